// Copyright (c) 2024, Jay Shah, Ganesh Bikshandi, Ying Zhang, Vijay Thakkar, Pradeep Ramani, Tri Dao.
// Splitting the different template instantiations to different files to speed up compilation.
// This file is auto-generated. See "generate_kernels.py"

#include "flash_fwd_launch_template.h"

#ifndef FLASHATTENTION_DISABLE_HDIM128
template void run_mha_fwd_<90, cutlass::half_t, 128, 128, true, false, false, true>(Flash_fwd_params &params, cudaStream_t stream);
#endif


// ===== COMPILED SASS (sm_90a) =====

	.target	sm_90a

	.elftype	@"ET_EXEC"


//--------------------- .note.nv.tkinfo           --------------------------
	.section	.note.nv.tkinfo,"",@"SHT_NOTE"
	.sectionflags	@"SHF_NOTE_NV_TKINFO"
	.tkinfo
        /*0018*/ 	.word	0x00000002
        /*0030*/ 	.string	""
        /*0030*/ 	.string	"ptxas"
        /*0030*/ 	.string	"Cuda compilation tools, release 13.0, V13.0.88"
        /*0030*/ 	.string	"Build cuda_13.0.r13.0/compiler.36424714_0"
        /*0030*/ 	.string	"-arch sm_90a -m 64 "



//--------------------- .note.nv.cuinfo           --------------------------
	.section	.note.nv.cuinfo,"",@"SHT_NOTE"
	.sectionflags	@"SHF_NOTE_NV_CUINFO"
        /*0018*/ 	.short	0x0002
        /*001a*/ 	.short	0x005a
        /*001c*/ 	.short	0x0082
	.zero		2


//--------------------- .nv.info                  --------------------------
	.section	.nv.info,"",@"SHT_CUDA_INFO"
	.align	4


	//----- nvinfo : EIATTR_REGCOUNT
	.align		4
        /*0000*/ 	.byte	0x04, 0x2f
        /*0002*/ 	.short	(.L_22 - .L_21)
	.align		4
.L_21:
        /*0004*/ 	.word	index@(_ZN7cutlass13device_kernelIN5flash11enable_sm90INS1_16FlashAttnFwdSm90INS1_25CollectiveMainloopFwdSm90ILi2EN4cute5tupleIJNS5_1CILi1EEES8_S8_EEENS6_IJNS7_ILi128EEESA_SA_EEELi128ENS_6half_tEfNS_4arch4Sm90ELb1ELb0ELb0ELb1ELb0ELb1ELb0ELb1ELb1ELb1ELb1ELb0EEENS1_21CollectiveEpilogueFwdISB_S9_SC_SE_Li256ELb1ELb1ELb1ELb0EEENS1_36VarlenDynamicPersistentTileSchedulerILi128ELi128ELi256ELi128ELb1ELb1ELb1ELb1ELb1ELb1EEEEEEEEEvNT_6ParamsE)
        /*0008*/ 	.word	0x000000a8


	//----- nvinfo : EIATTR_FRAME_SIZE
	.align		4
.L_22:
        /*000c*/ 	.byte	0x04, 0x11
        /*000e*/ 	.short	(.L_24 - .L_23)
	.align		4
.L_23:
        /*0010*/ 	.word	index@(_ZN7cutlass13device_kernelIN5flash11enable_sm90INS1_16FlashAttnFwdSm90INS1_25CollectiveMainloopFwdSm90ILi2EN4cute5tupleIJNS5_1CILi1EEES8_S8_EEENS6_IJNS7_ILi128EEESA_SA_EEELi128ENS_6half_tEfNS_4arch4Sm90ELb1ELb0ELb0ELb1ELb0ELb1ELb0ELb1ELb1ELb1ELb1ELb0EEENS1_21CollectiveEpilogueFwdISB_S9_SC_SE_Li256ELb1ELb1ELb1ELb0EEENS1_36VarlenDynamicPersistentTileSchedulerILi128ELi128ELi256ELi128ELb1ELb1ELb1ELb1ELb1ELb1EEEEEEEEEvNT_6ParamsE)
        /*0014*/ 	.word	0x00000068


	//----- nvinfo : EIATTR_REGCOUNT
	.align		4
.L_24:
        /*0018*/ 	.byte	0x04, 0x2f
        /*001a*/ 	.short	(.L_26 - .L_25)
	.align		4
.L_25:
        /*001c*/ 	.word	index@(_ZN7cutlass13device_kernelIN5flash11enable_sm90INS1_16FlashAttnFwdSm90INS1_25CollectiveMainloopFwdSm90ILi2EN4cute5tupleIJNS5_1CILi1EEES8_S8_EEENS6_IJNS7_ILi128EEESA_SA_EEELi128ENS_6half_tEfNS_4arch4Sm90ELb1ELb0ELb0ELb1ELb0ELb0ELb0ELb1ELb1ELb1ELb1ELb0EEENS1_21CollectiveEpilogueFwdISB_S9_SC_SE_Li256ELb1ELb1ELb1ELb0EEENS1_36VarlenDynamicPersistentTileSchedulerILi128ELi128ELi256ELi128ELb1ELb1ELb1ELb1ELb1ELb1EEEEEEEEEvNT_6ParamsE)
        /*0020*/ 	.word	0x000000a8


	//----- nvinfo : EIATTR_FRAME_SIZE
	.align		4
.L_26:
        /*0024*/ 	.byte	0x04, 0x11
        /*0026*/ 	.short	(.L_28 - .L_27)
	.align		4
.L_27:
        /*0028*/ 	.word	index@(_ZN7cutlass13device_kernelIN5flash11enable_sm90INS1_16FlashAttnFwdSm90INS1_25CollectiveMainloopFwdSm90ILi2EN4cute5tupleIJNS5_1CILi1EEES8_S8_EEENS6_IJNS7_ILi128EEESA_SA_EEELi128ENS_6half_tEfNS_4arch4Sm90ELb1ELb0ELb0ELb1ELb0ELb0ELb0ELb1ELb1ELb1ELb1ELb0EEENS1_21CollectiveEpilogueFwdISB_S9_SC_SE_Li256ELb1ELb1ELb1ELb0EEENS1_36VarlenDynamicPersistentTileSchedulerILi128ELi128ELi256ELi128ELb1ELb1ELb1ELb1ELb1ELb1EEEEEEEEEvNT_6ParamsE)
        /*002c*/ 	.word	0x00000060


	//----- nvinfo : EIATTR_REGCOUNT
	.align		4
.L_28:
        /*0030*/ 	.byte	0x04, 0x2f
        /*0032*/ 	.short	(.L_30 - .L_29)
	.align		4
.L_29:
        /*0034*/ 	.word	index@(_ZN7cutlass13device_kernelIN5flash11enable_sm90INS1_16FlashAttnFwdSm90INS1_25CollectiveMainloopFwdSm90ILi2EN4cute5tupleIJNS5_1CILi1EEES8_S8_EEENS6_IJNS7_ILi128EEESA_SA_EEELi128ENS_6half_tEfNS_4arch4Sm90ELb1ELb0ELb0ELb0ELb0ELb0ELb0ELb1ELb1ELb1ELb1ELb0EEENS1_21CollectiveEpilogueFwdISB_S9_SC_SE_Li256ELb0ELb1ELb1ELb0EEENS1_19SingleTileSchedulerILb0ELb1ELb1ELi128EEEEEEEEEvNT_6ParamsE)
        /*0038*/ 	.word	0x000000a8


	//----- nvinfo : EIATTR_FRAME_SIZE
	.align		4
.L_30:
        /*003c*/ 	.byte	0x04, 0x11
        /*003e*/ 	.short	(.L_32 - .L_31)
	.align		4
.L_31:
        /*0040*/ 	.word	index@(_ZN7cutlass13device_kernelIN5flash11enable_sm90INS1_16FlashAttnFwdSm90INS1_25CollectiveMainloopFwdSm90ILi2EN4cute5tupleIJNS5_1CILi1EEES8_S8_EEENS6_IJNS7_ILi128EEESA_SA_EEELi128ENS_6half_tEfNS_4arch4Sm90ELb1ELb0ELb0ELb0ELb0ELb0ELb0ELb1ELb1ELb1ELb1ELb0EEENS1_21CollectiveEpilogueFwdISB_S9_SC_SE_Li256ELb0ELb1ELb1ELb0EEENS1_19SingleTileSchedulerILb0ELb1ELb1ELi128EEEEEEEEEvNT_6ParamsE)
        /*0044*/ 	.word	0x00000018


	//----- nvinfo : EIATTR_REGCOUNT
	.align		4
.L_32:
        /*0048*/ 	.byte	0x04, 0x2f
        /*004a*/ 	.short	(.L_34 - .L_33)
	.align		4
.L_33:
        /*004c*/ 	.word	index@(_ZN7cutlass13device_kernelIN5flash11enable_sm90INS1_16FlashAttnFwdSm90INS1_25CollectiveMainloopFwdSm90ILi2EN4cute5tupleIJNS5_1CILi1EEES8_S8_EEENS6_IJNS7_ILi128EEESA_SA_EEELi128ENS_6half_tEfNS_4arch4Sm90ELb0ELb1ELb0ELb1ELb0ELb1ELb0ELb1ELb1ELb1ELb1ELb0EEENS1_21CollectiveEpilogueFwdISB_S9_SC_SE_Li256ELb1ELb1ELb1ELb0EEENS1_36VarlenDynamicPersistentTileSchedulerILi128ELi128ELi256ELi128ELb1ELb1ELb1ELb1ELb0ELb1EEEEEEEEEvNT_6ParamsE)
        /*0050*/ 	.word	0x000000a8


	//----- nvinfo : EIATTR_FRAME_SIZE
	.align		4
.L_34:
        /*0054*/ 	.byte	0x04, 0x11
        /*0056*/ 	.short	(.L_36 - .L_35)
	.align		4
.L_35:
        /*0058*/ 	.word	index@(_ZN7cutlass13device_kernelIN5flash11enable_sm90INS1_16FlashAttnFwdSm90INS1_25CollectiveMainloopFwdSm90ILi2EN4cute5tupleIJNS5_1CILi1EEES8_S8_EEENS6_IJNS7_ILi128EEESA_SA_EEELi128ENS_6half_tEfNS_4arch4Sm90ELb0ELb1ELb0ELb1ELb0ELb1ELb0ELb1ELb1ELb1ELb1ELb0EEENS1_21CollectiveEpilogueFwdISB_S9_SC_SE_Li256ELb1ELb1ELb1ELb0EEENS1_36VarlenDynamicPersistentTileSchedulerILi128ELi128ELi256ELi128ELb1ELb1ELb1ELb1ELb0ELb1EEEEEEEEEvNT_6ParamsE)
        /*005c*/ 	.word	0x00000068


	//----- nvinfo : EIATTR_REGCOUNT
	.align		4
.L_36:
        /*0060*/ 	.byte	0x04, 0x2f
        /*0062*/ 	.short	(.L_38 - .L_37)
	.align		4
.L_37:
        /*0064*/ 	.word	index@(_ZN7cutlass13device_kernelIN5flash11enable_sm90INS1_16FlashAttnFwdSm90INS1_25CollectiveMainloopFwdSm90ILi2EN4cute5tupleIJNS5_1CILi1EEES8_S8_EEENS6_IJNS7_ILi128EEESA_SA_EEELi128ENS_6half_tEfNS_4arch4Sm90ELb0ELb1ELb0ELb1ELb0ELb0ELb0ELb1ELb1ELb1ELb1ELb0EEENS1_21CollectiveEpilogueFwdISB_S9_SC_SE_Li256ELb1ELb1ELb1ELb0EEENS1_36VarlenDynamicPersistentTileSchedulerILi128ELi128ELi256ELi128ELb1ELb1ELb1ELb1ELb0ELb1EEEEEEEEEvNT_6ParamsE)
        /*0068*/ 	.word	0x000000a8


	//----- nvinfo : EIATTR_FRAME_SIZE
	.align		4
.L_38:
        /*006c*/ 	.byte	0x04, 0x11
        /*006e*/ 	.short	(.L_40 - .L_39)
	.align		4
.L_39:
        /*0070*/ 	.word	index@(_ZN7cutlass13device_kernelIN5flash11enable_sm90INS1_16FlashAttnFwdSm90INS1_25CollectiveMainloopFwdSm90ILi2EN4cute5tupleIJNS5_1CILi1EEES8_S8_EEENS6_IJNS7_ILi128EEESA_SA_EEELi128ENS_6half_tEfNS_4arch4Sm90ELb0ELb1ELb0ELb1ELb0ELb0ELb0ELb1ELb1ELb1ELb1ELb0EEENS1_21CollectiveEpilogueFwdISB_S9_SC_SE_Li256ELb1ELb1ELb1ELb0EEENS1_36VarlenDynamicPersistentTileSchedulerILi128ELi128ELi256ELi128ELb1ELb1ELb1ELb1ELb0ELb1EEEEEEEEEvNT_6ParamsE)
        /*0074*/ 	.word	0x00000060


	//----- nvinfo : EIATTR_REGCOUNT
	.align		4
.L_40:
        /*0078*/ 	.byte	0x04, 0x2f
        /*007a*/ 	.short	(.L_42 - .L_41)
	.align		4
.L_41:
        /*007c*/ 	.word	index@(_ZN7cutlass13device_kernelIN5flash11enable_sm90INS1_16FlashAttnFwdSm90INS1_25CollectiveMainloopFwdSm90ILi2EN4cute5tupleIJNS5_1CILi1EEES8_S8_EEENS6_IJNS7_ILi128EEESA_SA_EEELi128ENS_6half_tEfNS_4arch4Sm90ELb0ELb1ELb0ELb0ELb0ELb0ELb0ELb1ELb1ELb1ELb1ELb0EEENS1_21CollectiveEpilogueFwdISB_S9_SC_SE_Li256ELb0ELb1ELb1ELb0EEENS1_19SingleTileSchedulerILb0ELb1ELb1ELi128EEEEEEEEEvNT_6ParamsE)
        /*0080*/ 	.word	0x000000a8


	//----- nvinfo : EIATTR_FRAME_SIZE
	.align		4
.L_42:
        /*0084*/ 	.byte	0x04, 0x11
        /*0086*/ 	.short	(.L_44 - .L_43)
	.align		4
.L_43:
        /*0088*/ 	.word	index@(_ZN7cutlass13device_kernelIN5flash11enable_sm90INS1_16FlashAttnFwdSm90INS1_25CollectiveMainloopFwdSm90ILi2EN4cute5tupleIJNS5_1CILi1EEES8_S8_EEENS6_IJNS7_ILi128EEESA_SA_EEELi128ENS_6half_tEfNS_4arch4Sm90ELb0ELb1ELb0ELb0ELb0ELb0ELb0ELb1ELb1ELb1ELb1ELb0EEENS1_21CollectiveEpilogueFwdISB_S9_SC_SE_Li256ELb0ELb1ELb1ELb0EEENS1_19SingleTileSchedulerILb0ELb1ELb1ELi128EEEEEEEEEvNT_6ParamsE)
        /*008c*/ 	.word	0x00000018


	//----- nvinfo : EIATTR_REGCOUNT
	.align		4
.L_44:
        /*0090*/ 	.byte	0x04, 0x2f
        /*0092*/ 	.short	(.L_46 - .L_45)
	.align		4
.L_45:
        /*0094*/ 	.word	index@(_ZN7cutlass13device_kernelIN5flash11enable_sm90INS1_16FlashAttnFwdSm90INS1_25CollectiveMainloopFwdSm90ILi2EN4cute5tupleIJNS5_1CILi1EEES8_S8_EEENS6_IJNS7_ILi128EEENS7_ILi176EEESA_EEELi128ENS_6half_tEfNS_4arch4Sm90ELb0ELb0ELb0ELb1ELb0ELb1ELb0ELb1ELb1ELb1ELb1ELb0EEENS1_21CollectiveEpilogueFwdINS6_IJSA_SA_SB_EEES9_SD_SF_Li256ELb1ELb1ELb1ELb0EEENS1_36VarlenDynamicPersistentTileSchedulerILi128ELi176ELi256ELi128ELb1ELb1ELb1ELb0ELb1ELb1EEEEEEEEEvNT_6ParamsE)
        /*0098*/ 	.word	0x000000a8


	//----- nvinfo : EIATTR_FRAME_SIZE
	.align		4
.L_46:
        /*009c*/ 	.byte	0x04, 0x11
        /*009e*/ 	.short	(.L_48 - .L_47)
	.align		4
.L_47:
        /*00a0*/ 	.word	index@(_ZN7cutlass13device_kernelIN5flash11enable_sm90INS1_16FlashAttnFwdSm90INS1_25CollectiveMainloopFwdSm90ILi2EN4cute5tupleIJNS5_1CILi1EEES8_S8_EEENS6_IJNS7_ILi128EEENS7_ILi176EEESA_EEELi128ENS_6half_tEfNS_4arch4Sm90ELb0ELb0ELb0ELb1ELb0ELb1ELb0ELb1ELb1ELb1ELb1ELb0EEENS1_21CollectiveEpilogueFwdINS6_IJSA_SA_SB_EEES9_SD_SF_Li256ELb1ELb1ELb1ELb0EEENS1_36VarlenDynamicPersistentTileSchedulerILi128ELi176ELi256ELi128ELb1ELb1ELb1ELb0ELb1ELb1EEEEEEEEEvNT_6ParamsE)
        /*00a4*/ 	.word	0x000000a8


	//----- nvinfo : EIATTR_REGCOUNT
	.align		4
.L_48:
        /*00a8*/ 	.byte	0x04, 0x2f
        /*00aa*/ 	.short	(.L_50 - .L_49)
	.align		4
.L_49:
        /*00ac*/ 	.word	index@(_ZN7cutlass13device_kernelIN5flash11enable_sm90INS1_16FlashAttnFwdSm90INS1_25CollectiveMainloopFwdSm90ILi2EN4cute5tupleIJNS5_1CILi1EEES8_S8_EEENS6_IJNS7_ILi128EEENS7_ILi176EEESA_EEELi128ENS_6half_tEfNS_4arch4Sm90ELb0ELb0ELb0ELb1ELb0ELb0ELb0ELb1ELb1ELb1ELb1ELb0EEENS1_21CollectiveEpilogueFwdINS6_IJSA_SA_SB_EEES9_SD_SF_Li256ELb1ELb1ELb1ELb0EEENS1_36VarlenDynamicPersistentTileSchedulerILi128ELi176ELi256ELi128ELb1ELb1ELb1ELb0ELb1ELb1EEEEEEEEEvNT_6ParamsE)
        /*00b0*/ 	.word	0x000000a8


	//----- nvinfo : EIATTR_FRAME_SIZE
	.align		4
.L_50:
        /*00b4*/ 	.byte	0x04, 0x11
        /*00b6*/ 	.short	(.L_52 - .L_51)
	.align		4
.L_51:
        /*00b8*/ 	.word	index@(_ZN7cutlass13device_kernelIN5flash11enable_sm90INS1_16FlashAttnFwdSm90INS1_25CollectiveMainloopFwdSm90ILi2EN4cute5tupleIJNS5_1CILi1EEES8_S8_EEENS6_IJNS7_ILi128EEENS7_ILi176EEESA_EEELi128ENS_6half_tEfNS_4arch4Sm90ELb0ELb0ELb0ELb1ELb0ELb0ELb0ELb1ELb1ELb1ELb1ELb0EEENS1_21CollectiveEpilogueFwdINS6_IJSA_SA_SB_EEES9_SD_SF_Li256ELb1ELb1ELb1ELb0EEENS1_36VarlenDynamicPersistentTileSchedulerILi128ELi176ELi256ELi128ELb1ELb1ELb1ELb0ELb1ELb1EEEEEEEEEvNT_6ParamsE)
        /*00bc*/ 	.word	0x00000070


	//----- nvinfo : EIATTR_REGCOUNT
	.align		4
.L_52:
        /*00c0*/ 	.byte	0x04, 0x2f
        /*00c2*/ 	.short	(.L_54 - .L_53)
	.align		4
.L_53:
        /*00c4*/ 	.word	index@(_ZN7cutlass13device_kernelIN5flash11enable_sm90INS1_16FlashAttnFwdSm90INS1_25CollectiveMainloopFwdSm90ILi2EN4cute5tupleIJNS5_1CILi1EEES8_S8_EEENS6_IJNS7_ILi128EEENS7_ILi176EEESA_EEELi128ENS_6half_tEfNS_4arch4Sm90ELb0ELb0ELb0ELb0ELb0ELb0ELb0ELb1ELb1ELb1ELb1ELb0EEENS1_21CollectiveEpilogueFwdINS6_IJSA_SA_SB_EEES9_SD_SF_Li256ELb0ELb1ELb1ELb0EEENS1_19SingleTileSchedulerILb0ELb1ELb1ELi128EEEEEEEEEvNT_6ParamsE)
        /*00c8*/ 	.word	0x000000a8


	//----- nvinfo : EIATTR_FRAME_SIZE
	.align		4
.L_54:
        /*00cc*/ 	.byte	0x04, 0x11
        /*00ce*/ 	.short	(.L_56 - .L_55)
	.align		4
.L_55:
        /*00d0*/ 	.word	index@(_ZN7cutlass13device_kernelIN5flash11enable_sm90INS1_16FlashAttnFwdSm90INS1_25CollectiveMainloopFwdSm90ILi2EN4cute5tupleIJNS5_1CILi1EEES8_S8_EEENS6_IJNS7_ILi128EEENS7_ILi176EEESA_EEELi128ENS_6half_tEfNS_4arch4Sm90ELb0ELb0ELb0ELb0ELb0ELb0ELb0ELb1ELb1ELb1ELb1ELb0EEENS1_21CollectiveEpilogueFwdINS6_IJSA_SA_SB_EEES9_SD_SF_Li256ELb0ELb1ELb1ELb0EEENS1_19SingleTileSchedulerILb0ELb1ELb1ELi128EEEEEEEEEvNT_6ParamsE)
        /*00d4*/ 	.word	0x00000010


	//----- nvinfo : EIATTR_MIN_STACK_SIZE
	.align		4
.L_56:
        /*00d8*/ 	.byte	0x04, 0x12
        /*00da*/ 	.short	(.L_58 - .L_57)
	.align		4
.L_57:
        /*00dc*/ 	.word	index@(_ZN7cutlass13device_kernelIN5flash11enable_sm90INS1_16FlashAttnFwdSm90INS1_25CollectiveMainloopFwdSm90ILi2EN4cute5tupleIJNS5_1CILi1EEES8_S8_EEENS6_IJNS7_ILi128EEENS7_ILi176EEESA_EEELi128ENS_6half_tEfNS_4arch4Sm90ELb0ELb0ELb0ELb0ELb0ELb0ELb0ELb1ELb1ELb1ELb1ELb0EEENS1_21CollectiveEpilogueFwdINS6_IJSA_SA_SB_EEES9_SD_SF_Li256ELb0ELb1ELb1ELb0EEENS1_19SingleTileSchedulerILb0ELb1ELb1ELi128EEEEEEEEEvNT_6ParamsE)
        /*00e0*/ 	.word	0x00000010


	//----- nvinfo : EIATTR_MIN_STACK_SIZE
	.align		4
.L_58:
        /*00e4*/ 	.byte	0x04, 0x12
        /*00e6*/ 	.short	(.L_60 - .L_59)
	.align		4
.L_59:
        /*00e8*/ 	.word	index@(_ZN7cutlass13device_kernelIN5flash11enable_sm90INS1_16FlashAttnFwdSm90INS1_25CollectiveMainloopFwdSm90ILi2EN4cute5tupleIJNS5_1CILi1EEES8_S8_EEENS6_IJNS7_ILi128EEENS7_ILi176EEESA_EEELi128ENS_6half_tEfNS_4arch4Sm90ELb0ELb0ELb0ELb1ELb0ELb0ELb0ELb1ELb1ELb1ELb1ELb0EEENS1_21CollectiveEpilogueFwdINS6_IJSA_SA_SB_EEES9_SD_SF_Li256ELb1ELb1ELb1ELb0EEENS1_36VarlenDynamicPersistentTileSchedulerILi128ELi176ELi256ELi128ELb1ELb1ELb1ELb0ELb1ELb1EEEEEEEEEvNT_6ParamsE)
        /*00ec*/ 	.word	0x00000070


	//----- nvinfo : EIATTR_MIN_STACK_SIZE
	.align		4
.L_60:
        /*00f0*/ 	.byte	0x04, 0x12
        /*00f2*/ 	.short	(.L_62 - .L_61)
	.align		4
.L_61:
        /*00f4*/ 	.word	index@(_ZN7cutlass13device_kernelIN5flash11enable_sm90INS1_16FlashAttnFwdSm90INS1_25CollectiveMainloopFwdSm90ILi2EN4cute5tupleIJNS5_1CILi1EEES8_S8_EEENS6_IJNS7_ILi128EEENS7_ILi176EEESA_EEELi128ENS_6half_tEfNS_4arch4Sm90ELb0ELb0ELb0ELb1ELb0ELb1ELb0ELb1ELb1ELb1ELb1ELb0EEENS1_21CollectiveEpilogueFwdINS6_IJSA_SA_SB_EEES9_SD_SF_Li256ELb1ELb1ELb1ELb0EEENS1_36VarlenDynamicPersistentTileSchedulerILi128ELi176ELi256ELi128ELb1ELb1ELb1ELb0ELb1ELb1EEEEEEEEEvNT_6ParamsE)
        /*00f8*/ 	.word	0x000000a8


	//----- nvinfo : EIATTR_MIN_STACK_SIZE
	.align		4
.L_62:
        /*00fc*/ 	.byte	0x04, 0x12
        /*00fe*/ 	.short	(.L_64 - .L_63)
	.align		4
.L_63:
        /*0100*/ 	.word	index@(_ZN7cutlass13device_kernelIN5flash11enable_sm90INS1_16FlashAttnFwdSm90INS1_25CollectiveMainloopFwdSm90ILi2EN4cute5tupleIJNS5_1CILi1EEES8_S8_EEENS6_IJNS7_ILi128EEESA_SA_EEELi128ENS_6half_tEfNS_4arch4Sm90ELb0ELb1ELb0ELb0ELb0ELb0ELb0ELb1ELb1ELb1ELb1ELb0EEENS1_21CollectiveEpilogueFwdISB_S9_SC_SE_Li256ELb0ELb1ELb1ELb0EEENS1_19SingleTileSchedulerILb0ELb1ELb1ELi128EEEEEEEEEvNT_6ParamsE)
        /*0104*/ 	.word	0x00000018


	//----- nvinfo : EIATTR_MIN_STACK_SIZE
	.align		4
.L_64:
        /*0108*/ 	.byte	0x04, 0x12
        /*010a*/ 	.short	(.L_66 - .L_65)
	.align		4
.L_65:
        /*010c*/ 	.word	index@(_ZN7cutlass13device_kernelIN5flash11enable_sm90INS1_16FlashAttnFwdSm90INS1_25CollectiveMainloopFwdSm90ILi2EN4cute5tupleIJNS5_1CILi1EEES8_S8_EEENS6_IJNS7_ILi128EEESA_SA_EEELi128ENS_6half_tEfNS_4arch4Sm90ELb0ELb1ELb0ELb1ELb0ELb0ELb0ELb1ELb1ELb1ELb1ELb0EEENS1_21CollectiveEpilogueFwdISB_S9_SC_SE_Li256ELb1ELb1ELb1ELb0EEENS1_36VarlenDynamicPersistentTileSchedulerILi128ELi128ELi256ELi128ELb1ELb1ELb1ELb1ELb0ELb1EEEEEEEEEvNT_6ParamsE)
        /*0110*/ 	.word	0x00000060


	//----- nvinfo : EIATTR_MIN_STACK_SIZE
	.align		4
.L_66:
        /*0114*/ 	.byte	0x04, 0x12
        /*0116*/ 	.short	(.L_68 - .L_67)
	.align		4
.L_67:
        /*0118*/ 	.word	index@(_ZN7cutlass13device_kernelIN5flash11enable_sm90INS1_16FlashAttnFwdSm90INS1_25CollectiveMainloopFwdSm90ILi2EN4cute5tupleIJNS5_1CILi1EEES8_S8_EEENS6_IJNS7_ILi128EEESA_SA_EEELi128ENS_6half_tEfNS_4arch4Sm90ELb0ELb1ELb0ELb1ELb0ELb1ELb0ELb1ELb1ELb1ELb1ELb0EEENS1_21CollectiveEpilogueFwdISB_S9_SC_SE_Li256ELb1ELb1ELb1ELb0EEENS1_36VarlenDynamicPersistentTileSchedulerILi128ELi128ELi256ELi128ELb1ELb1ELb1ELb1ELb0ELb1EEEEEEEEEvNT_6ParamsE)
        /*011c*/ 	.word	0x00000068


	//----- nvinfo : EIATTR_MIN_STACK_SIZE
	.align		4
.L_68:
        /*0120*/ 	.byte	0x04, 0x12
        /*0122*/ 	.short	(.L_70 - .L_69)
	.align		4
.L_69:
        /*0124*/ 	.word	index@(_ZN7cutlass13device_kernelIN5flash11enable_sm90INS1_16FlashAttnFwdSm90INS1_25CollectiveMainloopFwdSm90ILi2EN4cute5tupleIJNS5_1CILi1EEES8_S8_EEENS6_IJNS7_ILi128EEESA_SA_EEELi128ENS_6half_tEfNS_4arch4Sm90ELb1ELb0ELb0ELb0ELb0ELb0ELb0ELb1ELb1ELb1ELb1ELb0EEENS1_21CollectiveEpilogueFwdISB_S9_SC_SE_Li256ELb0ELb1ELb1ELb0EEENS1_19SingleTileSchedulerILb0ELb1ELb1ELi128EEEEEEEEEvNT_6ParamsE)
        /*0128*/ 	.word	0x00000018


	//----- nvinfo : EIATTR_MIN_STACK_SIZE
	.align		4
.L_70:
        /*012c*/ 	.byte	0x04, 0x12
        /*012e*/ 	.short	(.L_72 - .L_71)
	.align		4
.L_71:
        /*0130*/ 	.word	index@(_ZN7cutlass13device_kernelIN5flash11enable_sm90INS1_16FlashAttnFwdSm90INS1_25CollectiveMainloopFwdSm90ILi2EN4cute5tupleIJNS5_1CILi1EEES8_S8_EEENS6_IJNS7_ILi128EEESA_SA_EEELi128ENS_6half_tEfNS_4arch4Sm90ELb1ELb0ELb0ELb1ELb0ELb0ELb0ELb1ELb1ELb1ELb1ELb0EEENS1_21CollectiveEpilogueFwdISB_S9_SC_SE_Li256ELb1ELb1ELb1ELb0EEENS1_36VarlenDynamicPersistentTileSchedulerILi128ELi128ELi256ELi128ELb1ELb1ELb1ELb1ELb1ELb1EEEEEEEEEvNT_6ParamsE)
        /*0134*/ 	.word	0x00000060


	//----- nvinfo : EIATTR_MIN_STACK_SIZE
	.align		4
.L_72:
        /*0138*/ 	.byte	0x04, 0x12
        /*013a*/ 	.short	(.L_74 - .L_73)
	.align		4
.L_73:
        /*013c*/ 	.word	index@(_ZN7cutlass13device_kernelIN5flash11enable_sm90INS1_16FlashAttnFwdSm90INS1_25CollectiveMainloopFwdSm90ILi2EN4cute5tupleIJNS5_1CILi1EEES8_S8_EEENS6_IJNS7_ILi128EEESA_SA_EEELi128ENS_6half_tEfNS_4arch4Sm90ELb1ELb0ELb0ELb1ELb0ELb1ELb0ELb1ELb1ELb1ELb1ELb0EEENS1_21CollectiveEpilogueFwdISB_S9_SC_SE_Li256ELb1ELb1ELb1ELb0EEENS1_36VarlenDynamicPersistentTileSchedulerILi128ELi128ELi256ELi128ELb1ELb1ELb1ELb1ELb1ELb1EEEEEEEEEvNT_6ParamsE)
        /*0140*/ 	.word	0x00000068
.L_74:


//--------------------- .nv.compat                --------------------------
	.section	.nv.compat,"",@"SHT_CUDA_COMPAT_INFO"
	.align	4
        /*0000*/ 	.byte	0x02, 0x09, 0x01, 0x00, 0x02, 0x02, 0x04, 0x00, 0x02, 0x05, 0x05, 0x00, 0x03, 0x07, 0x01, 0x01
        /*0010*/ 	.byte	0x02, 0x03, 0x01, 0x00, 0x02, 0x06, 0x01, 0x00, 0x04, 0x0b, 0x08, 0x00, 0x00, 0x00, 0x00, 0x00
        /*0020*/ 	.byte	0x00, 0x00, 0x00, 0x00


//--------------------- .nv.info._ZN7cutlass13device_kernelIN5flash11enable_sm90INS1_16FlashAttnFwdSm90INS1_25CollectiveMainloopFwdSm90ILi2EN4cute5tupleIJNS5_1CILi1EEES8_S8_EEENS6_IJNS7_ILi128EEENS7_ILi176EEESA_EEELi128ENS_6half_tEfNS_4arch4Sm90ELb0ELb0ELb0ELb0ELb0ELb0ELb0ELb1ELb1ELb1ELb1ELb0EEENS1_21CollectiveEpilogueFwdINS6_IJSA_SA_SB_EEES9_SD_SF_Li256ELb0ELb1ELb1ELb0EEENS1_19SingleTileSchedulerILb0ELb1ELb1ELi128EEEEEEEEEvNT_6ParamsE --------------------------
	.section	.nv.info._ZN7cutlass13device_kernelIN5flash11enable_sm90INS1_16FlashAttnFwdSm90INS1_25CollectiveMainloopFwdSm90ILi2EN4cute5tupleIJNS5_1CILi1EEES8_S8_EEENS6_IJNS7_ILi128EEENS7_ILi176EEESA_EEELi128ENS_6half_tEfNS_4arch4Sm90ELb0ELb0ELb0ELb0ELb0ELb0ELb0ELb1ELb1ELb1ELb1ELb0EEENS1_21CollectiveEpilogueFwdINS6_IJSA_SA_SB_EEES9_SD_SF_Li256ELb0ELb1ELb1ELb0EEENS1_19SingleTileSchedulerILb0ELb1ELb1ELi128EEEEEEEEEvNT_6ParamsE,"",@"SHT_CUDA_INFO"
	.sectionflags	@""
	.align	4


	//----- nvinfo : EIATTR_CUDA_API_VERSION
	.align		4
        /*0000*/ 	.byte	0x04, 0x37
        /*0002*/ 	.short	(.L_76 - .L_75)
.L_75:
        /*0004*/ 	.word	0x00000082


	//----- nvinfo : EIATTR_KPARAM_INFO
	.align		4
.L_76:
        /*0008*/ 	.byte	0x04, 0x17
        /*000a*/ 	.short	(.L_78 - .L_77)
.L_77:
        /*000c*/ 	.word	0x00000000
        /*0010*/ 	.short	0x0000
        /*0012*/ 	.short	0x0070
        /*0014*/ 	.byte	0x00, 0xf0, 0x01, 0x28


	//----- nvinfo : EIATTR_SPARSE_MMA_MASK
	.align		4
.L_78:
        /*0018*/ 	.byte	0x03, 0x50
        /*001a*/ 	.short	0x0000


	//----- nvinfo : EIATTR_MAXREG_COUNT
	.align		4
        /*001c*/ 	.byte	0x03, 0x1b
        /*001e*/ 	.short	0x00a8


	//----- nvinfo : EIATTR_NUM_BARRIERS
	.align		4
        /*0020*/ 	.byte	0x02, 0x4c
        /*0022*/ 	.byte	0x10
	.zero		1


	//----- nvinfo : EIATTR_EXTERNS
	.align		4
        /*0024*/ 	.byte	0x04, 0x0f
        /*0026*/ 	.short	(.L_80 - .L_79)


	//   ....[0]....
	.align		4
.L_79:
        /*0028*/ 	.word	index@(__assertfail)


	//----- nvinfo : EIATTR_ANNOTATIONS
	.align		4
.L_80:
        /*002c*/ 	.byte	0x04, 0x55
        /*002e*/ 	.short	(.L_82 - .L_81)


	//   ....[0]....
.L_81:
        /*0030*/ 	.word	0x00000001
        /*0034*/ 	.byte	0x60, 0x09, 0x00, 0x00, 0x01, 0x00, 0x00, 0x00, 0x90, 0x13, 0x00, 0x00, 0x01, 0x00, 0x00, 0x00
        /*0044*/ 	.byte	0x90, 0xd7, 0x00, 0x00, 0x01, 0x00, 0x00, 0x00, 0x80, 0xdc, 0x00, 0x00, 0x01, 0x00, 0x00, 0x00
        /*0054*/ 	.byte	0xf0, 0xeb, 0x00, 0x00, 0x01, 0x00, 0x00, 0x00, 0x90, 0xee, 0x00, 0x00, 0x01, 0x00, 0x00, 0x00
        /*0064*/ 	.byte	0x50, 0xf6, 0x00, 0x00, 0x01, 0x00, 0x00, 0x00, 0x70, 0xfe, 0x00, 0x00, 0x01, 0x00, 0x00, 0x00
        /*0074*/ 	.byte	0xd0, 0x0a, 0x01, 0x00


	//----- nvinfo : EIATTR_MERCURY_ISA_VERSION
	.align		4
.L_82:
        /*0078*/ 	.byte	0x03, 0x5f
        /*007a*/ 	.short	0x0101


	//----- nvinfo : EIATTR_INT_WARP_WIDE_INSTR_OFFSETS
	.align		4
        /*007c*/ 	.byte	0x04, 0x31
        /*007e*/ 	.short	(.L_84 - .L_83)


	//   ....[0]....
.L_83:
        /*0080*/ 	.word	0x00000130


	//   ....[1]....
        /*0084*/ 	.word	0x00000170


	//   ....[2]....
        /*0088*/ 	.word	0x000001e0


	//----- nvinfo : EIATTR_COOP_GROUP_MASK_REGIDS
	.align		4
.L_84:
        /*008c*/ 	.byte	0x04, 0x29
        /*008e*/ 	.short	(.L_86 - .L_85)


	//   ....[0]....
.L_85:
        /*0090*/ 	.word	0xffffffff


	//   ....[1]....
        /*0094*/ 	.word	0xffffffff


	//   ....[2]....
        /*0098*/ 	.word	0xffffffff


	//   ....[3]....
        /*009c*/ 	.word	0xffffffff


	//   ....[4]....
        /*00a0*/ 	.word	0xffffffff


	//   ....[5]....
        /*00a4*/ 	.word	0xffffffff


	//   ....[6]....
        /*00a8*/ 	.word	0xffffffff


	//   ....[7]....
        /*00ac*/ 	.word	0xffffffff


	//   ....[8]....
        /*00b0*/ 	.word	0xffffffff


	//   ....[9]....
        /*00b4*/ 	.word	0xffffffff


	//   ....[10]....
        /*00b8*/ 	.word	0xffffffff


	//   ....[11]....
        /*00bc*/ 	.word	0xffffffff


	//   ....[12]....
        /*00c0*/ 	.word	0xffffffff


	//   ....[13]....
        /*00c4*/ 	.word	0xffffffff


	//   ....[14]....
        /*00c8*/ 	.word	0xffffffff


	//   ....[15]....
        /*00cc*/ 	.word	0xffffffff


	//   ....[16]....
        /*00d0*/ 	.word	0xffffffff


	//   ....[17]....
        /*00d4*/ 	.word	0xffffffff


	//   ....[18]....
        /*00d8*/ 	.word	0xffffffff


	//   ....[19]....
        /*00dc*/ 	.word	0xffffffff


	//   ....[20]....
        /*00e0*/ 	.word	0xffffffff


	//   ....[21]....
        /*00e4*/ 	.word	0xffffffff


	//   ....[22]....
        /*00e8*/ 	.word	0xffffffff


	//   ....[23]....
        /*00ec*/ 	.word	0xffffffff


	//   ....[24]....
        /*00f0*/ 	.word	0xffffffff


	//   ....[25]....
        /*00f4*/ 	.word	0xffffffff


	//   ....[26]....
        /*00f8*/ 	.word	0xffffffff


	//   ....[27]....
        /*00fc*/ 	.word	0xffffffff


	//   ....[28]....
        /*0100*/ 	.word	0xffffffff


	//   ....[29]....
        /*0104*/ 	.word	0xffffffff


	//   ....[30]....
        /*0108*/ 	.word	0xffffffff


	//   ....[31]....
        /*010c*/ 	.word	0xffffffff


	//   ....[32]....
        /*0110*/ 	.word	0xffffffff


	//   ....[33]....
        /*0114*/ 	.word	0xffffffff


	//   ....[34]....
        /*0118*/ 	.word	0xffffffff


	//   ....[35]....
        /*011c*/ 	.word	0xffffffff


	//   ....[36]....
        /*0120*/ 	.word	0xffffffff


	//   ....[37]....
        /*0124*/ 	.word	0xffffffff


	//   ....[38]....
        /*0128*/ 	.word	0xffffffff


	//   ....[39]....
        /*012c*/ 	.word	0xffffffff


	//   ....[40]....
        /*0130*/ 	.word	0xffffffff


	//   ....[41]....
        /*0134*/ 	.word	0xffffffff


	//   ....[42]....
        /*0138*/ 	.word	0xffffffff


	//   ....[43]....
        /*013c*/ 	.word	0xffffffff


	//   ....[44]....
        /*0140*/ 	.word	0xffffffff


	//   ....[45]....
        /*0144*/ 	.word	0xffffffff


	//   ....[46]....
        /*0148*/ 	.word	0xffffffff


	//   ....[47]....
        /*014c*/ 	.word	0x0500000f


	//   ....[48]....
        /*0150*/ 	.word	0x0500000f


	//   ....[49]....
        /*0154*/ 	.word	0x0500000f


	//   ....[50]....
        /*0158*/ 	.word	0x0500000f


	//   ....[51]....
        /*015c*/ 	.word	0x0500000f


	//   ....[52]....
        /*0160*/ 	.word	0x0500000f


	//   ....[53]....
        /*0164*/ 	.word	0x0500000f


	//   ....[54]....
        /*0168*/ 	.word	0x0500000f


	//   ....[55]....
        /*016c*/ 	.word	0x0500000f


	//   ....[56]....
        /*0170*/ 	.word	0x0500000f


	//   ....[57]....
        /*0174*/ 	.word	0x0500000f


	//   ....[58]....
        /*0178*/ 	.word	0x0500000f


	//   ....[59]....
        /*017c*/ 	.word	0x0500000f


	//   ....[60]....
        /*0180*/ 	.word	0x0500000f


	//   ....[61]....
        /*0184*/ 	.word	0x0500000f


	//   ....[62]....
        /*0188*/ 	.word	0x0500000f


	//   ....[63]....
        /*018c*/ 	.word	0x0500000f


	//   ....[64]....
        /*0190*/ 	.word	0x0500000f


	//----- nvinfo : EIATTR_COOP_GROUP_INSTR_OFFSETS
	.align		4
.L_86:
        /*0194*/ 	.byte	0x04, 0x28
        /*0196*/ 	.short	(.L_88 - .L_87)


	//   ....[0]....
.L_87:
        /*0198*/ 	.word	0x00000070


	//   ....[1]....
        /*019c*/ 	.word	0x00000140


	//   ....[2]....
        /*01a0*/ 	.word	0x00000190


	//   ....[3]....
        /*01a4*/ 	.word	0x000003c0


	//   ....[4]....
        /*01a8*/ 	.word	0x00000520


	//   ....[5]....
        /*01ac*/ 	.word	0x00000640


	//   ....[6]....
        /*01b0*/ 	.word	0x000007a0


	//   ....[7]....
        /*01b4*/ 	.word	0x00001160


	//   ....[8]....
        /*01b8*/ 	.word	0x00004600


	//   ....[9]....
        /*01bc*/ 	.word	0x000046a0


	//   ....[10]....
        /*01c0*/ 	.word	0x00004de0


	//   ....[11]....
        /*01c4*/ 	.word	0x00004e50


	//   ....[12]....
        /*01c8*/ 	.word	0x00008e80


	//   ....[13]....
        /*01cc*/ 	.word	0x00008ef0


	//   ....[14]....
        /*01d0*/ 	.word	0x00009550


	//   ....[15]....
        /*01d4*/ 	.word	0x000095b0


	//   ....[16]....
        /*01d8*/ 	.word	0x0000af00


	//   ....[17]....
        /*01dc*/ 	.word	0x0000af30


	//   ....[18]....
        /*01e0*/ 	.word	0x0000afd0


	//   ....[19]....
        /*01e4*/ 	.word	0x0000b020


	//   ....[20]....
        /*01e8*/ 	.word	0x0000c070


	//   ....[21]....
        /*01ec*/ 	.word	0x0000c0b0


	//   ....[22]....
        /*01f0*/ 	.word	0x0000c0f0


	//   ....[23]....
        /*01f4*/ 	.word	0x0000c130


	//   ....[24]....
        /*01f8*/ 	.word	0x0000c140


	//   ....[25]....
        /*01fc*/ 	.word	0x0000c160


	//   ....[26]....
        /*0200*/ 	.word	0x0000c7b0


	//   ....[27]....
        /*0204*/ 	.word	0x0000c7c0


	//   ....[28]....
        /*0208*/ 	.word	0x0000d230


	//   ....[29]....
        /*020c*/ 	.word	0x0000dca0


	//   ....[30]....
        /*0210*/ 	.word	0x0000e620


	//   ....[31]....
        /*0214*/ 	.word	0x0000e630


	//   ....[32]....
        /*0218*/ 	.word	0x0000e650


	//   ....[33]....
        /*021c*/ 	.word	0x0000e6b0


	//   ....[34]....
        /*0220*/ 	.word	0x0000e710


	//   ....[35]....
        /*0224*/ 	.word	0x0000e750


	//   ....[36]....
        /*0228*/ 	.word	0x0000e7b0


	//   ....[37]....
        /*022c*/ 	.word	0x0000e7f0


	//   ....[38]....
        /*0230*/ 	.word	0x0000e850


	//   ....[39]....
        /*0234*/ 	.word	0x0000e890


	//   ....[40]....
        /*0238*/ 	.word	0x0000e8f0


	//   ....[41]....
        /*023c*/ 	.word	0x0000e930


	//   ....[42]....
        /*0240*/ 	.word	0x0000e990


	//   ....[43]....
        /*0244*/ 	.word	0x0000e9d0


	//   ....[44]....
        /*0248*/ 	.word	0x0000ea30


	//   ....[45]....
        /*024c*/ 	.word	0x0000ea60


	//   ....[46]....
        /*0250*/ 	.word	0x00010a60


	//   ....[47]....
        /*0254*/ 	.word	0x00010f20


	//   ....[48]....
        /*0258*/ 	.word	0x000110a0


	//   ....[49]....
        /*025c*/ 	.word	0x000110f0


	//   ....[50]....
        /*0260*/ 	.word	0x00011220


	//   ....[51]....
        /*0264*/ 	.word	0x00011290


	//   ....[52]....
        /*0268*/ 	.word	0x00011380


	//   ....[53]....
        /*026c*/ 	.word	0x000113f0


	//   ....[54]....
        /*0270*/ 	.word	0x000114e0


	//   ....[55]....
        /*0274*/ 	.word	0x00011550


	//   ....[56]....
        /*0278*/ 	.word	0x00011640


	//   ....[57]....
        /*027c*/ 	.word	0x000116b0


	//   ....[58]....
        /*0280*/ 	.word	0x000117a0


	//   ....[59]....
        /*0284*/ 	.word	0x00011810


	//   ....[60]....
        /*0288*/ 	.word	0x00011900


	//   ....[61]....
        /*028c*/ 	.word	0x00011960


	//   ....[62]....
        /*0290*/ 	.word	0x00011a40


	//   ....[63]....
        /*0294*/ 	.word	0x00011a90


	//   ....[64]....
        /*0298*/ 	.word	0x00011e90


	//----- nvinfo : EIATTR_REG_RECONFIG
	.align		4
.L_88:
        /*029c*/ 	.byte	0x01, 0x54
	.zero		2


	//----- nvinfo : EIATTR_SYSCALL_OFFSETS
	.align		4
        /*02a0*/ 	.byte	0x04, 0x46
        /*02a2*/ 	.short	(.L_90 - .L_89)


	//   ....[0]....
.L_89:
        /*02a4*/ 	.word	0x00001340


	//   ....[1]....
        /*02a8*/ 	.word	0x0000d910


	//   ....[2]....
        /*02ac*/ 	.word	0x0000da50


	//   ....[3]....
        /*02b0*/ 	.word	0x0000db40


	//   ....[4]....
        /*02b4*/ 	.word	0x0000e240


	//----- nvinfo : EIATTR_MBARRIER_INSTR_OFFSETS
	.align		4
.L_90:
        /*02b8*/ 	.byte	0x04, 0x39
        /*02ba*/ 	.short	(.L_92 - .L_91)


	//   ....[0]....
.L_91:
        /*02bc*/ 	.word	0x00000270
        /*02c0*/ 	.word	0x000000ff
        /*02c4*/ 	.word	0x00034800
        /*02c8*/ 	.short	0x0100
        /*02ca*/ 	.byte	0x08
	.zero		1


	//   ....[1]....
        /*02cc*/ 	.word	0x00000280
        /*02d0*/ 	.word	0x000000ff
        /*02d4*/ 	.word	0x00034820
        /*02d8*/ 	.short	0x0100
        /*02da*/ 	.byte	0x08
	.zero		1


	//   ....[2]....
        /*02dc*/ 	.word	0x00000370
        /*02e0*/ 	.word	0x000000ff
        /*02e4*/ 	.word	0x00034830
        /*02e8*/ 	.short	0x0100
        /*02ea*/ 	.byte	0x08
	.zero		1


	//   ....[3]....
        /*02ec*/ 	.word	0x00000380
        /*02f0*/ 	.word	0x000000ff
        /*02f4*/ 	.word	0x00034840
        /*02f8*/ 	.short	0x0100
        /*02fa*/ 	.byte	0x08
	.zero		1


	//   ....[4]....
        /*02fc*/ 	.word	0x00000390
        /*0300*/ 	.word	0x000000ff
        /*0304*/ 	.word	0x00034838
        /*0308*/ 	.short	0x0100
        /*030a*/ 	.byte	0x08
	.zero		1


	//   ....[5]....
        /*030c*/ 	.word	0x000003a0
        /*0310*/ 	.word	0x000000ff
        /*0314*/ 	.word	0x00034848
        /*0318*/ 	.short	0x0100
        /*031a*/ 	.byte	0x08
	.zero		1


	//   ....[6]....
        /*031c*/ 	.word	0x000004d0
        /*0320*/ 	.word	0x000000ff
        /*0324*/ 	.word	0x00034850
        /*0328*/ 	.short	0x0100
        /*032a*/ 	.byte	0x08
	.zero		1


	//   ....[7]....
        /*032c*/ 	.word	0x000004e0
        /*0330*/ 	.word	0x000000ff
        /*0334*/ 	.word	0x00034860
        /*0338*/ 	.short	0x0100
        /*033a*/ 	.byte	0x08
	.zero		1


	//   ....[8]....
        /*033c*/ 	.word	0x000004f0
        /*0340*/ 	.word	0x000000ff
        /*0344*/ 	.word	0x00034858
        /*0348*/ 	.short	0x0100
        /*034a*/ 	.byte	0x08
	.zero		1


	//   ....[9]....
        /*034c*/ 	.word	0x00000500
        /*0350*/ 	.word	0x000000ff
        /*0354*/ 	.word	0x00034868
        /*0358*/ 	.short	0x0100
        /*035a*/ 	.byte	0x08
	.zero		1


	//   ....[10]....
        /*035c*/ 	.word	0x000005f0
        /*0360*/ 	.word	0x000000ff
        /*0364*/ 	.word	0x00034870
        /*0368*/ 	.short	0x0100
        /*036a*/ 	.byte	0x06
	.zero		1


	//   ....[11]....
        /*036c*/ 	.word	0x00000600
        /*0370*/ 	.word	0x000000ff
        /*0374*/ 	.word	0x00034880
        /*0378*/ 	.short	0x0100
        /*037a*/ 	.byte	0x06
	.zero		1


	//   ....[12]....
        /*037c*/ 	.word	0x00000610
        /*0380*/ 	.word	0x000000ff
        /*0384*/ 	.word	0x00034878
        /*0388*/ 	.short	0x0100
        /*038a*/ 	.byte	0x06
	.zero		1


	//   ....[13]....
        /*038c*/ 	.word	0x00000620
        /*0390*/ 	.word	0x000000ff
        /*0394*/ 	.word	0x00034888
        /*0398*/ 	.short	0x0100
        /*039a*/ 	.byte	0x06
	.zero		1


	//   ....[14]....
        /*039c*/ 	.word	0x00000750
        /*03a0*/ 	.word	0x000000ff
        /*03a4*/ 	.word	0x00034890
        /*03a8*/ 	.short	0x0100
        /*03aa*/ 	.byte	0x08
	.zero		1


	//   ....[15]....
        /*03ac*/ 	.word	0x00000760
        /*03b0*/ 	.word	0x000000ff
        /*03b4*/ 	.word	0x000348a0
        /*03b8*/ 	.short	0x0100
        /*03ba*/ 	.byte	0x08
	.zero		1


	//   ....[16]....
        /*03bc*/ 	.word	0x00000770
        /*03c0*/ 	.word	0x000000ff
        /*03c4*/ 	.word	0x00034898
        /*03c8*/ 	.short	0x0100
        /*03ca*/ 	.byte	0x08
	.zero		1


	//   ....[17]....
        /*03cc*/ 	.word	0x00000780
        /*03d0*/ 	.word	0x000000ff
        /*03d4*/ 	.word	0x000348a8
        /*03d8*/ 	.short	0x0100
        /*03da*/ 	.byte	0x08
	.zero		1


	//   ....[18]....
        /*03dc*/ 	.word	0x000008b0
        /*03e0*/ 	.word	0x000000ff
        /*03e4*/ 	.word	0x000348b0
        /*03e8*/ 	.short	0x0100
        /*03ea*/ 	.byte	0x08
	.zero		1


	//   ....[19]....
        /*03ec*/ 	.word	0x000008c0
        /*03f0*/ 	.word	0x000000ff
        /*03f4*/ 	.word	0x000348c0
        /*03f8*/ 	.short	0x0100
        /*03fa*/ 	.byte	0x08
	.zero		1


	//   ....[20]....
        /*03fc*/ 	.word	0x000008d0
        /*0400*/ 	.word	0x000000ff
        /*0404*/ 	.word	0x000348b8
        /*0408*/ 	.short	0x0100
        /*040a*/ 	.byte	0x08
	.zero		1


	//   ....[21]....
        /*040c*/ 	.word	0x000008e0
        /*0410*/ 	.word	0x000000ff
        /*0414*/ 	.word	0x000348c8
        /*0418*/ 	.short	0x0100
        /*041a*/ 	.byte	0x08
	.zero		1


	//   ....[22]....
        /*041c*/ 	.word	0x00001370
        /*0420*/ 	.word	0x000000ff
        /*0424*/ 	.word	0x00034800
        /*0428*/ 	.short	0x010a
        /*042a*/ 	.byte	0x04
	.zero		1


	//   ....[23]....
        /*042c*/ 	.word	0x00001410
        /*0430*/ 	.word	0x000000ff
        /*0434*/ 	.word	0x00034830
        /*0438*/ 	.short	0x010a
        /*043a*/ 	.byte	0x04
	.zero		1


	//   ....[24]....
        /*043c*/ 	.word	0x000014a0
        /*0440*/ 	.word	0x000000ff
        /*0444*/ 	.word	0x00034830
        /*0448*/ 	.short	0x010a
        /*044a*/ 	.byte	0x04
	.zero		1


	//   ....[25]....
        /*044c*/ 	.word	0x00005560
        /*0450*/ 	.word	0x00000032
        /*0454*/ 	.word	0x00000000
        /*0458*/ 	.short	0x0101
        /*045a*/ 	.byte	0x3f
	.zero		1


	//   ....[26]....
        /*045c*/ 	.word	0x00006490
        /*0460*/ 	.word	0x00000005
        /*0464*/ 	.word	0x00034830
        /*0468*/ 	.short	0x010a
        /*046a*/ 	.byte	0x3f
	.zero		1


	//   ....[27]....
        /*046c*/ 	.word	0x000064d0
        /*0470*/ 	.word	0x00000005
        /*0474*/ 	.word	0x00034830
        /*0478*/ 	.short	0x010a
        /*047a*/ 	.byte	0x3f
	.zero		1


	//   ....[28]....
        /*047c*/ 	.word	0x00008a80
        /*0480*/ 	.word	0x000000ff
        /*0484*/ 	.word	0x00034850
        /*0488*/ 	.short	0x010a
        /*048a*/ 	.byte	0x06
	.zero		1


	//   ....[29]....
        /*048c*/ 	.word	0x00008ac0
        /*0490*/ 	.word	0x000000ff
        /*0494*/ 	.word	0x00034850
        /*0498*/ 	.short	0x010a
        /*049a*/ 	.byte	0x06
	.zero		1


	//   ....[30]....
        /*049c*/ 	.word	0x0000a070
        /*04a0*/ 	.word	0x00000085
        /*04a4*/ 	.word	0x00000000
        /*04a8*/ 	.short	0x0101
        /*04aa*/ 	.byte	0x3f
	.zero		1


	//   ....[31]....
        /*04ac*/ 	.word	0x0000a290
        /*04b0*/ 	.word	0x00000083
        /*04b4*/ 	.word	0x00000000
        /*04b8*/ 	.short	0x0101
        /*04ba*/ 	.byte	0x3f
	.zero		1


	//   ....[32]....
        /*04bc*/ 	.word	0x0000ae60
        /*04c0*/ 	.word	0x0000000b
        /*04c4*/ 	.word	0x00034850
        /*04c8*/ 	.short	0x010a
        /*04ca*/ 	.byte	0x3f
	.zero		1


	//   ....[33]....
        /*04cc*/ 	.word	0x0000aea0
        /*04d0*/ 	.word	0x0000000b
        /*04d4*/ 	.word	0x00034850
        /*04d8*/ 	.short	0x010a
        /*04da*/ 	.byte	0x3f
	.zero		1


	//   ....[34]....
        /*04dc*/ 	.word	0x0000b600
        /*04e0*/ 	.word	0x00000009
        /*04e4*/ 	.word	0x00000000
        /*04e8*/ 	.short	0x0101
        /*04ea*/ 	.byte	0x3f
	.zero		1


	//   ....[35]....
        /*04ec*/ 	.word	0x0000c150
        /*04f0*/ 	.word	0x000000ff
        /*04f4*/ 	.word	0x00000000
        /*04f8*/ 	.short	0x0101
        /*04fa*/ 	.byte	0x04
	.zero		1


	//   ....[36]....
        /*04fc*/ 	.word	0x0000dec0
        /*0500*/ 	.word	0x000000ff
        /*0504*/ 	.word	0x00034840
        /*0508*/ 	.short	0x010a
        /*050a*/ 	.byte	0x26
	.zero		1


	//   ....[37]....
        /*050c*/ 	.word	0x0000eb90
        /*0510*/ 	.word	0x000000ff
        /*0514*/ 	.word	0x00034800
        /*0518*/ 	.short	0x0107
        /*051a*/ 	.byte	0x26
	.zero		1


	//   ....[38]....
        /*051c*/ 	.word	0x0000ec00
        /*0520*/ 	.word	0x000000ff
        /*0524*/ 	.word	0x00034800
        /*0528*/ 	.short	0x0101
        /*052a*/ 	.byte	0x26
	.zero		1


	//   ....[39]....
        /*052c*/ 	.word	0x0000ec10
        /*0530*/ 	.word	0x000000ff
        /*0534*/ 	.word	0x00034820
        /*0538*/ 	.short	0x010a
        /*053a*/ 	.byte	0x26
	.zero		1


	//   ....[40]....
        /*053c*/ 	.word	0x0000f020
        /*0540*/ 	.word	0x000000ff
        /*0544*/ 	.word	0x00034848
        /*0548*/ 	.short	0x010a
        /*054a*/ 	.byte	0x26
	.zero		1


	//   ....[41]....
        /*054c*/ 	.word	0x0000f2e0
        /*0550*/ 	.word	0x000000ff
        /*0554*/ 	.word	0x00034860
        /*0558*/ 	.short	0x010a
        /*055a*/ 	.byte	0x26
	.zero		1


	//   ....[42]....
        /*055c*/ 	.word	0x0000f7e0
        /*0560*/ 	.word	0x000000ff
        /*0564*/ 	.word	0x00034840
        /*0568*/ 	.short	0x010a
        /*056a*/ 	.byte	0x26
	.zero		1


	//   ....[43]....
        /*056c*/ 	.word	0x0000fac0
        /*0570*/ 	.word	0x000000ff
        /*0574*/ 	.word	0x00034868
        /*0578*/ 	.short	0x010a
        /*057a*/ 	.byte	0x26
	.zero		1


	//   ....[44]....
        /*057c*/ 	.word	0x00010010
        /*0580*/ 	.word	0x000000ff
        /*0584*/ 	.word	0x00034848
        /*0588*/ 	.short	0x010a
        /*058a*/ 	.byte	0x26
	.zero		1


	//   ....[45]....
        /*058c*/ 	.word	0x000102d0
        /*0590*/ 	.word	0x000000ff
        /*0594*/ 	.word	0x00034860
        /*0598*/ 	.short	0x010a
        /*059a*/ 	.byte	0x26
	.zero		1


	//   ....[46]....
        /*059c*/ 	.word	0x00010660
        /*05a0*/ 	.word	0x00000003
        /*05a4*/ 	.word	0x00034860
        /*05a8*/ 	.short	0x010a
        /*05aa*/ 	.byte	0x3f
	.zero		1


	//   ....[47]....
        /*05ac*/ 	.word	0x000109f0
        /*05b0*/ 	.word	0x00000002
        /*05b4*/ 	.word	0x00034820
        /*05b8*/ 	.short	0x010a
        /*05ba*/ 	.byte	0x3f
	.zero		1


	//   ....[48]....
        /*05bc*/ 	.word	0x00010b90
        /*05c0*/ 	.word	0x00000007
        /*05c4*/ 	.word	0x00000000
        /*05c8*/ 	.short	0x010a
        /*05ca*/ 	.byte	0x3f
	.zero		1


	//   ....[49]....
        /*05cc*/ 	.word	0x00010c00
        /*05d0*/ 	.word	0x00000008
        /*05d4*/ 	.word	0x00000000
        /*05d8*/ 	.short	0x010a
        /*05da*/ 	.byte	0x3f
	.zero		1


	//   ....[50]....
        /*05dc*/ 	.word	0x00010c60
        /*05e0*/ 	.word	0x00000007
        /*05e4*/ 	.word	0x00000000
        /*05e8*/ 	.short	0x010a
        /*05ea*/ 	.byte	0x3f
	.zero		1


	//   ....[51]....
        /*05ec*/ 	.word	0x00010c90
        /*05f0*/ 	.word	0x00000006
        /*05f4*/ 	.word	0x00000000
        /*05f8*/ 	.short	0x010a
        /*05fa*/ 	.byte	0x3f
	.zero		1


	//   ....[52]....
        /*05fc*/ 	.word	0x00010d10
        /*0600*/ 	.word	0x00000003
        /*0604*/ 	.word	0x00034800
        /*0608*/ 	.short	0x010a
        /*060a*/ 	.byte	0x3f
	.zero		1


	//   ....[53]....
        /*060c*/ 	.word	0x00010d80
        /*0610*/ 	.word	0x00000003
        /*0614*/ 	.word	0x00034830
        /*0618*/ 	.short	0x010a
        /*061a*/ 	.byte	0x3f
	.zero		1


	//   ....[54]....
        /*061c*/ 	.word	0x00010dd0
        /*0620*/ 	.word	0x00000005
        /*0624*/ 	.word	0x00034830
        /*0628*/ 	.short	0x010a
        /*062a*/ 	.byte	0x3f
	.zero		1


	//   ....[55]....
        /*062c*/ 	.word	0x00010e30
        /*0630*/ 	.word	0x00000005
        /*0634*/ 	.word	0x00034850
        /*0638*/ 	.short	0x010a
        /*063a*/ 	.byte	0x3f
	.zero		1


	//   ....[56]....
        /*063c*/ 	.word	0x00010e80
        /*0640*/ 	.word	0x0000000b
        /*0644*/ 	.word	0x00034850
        /*0648*/ 	.short	0x010a
        /*064a*/ 	.byte	0x3f
	.zero		1


	//   ....[57]....
        /*064c*/ 	.word	0x00010fe0
        /*0650*/ 	.word	0x00000003
        /*0654*/ 	.word	0x00034840
        /*0658*/ 	.short	0x010a
        /*065a*/ 	.byte	0x3f
	.zero		1


	//   ....[58]....
        /*065c*/ 	.word	0x00011ad0
        /*0660*/ 	.word	0x00000003
        /*0664*/ 	.word	0x00034820
        /*0668*/ 	.short	0x010a
        /*066a*/ 	.byte	0x3f
	.zero		1


	//   ....[59]....
        /*066c*/ 	.word	0x00011b30
        /*0670*/ 	.word	0x00000003
        /*0674*/ 	.word	0x00034848
        /*0678*/ 	.short	0x010a
        /*067a*/ 	.byte	0x3f
	.zero		1


	//   ....[60]....
        /*067c*/ 	.word	0x00011b90
        /*0680*/ 	.word	0x00000003
        /*0684*/ 	.word	0x00034860
        /*0688*/ 	.short	0x010a
        /*068a*/ 	.byte	0x3f
	.zero		1


	//   ....[61]....
        /*068c*/ 	.word	0x00011bf0
        /*0690*/ 	.word	0x00000003
        /*0694*/ 	.word	0x00034840
        /*0698*/ 	.short	0x010a
        /*069a*/ 	.byte	0x3f
	.zero		1


	//   ....[62]....
        /*069c*/ 	.word	0x00011c50
        /*06a0*/ 	.word	0x00000003
        /*06a4*/ 	.word	0x00034868
        /*06a8*/ 	.short	0x010a
        /*06aa*/ 	.byte	0x3f
	.zero		1


	//   ....[63]....
        /*06ac*/ 	.word	0x00011cb0
        /*06b0*/ 	.word	0x00000003
        /*06b4*/ 	.word	0x00034848
        /*06b8*/ 	.short	0x010a
        /*06ba*/ 	.byte	0x3f
	.zero		1


	//   ....[64]....
        /*06bc*/ 	.word	0x00011d10
        /*06c0*/ 	.word	0x00000003
        /*06c4*/ 	.word	0x00034860
        /*06c8*/ 	.short	0x010a
        /*06ca*/ 	.byte	0x3f
	.zero		1


	//   ....[65]....
        /*06cc*/ 	.word	0x00011d60
        /*06d0*/ 	.word	0x00000003
        /*06d4*/ 	.word	0x00034860
        /*06d8*/ 	.short	0x010a
        /*06da*/ 	.byte	0x3f
	.zero		1


	//   ....[66]....
        /*06dc*/ 	.word	0x00011db0
        /*06e0*/ 	.word	0x00000002
        /*06e4*/ 	.word	0x00034820
        /*06e8*/ 	.short	0x010a
        /*06ea*/ 	.byte	0x3f
	.zero		1


	//   ....[67]....
        /*06ec*/ 	.word	0x00011f50
        /*06f0*/ 	.word	0x00000007
        /*06f4*/ 	.word	0x00000000
        /*06f8*/ 	.short	0x010a
        /*06fa*/ 	.byte	0x3f
	.zero		1


	//   ....[68]....
        /*06fc*/ 	.word	0x00011fa0
        /*0700*/ 	.word	0x00000008
        /*0704*/ 	.word	0x00000000
        /*0708*/ 	.short	0x010a
        /*070a*/ 	.byte	0x3f
	.zero		1


	//   ....[69]....
        /*070c*/ 	.word	0x00011ff0
        /*0710*/ 	.word	0x00000007
        /*0714*/ 	.word	0x00000000
        /*0718*/ 	.short	0x010a
        /*071a*/ 	.byte	0x3f
	.zero		1


	//----- nvinfo : EIATTR_NUM_MBARRIERS
	.align		4
.L_92:
        /*071c*/ 	.byte	0x03, 0x38
        /*071e*/ 	.short	0x0016


	//----- nvinfo : EIATTR_EXIT_INSTR_OFFSETS
	.align		4
        /*0720*/ 	.byte	0x04, 0x1c
        /*0722*/ 	.short	(.L_94 - .L_93)


	//   ....[0]....
.L_93:
        /*0724*/ 	.word	0x00010ce0


	//----- nvinfo : EIATTR_MAX_THREADS
	.align		4
.L_94:
        /*0728*/ 	.byte	0x04, 0x05
        /*072a*/ 	.short	(.L_96 - .L_95)
.L_95:
        /*072c*/ 	.word	0x00000180
        /*0730*/ 	.word	0x00000001
        /*0734*/ 	.word	0x00000001


	//----- nvinfo : EIATTR_CRS_STACK_SIZE
	.align		4
.L_96:
        /*0738*/ 	.byte	0x04, 0x1e
        /*073a*/ 	.short	(.L_98 - .L_97)
.L_97:
        /*073c*/ 	.word	0x00000000


	//----- nvinfo : EIATTR_CBANK_PARAM_SIZE
	.align		4
.L_98:
        /*0740*/ 	.byte	0x03, 0x19
        /*0742*/ 	.short	0x0a70


	//----- nvinfo : EIATTR_PARAM_CBANK
	.align		4
        /*0744*/ 	.byte	0x04, 0x0a
        /*0746*/ 	.short	(.L_100 - .L_99)
	.align		4
.L_99:
        /*0748*/ 	.word	index@(.nv.constant0._ZN7cutlass13device_kernelIN5flash11enable_sm90INS1_16FlashAttnFwdSm90INS1_25CollectiveMainloopFwdSm90ILi2EN4cute5tupleIJNS5_1CILi1EEES8_S8_EEENS6_IJNS7_ILi128EEENS7_ILi176EEESA_EEELi128ENS_6half_tEfNS_4arch4Sm90ELb0ELb0ELb0ELb0ELb0ELb0ELb0ELb1ELb1ELb1ELb1ELb0EEENS1_21CollectiveEpilogueFwdINS6_IJSA_SA_SB_EEES9_SD_SF_Li256ELb0ELb1ELb1ELb0EEENS1_19SingleTileSchedulerILb0ELb1ELb1ELi128EEEEEEEEEvNT_6ParamsE)
        /*074c*/ 	.short	0x0210
        /*074e*/ 	.short	0x0a70


	//----- nvinfo : EIATTR_SW_WAR
	.align		4
.L_100:
        /*0750*/ 	.byte	0x04, 0x36
        /*0752*/ 	.short	(.L_102 - .L_101)
.L_101:
        /*0754*/ 	.word	0x00000008
.L_102:


//--------------------- .nv.info._ZN7cutlass13device_kernelIN5flash11enable_sm90INS1_16FlashAttnFwdSm90INS1_25CollectiveMainloopFwdSm90ILi2EN4cute5tupleIJNS5_1CILi1EEES8_S8_EEENS6_IJNS7_ILi128EEENS7_ILi176EEESA_EEELi128ENS_6half_tEfNS_4arch4Sm90ELb0ELb0ELb0ELb1ELb0ELb0ELb0ELb1ELb1ELb1ELb1ELb0EEENS1_21CollectiveEpilogueFwdINS6_IJSA_SA_SB_EEES9_SD_SF_Li256ELb1ELb1ELb1ELb0EEENS1_36VarlenDynamicPersistentTileSchedulerILi128ELi176ELi256ELi128ELb1ELb1ELb1ELb0ELb1ELb1EEEEEEEEEvNT_6ParamsE --------------------------
	.section	.nv.info._ZN7cutlass13device_kernelIN5flash11enable_sm90INS1_16FlashAttnFwdSm90INS1_25CollectiveMainloopFwdSm90ILi2EN4cute5tupleIJNS5_1CILi1EEES8_S8_EEENS6_IJNS7_ILi128EEENS7_ILi176EEESA_EEELi128ENS_6half_tEfNS_4arch4Sm90ELb0ELb0ELb0ELb1ELb0ELb0ELb0ELb1ELb1ELb1ELb1ELb0EEENS1_21CollectiveEpilogueFwdINS6_IJSA_SA_SB_EEES9_SD_SF_Li256ELb1ELb1ELb1ELb0EEENS1_36VarlenDynamicPersistentTileSchedulerILi128ELi176ELi256ELi128ELb1ELb1ELb1ELb0ELb1ELb1EEEEEEEEEvNT_6ParamsE,"",@"SHT_CUDA_INFO"
	.sectionflags	@""
	.align	4


	//----- nvinfo : EIATTR_CUDA_API_VERSION
	.align		4
        /*0000*/ 	.byte	0x04, 0x37
        /*0002*/ 	.short	(.L_104 - .L_103)
.L_103:
        /*0004*/ 	.word	0x00000082


	//----- nvinfo : EIATTR_KPARAM_INFO
	.align		4
.L_104:
        /*0008*/ 	.byte	0x04, 0x17
        /*000a*/ 	.short	(.L_106 - .L_105)
.L_105:
        /*000c*/ 	.word	0x00000000
        /*0010*/ 	.short	0x0000
        /*0012*/ 	.short	0x0070
        /*0014*/ 	.byte	0x00, 0xf0, 0x01, 0x2a


	//----- nvinfo : EIATTR_SPARSE_MMA_MASK
	.align		4
.L_106:
        /*0018*/ 	.byte	0x03, 0x50
        /*001a*/ 	.short	0x0000


	//----- nvinfo : EIATTR_MAXREG_COUNT
	.align		4
        /*001c*/ 	.byte	0x03, 0x1b
        /*001e*/ 	.short	0x00a8


	//----- nvinfo : EIATTR_NUM_BARRIERS
	.align		4
        /*0020*/ 	.byte	0x02, 0x4c
        /*0022*/ 	.byte	0x10
	.zero		1


	//----- nvinfo : EIATTR_EXTERNS
	.align		4
        /*0024*/ 	.byte	0x04, 0x0f
        /*0026*/ 	.short	(.L_108 - .L_107)


	//   ....[0]....
	.align		4
.L_107:
        /*0028*/ 	.word	index@(__assertfail)


	//----- nvinfo : EIATTR_ANNOTATIONS
	.align		4
.L_108:
        /*002c*/ 	.byte	0x04, 0x55
        /*002e*/ 	.short	(.L_110 - .L_109)


	//   ....[0]....
.L_109:
        /*0030*/ 	.word	0x00000001
        /*0034*/ 	.byte	0x50, 0x09, 0x00, 0x00, 0x01, 0x00, 0x00, 0x00, 0xa0, 0x0a, 0x00, 0x00, 0x01, 0x00, 0x00, 0x00
        /* <DEDUP_REMOVED lines=80> */
        /*0544*/ 	.byte	0x30, 0x71, 0x01, 0x00, 0x01, 0x00, 0x00, 0x00, 0xd0, 0x71, 0x01, 0x00


	//----- nvinfo : EIATTR_MERCURY_ISA_VERSION
	.align		4
.L_110:
        /*0550*/ 	.byte	0x03, 0x5f
        /*0552*/ 	.short	0x0101


	//----- nvinfo : EIATTR_UNUSED_LOAD_BYTE_OFFSET
	.align		4
        /*0554*/ 	.byte	0x04, 0x44
        /*0556*/ 	.short	(.L_112 - .L_111)


	//   ....[0]....
.L_111:
        /*0558*/ 	.word	0x00000a50
        /*055c*/ 	.word	0x0000fff0


	//   ....[1]....
        /*0560*/ 	.word	0x0000c6a0
        /*0564*/ 	.word	0x0000fff0


	//----- nvinfo : EIATTR_INT_WARP_WIDE_INSTR_OFFSETS
	.align		4
.L_112:
        /*0568*/ 	.byte	0x04, 0x31
        /*056a*/ 	.short	(.L_114 - .L_113)


	//   ....[0]....
.L_113:
        /*056c*/ 	.word	0x00000130


	//   ....[1]....
        /*0570*/ 	.word	0x00000170


	//   ....[2]....
        /*0574*/ 	.word	0x000001e0


	//   ....[3]....
        /*0578*/ 	.word	0x000111d0


	//   ....[4]....
        /*057c*/ 	.word	0x00011270


	//   ....[5]....
        /*0580*/ 	.word	0x00014970


	//   ....[6]....
        /*0584*/ 	.word	0x00014a10


	//----- nvinfo : EIATTR_COOP_GROUP_MASK_REGIDS
	.align		4
.L_114:
        /*0588*/ 	.byte	0x04, 0x29
        /*058a*/ 	.short	(.L_116 - .L_115)


	//   ....[0]....
.L_115:
        /*058c*/ 	.word	0xffffffff


	//   ....[1]....
        /*0590*/ 	.word	0xffffffff


	//   ....[2]....
        /*0594*/ 	.word	0xffffffff


	//   ....[3]....
        /*0598*/ 	.word	0xffffffff


	//   ....[4]....
        /*059c*/ 	.word	0xffffffff


	//   ....[5]....
        /*05a0*/ 	.word	0xffffffff


	//   ....[6]....
        /*05a4*/ 	.word	0xffffffff


	//   ....[7]....
        /*05a8*/ 	.word	0xffffffff


	//   ....[8]....
        /*05ac*/ 	.word	0xffffffff


	//   ....[9]....
        /*05b0*/ 	.word	0xffffffff


	//   ....[10]....
        /*05b4*/ 	.word	0xffffffff


	//   ....[11]....
        /*05b8*/ 	.word	0xffffffff


	//   ....[12]....
        /*05bc*/ 	.word	0xffffffff


	//   ....[13]....
        /*05c0*/ 	.word	0xffffffff


	//   ....[14]....
        /*05c4*/ 	.word	0xffffffff


	//   ....[15]....
        /*05c8*/ 	.word	0xffffffff


	//   ....[16]....
        /*05cc*/ 	.word	0xffffffff


	//   ....[17]....
        /*05d0*/ 	.word	0xffffffff


	//   ....[18]....
        /*05d4*/ 	.word	0xffffffff


	//   ....[19]....
        /*05d8*/ 	.word	0xffffffff


	//   ....[20]....
        /*05dc*/ 	.word	0xffffffff


	//   ....[21]....
        /*05e0*/ 	.word	0xffffffff


	//   ....[22]....
        /*05e4*/ 	.word	0xffffffff


	//   ....[23]....
        /*05e8*/ 	.word	0xffffffff


	//   ....[24]....
        /*05ec*/ 	.word	0xffffffff


	//   ....[25]....
        /*05f0*/ 	.word	0xffffffff


	//   ....[26]....
        /*05f4*/ 	.word	0xffffffff


	//   ....[27]....
        /*05f8*/ 	.word	0xffffffff


	//   ....[28]....
        /*05fc*/ 	.word	0xffffffff


	//   ....[29]....
        /*0600*/ 	.word	0xffffffff


	//   ....[30]....
        /*0604*/ 	.word	0xffffffff


	//   ....[31]....
        /*0608*/ 	.word	0xffffffff


	//   ....[32]....
        /*060c*/ 	.word	0xffffffff


	//   ....[33]....
        /*0610*/ 	.word	0xffffffff


	//   ....[34]....
        /*0614*/ 	.word	0xffffffff


	//   ....[35]....
        /*0618*/ 	.word	0xffffffff


	//   ....[36]....
        /*061c*/ 	.word	0xffffffff


	//   ....[37]....
        /*0620*/ 	.word	0xffffffff


	//   ....[38]....
        /*0624*/ 	.word	0xffffffff


	//   ....[39]....
        /*0628*/ 	.word	0xffffffff


	//   ....[40]....
        /*062c*/ 	.word	0xffffffff


	//   ....[41]....
        /*0630*/ 	.word	0xffffffff


	//   ....[42]....
        /*0634*/ 	.word	0xffffffff


	//   ....[43]....
        /*0638*/ 	.word	0xffffffff


	//   ....[44]....
        /*063c*/ 	.word	0xffffffff


	//   ....[45]....
        /*0640*/ 	.word	0xffffffff


	//   ....[46]....
        /*0644*/ 	.word	0xffffffff


	//   ....[47]....
        /*0648*/ 	.word	0xffffffff


	//   ....[48]....
        /*064c*/ 	.word	0xffffffff


	//   ....[49]....
        /*0650*/ 	.word	0xffffffff


	//   ....[50]....
        /*0654*/ 	.word	0xffffffff


	//   ....[51]....
        /*0658*/ 	.word	0xffffffff


	//   ....[52]....
        /*065c*/ 	.word	0xffffffff


	//   ....[53]....
        /*0660*/ 	.word	0xffffffff


	//   ....[54]....
        /*0664*/ 	.word	0xffffffff


	//   ....[55]....
        /*0668*/ 	.word	0xffffffff


	//   ....[56]....
        /*066c*/ 	.word	0xffffffff


	//   ....[57]....
        /*0670*/ 	.word	0xffffffff


	//   ....[58]....
        /*0674*/ 	.word	0xffffffff


	//   ....[59]....
        /*0678*/ 	.word	0xffffffff


	//   ....[60]....
        /*067c*/ 	.word	0xffffffff


	//   ....[61]....
        /*0680*/ 	.word	0xffffffff


	//   ....[62]....
        /*0684*/ 	.word	0xffffffff


	//   ....[63]....
        /*0688*/ 	.word	0xffffffff


	//   ....[64]....
        /*068c*/ 	.word	0xffffffff


	//   ....[65]....
        /*0690*/ 	.word	0xffffffff


	//   ....[66]....
        /*0694*/ 	.word	0xffffffff


	//   ....[67]....
        /*0698*/ 	.word	0xffffffff


	//   ....[68]....
        /*069c*/ 	.word	0xffffffff


	//   ....[69]....
        /*06a0*/ 	.word	0xffffffff


	//   ....[70]....
        /*06a4*/ 	.word	0xffffffff


	//   ....[71]....
        /*06a8*/ 	.word	0xffffffff


	//   ....[72]....
        /*06ac*/ 	.word	0xffffffff


	//   ....[73]....
        /*06b0*/ 	.word	0xffffffff


	//   ....[74]....
        /*06b4*/ 	.word	0xffffffff


	//   ....[75]....
        /*06b8*/ 	.word	0xffffffff


	//   ....[76]....
        /*06bc*/ 	.word	0xffffffff


	//   ....[77]....
        /*06c0*/ 	.word	0xffffffff


	//   ....[78]....
        /*06c4*/ 	.word	0xffffffff


	//   ....[79]....
        /*06c8*/ 	.word	0xffffffff


	//   ....[80]....
        /*06cc*/ 	.word	0xffffffff


	//   ....[81]....
        /*06d0*/ 	.word	0xffffffff


	//   ....[82]....
        /*06d4*/ 	.word	0xffffffff


	//   ....[83]....
        /*06d8*/ 	.word	0xffffffff


	//   ....[84]....
        /*06dc*/ 	.word	0xffffffff


	//   ....[85]....
        /*06e0*/ 	.word	0xffffffff


	//   ....[86]....
        /*06e4*/ 	.word	0xffffffff


	//   ....[87]....
        /*06e8*/ 	.word	0xffffffff


	//   ....[88]....
        /*06ec*/ 	.word	0xffffffff


	//   ....[89]....
        /*06f0*/ 	.word	0xffffffff


	//   ....[90]....
        /*06f4*/ 	.word	0xffffffff


	//   ....[91]....
        /*06f8*/ 	.word	0xffffffff


	//   ....[92]....
        /*06fc*/ 	.word	0xffffffff


	//   ....[93]....
        /*0700*/ 	.word	0xffffffff


	//   ....[94]....
        /*0704*/ 	.word	0xffffffff


	//   ....[95]....
        /*0708*/ 	.word	0xffffffff


	//   ....[96]....
        /*070c*/ 	.word	0xffffffff


	//   ....[97]....
        /*0710*/ 	.word	0x0500000f


	//   ....[98]....
        /*0714*/ 	.word	0x0500000f


	//   ....[99]....
        /*0718*/ 	.word	0x0500000f


	//   ....[100]....
        /*071c*/ 	.word	0x0500000f


	//   ....[101]....
        /*0720*/ 	.word	0x0500000f


	//   ....[102]....
        /*0724*/ 	.word	0x0500000f


	//   ....[103]....
        /*0728*/ 	.word	0x0500000f


	//   ....[104]....
        /*072c*/ 	.word	0x0500000f


	//   ....[105]....
        /*0730*/ 	.word	0x0500000f


	//   ....[106]....
        /*0734*/ 	.word	0x0500000f


	//   ....[107]....
        /*0738*/ 	.word	0x0500000f


	//   ....[108]....
        /*073c*/ 	.word	0x0500000f


	//   ....[109]....
        /*0740*/ 	.word	0x0500000f


	//   ....[110]....
        /*0744*/ 	.word	0x0500000f


	//   ....[111]....
        /*0748*/ 	.word	0x0500000f


	//   ....[112]....
        /*074c*/ 	.word	0x0500000f


	//   ....[113]....
        /*0750*/ 	.word	0x0500000f


	//   ....[114]....
        /*0754*/ 	.word	0x0500000f


	//   ....[115]....
        /*0758*/ 	.word	0x0500000f


	//   ....[116]....
        /*075c*/ 	.word	0x0500000f


	//   ....[117]....
        /*0760*/ 	.word	0x0500000f


	//   ....[118]....
        /*0764*/ 	.word	0x0500000f


	//   ....[119]....
        /*0768*/ 	.word	0x0500000f


	//   ....[120]....
        /*076c*/ 	.word	0x0500000f


	//   ....[121]....
        /*0770*/ 	.word	0x0500000f


	//   ....[122]....
        /*0774*/ 	.word	0x0500000f


	//   ....[123]....
        /*0778*/ 	.word	0x0500000f


	//   ....[124]....
        /*077c*/ 	.word	0x0500000f


	//   ....[125]....
        /*0780*/ 	.word	0x0500000f


	//   ....[126]....
        /*0784*/ 	.word	0x0500000f


	//   ....[127]....
        /*0788*/ 	.word	0x0500000f


	//   ....[128]....
        /*078c*/ 	.word	0x0500000f


	//   ....[129]....
        /*0790*/ 	.word	0x0500000f


	//   ....[130]....
        /*0794*/ 	.word	0x0500000f


	//   ....[131]....
        /*0798*/ 	.word	0x0500000f


	//   ....[132]....
        /*079c*/ 	.word	0x0500000f


	//----- nvinfo : EIATTR_COOP_GROUP_INSTR_OFFSETS
	.align		4
.L_116:
        /*07a0*/ 	.byte	0x04, 0x28
        /*07a2*/ 	.short	(.L_118 - .L_117)


	//   ....[0]....
.L_117:
        /*07a4*/ 	.word	0x00000070


	//   ....[1]....
        /*07a8*/ 	.word	0x00000140


	//   ....[2]....
        /*07ac*/ 	.word	0x00000190


	//   ....[3]....
        /*07b0*/ 	.word	0x000003c0


	//   ....[4]....
        /*07b4*/ 	.word	0x00000520


	//   ....[5]....
        /*07b8*/ 	.word	0x00000640


	//   ....[6]....
        /*07bc*/ 	.word	0x000007a0


	//   ....[7]....
        /*07c0*/ 	.word	0x00001b10


	//   ....[8]....
        /*07c4*/ 	.word	0x00005120


	//   ....[9]....
        /*07c8*/ 	.word	0x00005150


	//   ....[10]....
        /*07cc*/ 	.word	0x000058b0


	//   ....[11]....
        /*07d0*/ 	.word	0x00005940


	//   ....[12]....
        /*07d4*/ 	.word	0x00009af0


	//   ....[13]....
        /*07d8*/ 	.word	0x00009b10


	//   ....[14]....
        /*07dc*/ 	.word	0x0000a590


	//   ....[15]....
        /*07e0*/ 	.word	0x0000a630


	//   ....[16]....
        /*07e4*/ 	.word	0x0000bb30


	//   ....[17]....
        /*07e8*/ 	.word	0x0000bb90


	//   ....[18]....
        /*07ec*/ 	.word	0x0000c080


	//   ....[19]....
        /*07f0*/ 	.word	0x0000c090


	//   ....[20]....
        /*07f4*/ 	.word	0x0000d2e0


	//   ....[21]....
        /*07f8*/ 	.word	0x0000d2f0


	//   ....[22]....
        /*07fc*/ 	.word	0x0000d340


	//   ....[23]....
        /*0800*/ 	.word	0x0000d370


	//   ....[24]....
        /*0804*/ 	.word	0x0000db60


	//   ....[25]....
        /*0808*/ 	.word	0x0000db90


	//   ....[26]....
        /*080c*/ 	.word	0x0000dc60


	//   ....[27]....
        /*0810*/ 	.word	0x0000dc80


	//   ....[28]....
        /*0814*/ 	.word	0x0000dd50


	//   ....[29]....
        /*0818*/ 	.word	0x0000dd70


	//   ....[30]....
        /*081c*/ 	.word	0x0000de50


	//   ....[31]....
        /*0820*/ 	.word	0x0000de70


	//   ....[32]....
        /*0824*/ 	.word	0x0000e370


	//   ....[33]....
        /*0828*/ 	.word	0x0000e380


	//   ....[34]....
        /*082c*/ 	.word	0x0000e7d0


	//   ....[35]....
        /*0830*/ 	.word	0x0000e7e0


	//   ....[36]....
        /*0834*/ 	.word	0x0000f6d0


	//   ....[37]....
        /*0838*/ 	.word	0x0000f6f0


	//   ....[38]....
        /*083c*/ 	.word	0x0000f7c0


	//   ....[39]....
        /*0840*/ 	.word	0x0000f7e0


	//   ....[40]....
        /*0844*/ 	.word	0x0000f8b0


	//   ....[41]....
        /*0848*/ 	.word	0x0000f8d0


	//   ....[42]....
        /*084c*/ 	.word	0x0000f9b0


	//   ....[43]....
        /*0850*/ 	.word	0x0000f9d0


	//   ....[44]....
        /*0854*/ 	.word	0x0000fb30


	//   ....[45]....
        /*0858*/ 	.word	0x0000fd80


	//   ....[46]....
        /*085c*/ 	.word	0x0000fdb0


	//   ....[47]....
        /*0860*/ 	.word	0x0000fde0


	//   ....[48]....
        /*0864*/ 	.word	0x0000fe10


	//   ....[49]....
        /*0868*/ 	.word	0x0000fe40


	//   ....[50]....
        /*086c*/ 	.word	0x0000fe70


	//   ....[51]....
        /*0870*/ 	.word	0x00010020


	//   ....[52]....
        /*0874*/ 	.word	0x00010050


	//   ....[53]....
        /*0878*/ 	.word	0x00010080


	//   ....[54]....
        /*087c*/ 	.word	0x000100b0


	//   ....[55]....
        /*0880*/ 	.word	0x000100e0


	//   ....[56]....
        /*0884*/ 	.word	0x00010110


	//   ....[57]....
        /*0888*/ 	.word	0x000101a0


	//   ....[58]....
        /*088c*/ 	.word	0x000101d0


	//   ....[59]....
        /*0890*/ 	.word	0x000101e0


	//   ....[60]....
        /*0894*/ 	.word	0x00010290


	//   ....[61]....
        /*0898*/ 	.word	0x000117d0


	//   ....[62]....
        /*089c*/ 	.word	0x00012380


	//   ....[63]....
        /*08a0*/ 	.word	0x000123b0


	//   ....[64]....
        /*08a4*/ 	.word	0x000123d0


	//   ....[65]....
        /*08a8*/ 	.word	0x000123f0


	//   ....[66]....
        /*08ac*/ 	.word	0x00012500


	//   ....[67]....
        /*08b0*/ 	.word	0x00012510


	//   ....[68]....
        /*08b4*/ 	.word	0x000125a0


	//   ....[69]....
        /*08b8*/ 	.word	0x000125b0


	//   ....[70]....
        /*08bc*/ 	.word	0x00012640


	//   ....[71]....
        /*08c0*/ 	.word	0x00012650


	//   ....[72]....
        /*08c4*/ 	.word	0x000126e0


	//   ....[73]....
        /*08c8*/ 	.word	0x000126f0


	//   ....[74]....
        /*08cc*/ 	.word	0x00012780


	//   ....[75]....
        /*08d0*/ 	.word	0x00012790


	//   ....[76]....
        /*08d4*/ 	.word	0x000127e0


	//   ....[77]....
        /*08d8*/ 	.word	0x00012810


	//   ....[78]....
        /*08dc*/ 	.word	0x000150c0


	//   ....[79]....
        /*08e0*/ 	.word	0x000150f0


	//   ....[80]....
        /*08e4*/ 	.word	0x00015150


	//   ....[81]....
        /*08e8*/ 	.word	0x00015180


	//   ....[82]....
        /*08ec*/ 	.word	0x000151b0


	//   ....[83]....
        /*08f0*/ 	.word	0x000151e0


	//   ....[84]....
        /*08f4*/ 	.word	0x00015210


	//   ....[85]....
        /*08f8*/ 	.word	0x00015240


	//   ....[86]....
        /*08fc*/ 	.word	0x00015410


	//   ....[87]....
        /*0900*/ 	.word	0x00015440


	//   ....[88]....
        /*0904*/ 	.word	0x00015470


	//   ....[89]....
        /*0908*/ 	.word	0x000154a0


	//   ....[90]....
        /*090c*/ 	.word	0x000154d0


	//   ....[91]....
        /*0910*/ 	.word	0x00015500


	//   ....[92]....
        /*0914*/ 	.word	0x000155c0


	//   ....[93]....
        /*0918*/ 	.word	0x000155e0


	//   ....[94]....
        /*091c*/ 	.word	0x000155f0


	//   ....[95]....
        /*0920*/ 	.word	0x00015650


	//   ....[96]....
        /*0924*/ 	.word	0x00015d70


	//   ....[97]....
        /*0928*/ 	.word	0x00016250


	//   ....[98]....
        /*092c*/ 	.word	0x00016420


	//   ....[99]....
        /*0930*/ 	.word	0x00016470


	//   ....[100]....
        /*0934*/ 	.word	0x00016590


	//   ....[101]....
        /*0938*/ 	.word	0x000165e0


	//   ....[102]....
        /*093c*/ 	.word	0x00016710


	//   ....[103]....
        /*0940*/ 	.word	0x00016760


	//   ....[104]....
        /*0944*/ 	.word	0x00016880


	//   ....[105]....
        /*0948*/ 	.word	0x000168d0


	//   ....[106]....
        /*094c*/ 	.word	0x000169f0


	//   ....[107]....
        /*0950*/ 	.word	0x00016a40


	//   ....[108]....
        /*0954*/ 	.word	0x00016b60


	//   ....[109]....
        /*0958*/ 	.word	0x00016bb0


	//   ....[110]....
        /*095c*/ 	.word	0x00016cb0


	//   ....[111]....
        /*0960*/ 	.word	0x00016d20


	//   ....[112]....
        /*0964*/ 	.word	0x00016e20


	//   ....[113]....
        /*0968*/ 	.word	0x00016e70


	//   ....[114]....
        /*096c*/ 	.word	0x000171a0


	//   ....[115]....
        /*0970*/ 	.word	0x00017240


	//   ....[116]....
        /*0974*/ 	.word	0x000173e0


	//   ....[117]....
        /*0978*/ 	.word	0x00017460


	//   ....[118]....
        /*097c*/ 	.word	0x000174e0


	//   ....[119]....
        /*0980*/ 	.word	0x00017560


	//   ....[120]....
        /*0984*/ 	.word	0x000175e0


	//   ....[121]....
        /*0988*/ 	.word	0x00017670


	//   ....[122]....
        /*098c*/ 	.word	0x00017710


	//   ....[123]....
        /*0990*/ 	.word	0x000177c0


	//   ....[124]....
        /*0994*/ 	.word	0x00017840


	//   ....[125]....
        /*0998*/ 	.word	0x000178c0


	//   ....[126]....
        /*099c*/ 	.word	0x00017940


	//   ....[127]....
        /*09a0*/ 	.word	0x000179d0


	//   ....[128]....
        /*09a4*/ 	.word	0x00017a50


	//   ....[129]....
        /*09a8*/ 	.word	0x00017af0


	//   ....[130]....
        /*09ac*/ 	.word	0x00017b40


	//   ....[131]....
        /*09b0*/ 	.word	0x00017bd0


	//   ....[132]....
        /*09b4*/ 	.word	0x00017d00


	//----- nvinfo : EIATTR_REG_RECONFIG
	.align		4
.L_118:
        /*09b8*/ 	.byte	0x01, 0x54
	.zero		2


	//----- nvinfo : EIATTR_SYSCALL_OFFSETS
	.align		4
        /*09bc*/ 	.byte	0x04, 0x46
        /*09be*/ 	.short	(.L_120 - .L_119)


	//   ....[0]....
.L_119:
        /*09c0*/ 	.word	0x00001ca0


	//   ....[1]....
        /*09c4*/ 	.word	0x000113e0


	//   ....[2]....
        /*09c8*/ 	.word	0x00011530


	//   ....[3]....
        /*09cc*/ 	.word	0x00011630


	//   ....[4]....
        /*09d0*/ 	.word	0x00011f60


	//----- nvinfo : EIATTR_MBARRIER_INSTR_OFFSETS
	.align		4
.L_120:
        /*09d4*/ 	.byte	0x04, 0x39
        /*09d6*/ 	.short	(.L_122 - .L_121)


	//   ....[0]....
.L_121:
        /*09d8*/ 	.word	0x00000270
        /*09dc*/ 	.word	0x000000ff
        /*09e0*/ 	.word	0x00034800
        /*09e4*/ 	.short	0x0100
        /*09e6*/ 	.byte	0x08
	.zero		1


	//   ....[1]....
        /*09e8*/ 	.word	0x00000280
        /*09ec*/ 	.word	0x000000ff
        /*09f0*/ 	.word	0x00034820
        /*09f4*/ 	.short	0x0100
        /*09f6*/ 	.byte	0x08
	.zero		1


	//   ....[2]....
        /*09f8*/ 	.word	0x00000370
        /*09fc*/ 	.word	0x000000ff
        /*0a00*/ 	.word	0x00034830
        /*0a04*/ 	.short	0x0100
        /*0a06*/ 	.byte	0x08
	.zero		1


	//   ....[3]....
        /*0a08*/ 	.word	0x00000380
        /*0a0c*/ 	.word	0x000000ff
        /*0a10*/ 	.word	0x00034840
        /*0a14*/ 	.short	0x0100
        /*0a16*/ 	.byte	0x08
	.zero		1


	//   ....[4]....
        /*0a18*/ 	.word	0x00000390
        /*0a1c*/ 	.word	0x000000ff
        /*0a20*/ 	.word	0x00034838
        /*0a24*/ 	.short	0x0100
        /*0a26*/ 	.byte	0x08
	.zero		1


	//   ....[5]....
        /*0a28*/ 	.word	0x000003a0
        /*0a2c*/ 	.word	0x000000ff
        /*0a30*/ 	.word	0x00034848
        /*0a34*/ 	.short	0x0100
        /*0a36*/ 	.byte	0x08
	.zero		1


	//   ....[6]....
        /*0a38*/ 	.word	0x000004d0
        /*0a3c*/ 	.word	0x000000ff
        /*0a40*/ 	.word	0x00034850
        /*0a44*/ 	.short	0x0100
        /*0a46*/ 	.byte	0x08
	.zero		1


	//   ....[7]....
        /*0a48*/ 	.word	0x000004e0
        /*0a4c*/ 	.word	0x000000ff
        /*0a50*/ 	.word	0x00034860
        /*0a54*/ 	.short	0x0100
        /*0a56*/ 	.byte	0x08
	.zero		1


	//   ....[8]....
        /*0a58*/ 	.word	0x000004f0
        /*0a5c*/ 	.word	0x000000ff
        /*0a60*/ 	.word	0x00034858
        /*0a64*/ 	.short	0x0100
        /*0a66*/ 	.byte	0x08
	.zero		1


	//   ....[9]....
        /*0a68*/ 	.word	0x00000500
        /*0a6c*/ 	.word	0x000000ff
        /*0a70*/ 	.word	0x00034868
        /*0a74*/ 	.short	0x0100
        /*0a76*/ 	.byte	0x08
	.zero		1


	//   ....[10]....
        /*0a78*/ 	.word	0x000005f0
        /*0a7c*/ 	.word	0x000000ff
        /*0a80*/ 	.word	0x00034870
        /*0a84*/ 	.short	0x0100
        /*0a86*/ 	.byte	0x06
	.zero		1


	//   ....[11]....
        /*0a88*/ 	.word	0x00000600
        /*0a8c*/ 	.word	0x000000ff
        /*0a90*/ 	.word	0x00034880
        /*0a94*/ 	.short	0x0100
        /*0a96*/ 	.byte	0x06
	.zero		1


	//   ....[12]....
        /*0a98*/ 	.word	0x00000610
        /*0a9c*/ 	.word	0x000000ff
        /*0aa0*/ 	.word	0x00034878
        /*0aa4*/ 	.short	0x0100
        /*0aa6*/ 	.byte	0x06
	.zero		1


	//   ....[13]....
        /*0aa8*/ 	.word	0x00000620
        /*0aac*/ 	.word	0x000000ff
        /*0ab0*/ 	.word	0x00034888
        /*0ab4*/ 	.short	0x0100
        /*0ab6*/ 	.byte	0x06
	.zero		1


	//   ....[14]....
        /*0ab8*/ 	.word	0x00000750
        /*0abc*/ 	.word	0x000000ff
        /*0ac0*/ 	.word	0x00034890
        /*0ac4*/ 	.short	0x0100
        /*0ac6*/ 	.byte	0x08
	.zero		1


	//   ....[15]....
        /*0ac8*/ 	.word	0x00000760
        /*0acc*/ 	.word	0x000000ff
        /*0ad0*/ 	.word	0x000348a0
        /*0ad4*/ 	.short	0x0100
        /*0ad6*/ 	.byte	0x08
	.zero		1


	//   ....[16]....
        /*0ad8*/ 	.word	0x00000770
        /*0adc*/ 	.word	0x000000ff
        /*0ae0*/ 	.word	0x00034898
        /*0ae4*/ 	.short	0x0100
        /*0ae6*/ 	.byte	0x08
	.zero		1


	//   ....[17]....
        /*0ae8*/ 	.word	0x00000780
        /*0aec*/ 	.word	0x000000ff
        /*0af0*/ 	.word	0x000348a8
        /*0af4*/ 	.short	0x0100
        /*0af6*/ 	.byte	0x08
	.zero		1


	//   ....[18]....
        /*0af8*/ 	.word	0x000008b0
        /*0afc*/ 	.word	0x000000ff
        /*0b00*/ 	.word	0x000348b0
        /*0b04*/ 	.short	0x0100
        /*0b06*/ 	.byte	0x08
	.zero		1


	//   ....[19]....
        /*0b08*/ 	.word	0x000008c0
        /*0b0c*/ 	.word	0x000000ff
        /*0b10*/ 	.word	0x000348c0
        /*0b14*/ 	.short	0x0100
        /*0b16*/ 	.byte	0x08
	.zero		1


	//   ....[20]....
        /*0b18*/ 	.word	0x000008d0
        /*0b1c*/ 	.word	0x000000ff
        /*0b20*/ 	.word	0x000348b8
        /*0b24*/ 	.short	0x0100
        /*0b26*/ 	.byte	0x08
	.zero		1


	//   ....[21]....
        /*0b28*/ 	.word	0x000008e0
        /*0b2c*/ 	.word	0x000000ff
        /*0b30*/ 	.word	0x000348c8
        /*0b34*/ 	.short	0x0100
        /*0b36*/ 	.byte	0x08
	.zero		1


	//   ....[22]....
        /*0b38*/ 	.word	0x00001d60
        /*0b3c*/ 	.word	0x00000000
        /*0b40*/ 	.word	0x00034800
        /*0b44*/ 	.short	0x010a
        /*0b46*/ 	.byte	0x3f
	.zero		1


	//   ....[23]....
        /*0b48*/ 	.word	0x00001e00
        /*0b4c*/ 	.word	0x0000000b
        /*0b50*/ 	.word	0x00034830
        /*0b54*/ 	.short	0x010a
        /*0b56*/ 	.byte	0x3f
	.zero		1


	//   ....[24]....
        /*0b58*/ 	.word	0x00001e70
        /*0b5c*/ 	.word	0x0000000b
        /*0b60*/ 	.word	0x00034830
        /*0b64*/ 	.short	0x010a
        /*0b66*/ 	.byte	0x3f
	.zero		1


	//   ....[25]....
        /*0b68*/ 	.word	0x00005130
        /*0b6c*/ 	.word	0x0000000b
        /*0b70*/ 	.word	0x00000000
        /*0b74*/ 	.short	0x0101
        /*0b76*/ 	.byte	0x3f
	.zero		1


	//   ....[26]....
        /*0b78*/ 	.word	0x00006f60
        /*0b7c*/ 	.word	0x00000000
        /*0b80*/ 	.word	0x00034830
        /*0b84*/ 	.short	0x010a
        /*0b86*/ 	.byte	0x3f
	.zero		1


	//   ....[27]....
        /*0b88*/ 	.word	0x00006fa0
        /*0b8c*/ 	.word	0x00000000
        /*0b90*/ 	.word	0x00034830
        /*0b94*/ 	.short	0x010a
        /*0b96*/ 	.byte	0x3f
	.zero		1


	//   ....[28]....
        /*0b98*/ 	.word	0x00009680
        /*0b9c*/ 	.word	0x000000ff
        /*0ba0*/ 	.word	0x00034850
        /*0ba4*/ 	.short	0x010a
        /*0ba6*/ 	.byte	0x06
	.zero		1


	//   ....[29]....
        /*0ba8*/ 	.word	0x000096c0
        /*0bac*/ 	.word	0x000000ff
        /*0bb0*/ 	.word	0x00034850
        /*0bb4*/ 	.short	0x010a
        /*0bb6*/ 	.byte	0x06
	.zero		1


	//   ....[30]....
        /*0bb8*/ 	.word	0x0000adf0
        /*0bbc*/ 	.word	0x0000008d
        /*0bc0*/ 	.word	0x00000000
        /*0bc4*/ 	.short	0x0101
        /*0bc6*/ 	.byte	0x3f
	.zero		1


	//   ....[31]....
        /*0bc8*/ 	.word	0x0000af80
        /*0bcc*/ 	.word	0x0000007a
        /*0bd0*/ 	.word	0x00000000
        /*0bd4*/ 	.short	0x0101
        /*0bd6*/ 	.byte	0x3f
	.zero		1


	//   ....[32]....
        /*0bd8*/ 	.word	0x0000ba70
        /*0bdc*/ 	.word	0x00000008
        /*0be0*/ 	.word	0x00034850
        /*0be4*/ 	.short	0x010a
        /*0be6*/ 	.byte	0x3f
	.zero		1


	//   ....[33]....
        /*0be8*/ 	.word	0x0000bab0
        /*0bec*/ 	.word	0x00000008
        /*0bf0*/ 	.word	0x00034850
        /*0bf4*/ 	.short	0x010a
        /*0bf6*/ 	.byte	0x3f
	.zero		1


	//   ....[34]....
        /*0bf8*/ 	.word	0x0000c230
        /*0bfc*/ 	.word	0x00000008
        /*0c00*/ 	.word	0x00000000
        /*0c04*/ 	.short	0x0101
        /*0c06*/ 	.byte	0x3f
	.zero		1


	//   ....[35]....
        /*0c08*/ 	.word	0x0000db50
        /*0c0c*/ 	.word	0x00000012
        /*0c10*/ 	.word	0x00000000
        /*0c14*/ 	.short	0x0101
        /*0c16*/ 	.byte	0x3f
	.zero		1


	//   ....[36]....
        /*0c18*/ 	.word	0x0000e0c0
        /*0c1c*/ 	.word	0x00000012
        /*0c20*/ 	.word	0x00000000
        /*0c24*/ 	.short	0x0101
        /*0c26*/ 	.byte	0x3f
	.zero		1


	//   ....[37]....
        /*0c28*/ 	.word	0x00011a50
        /*0c2c*/ 	.word	0x00000000
        /*0c30*/ 	.word	0x00034840
        /*0c34*/ 	.short	0x010a
        /*0c36*/ 	.byte	0x3f
	.zero		1


	//   ....[38]....
        /*0c38*/ 	.word	0x000128f0
        /*0c3c*/ 	.word	0x00000012
        /*0c40*/ 	.word	0x00034800
        /*0c44*/ 	.short	0x0107
        /*0c46*/ 	.byte	0x3f
	.zero		1


	//   ....[39]....
        /*0c48*/ 	.word	0x00012a00
        /*0c4c*/ 	.word	0x00000012
        /*0c50*/ 	.word	0x00034800
        /*0c54*/ 	.short	0x0101
        /*0c56*/ 	.byte	0x3f
	.zero		1


	//   ....[40]....
        /*0c58*/ 	.word	0x00012a20
        /*0c5c*/ 	.word	0x00000012
        /*0c60*/ 	.word	0x00034820
        /*0c64*/ 	.short	0x010a
        /*0c66*/ 	.byte	0x3f
	.zero		1


	//   ....[41]....
        /*0c68*/ 	.word	0x00012df0
        /*0c6c*/ 	.word	0x00000003
        /*0c70*/ 	.word	0x00034840
        /*0c74*/ 	.short	0x010a
        /*0c76*/ 	.byte	0x3f
	.zero		1


	//   ....[42]....
        /*0c78*/ 	.word	0x00013190
        /*0c7c*/ 	.word	0x00000003
        /*0c80*/ 	.word	0x00000060
        /*0c84*/ 	.short	0x010a
        /*0c86*/ 	.byte	0x3f
	.zero		1


	//   ....[43]....
        /*0c88*/ 	.word	0x00013830
        /*0c8c*/ 	.word	0x00000003
        /*0c90*/ 	.word	0x00034840
        /*0c94*/ 	.short	0x010a
        /*0c96*/ 	.byte	0x3f
	.zero		1


	//   ....[44]....
        /*0c98*/ 	.word	0x00013bd0
        /*0c9c*/ 	.word	0x00000002
        /*0ca0*/ 	.word	0x00000060
        /*0ca4*/ 	.short	0x010a
        /*0ca6*/ 	.byte	0x3f
	.zero		1


	//   ....[45]....
        /*0ca8*/ 	.word	0x000141b0
        /*0cac*/ 	.word	0x00000002
        /*0cb0*/ 	.word	0x00034840
        /*0cb4*/ 	.short	0x010a
        /*0cb6*/ 	.byte	0x3f
	.zero		1


	//   ....[46]....
        /*0cb8*/ 	.word	0x00014550
        /*0cbc*/ 	.word	0x00000002
        /*0cc0*/ 	.word	0x00000060
        /*0cc4*/ 	.short	0x010a
        /*0cc6*/ 	.byte	0x3f
	.zero		1


	//   ....[47]....
        /*0cc8*/ 	.word	0x00014ae0
        /*0ccc*/ 	.word	0x00000000
        /*0cd0*/ 	.word	0x00034860
        /*0cd4*/ 	.short	0x010a
        /*0cd6*/ 	.byte	0x3f
	.zero		1


	//   ....[48]....
        /*0cd8*/ 	.word	0x00015cf0
        /*0cdc*/ 	.word	0x00000000
        /*0ce0*/ 	.word	0x00034820
        /*0ce4*/ 	.short	0x010a
        /*0ce6*/ 	.byte	0x3f
	.zero		1


	//   ....[49]....
        /*0ce8*/ 	.word	0x00015f00
        /*0cec*/ 	.word	0x00000006
        /*0cf0*/ 	.word	0x00000000
        /*0cf4*/ 	.short	0x010a
        /*0cf6*/ 	.byte	0x3f
	.zero		1


	//   ....[50]....
        /*0cf8*/ 	.word	0x00015f30
        /*0cfc*/ 	.word	0x00000007
        /*0d00*/ 	.word	0x00000000
        /*0d04*/ 	.short	0x010a
        /*0d06*/ 	.byte	0x3f
	.zero		1


	//   ....[51]....
        /*0d08*/ 	.word	0x00015f90
        /*0d0c*/ 	.word	0x00000004
        /*0d10*/ 	.word	0x00000000
        /*0d14*/ 	.short	0x010a
        /*0d16*/ 	.byte	0x3f
	.zero		1


	//   ....[52]....
        /*0d18*/ 	.word	0x00015fc0
        /*0d1c*/ 	.word	0x00000003
        /*0d20*/ 	.word	0x00000000
        /*0d24*/ 	.short	0x010a
        /*0d26*/ 	.byte	0x3f
	.zero		1


	//   ....[53]....
        /*0d28*/ 	.word	0x00016020
        /*0d2c*/ 	.word	0x00000000
        /*0d30*/ 	.word	0x00034800
        /*0d34*/ 	.short	0x010a
        /*0d36*/ 	.byte	0x3f
	.zero		1


	//   ....[54]....
        /*0d38*/ 	.word	0x00016070
        /*0d3c*/ 	.word	0x0000000b
        /*0d40*/ 	.word	0x00034830
        /*0d44*/ 	.short	0x010a
        /*0d46*/ 	.byte	0x3f
	.zero		1


	//   ....[55]....
        /*0d48*/ 	.word	0x000160c0
        /*0d4c*/ 	.word	0x00000000
        /*0d50*/ 	.word	0x00034830
        /*0d54*/ 	.short	0x010a
        /*0d56*/ 	.byte	0x3f
	.zero		1


	//   ....[56]....
        /*0d58*/ 	.word	0x00016120
        /*0d5c*/ 	.word	0x0000000a
        /*0d60*/ 	.word	0x00034850
        /*0d64*/ 	.short	0x010a
        /*0d66*/ 	.byte	0x3f
	.zero		1


	//   ....[57]....
        /*0d68*/ 	.word	0x00016170
        /*0d6c*/ 	.word	0x00000008
        /*0d70*/ 	.word	0x00034850
        /*0d74*/ 	.short	0x010a
        /*0d76*/ 	.byte	0x3f
	.zero		1


	//   ....[58]....
        /*0d78*/ 	.word	0x00016310
        /*0d7c*/ 	.word	0x00000000
        /*0d80*/ 	.word	0x00034840
        /*0d84*/ 	.short	0x010a
        /*0d86*/ 	.byte	0x3f
	.zero		1


	//   ....[59]....
        /*0d88*/ 	.word	0x00016eb0
        /*0d8c*/ 	.word	0x00000012
        /*0d90*/ 	.word	0x00034820
        /*0d94*/ 	.short	0x010a
        /*0d96*/ 	.byte	0x3f
	.zero		1


	//   ....[60]....
        /*0d98*/ 	.word	0x00016f00
        /*0d9c*/ 	.word	0x00000003
        /*0da0*/ 	.word	0x00034840
        /*0da4*/ 	.short	0x010a
        /*0da6*/ 	.byte	0x3f
	.zero		1


	//   ....[61]....
        /*0da8*/ 	.word	0x00016f50
        /*0dac*/ 	.word	0x00000003
        /*0db0*/ 	.word	0x00000060
        /*0db4*/ 	.short	0x010a
        /*0db6*/ 	.byte	0x3f
	.zero		1


	//   ....[62]....
        /*0db8*/ 	.word	0x00016fa0
        /*0dbc*/ 	.word	0x00000003
        /*0dc0*/ 	.word	0x00034840
        /*0dc4*/ 	.short	0x010a
        /*0dc6*/ 	.byte	0x3f
	.zero		1


	//   ....[63]....
        /*0dc8*/ 	.word	0x00016ff0
        /*0dcc*/ 	.word	0x00000002
        /*0dd0*/ 	.word	0x00000060
        /*0dd4*/ 	.short	0x010a
        /*0dd6*/ 	.byte	0x3f
	.zero		1


	//   ....[64]....
        /*0dd8*/ 	.word	0x00017040
        /*0ddc*/ 	.word	0x00000002
        /*0de0*/ 	.word	0x00034840
        /*0de4*/ 	.short	0x010a
        /*0de6*/ 	.byte	0x3f
	.zero		1


	//   ....[65]....
        /*0de8*/ 	.word	0x00017090
        /*0dec*/ 	.word	0x00000002
        /*0df0*/ 	.word	0x00000060
        /*0df4*/ 	.short	0x010a
        /*0df6*/ 	.byte	0x3f
	.zero		1


	//   ....[66]....
        /*0df8*/ 	.word	0x000170e0
        /*0dfc*/ 	.word	0x00000000
        /*0e00*/ 	.word	0x00034860
        /*0e04*/ 	.short	0x010a
        /*0e06*/ 	.byte	0x3f
	.zero		1


	//   ....[67]....
        /*0e08*/ 	.word	0x00017c20
        /*0e0c*/ 	.word	0x00000000
        /*0e10*/ 	.word	0x00034820
        /*0e14*/ 	.short	0x010a
        /*0e16*/ 	.byte	0x3f
	.zero		1


	//   ....[68]....
        /*0e18*/ 	.word	0x00017dc0
        /*0e1c*/ 	.word	0x00000006
        /*0e20*/ 	.word	0x00000000
        /*0e24*/ 	.short	0x010a
        /*0e26*/ 	.byte	0x3f
	.zero		1


	//   ....[69]....
        /*0e28*/ 	.word	0x00017e10
        /*0e2c*/ 	.word	0x00000007
        /*0e30*/ 	.word	0x00000000
        /*0e34*/ 	.short	0x010a
        /*0e36*/ 	.byte	0x3f
	.zero		1


	//   ....[70]....
        /*0e38*/ 	.word	0x00017e60
        /*0e3c*/ 	.word	0x00000004
        /*0e40*/ 	.word	0x00000000
        /*0e44*/ 	.short	0x010a
        /*0e46*/ 	.byte	0x3f
	.zero		1


	//----- nvinfo : EIATTR_NUM_MBARRIERS
	.align		4
.L_122:
        /*0e48*/ 	.byte	0x03, 0x38
        /*0e4a*/ 	.short	0x0016


	//----- nvinfo : EIATTR_EXIT_INSTR_OFFSETS
	.align		4
        /*0e4c*/ 	.byte	0x04, 0x1c
        /*0e4e*/ 	.short	(.L_124 - .L_123)


	//   ....[0]....
.L_123:
        /*0e50*/ 	.word	0x00000a90


	//   ....[1]....
        /*0e54*/ 	.word	0x0000fad0


	//   ....[2]....
        /*0e58*/ 	.word	0x00016010


	//----- nvinfo : EIATTR_MAX_THREADS
	.align		4
.L_124:
        /*0e5c*/ 	.byte	0x04, 0x05
        /*0e5e*/ 	.short	(.L_126 - .L_125)
.L_125:
        /*0e60*/ 	.word	0x00000180
        /*0e64*/ 	.word	0x00000001
        /*0e68*/ 	.word	0x00000001


	//----- nvinfo : EIATTR_CRS_STACK_SIZE
	.align		4
.L_126:
        /*0e6c*/ 	.byte	0x04, 0x1e
        /*0e6e*/ 	.short	(.L_128 - .L_127)
.L_127:
        /*0e70*/ 	.word	0x00000000


	//----- nvinfo : EIATTR_CBANK_PARAM_SIZE
	.align		4
.L_128:
        /*0e74*/ 	.byte	0x03, 0x19
        /*0e76*/ 	.short	0x0af0


	//----- nvinfo : EIATTR_PARAM_CBANK
	.align		4
        /*0e78*/ 	.byte	0x04, 0x0a
        /*0e7a*/ 	.short	(.L_130 - .L_129)
	.align		4
.L_129:
        /*0e7c*/ 	.word	index@(.nv.constant0._ZN7cutlass13device_kernelIN5flash11enable_sm90INS1_16FlashAttnFwdSm90INS1_25CollectiveMainloopFwdSm90ILi2EN4cute5tupleIJNS5_1CILi1EEES8_S8_EEENS6_IJNS7_ILi128EEENS7_ILi176EEESA_EEELi128ENS_6half_tEfNS_4arch4Sm90ELb0ELb0ELb0ELb1ELb0ELb0ELb0ELb1ELb1ELb1ELb1ELb0EEENS1_21CollectiveEpilogueFwdINS6_IJSA_SA_SB_EEES9_SD_SF_Li256ELb1ELb1ELb1ELb0EEENS1_36VarlenDynamicPersistentTileSchedulerILi128ELi176ELi256ELi128ELb1ELb1ELb1ELb0ELb1ELb1EEEEEEEEEvNT_6ParamsE)
        /*0e80*/ 	.short	0x0210
        /*0e82*/ 	.short	0x0af0


	//----- nvinfo : EIATTR_SW_WAR
	.align		4
.L_130:
        /*0e84*/ 	.byte	0x04, 0x36
        /*0e86*/ 	.short	(.L_132 - .L_131)
.L_131:
        /*0e88*/ 	.word	0x00000008
.L_132:


//--------------------- .nv.info._ZN7cutlass13device_kernelIN5flash11enable_sm90INS1_16FlashAttnFwdSm90INS1_25CollectiveMainloopFwdSm90ILi2EN4cute5tupleIJNS5_1CILi1EEES8_S8_EEENS6_IJNS7_ILi128EEENS7_ILi176EEESA_EEELi128ENS_6half_tEfNS_4arch4Sm90ELb0ELb0ELb0ELb1ELb0ELb1ELb0ELb1ELb1ELb1ELb1ELb0EEENS1_21CollectiveEpilogueFwdINS6_IJSA_SA_SB_EEES9_SD_SF_Li256ELb1ELb1ELb1ELb0EEENS1_36VarlenDynamicPersistentTileSchedulerILi128ELi176ELi256ELi128ELb1ELb1ELb1ELb0ELb1ELb1EEEEEEEEEvNT_6ParamsE --------------------------
	.section	.nv.info._ZN7cutlass13device_kernelIN5flash11enable_sm90INS1_16FlashAttnFwdSm90INS1_25CollectiveMainloopFwdSm90ILi2EN4cute5tupleIJNS5_1CILi1EEES8_S8_EEENS6_IJNS7_ILi128EEENS7_ILi176EEESA_EEELi128ENS_6half_tEfNS_4arch4Sm90ELb0ELb0ELb0ELb1ELb0ELb1ELb0ELb1ELb1ELb1ELb1ELb0EEENS1_21CollectiveEpilogueFwdINS6_IJSA_SA_SB_EEES9_SD_SF_Li256ELb1ELb1ELb1ELb0EEENS1_36VarlenDynamicPersistentTileSchedulerILi128ELi176ELi256ELi128ELb1ELb1ELb1ELb0ELb1ELb1EEEEEEEEEvNT_6ParamsE,"",@"SHT_CUDA_INFO"
	.sectionflags	@""
	.align	4


	//----- nvinfo : EIATTR_CUDA_API_VERSION
	.align		4
        /*0000*/ 	.byte	0x04, 0x37
        /*0002*/ 	.short	(.L_134 - .L_133)
.L_133:
        /*0004*/ 	.word	0x00000082


	//----- nvinfo : EIATTR_KPARAM_INFO
	.align		4
.L_134:
        /*0008*/ 	.byte	0x04, 0x17
        /*000a*/ 	.short	(.L_136 - .L_135)
.L_135:
        /*000c*/ 	.word	0x00000000
        /*0010*/ 	.short	0x0000
        /*0012*/ 	.short	0x0070
        /*0014*/ 	.byte	0x00, 0xf0, 0x01, 0x2a


	//----- nvinfo : EIATTR_SPARSE_MMA_MASK
	.align		4
.L_136:
        /*0018*/ 	.byte	0x03, 0x50
        /*001a*/ 	.short	0x0000


	//----- nvinfo : EIATTR_MAXREG_COUNT
	.align		4
        /*001c*/ 	.byte	0x03, 0x1b
        /*001e*/ 	.short	0x00a8


	//----- nvinfo : EIATTR_NUM_BARRIERS
	.align		4
        /*0020*/ 	.byte	0x02, 0x4c
        /*0022*/ 	.byte	0x10
	.zero		1


	//----- nvinfo : EIATTR_EXTERNS
	.align		4
        /*0024*/ 	.byte	0x04, 0x0f
        /*0026*/ 	.short	(.L_138 - .L_137)


	//   ....[0]....
	.align		4
.L_137:
        /*0028*/ 	.word	index@(__assertfail)


	//----- nvinfo : EIATTR_ANNOTATIONS
	.align		4
.L_138:
        /*002c*/ 	.byte	0x04, 0x55
        /*002e*/ 	.short	(.L_140 - .L_139)


	//   ....[0]....
.L_139:
        /* <DEDUP_REMOVED lines=132> */
        /*0864*/ 	.byte	0x80, 0xa2, 0x02, 0x00


	//----- nvinfo : EIATTR_MERCURY_ISA_VERSION
	.align		4
.L_140:
        /*0868*/ 	.byte	0x03, 0x5f
        /*086a*/ 	.short	0x0101


	//----- nvinfo : EIATTR_UNUSED_LOAD_BYTE_OFFSET
	.align		4
        /*086c*/ 	.byte	0x04, 0x44
        /*086e*/ 	.short	(.L_142 - .L_141)


	//   ....[0]....
.L_141:
        /*0870*/ 	.word	0x00000ab0
        /*0874*/ 	.word	0x0000fff0


	//   ....[1]....
        /*0878*/ 	.word	0x0001d010
        /*087c*/ 	.word	0x0000fff0


	//----- nvinfo : EIATTR_INT_WARP_WIDE_INSTR_OFFSETS
	.align		4
.L_142:
        /*0880*/ 	.byte	0x04, 0x31
        /*0882*/ 	.short	(.L_144 - .L_143)


	//   ....[0]....
.L_143:
        /*0884*/ 	.word	0x00000180


	//   ....[1]....
        /*0888*/ 	.word	0x00000220


	//   ....[2]....
        /*088c*/ 	.word	0x00000290


	//   ....[3]....
        /*0890*/ 	.word	0x00022fb0


	//   ....[4]....
        /*0894*/ 	.word	0x00023050


	//   ....[5]....
        /*0898*/ 	.word	0x00026760


	//   ....[6]....
        /*089c*/ 	.word	0x000267d0


	//----- nvinfo : EIATTR_COOP_GROUP_MASK_REGIDS
	.align		4
.L_144:
        /*08a0*/ 	.byte	0x04, 0x29
        /*08a2*/ 	.short	(.L_146 - .L_145)


	//   ....[0]....
.L_145:
        /*08a4*/ 	.word	0xffffffff


	//   ....[1]....
        /*08a8*/ 	.word	0xffffffff


	//   ....[2]....
        /*08ac*/ 	.word	0xffffffff


	//   ....[3]....
        /*08b0*/ 	.word	0xffffffff


	//   ....[4]....
        /*08b4*/ 	.word	0xffffffff


	//   ....[5]....
        /*08b8*/ 	.word	0xffffffff


	//   ....[6]....
        /*08bc*/ 	.word	0xffffffff


	//   ....[7]....
        /*08c0*/ 	.word	0xffffffff


	//   ....[8]....
        /*08c4*/ 	.word	0xffffffff


	//   ....[9]....
        /*08c8*/ 	.word	0xffffffff


	//   ....[10]....
        /*08cc*/ 	.word	0xffffffff


	//   ....[11]....
        /*08d0*/ 	.word	0xffffffff


	//   ....[12]....
        /*08d4*/ 	.word	0xffffffff


	//   ....[13]....
        /*08d8*/ 	.word	0xffffffff


	//   ....[14]....
        /*08dc*/ 	.word	0xffffffff


	//   ....[15]....
        /*08e0*/ 	.word	0xffffffff


	//   ....[16]....
        /*08e4*/ 	.word	0xffffffff


	//   ....[17]....
        /*08e8*/ 	.word	0xffffffff


	//   ....[18]....
        /*08ec*/ 	.word	0xffffffff


	//   ....[19]....
        /*08f0*/ 	.word	0xffffffff


	//   ....[20]....
        /*08f4*/ 	.word	0xffffffff


	//   ....[21]....
        /*08f8*/ 	.word	0xffffffff


	//   ....[22]....
        /*08fc*/ 	.word	0xffffffff


	//   ....[23]....
        /*0900*/ 	.word	0xffffffff


	//   ....[24]....
        /*0904*/ 	.word	0xffffffff


	//   ....[25]....
        /*0908*/ 	.word	0xffffffff


	//   ....[26]....
        /*090c*/ 	.word	0xffffffff


	//   ....[27]....
        /*0910*/ 	.word	0xffffffff


	//   ....[28]....
        /*0914*/ 	.word	0xffffffff


	//   ....[29]....
        /*0918*/ 	.word	0xffffffff


	//   ....[30]....
        /*091c*/ 	.word	0xffffffff


	//   ....[31]....
        /*0920*/ 	.word	0xffffffff


	//   ....[32]....
        /*0924*/ 	.word	0xffffffff


	//   ....[33]....
        /*0928*/ 	.word	0xffffffff


	//   ....[34]....
        /*092c*/ 	.word	0xffffffff


	//   ....[35]....
        /*0930*/ 	.word	0xffffffff


	//   ....[36]....
        /*0934*/ 	.word	0xffffffff


	//   ....[37]....
        /*0938*/ 	.word	0xffffffff


	//   ....[38]....
        /*093c*/ 	.word	0xffffffff


	//   ....[39]....
        /*0940*/ 	.word	0xffffffff


	//   ....[40]....
        /*0944*/ 	.word	0xffffffff


	//   ....[41]....
        /*0948*/ 	.word	0xffffffff


	//   ....[42]....
        /*094c*/ 	.word	0xffffffff


	//   ....[43]....
        /*0950*/ 	.word	0xffffffff


	//   ....[44]....
        /*0954*/ 	.word	0xffffffff


	//   ....[45]....
        /*0958*/ 	.word	0xffffffff


	//   ....[46]....
        /*095c*/ 	.word	0xffffffff


	//   ....[47]....
        /*0960*/ 	.word	0xffffffff


	//   ....[48]....
        /*0964*/ 	.word	0xffffffff


	//   ....[49]....
        /*0968*/ 	.word	0xffffffff


	//   ....[50]....
        /*096c*/ 	.word	0xffffffff


	//   ....[51]....
        /*0970*/ 	.word	0xffffffff


	//   ....[52]....
        /*0974*/ 	.word	0xffffffff


	//   ....[53]....
        /*0978*/ 	.word	0xffffffff


	//   ....[54]....
        /*097c*/ 	.word	0xffffffff


	//   ....[55]....
        /*0980*/ 	.word	0xffffffff


	//   ....[56]....
        /*0984*/ 	.word	0xffffffff


	//   ....[57]....
        /*0988*/ 	.word	0xffffffff


	//   ....[58]....
        /*098c*/ 	.word	0xffffffff


	//   ....[59]....
        /*0990*/ 	.word	0xffffffff


	//   ....[60]....
        /*0994*/ 	.word	0xffffffff


	//   ....[61]....
        /*0998*/ 	.word	0xffffffff


	//   ....[62]....
        /*099c*/ 	.word	0xffffffff


	//   ....[63]....
        /*09a0*/ 	.word	0xffffffff


	//   ....[64]....
        /*09a4*/ 	.word	0xffffffff


	//   ....[65]....
        /*09a8*/ 	.word	0xffffffff


	//   ....[66]....
        /*09ac*/ 	.word	0xffffffff


	//   ....[67]....
        /*09b0*/ 	.word	0xffffffff


	//   ....[68]....
        /*09b4*/ 	.word	0xffffffff


	//   ....[69]....
        /*09b8*/ 	.word	0xffffffff


	//   ....[70]....
        /*09bc*/ 	.word	0xffffffff


	//   ....[71]....
        /*09c0*/ 	.word	0xffffffff


	//   ....[72]....
        /*09c4*/ 	.word	0xffffffff


	//   ....[73]....
        /*09c8*/ 	.word	0xffffffff


	//   ....[74]....
        /*09cc*/ 	.word	0xffffffff


	//   ....[75]....
        /*09d0*/ 	.word	0xffffffff


	//   ....[76]....
        /*09d4*/ 	.word	0xffffffff


	//   ....[77]....
        /*09d8*/ 	.word	0xffffffff


	//   ....[78]....
        /*09dc*/ 	.word	0xffffffff


	//   ....[79]....
        /*09e0*/ 	.word	0xffffffff


	//   ....[80]....
        /*09e4*/ 	.word	0xffffffff


	//   ....[81]....
        /*09e8*/ 	.word	0xffffffff


	//   ....[82]....
        /*09ec*/ 	.word	0xffffffff


	//   ....[83]....
        /*09f0*/ 	.word	0xffffffff


	//   ....[84]....
        /*09f4*/ 	.word	0xffffffff


	//   ....[85]....
        /*09f8*/ 	.word	0xffffffff


	//   ....[86]....
        /*09fc*/ 	.word	0xffffffff


	//   ....[87]....
        /*0a00*/ 	.word	0xffffffff


	//   ....[88]....
        /*0a04*/ 	.word	0xffffffff


	//   ....[89]....
        /*0a08*/ 	.word	0xffffffff


	//   ....[90]....
        /*0a0c*/ 	.word	0xffffffff


	//   ....[91]....
        /*0a10*/ 	.word	0xffffffff


	//   ....[92]....
        /*0a14*/ 	.word	0xffffffff


	//   ....[93]....
        /*0a18*/ 	.word	0xffffffff


	//   ....[94]....
        /*0a1c*/ 	.word	0xffffffff


	//   ....[95]....
        /*0a20*/ 	.word	0xffffffff


	//   ....[96]....
        /*0a24*/ 	.word	0xffffffff


	//   ....[97]....
        /*0a28*/ 	.word	0xffffffff


	//   ....[98]....
        /*0a2c*/ 	.word	0xffffffff


	//   ....[99]....
        /*0a30*/ 	.word	0xffffffff


	//   ....[100]....
        /*0a34*/ 	.word	0xffffffff


	//   ....[101]....
        /*0a38*/ 	.word	0xffffffff


	//   ....[102]....
        /*0a3c*/ 	.word	0xffffffff


	//   ....[103]....
        /*0a40*/ 	.word	0xffffffff


	//   ....[104]....
        /*0a44*/ 	.word	0xffffffff


	//   ....[105]....
        /*0a48*/ 	.word	0xffffffff


	//   ....[106]....
        /*0a4c*/ 	.word	0x0500000f


	//   ....[107]....
        /*0a50*/ 	.word	0x0500000f


	//   ....[108]....
        /*0a54*/ 	.word	0x0500000f


	//   ....[109]....
        /*0a58*/ 	.word	0x0500000f


	//   ....[110]....
        /*0a5c*/ 	.word	0x0500000f


	//   ....[111]....
        /*0a60*/ 	.word	0x0500000f


	//   ....[112]....
        /*0a64*/ 	.word	0x0500000f


	//   ....[113]....
        /*0a68*/ 	.word	0x0500000f


	//   ....[114]....
        /*0a6c*/ 	.word	0x0500000f


	//   ....[115]....
        /*0a70*/ 	.word	0x0500000f


	//   ....[116]....
        /*0a74*/ 	.word	0x0500000f


	//   ....[117]....
        /*0a78*/ 	.word	0x0500000f


	//   ....[118]....
        /*0a7c*/ 	.word	0x0500000f


	//   ....[119]....
        /*0a80*/ 	.word	0x0500000f


	//   ....[120]....
        /*0a84*/ 	.word	0x0500000f


	//   ....[121]....
        /*0a88*/ 	.word	0x0500000f


	//   ....[122]....
        /*0a8c*/ 	.word	0x0500000f


	//   ....[123]....
        /*0a90*/ 	.word	0x0500000f


	//   ....[124]....
        /*0a94*/ 	.word	0x0500000f


	//   ....[125]....
        /*0a98*/ 	.word	0x0500000f


	//   ....[126]....
        /*0a9c*/ 	.word	0x0500000f


	//   ....[127]....
        /*0aa0*/ 	.word	0x0500000f


	//   ....[128]....
        /*0aa4*/ 	.word	0x0500000f


	//   ....[129]....
        /*0aa8*/ 	.word	0x0500000f


	//   ....[130]....
        /*0aac*/ 	.word	0x0500000f


	//   ....[131]....
        /*0ab0*/ 	.word	0x0500000f


	//   ....[132]....
        /*0ab4*/ 	.word	0x0500000f


	//   ....[133]....
        /*0ab8*/ 	.word	0x0500000f


	//   ....[134]....
        /*0abc*/ 	.word	0x0500000f


	//   ....[135]....
        /*0ac0*/ 	.word	0x0500000f


	//   ....[136]....
        /*0ac4*/ 	.word	0x0500000f


	//   ....[137]....
        /*0ac8*/ 	.word	0x0500000f


	//   ....[138]....
        /*0acc*/ 	.word	0x0500000f


	//   ....[139]....
        /*0ad0*/ 	.word	0x0500000f


	//   ....[140]....
        /*0ad4*/ 	.word	0x0500000f


	//   ....[141]....
        /*0ad8*/ 	.word	0x0500000f


	//   ....[142]....
        /*0adc*/ 	.word	0x0500000f


	//   ....[143]....
        /*0ae0*/ 	.word	0x0500000f


	//   ....[144]....
        /*0ae4*/ 	.word	0x0500000f


	//   ....[145]....
        /*0ae8*/ 	.word	0x0500000f


	//   ....[146]....
        /*0aec*/ 	.word	0x0500000f


	//   ....[147]....
        /*0af0*/ 	.word	0x0500000f


	//   ....[148]....
        /*0af4*/ 	.word	0x0500000f


	//   ....[149]....
        /*0af8*/ 	.word	0x0500000f


	//   ....[150]....
        /*0afc*/ 	.word	0x0500000f


	//   ....[151]....
        /*0b00*/ 	.word	0x0500000f


	//   ....[152]....
        /*0b04*/ 	.word	0x0500000f


	//   ....[153]....
        /*0b08*/ 	.word	0x0500000f


	//   ....[154]....
        /*0b0c*/ 	.word	0x0500000f


	//   ....[155]....
        /*0b10*/ 	.word	0x0500000f


	//   ....[156]....
        /*0b14*/ 	.word	0x0500000f


	//   ....[157]....
        /*0b18*/ 	.word	0x0500000f


	//   ....[158]....
        /*0b1c*/ 	.word	0x0500000f


	//   ....[159]....
        /*0b20*/ 	.word	0x0500000f


	//   ....[160]....
        /*0b24*/ 	.word	0x0500000f


	//   ....[161]....
        /*0b28*/ 	.word	0x0500000f


	//   ....[162]....
        /*0b2c*/ 	.word	0x0500000f


	//   ....[163]....
        /*0b30*/ 	.word	0x0500000f


	//   ....[164]....
        /*0b34*/ 	.word	0x0500000f


	//   ....[165]....
        /*0b38*/ 	.word	0x0500000f


	//   ....[166]....
        /*0b3c*/ 	.word	0x0500000f


	//   ....[167]....
        /*0b40*/ 	.word	0x0500000f


	//   ....[168]....
        /*0b44*/ 	.word	0x0500000f


	//   ....[169]....
        /*0b48*/ 	.word	0x0500000f


	//   ....[170]....
        /*0b4c*/ 	.word	0x0500000f


	//   ....[171]....
        /*0b50*/ 	.word	0x0500000f


	//----- nvinfo : EIATTR_COOP_GROUP_INSTR_OFFSETS
	.align		4
.L_146:
        /*0b54*/ 	.byte	0x04, 0x28
        /*0b56*/ 	.short	(.L_148 - .L_147)


	//   ....[0]....
.L_147:
        /*0b58*/ 	.word	0x00000060


	//   ....[1]....
        /*0b5c*/ 	.word	0x00000190


	//   ....[2]....
        /*0b60*/ 	.word	0x00000240


	//   ....[3]....
        /*0b64*/ 	.word	0x00000400


	//   ....[4]....
        /*0b68*/ 	.word	0x00000560


	//   ....[5]....
        /*0b6c*/ 	.word	0x00000680


	//   ....[6]....
        /*0b70*/ 	.word	0x000007e0


	//   ....[7]....
        /*0b74*/ 	.word	0x0000c9d0


	//   ....[8]....
        /*0b78*/ 	.word	0x0000cf90


	//   ....[9]....
        /*0b7c*/ 	.word	0x0000cfa0


	//   ....[10]....
        /*0b80*/ 	.word	0x0000cfb0


	//   ....[11]....
        /*0b84*/ 	.word	0x0000cfc0


	//   ....[12]....
        /*0b88*/ 	.word	0x0000ea40


	//   ....[13]....
        /*0b8c*/ 	.word	0x0000ea50


	//   ....[14]....
        /*0b90*/ 	.word	0x0000ea60


	//   ....[15]....
        /*0b94*/ 	.word	0x0000ea70


	//   ....[16]....
        /*0b98*/ 	.word	0x000147e0


	//   ....[17]....
        /*0b9c*/ 	.word	0x00014800


	//   ....[18]....
        /*0ba0*/ 	.word	0x00014c40


	//   ....[19]....
        /*0ba4*/ 	.word	0x00014c80


	//   ....[20]....
        /*0ba8*/ 	.word	0x0001a410


	//   ....[21]....
        /*0bac*/ 	.word	0x0001a430


	//   ....[22]....
        /*0bb0*/ 	.word	0x0001ade0


	//   ....[23]....
        /*0bb4*/ 	.word	0x0001ae60


	//   ....[24]....
        /*0bb8*/ 	.word	0x0001c500


	//   ....[25]....
        /*0bbc*/ 	.word	0x0001c9e0


	//   ....[26]....
        /*0bc0*/ 	.word	0x0001c9f0


	//   ....[27]....
        /*0bc4*/ 	.word	0x0001ca20


	//   ....[28]....
        /*0bc8*/ 	.word	0x0001dbc0


	//   ....[29]....
        /*0bcc*/ 	.word	0x0001dbe0


	//   ....[30]....
        /*0bd0*/ 	.word	0x0001dc00


	//   ....[31]....
        /*0bd4*/ 	.word	0x0001dc10


	//   ....[32]....
        /*0bd8*/ 	.word	0x0001e340


	//   ....[33]....
        /*0bdc*/ 	.word	0x0001e350


	//   ....[34]....
        /*0be0*/ 	.word	0x0001e460


	//   ....[35]....
        /*0be4*/ 	.word	0x0001e470


	//   ....[36]....
        /*0be8*/ 	.word	0x0001e590


	//   ....[37]....
        /*0bec*/ 	.word	0x0001e5a0


	//   ....[38]....
        /*0bf0*/ 	.word	0x0001e6c0


	//   ....[39]....
        /*0bf4*/ 	.word	0x0001e6d0


	//   ....[40]....
        /*0bf8*/ 	.word	0x0001ec90


	//   ....[41]....
        /*0bfc*/ 	.word	0x0001eca0


	//   ....[42]....
        /*0c00*/ 	.word	0x0001f130


	//   ....[43]....
        /*0c04*/ 	.word	0x0001f140


	//   ....[44]....
        /*0c08*/ 	.word	0x0001fec0


	//   ....[45]....
        /*0c0c*/ 	.word	0x0001fed0


	//   ....[46]....
        /*0c10*/ 	.word	0x0001fff0


	//   ....[47]....
        /*0c14*/ 	.word	0x00020000


	//   ....[48]....
        /*0c18*/ 	.word	0x00020120


	//   ....[49]....
        /*0c1c*/ 	.word	0x00020130


	//   ....[50]....
        /*0c20*/ 	.word	0x00020250


	//   ....[51]....
        /*0c24*/ 	.word	0x00020260


	//   ....[52]....
        /*0c28*/ 	.word	0x000203e0


	//   ....[53]....
        /*0c2c*/ 	.word	0x00020620


	//   ....[54]....
        /*0c30*/ 	.word	0x00020650


	//   ....[55]....
        /*0c34*/ 	.word	0x00020680


	//   ....[56]....
        /*0c38*/ 	.word	0x000206b0


	//   ....[57]....
        /*0c3c*/ 	.word	0x000206e0


	//   ....[58]....
        /*0c40*/ 	.word	0x00020710


	//   ....[59]....
        /*0c44*/ 	.word	0x000208c0


	//   ....[60]....
        /*0c48*/ 	.word	0x000208f0


	//   ....[61]....
        /*0c4c*/ 	.word	0x00020920


	//   ....[62]....
        /*0c50*/ 	.word	0x00020950


	//   ....[63]....
        /*0c54*/ 	.word	0x00020980


	//   ....[64]....
        /*0c58*/ 	.word	0x000209b0


	//   ....[65]....
        /*0c5c*/ 	.word	0x00020a40


	//   ....[66]....
        /*0c60*/ 	.word	0x00020a70


	//   ....[67]....
        /*0c64*/ 	.word	0x00020a80


	//   ....[68]....
        /*0c68*/ 	.word	0x00020b30


	//   ....[69]....
        /*0c6c*/ 	.word	0x00021be0


	//   ....[70]....
        /*0c70*/ 	.word	0x000235b0


	//   ....[71]....
        /*0c74*/ 	.word	0x00024170


	//   ....[72]....
        /*0c78*/ 	.word	0x000241a0


	//   ....[73]....
        /*0c7c*/ 	.word	0x000241c0


	//   ....[74]....
        /*0c80*/ 	.word	0x000241e0


	//   ....[75]....
        /*0c84*/ 	.word	0x000242f0


	//   ....[76]....
        /*0c88*/ 	.word	0x00024300


	//   ....[77]....
        /*0c8c*/ 	.word	0x00024390


	//   ....[78]....
        /*0c90*/ 	.word	0x000243a0


	//   ....[79]....
        /*0c94*/ 	.word	0x00024430


	//   ....[80]....
        /*0c98*/ 	.word	0x00024440


	//   ....[81]....
        /*0c9c*/ 	.word	0x000244d0


	//   ....[82]....
        /*0ca0*/ 	.word	0x000244e0


	//   ....[83]....
        /*0ca4*/ 	.word	0x00024570


	//   ....[84]....
        /*0ca8*/ 	.word	0x00024580


	//   ....[85]....
        /*0cac*/ 	.word	0x000245d0


	//   ....[86]....
        /*0cb0*/ 	.word	0x00024600


	//   ....[87]....
        /*0cb4*/ 	.word	0x00026eb0


	//   ....[88]....
        /*0cb8*/ 	.word	0x00026ee0


	//   ....[89]....
        /*0cbc*/ 	.word	0x00026f50


	//   ....[90]....
        /*0cc0*/ 	.word	0x00026f80


	//   ....[91]....
        /*0cc4*/ 	.word	0x00026fb0


	//   ....[92]....
        /*0cc8*/ 	.word	0x00026fe0


	//   ....[93]....
        /*0ccc*/ 	.word	0x00027010


	//   ....[94]....
        /*0cd0*/ 	.word	0x00027040


	//   ....[95]....
        /*0cd4*/ 	.word	0x00027210


	//   ....[96]....
        /*0cd8*/ 	.word	0x00027240


	//   ....[97]....
        /*0cdc*/ 	.word	0x00027270


	//   ....[98]....
        /*0ce0*/ 	.word	0x000272a0


	//   ....[99]....
        /*0ce4*/ 	.word	0x000272d0


	//   ....[100]....
        /*0ce8*/ 	.word	0x00027300


	//   ....[101]....
        /*0cec*/ 	.word	0x000273c0


	//   ....[102]....
        /*0cf0*/ 	.word	0x000273e0


	//   ....[103]....
        /*0cf4*/ 	.word	0x000273f0


	//   ....[104]....
        /*0cf8*/ 	.word	0x00027450


	//   ....[105]....
        /*0cfc*/ 	.word	0x00027b70


	//   ....[106]....
        /*0d00*/ 	.word	0x00027f80


	//   ....[107]....
        /*0d04*/ 	.word	0x00028030


	//   ....[108]....
        /*0d08*/ 	.word	0x000280c0


	//   ....[109]....
        /*0d0c*/ 	.word	0x00028110


	//   ....[110]....
        /*0d10*/ 	.word	0x00028160


	//   ....[111]....
        /*0d14*/ 	.word	0x00028240


	//   ....[112]....
        /*0d18*/ 	.word	0x000282d0


	//   ....[113]....
        /*0d1c*/ 	.word	0x00028320


	//   ....[114]....
        /*0d20*/ 	.word	0x00028370


	//   ....[115]....
        /*0d24*/ 	.word	0x00028580


	//   ....[116]....
        /*0d28*/ 	.word	0x000285d0


	//   ....[117]....
        /*0d2c*/ 	.word	0x00028660


	//   ....[118]....
        /*0d30*/ 	.word	0x000286f0


	//   ....[119]....
        /*0d34*/ 	.word	0x00028780


	//   ....[120]....
        /*0d38*/ 	.word	0x00028810


	//   ....[121]....
        /*0d3c*/ 	.word	0x000288a0


	//   ....[122]....
        /*0d40*/ 	.word	0x00028930


	//   ....[123]....
        /*0d44*/ 	.word	0x000289b0


	//   ....[124]....
        /*0d48*/ 	.word	0x00028a00


	//   ....[125]....
        /*0d4c*/ 	.word	0x00028a90


	//   ....[126]....
        /*0d50*/ 	.word	0x00028b20


	//   ....[127]....
        /*0d54*/ 	.word	0x00028ba0


	//   ....[128]....
        /*0d58*/ 	.word	0x00028bf0


	//   ....[129]....
        /*0d5c*/ 	.word	0x00028c80


	//   ....[130]....
        /*0d60*/ 	.word	0x00028d10


	//   ....[131]....
        /*0d64*/ 	.word	0x00028da0


	//   ....[132]....
        /*0d68*/ 	.word	0x00028e30


	//   ....[133]....
        /*0d6c*/ 	.word	0x00028ec0


	//   ....[134]....
        /*0d70*/ 	.word	0x00028f50


	//   ....[135]....
        /*0d74*/ 	.word	0x00029010


	//   ....[136]....
        /*0d78*/ 	.word	0x000292f0


	//   ....[137]....
        /*0d7c*/ 	.word	0x000294d0


	//   ....[138]....
        /*0d80*/ 	.word	0x00029520


	//   ....[139]....
        /*0d84*/ 	.word	0x00029640


	//   ....[140]....
        /*0d88*/ 	.word	0x00029690


	//   ....[141]....
        /*0d8c*/ 	.word	0x000297c0


	//   ....[142]....
        /*0d90*/ 	.word	0x00029810


	//   ....[143]....
        /*0d94*/ 	.word	0x00029930


	//   ....[144]....
        /*0d98*/ 	.word	0x00029980


	//   ....[145]....
        /*0d9c*/ 	.word	0x00029aa0


	//   ....[146]....
        /*0da0*/ 	.word	0x00029af0


	//   ....[147]....
        /*0da4*/ 	.word	0x00029c10


	//   ....[148]....
        /*0da8*/ 	.word	0x00029c60


	//   ....[149]....
        /*0dac*/ 	.word	0x00029d60


	//   ....[150]....
        /*0db0*/ 	.word	0x00029dd0


	//   ....[151]....
        /*0db4*/ 	.word	0x00029ed0


	//   ....[152]....
        /*0db8*/ 	.word	0x00029f20


	//   ....[153]....
        /*0dbc*/ 	.word	0x0002a250


	//   ....[154]....
        /*0dc0*/ 	.word	0x0002a2f0


	//   ....[155]....
        /*0dc4*/ 	.word	0x0002a4a0


	//   ....[156]....
        /*0dc8*/ 	.word	0x0002a520


	//   ....[157]....
        /*0dcc*/ 	.word	0x0002a5a0


	//   ....[158]....
        /*0dd0*/ 	.word	0x0002a620


	//   ....[159]....
        /*0dd4*/ 	.word	0x0002a6a0


	//   ....[160]....
        /*0dd8*/ 	.word	0x0002a730


	//   ....[161]....
        /*0ddc*/ 	.word	0x0002a7d0


	//   ....[162]....
        /*0de0*/ 	.word	0x0002a880


	//   ....[163]....
        /*0de4*/ 	.word	0x0002a900


	//   ....[164]....
        /*0de8*/ 	.word	0x0002a980


	//   ....[165]....
        /*0dec*/ 	.word	0x0002aa00


	//   ....[166]....
        /*0df0*/ 	.word	0x0002aa90


	//   ....[167]....
        /*0df4*/ 	.word	0x0002ab10


	//   ....[168]....
        /*0df8*/ 	.word	0x0002abb0


	//   ....[169]....
        /*0dfc*/ 	.word	0x0002ac00


	//   ....[170]....
        /*0e00*/ 	.word	0x0002ac90


	//   ....[171]....
        /*0e04*/ 	.word	0x0002adc0


	//----- nvinfo : EIATTR_REG_RECONFIG
	.align		4
.L_148:
        /*0e08*/ 	.byte	0x01, 0x54
	.zero		2


	//----- nvinfo : EIATTR_SYSCALL_OFFSETS
	.align		4
        /*0e0c*/ 	.byte	0x04, 0x46
        /*0e0e*/ 	.short	(.L_150 - .L_149)


	//   ....[0]....
.L_149:
        /*0e10*/ 	.word	0x00001dc0


	//   ....[1]....
        /*0e14*/ 	.word	0x00001f10


	//   ....[2]....
        /*0e18*/ 	.word	0x0000cb80


	//   ....[3]....
        /*0e1c*/ 	.word	0x0000cef0


	//   ....[4]....
        /*0e20*/ 	.word	0x000231c0


	//   ....[5]....
        /*0e24*/ 	.word	0x00023310


	//   ....[6]....
        /*0e28*/ 	.word	0x00023400


	//   ....[7]....
        /*0e2c*/ 	.word	0x00023d40


	//----- nvinfo : EIATTR_MBARRIER_INSTR_OFFSETS
	.align		4
.L_150:
        /*0e30*/ 	.byte	0x04, 0x39
        /*0e32*/ 	.short	(.L_152 - .L_151)


	//   ....[0]....
.L_151:
        /*0e34*/ 	.word	0x000002b0
        /*0e38*/ 	.word	0x000000ff
        /*0e3c*/ 	.word	0x00034800
        /*0e40*/ 	.short	0x0100
        /*0e42*/ 	.byte	0x08
	.zero		1


	//   ....[1]....
        /*0e44*/ 	.word	0x000002c0
        /*0e48*/ 	.word	0x000000ff
        /*0e4c*/ 	.word	0x00034820
        /*0e50*/ 	.short	0x0100
        /*0e52*/ 	.byte	0x08
	.zero		1


	//   ....[2]....
        /*0e54*/ 	.word	0x000003b0
        /*0e58*/ 	.word	0x000000ff
        /*0e5c*/ 	.word	0x00034830
        /*0e60*/ 	.short	0x0100
        /*0e62*/ 	.byte	0x08
	.zero		1


	//   ....[3]....
        /*0e64*/ 	.word	0x000003c0
        /*0e68*/ 	.word	0x000000ff
        /*0e6c*/ 	.word	0x00034840
        /*0e70*/ 	.short	0x0100
        /*0e72*/ 	.byte	0x08
	.zero		1


	//   ....[4]....
        /*0e74*/ 	.word	0x000003d0
        /*0e78*/ 	.word	0x000000ff
        /*0e7c*/ 	.word	0x00034838
        /*0e80*/ 	.short	0x0100
        /*0e82*/ 	.byte	0x08
	.zero		1


	//   ....[5]....
        /*0e84*/ 	.word	0x000003e0
        /*0e88*/ 	.word	0x000000ff
        /*0e8c*/ 	.word	0x00034848
        /*0e90*/ 	.short	0x0100
        /*0e92*/ 	.byte	0x08
	.zero		1


	//   ....[6]....
        /*0e94*/ 	.word	0x00000510
        /*0e98*/ 	.word	0x000000ff
        /*0e9c*/ 	.word	0x00034850
        /*0ea0*/ 	.short	0x0100
        /*0ea2*/ 	.byte	0x08
	.zero		1


	//   ....[7]....
        /*0ea4*/ 	.word	0x00000520
        /*0ea8*/ 	.word	0x000000ff
        /*0eac*/ 	.word	0x00034860
        /*0eb0*/ 	.short	0x0100
        /*0eb2*/ 	.byte	0x08
	.zero		1


	//   ....[8]....
        /*0eb4*/ 	.word	0x00000530
        /*0eb8*/ 	.word	0x000000ff
        /*0ebc*/ 	.word	0x00034858
        /*0ec0*/ 	.short	0x0100
        /*0ec2*/ 	.byte	0x08
	.zero		1


	//   ....[9]....
        /*0ec4*/ 	.word	0x00000540
        /*0ec8*/ 	.word	0x000000ff
        /*0ecc*/ 	.word	0x00034868
        /*0ed0*/ 	.short	0x0100
        /*0ed2*/ 	.byte	0x08
	.zero		1


	//   ....[10]....
        /*0ed4*/ 	.word	0x00000630
        /*0ed8*/ 	.word	0x000000ff
        /*0edc*/ 	.word	0x00034870
        /*0ee0*/ 	.short	0x0100
        /*0ee2*/ 	.byte	0x06
	.zero		1


	//   ....[11]....
        /*0ee4*/ 	.word	0x00000640
        /*0ee8*/ 	.word	0x000000ff
        /*0eec*/ 	.word	0x00034880
        /*0ef0*/ 	.short	0x0100
        /*0ef2*/ 	.byte	0x06
	.zero		1


	//   ....[12]....
        /*0ef4*/ 	.word	0x00000650
        /*0ef8*/ 	.word	0x000000ff
        /*0efc*/ 	.word	0x00034878
        /*0f00*/ 	.short	0x0100
        /*0f02*/ 	.byte	0x06
	.zero		1


	//   ....[13]....
        /*0f04*/ 	.word	0x00000660
        /*0f08*/ 	.word	0x000000ff
        /*0f0c*/ 	.word	0x00034888
        /*0f10*/ 	.short	0x0100
        /*0f12*/ 	.byte	0x06
	.zero		1


	//   ....[14]....
        /*0f14*/ 	.word	0x00000790
        /*0f18*/ 	.word	0x000000ff
        /*0f1c*/ 	.word	0x00034890
        /*0f20*/ 	.short	0x0100
        /*0f22*/ 	.byte	0x08
	.zero		1


	//   ....[15]....
        /*0f24*/ 	.word	0x000007a0
        /*0f28*/ 	.word	0x000000ff
        /*0f2c*/ 	.word	0x000348a0
        /*0f30*/ 	.short	0x0100
        /*0f32*/ 	.byte	0x08
	.zero		1


	//   ....[16]....
        /*0f34*/ 	.word	0x000007b0
        /*0f38*/ 	.word	0x000000ff
        /*0f3c*/ 	.word	0x00034898
        /*0f40*/ 	.short	0x0100
        /*0f42*/ 	.byte	0x08
	.zero		1


	//   ....[17]....
        /*0f44*/ 	.word	0x000007c0
        /*0f48*/ 	.word	0x000000ff
        /*0f4c*/ 	.word	0x000348a8
        /*0f50*/ 	.short	0x0100
        /*0f52*/ 	.byte	0x08
	.zero		1


	//   ....[18]....
        /*0f54*/ 	.word	0x000008f0
        /*0f58*/ 	.word	0x000000ff
        /*0f5c*/ 	.word	0x000348b0
        /*0f60*/ 	.short	0x0100
        /*0f62*/ 	.byte	0x08
	.zero		1


	//   ....[19]....
        /*0f64*/ 	.word	0x00000900
        /*0f68*/ 	.word	0x000000ff
        /*0f6c*/ 	.word	0x000348c0
        /*0f70*/ 	.short	0x0100
        /*0f72*/ 	.byte	0x08
	.zero		1


	//   ....[20]....
        /*0f74*/ 	.word	0x00000910
        /*0f78*/ 	.word	0x000000ff
        /*0f7c*/ 	.word	0x000348b8
        /*0f80*/ 	.short	0x0100
        /*0f82*/ 	.byte	0x08
	.zero		1


	//   ....[21]....
        /*0f84*/ 	.word	0x00000920
        /*0f88*/ 	.word	0x000000ff
        /*0f8c*/ 	.word	0x000348c8
        /*0f90*/ 	.short	0x0100
        /*0f92*/ 	.byte	0x08
	.zero		1


	//   ....[22]....
        /*0f94*/ 	.word	0x000040f0
        /*0f98*/ 	.word	0x00000003
        /*0f9c*/ 	.word	0x00034890
        /*0fa0*/ 	.short	0x010a
        /*0fa2*/ 	.byte	0x3f
	.zero		1


	//   ....[23]....
        /*0fa4*/ 	.word	0x00007b30
        /*0fa8*/ 	.word	0x00000003
        /*0fac*/ 	.word	0x00034890
        /*0fb0*/ 	.short	0x010a
        /*0fb2*/ 	.byte	0x3f
	.zero		1


	//   ....[24]....
        /*0fb4*/ 	.word	0x0000b080
        /*0fb8*/ 	.word	0x00000003
        /*0fbc*/ 	.word	0x00034890
        /*0fc0*/ 	.short	0x010a
        /*0fc2*/ 	.byte	0x3f
	.zero		1


	//   ....[25]....
        /*0fc4*/ 	.word	0x0000ba10
        /*0fc8*/ 	.word	0x0000002c
        /*0fcc*/ 	.word	0x00000000
        /*0fd0*/ 	.short	0x0101
        /*0fd2*/ 	.byte	0x3f
	.zero		1


	//   ....[26]....
        /*0fd4*/ 	.word	0x0000ba50
        /*0fd8*/ 	.word	0x00000003
        /*0fdc*/ 	.word	0x000348b0
        /*0fe0*/ 	.short	0x010a
        /*0fe2*/ 	.byte	0x3f
	.zero		1


	//   ....[27]....
        /*0fe4*/ 	.word	0x0000c3b0
        /*0fe8*/ 	.word	0x00000003
        /*0fec*/ 	.word	0x00000000
        /*0ff0*/ 	.short	0x0101
        /*0ff2*/ 	.byte	0x3f
	.zero		1


	//   ....[28]....
        /*0ff4*/ 	.word	0x0000cc10
        /*0ff8*/ 	.word	0x00000002
        /*0ffc*/ 	.word	0x00034800
        /*1000*/ 	.short	0x010a
        /*1002*/ 	.byte	0x3f
	.zero		1


	//   ....[29]....
        /*1004*/ 	.word	0x0000cc60
        /*1008*/ 	.word	0x00000002
        /*100c*/ 	.word	0x00034800
        /*1010*/ 	.short	0x010a
        /*1012*/ 	.byte	0x3f
	.zero		1


	//   ....[30]....
        /*1014*/ 	.word	0x0000d260
        /*1018*/ 	.word	0x00000002
        /*101c*/ 	.word	0x00034800
        /*1020*/ 	.short	0x010a
        /*1022*/ 	.byte	0x3f
	.zero		1


	//   ....[31]....
        /*1024*/ 	.word	0x0000ecd0
        /*1028*/ 	.word	0x00000002
        /*102c*/ 	.word	0x00034800
        /*1030*/ 	.short	0x010a
        /*1032*/ 	.byte	0x3f
	.zero		1


	//   ....[32]....
        /*1034*/ 	.word	0x000109b0
        /*1038*/ 	.word	0x00000000
        /*103c*/ 	.word	0x00034830
        /*1040*/ 	.short	0x010a
        /*1042*/ 	.byte	0x3f
	.zero		1


	//   ....[33]....
        /*1044*/ 	.word	0x00010a30
        /*1048*/ 	.word	0x00000000
        /*104c*/ 	.word	0x00034830
        /*1050*/ 	.short	0x010a
        /*1052*/ 	.byte	0x3f
	.zero		1


	//   ....[34]....
        /*1054*/ 	.word	0x00015520
        /*1058*/ 	.word	0x00000032
        /*105c*/ 	.word	0x00000000
        /*1060*/ 	.short	0x0101
        /*1062*/ 	.byte	0x3f
	.zero		1


	//   ....[35]....
        /*1064*/ 	.word	0x00016730
        /*1068*/ 	.word	0x00000007
        /*106c*/ 	.word	0x00034830
        /*1070*/ 	.short	0x010a
        /*1072*/ 	.byte	0x3f
	.zero		1


	//   ....[36]....
        /*1074*/ 	.word	0x00016780
        /*1078*/ 	.word	0x00000007
        /*107c*/ 	.word	0x00034830
        /*1080*/ 	.short	0x010a
        /*1082*/ 	.byte	0x3f
	.zero		1


	//   ....[37]....
        /*1084*/ 	.word	0x00019ef0
        /*1088*/ 	.word	0x00000007
        /*108c*/ 	.word	0x00034850
        /*1090*/ 	.short	0x010a
        /*1092*/ 	.byte	0x3f
	.zero		1


	//   ....[38]....
        /*1094*/ 	.word	0x00019f30
        /*1098*/ 	.word	0x00000007
        /*109c*/ 	.word	0x00034850
        /*10a0*/ 	.short	0x010a
        /*10a2*/ 	.byte	0x3f
	.zero		1


	//   ....[39]....
        /*10a4*/ 	.word	0x0001b5a0
        /*10a8*/ 	.word	0x00000082
        /*10ac*/ 	.word	0x00000000
        /*10b0*/ 	.short	0x0101
        /*10b2*/ 	.byte	0x3f
	.zero		1


	//   ....[40]....
        /*10b4*/ 	.word	0x0001b5e0
        /*10b8*/ 	.word	0x00000082
        /*10bc*/ 	.word	0x00000000
        /*10c0*/ 	.short	0x0101
        /*10c2*/ 	.byte	0x3f
	.zero		1


	//   ....[41]....
        /*10c4*/ 	.word	0x0001c3e0
        /*10c8*/ 	.word	0x0000000b
        /*10cc*/ 	.word	0x00034850
        /*10d0*/ 	.short	0x010a
        /*10d2*/ 	.byte	0x3f
	.zero		1


	//   ....[42]....
        /*10d4*/ 	.word	0x0001c460
        /*10d8*/ 	.word	0x0000000b
        /*10dc*/ 	.word	0x00034850
        /*10e0*/ 	.short	0x010a
        /*10e2*/ 	.byte	0x3f
	.zero		1


	//   ....[43]....
        /*10e4*/ 	.word	0x0001cb90
        /*10e8*/ 	.word	0x0000000a
        /*10ec*/ 	.word	0x00000000
        /*10f0*/ 	.short	0x0101
        /*10f2*/ 	.byte	0x3f
	.zero		1


	//   ....[44]....
        /*10f4*/ 	.word	0x0001e270
        /*10f8*/ 	.word	0x00000000
        /*10fc*/ 	.word	0x00000000
        /*1100*/ 	.short	0x0101
        /*1102*/ 	.byte	0x3f
	.zero		1


	//   ....[45]....
        /*1104*/ 	.word	0x0001ea80
        /*1108*/ 	.word	0x00000008
        /*110c*/ 	.word	0x00000000
        /*1110*/ 	.short	0x0101
        /*1112*/ 	.byte	0x3f
	.zero		1


	//   ....[46]....
        /*1114*/ 	.word	0x00021cc0
        /*1118*/ 	.word	0x00000012
        /*111c*/ 	.word	0x00034820
        /*1120*/ 	.short	0x010a
        /*1122*/ 	.byte	0x3f
	.zero		1


	//   ....[47]....
        /*1124*/ 	.word	0x00021d90
        /*1128*/ 	.word	0x00000005
        /*112c*/ 	.word	0x000348a0
        /*1130*/ 	.short	0x010a
        /*1132*/ 	.byte	0x3f
	.zero		1


	//   ....[48]....
        /*1134*/ 	.word	0x000220d0
        /*1138*/ 	.word	0x00000005
        /*113c*/ 	.word	0x000348c0
        /*1140*/ 	.short	0x010a
        /*1142*/ 	.byte	0x3f
	.zero		1


	//   ....[49]....
        /*1144*/ 	.word	0x00022570
        /*1148*/ 	.word	0x00000007
        /*114c*/ 	.word	0x000348a0
        /*1150*/ 	.short	0x010a
        /*1152*/ 	.byte	0x3f
	.zero		1


	//   ....[50]....
        /*1154*/ 	.word	0x000228a0
        /*1158*/ 	.word	0x00000007
        /*115c*/ 	.word	0x000348c0
        /*1160*/ 	.short	0x010a
        /*1162*/ 	.byte	0x3f
	.zero		1


	//   ....[51]....
        /*1164*/ 	.word	0x00023830
        /*1168*/ 	.word	0x00000000
        /*116c*/ 	.word	0x00034840
        /*1170*/ 	.short	0x010a
        /*1172*/ 	.byte	0x3f
	.zero		1


	//   ....[52]....
        /*1174*/ 	.word	0x000246e0
        /*1178*/ 	.word	0x00000012
        /*117c*/ 	.word	0x00034800
        /*1180*/ 	.short	0x0107
        /*1182*/ 	.byte	0x3f
	.zero		1


	//   ....[53]....
        /*1184*/ 	.word	0x000247f0
        /*1188*/ 	.word	0x00000012
        /*118c*/ 	.word	0x00034800
        /*1190*/ 	.short	0x0101
        /*1192*/ 	.byte	0x3f
	.zero		1


	//   ....[54]....
        /*1194*/ 	.word	0x00024810
        /*1198*/ 	.word	0x00000012
        /*119c*/ 	.word	0x00034820
        /*11a0*/ 	.short	0x010a
        /*11a2*/ 	.byte	0x3f
	.zero		1


	//   ....[55]....
        /*11a4*/ 	.word	0x00024be0
        /*11a8*/ 	.word	0x00000003
        /*11ac*/ 	.word	0x00034840
        /*11b0*/ 	.short	0x010a
        /*11b2*/ 	.byte	0x3f
	.zero		1


	//   ....[56]....
        /*11b4*/ 	.word	0x00024f80
        /*11b8*/ 	.word	0x00000003
        /*11bc*/ 	.word	0x00000060
        /*11c0*/ 	.short	0x010a
        /*11c2*/ 	.byte	0x3f
	.zero		1


	//   ....[57]....
        /*11c4*/ 	.word	0x00025620
        /*11c8*/ 	.word	0x00000003
        /*11cc*/ 	.word	0x00034840
        /*11d0*/ 	.short	0x010a
        /*11d2*/ 	.byte	0x3f
	.zero		1


	//   ....[58]....
        /*11d4*/ 	.word	0x000259c0
        /*11d8*/ 	.word	0x00000002
        /*11dc*/ 	.word	0x00000060
        /*11e0*/ 	.short	0x010a
        /*11e2*/ 	.byte	0x3f
	.zero		1


	//   ....[59]....
        /*11e4*/ 	.word	0x00025fa0
        /*11e8*/ 	.word	0x00000002
        /*11ec*/ 	.word	0x00034840
        /*11f0*/ 	.short	0x010a
        /*11f2*/ 	.byte	0x3f
	.zero		1


	//   ....[60]....
        /*11f4*/ 	.word	0x00026340
        /*11f8*/ 	.word	0x00000002
        /*11fc*/ 	.word	0x00000060
        /*1200*/ 	.short	0x010a
        /*1202*/ 	.byte	0x3f
	.zero		1


	//   ....[61]....
        /*1204*/ 	.word	0x000268d0
        /*1208*/ 	.word	0x00000000
        /*120c*/ 	.word	0x00034860
        /*1210*/ 	.short	0x010a
        /*1212*/ 	.byte	0x3f
	.zero		1


	//   ....[62]....
        /*1214*/ 	.word	0x00027af0
        /*1218*/ 	.word	0x00000000
        /*121c*/ 	.word	0x00034820
        /*1220*/ 	.short	0x010a
        /*1222*/ 	.byte	0x3f
	.zero		1


	//   ....[63]....
        /*1224*/ 	.word	0x00027cd0
        /*1228*/ 	.word	0x00000006
        /*122c*/ 	.word	0x00000000
        /*1230*/ 	.short	0x010a
        /*1232*/ 	.byte	0x3f
	.zero		1


	//   ....[64]....
        /*1234*/ 	.word	0x00027d00
        /*1238*/ 	.word	0x00000007
        /*123c*/ 	.word	0x00000000
        /*1240*/ 	.short	0x010a
        /*1242*/ 	.byte	0x3f
	.zero		1


	//   ....[65]....
        /*1244*/ 	.word	0x00027d60
        /*1248*/ 	.word	0x00000004
        /*124c*/ 	.word	0x00000000
        /*1250*/ 	.short	0x010a
        /*1252*/ 	.byte	0x3f
	.zero		1


	//   ....[66]....
        /*1254*/ 	.word	0x00027d90
        /*1258*/ 	.word	0x00000003
        /*125c*/ 	.word	0x00000000
        /*1260*/ 	.short	0x010a
        /*1262*/ 	.byte	0x3f
	.zero		1


	//   ....[67]....
        /*1264*/ 	.word	0x00027df0
        /*1268*/ 	.word	0x00000003
        /*126c*/ 	.word	0x00034890
        /*1270*/ 	.short	0x010a
        /*1272*/ 	.byte	0x3f
	.zero		1


	//   ....[68]....
        /*1274*/ 	.word	0x00027e40
        /*1278*/ 	.word	0x00000003
        /*127c*/ 	.word	0x00034890
        /*1280*/ 	.short	0x010a
        /*1282*/ 	.byte	0x3f
	.zero		1


	//   ....[69]....
        /*1284*/ 	.word	0x00027e90
        /*1288*/ 	.word	0x00000003
        /*128c*/ 	.word	0x00034890
        /*1290*/ 	.short	0x010a
        /*1292*/ 	.byte	0x3f
	.zero		1


	//   ....[70]....
        /*1294*/ 	.word	0x00027ee0
        /*1298*/ 	.word	0x00000003
        /*129c*/ 	.word	0x000348b0
        /*12a0*/ 	.short	0x010a
        /*12a2*/ 	.byte	0x3f
	.zero		1


	//   ....[71]....
        /*12a4*/ 	.word	0x00028190
        /*12a8*/ 	.word	0x00000002
        /*12ac*/ 	.word	0x00034800
        /*12b0*/ 	.short	0x010a
        /*12b2*/ 	.byte	0x3f
	.zero		1


	//   ....[72]....
        /*12b4*/ 	.word	0x000283a0
        /*12b8*/ 	.word	0x00000002
        /*12bc*/ 	.word	0x00034800
        /*12c0*/ 	.short	0x010a
        /*12c2*/ 	.byte	0x3f
	.zero		1


	//   ....[73]....
        /*12c4*/ 	.word	0x000283f0
        /*12c8*/ 	.word	0x00000000
        /*12cc*/ 	.word	0x00034830
        /*12d0*/ 	.short	0x010a
        /*12d2*/ 	.byte	0x3f
	.zero		1


	//   ....[74]....
        /*12d4*/ 	.word	0x00028440
        /*12d8*/ 	.word	0x00000007
        /*12dc*/ 	.word	0x00034830
        /*12e0*/ 	.short	0x010a
        /*12e2*/ 	.byte	0x3f
	.zero		1


	//   ....[75]....
        /*12e4*/ 	.word	0x00028490
        /*12e8*/ 	.word	0x00000007
        /*12ec*/ 	.word	0x00034850
        /*12f0*/ 	.short	0x010a
        /*12f2*/ 	.byte	0x3f
	.zero		1


	//   ....[76]....
        /*12f4*/ 	.word	0x000284e0
        /*12f8*/ 	.word	0x0000000b
        /*12fc*/ 	.word	0x00034850
        /*1300*/ 	.short	0x010a
        /*1302*/ 	.byte	0x3f
	.zero		1


	//   ....[77]....
        /*1304*/ 	.word	0x000290d0
        /*1308*/ 	.word	0x00000012
        /*130c*/ 	.word	0x00034820
        /*1310*/ 	.short	0x010a
        /*1312*/ 	.byte	0x3f
	.zero		1


	//   ....[78]....
        /*1314*/ 	.word	0x00029120
        /*1318*/ 	.word	0x00000005
        /*131c*/ 	.word	0x000348a0
        /*1320*/ 	.short	0x010a
        /*1322*/ 	.byte	0x3f
	.zero		1


	//   ....[79]....
        /*1324*/ 	.word	0x00029170
        /*1328*/ 	.word	0x00000005
        /*132c*/ 	.word	0x000348c0
        /*1330*/ 	.short	0x010a
        /*1332*/ 	.byte	0x3f
	.zero		1


	//   ....[80]....
        /*1334*/ 	.word	0x000291c0
        /*1338*/ 	.word	0x00000007
        /*133c*/ 	.word	0x000348a0
        /*1340*/ 	.short	0x010a
        /*1342*/ 	.byte	0x3f
	.zero		1


	//   ....[81]....
        /*1344*/ 	.word	0x00029210
        /*1348*/ 	.word	0x00000007
        /*134c*/ 	.word	0x000348c0
        /*1350*/ 	.short	0x010a
        /*1352*/ 	.byte	0x3f
	.zero		1


	//   ....[82]....
        /*1354*/ 	.word	0x000293b0
        /*1358*/ 	.word	0x00000000
        /*135c*/ 	.word	0x00034840
        /*1360*/ 	.short	0x010a
        /*1362*/ 	.byte	0x3f
	.zero		1


	//   ....[83]....
        /*1364*/ 	.word	0x00029f60
        /*1368*/ 	.word	0x00000012
        /*136c*/ 	.word	0x00034820
        /*1370*/ 	.short	0x010a
        /*1372*/ 	.byte	0x3f
	.zero		1


	//   ....[84]....
        /*1374*/ 	.word	0x00029fb0
        /*1378*/ 	.word	0x00000003
        /*137c*/ 	.word	0x00034840
        /*1380*/ 	.short	0x010a
        /*1382*/ 	.byte	0x3f
	.zero		1


	//   ....[85]....
        /*1384*/ 	.word	0x0002a000
        /*1388*/ 	.word	0x00000003
        /*138c*/ 	.word	0x00000060
        /*1390*/ 	.short	0x010a
        /*1392*/ 	.byte	0x3f
	.zero		1


	//   ....[86]....
        /*1394*/ 	.word	0x0002a050
        /*1398*/ 	.word	0x00000003
        /*139c*/ 	.word	0x00034840
        /*13a0*/ 	.short	0x010a
        /*13a2*/ 	.byte	0x3f
	.zero		1


	//   ....[87]....
        /*13a4*/ 	.word	0x0002a0a0
        /*13a8*/ 	.word	0x00000002
        /*13ac*/ 	.word	0x00000060
        /*13b0*/ 	.short	0x010a
        /*13b2*/ 	.byte	0x3f
	.zero		1


	//   ....[88]....
        /*13b4*/ 	.word	0x0002a0f0
        /*13b8*/ 	.word	0x00000002
        /*13bc*/ 	.word	0x00034840
        /*13c0*/ 	.short	0x010a
        /*13c2*/ 	.byte	0x3f
	.zero		1


	//   ....[89]....
        /*13c4*/ 	.word	0x0002a140
        /*13c8*/ 	.word	0x00000002
        /*13cc*/ 	.word	0x00000060
        /*13d0*/ 	.short	0x010a
        /*13d2*/ 	.byte	0x3f
	.zero		1


	//   ....[90]....
        /*13d4*/ 	.word	0x0002a190
        /*13d8*/ 	.word	0x00000000
        /*13dc*/ 	.word	0x00034860
        /*13e0*/ 	.short	0x010a
        /*13e2*/ 	.byte	0x3f
	.zero		1


	//   ....[91]....
        /*13e4*/ 	.word	0x0002ace0
        /*13e8*/ 	.word	0x00000000
        /*13ec*/ 	.word	0x00034820
        /*13f0*/ 	.short	0x010a
        /*13f2*/ 	.byte	0x3f
	.zero		1


	//   ....[92]....
        /*13f4*/ 	.word	0x0002ae80
        /*13f8*/ 	.word	0x00000006
        /*13fc*/ 	.word	0x00000000
        /*1400*/ 	.short	0x010a
        /*1402*/ 	.byte	0x3f
	.zero		1


	//   ....[93]....
        /*1404*/ 	.word	0x0002aed0
        /*1408*/ 	.word	0x00000007
        /*140c*/ 	.word	0x00000000
        /*1410*/ 	.short	0x010a
        /*1412*/ 	.byte	0x3f
	.zero		1


	//   ....[94]....
        /*1414*/ 	.word	0x0002af20
        /*1418*/ 	.word	0x00000004
        /*141c*/ 	.word	0x00000000
        /*1420*/ 	.short	0x010a
        /*1422*/ 	.byte	0x3f
	.zero		1


	//----- nvinfo : EIATTR_NUM_MBARRIERS
	.align		4
.L_152:
        /*1424*/ 	.byte	0x03, 0x38
        /*1426*/ 	.short	0x0016


	//----- nvinfo : EIATTR_EXIT_INSTR_OFFSETS
	.align		4
        /*1428*/ 	.byte	0x04, 0x1c
        /*142a*/ 	.short	(.L_154 - .L_153)


	//   ....[0]....
.L_153:
        /*142c*/ 	.word	0x00027de0


	//----- nvinfo : EIATTR_MAX_THREADS
	.align		4
.L_154:
        /*1430*/ 	.byte	0x04, 0x05
        /*1432*/ 	.short	(.L_156 - .L_155)
.L_155:
        /*1434*/ 	.word	0x00000180
        /*1438*/ 	.word	0x00000001
        /*143c*/ 	.word	0x00000001


	//----- nvinfo : EIATTR_CRS_STACK_SIZE
	.align		4
.L_156:
        /*1440*/ 	.byte	0x04, 0x1e
        /*1442*/ 	.short	(.L_158 - .L_157)
.L_157:
        /*1444*/ 	.word	0x00000000


	//----- nvinfo : EIATTR_CBANK_PARAM_SIZE
	.align		4
.L_158:
        /*1448*/ 	.byte	0x03, 0x19
        /*144a*/ 	.short	0x0af0


	//----- nvinfo : EIATTR_PARAM_CBANK
	.align		4
        /*144c*/ 	.byte	0x04, 0x0a
        /*144e*/ 	.short	(.L_160 - .L_159)
	.align		4
.L_159:
        /*1450*/ 	.word	index@(.nv.constant0._ZN7cutlass13device_kernelIN5flash11enable_sm90INS1_16FlashAttnFwdSm90INS1_25CollectiveMainloopFwdSm90ILi2EN4cute5tupleIJNS5_1CILi1EEES8_S8_EEENS6_IJNS7_ILi128EEENS7_ILi176EEESA_EEELi128ENS_6half_tEfNS_4arch4Sm90ELb0ELb0ELb0ELb1ELb0ELb1ELb0ELb1ELb1ELb1ELb1ELb0EEENS1_21CollectiveEpilogueFwdINS6_IJSA_SA_SB_EEES9_SD_SF_Li256ELb1ELb1ELb1ELb0EEENS1_36VarlenDynamicPersistentTileSchedulerILi128ELi176ELi256ELi128ELb1ELb1ELb1ELb0ELb1ELb1EEEEEEEEEvNT_6ParamsE)
        /*1454*/ 	.short	0x0210
        /*1456*/ 	.short	0x0af0


	//----- nvinfo : EIATTR_SW_WAR
	.align		4
.L_160:
        /*1458*/ 	.byte	0x04, 0x36
        /*145a*/ 	.short	(.L_162 - .L_161)
.L_161:
        /*145c*/ 	.word	0x00000008
.L_162:


//--------------------- .nv.info._ZN7cutlass13device_kernelIN5flash11enable_sm90INS1_16FlashAttnFwdSm90INS1_25CollectiveMainloopFwdSm90ILi2EN4cute5tupleIJNS5_1CILi1EEES8_S8_EEENS6_IJNS7_ILi128EEESA_SA_EEELi128ENS_6half_tEfNS_4arch4Sm90ELb0ELb1ELb0ELb0ELb0ELb0ELb0ELb1ELb1ELb1ELb1ELb0EEENS1_21CollectiveEpilogueFwdISB_S9_SC_SE_Li256ELb0ELb1ELb1ELb0EEENS1_19SingleTileSchedulerILb0ELb1ELb1ELi128EEEEEEEEEvNT_6ParamsE --------------------------
	.section	.nv.info._ZN7cutlass13device_kernelIN5flash11enable_sm90INS1_16FlashAttnFwdSm90INS1_25CollectiveMainloopFwdSm90ILi2EN4cute5tupleIJNS5_1CILi1EEES8_S8_EEENS6_IJNS7_ILi128EEESA_SA_EEELi128ENS_6half_tEfNS_4arch4Sm90ELb0ELb1ELb0ELb0ELb0ELb0ELb0ELb1ELb1ELb1ELb1ELb0EEENS1_21CollectiveEpilogueFwdISB_S9_SC_SE_Li256ELb0ELb1ELb1ELb0EEENS1_19SingleTileSchedulerILb0ELb1ELb1ELi128EEEEEEEEEvNT_6ParamsE,"",@"SHT_CUDA_INFO"
	.sectionflags	@""
	.align	4


	//----- nvinfo : EIATTR_CUDA_API_VERSION
	.align		4
        /*0000*/ 	.byte	0x04, 0x37
        /*0002*/ 	.short	(.L_164 - .L_163)
.L_163:
        /*0004*/ 	.word	0x00000082


	//----- nvinfo : EIATTR_KPARAM_INFO
	.align		4
.L_164:
        /*0008*/ 	.byte	0x04, 0x17
        /*000a*/ 	.short	(.L_166 - .L_165)
.L_165:
        /*000c*/ 	.word	0x00000000
        /*0010*/ 	.short	0x0000
        /*0012*/ 	.short	0x0070
        /*0014*/ 	.byte	0x00, 0xf0, 0x01, 0x28


	//----- nvinfo : EIATTR_SPARSE_MMA_MASK
	.align		4
.L_166:
        /*0018*/ 	.byte	0x03, 0x50
        /*001a*/ 	.short	0x0000


	//----- nvinfo : EIATTR_MAXREG_COUNT
	.align		4
        /*001c*/ 	.byte	0x03, 0x1b
        /*001e*/ 	.short	0x00a8


	//----- nvinfo : EIATTR_NUM_BARRIERS
	.align		4
        /*0020*/ 	.byte	0x02, 0x4c
        /*0022*/ 	.byte	0x10
	.zero		1


	//----- nvinfo : EIATTR_EXTERNS
	.align		4
        /*0024*/ 	.byte	0x04, 0x0f
        /*0026*/ 	.short	(.L_168 - .L_167)


	//   ....[0]....
	.align		4
.L_167:
        /*0028*/ 	.word	index@(__assertfail)


	//----- nvinfo : EIATTR_ANNOTATIONS
	.align		4
.L_168:
        /*002c*/ 	.byte	0x04, 0x55
        /*002e*/ 	.short	(.L_170 - .L_169)


	//   ....[0]....
.L_169:
        /* <DEDUP_REMOVED lines=10> */


	//----- nvinfo : EIATTR_MERCURY_ISA_VERSION
	.align		4
.L_170:
        /*00c0*/ 	.byte	0x03, 0x5f
        /*00c2*/ 	.short	0x0101


	//----- nvinfo : EIATTR_INT_WARP_WIDE_INSTR_OFFSETS
	.align		4
        /*00c4*/ 	.byte	0x04, 0x31
        /*00c6*/ 	.short	(.L_172 - .L_171)


	//   ....[0]....
.L_171:
        /*00c8*/ 	.word	0x00000120


	//   ....[1]....
        /*00cc*/ 	.word	0x000001c0


	//   ....[2]....
        /*00d0*/ 	.word	0x00000230


	//----- nvinfo : EIATTR_COOP_GROUP_MASK_REGIDS
	.align		4
.L_172:
        /*00d4*/ 	.byte	0x04, 0x29
        /*00d6*/ 	.short	(.L_174 - .L_173)


	//   ....[0]....
.L_173:
        /*00d8*/ 	.word	0xffffffff


	//   ....[1]....
        /*00dc*/ 	.word	0xffffffff


	//   ....[2]....
        /*00e0*/ 	.word	0xffffffff


	//   ....[3]....
        /*00e4*/ 	.word	0xffffffff


	//   ....[4]....
        /*00e8*/ 	.word	0xffffffff


	//   ....[5]....
        /*00ec*/ 	.word	0xffffffff


	//   ....[6]....
        /*00f0*/ 	.word	0xffffffff


	//   ....[7]....
        /*00f4*/ 	.word	0xffffffff


	//   ....[8]....
        /*00f8*/ 	.word	0xffffffff


	//   ....[9]....
        /*00fc*/ 	.word	0xffffffff


	//   ....[10]....
        /*0100*/ 	.word	0xffffffff


	//   ....[11]....
        /*0104*/ 	.word	0xffffffff


	//   ....[12]....
        /*0108*/ 	.word	0xffffffff


	//   ....[13]....
        /*010c*/ 	.word	0xffffffff


	//   ....[14]....
        /*0110*/ 	.word	0xffffffff


	//   ....[15]....
        /*0114*/ 	.word	0xffffffff


	//   ....[16]....
        /*0118*/ 	.word	0xffffffff


	//   ....[17]....
        /*011c*/ 	.word	0xffffffff


	//   ....[18]....
        /*0120*/ 	.word	0xffffffff


	//   ....[19]....
        /*0124*/ 	.word	0xffffffff


	//   ....[20]....
        /*0128*/ 	.word	0xffffffff


	//   ....[21]....
        /*012c*/ 	.word	0xffffffff


	//   ....[22]....
        /*0130*/ 	.word	0xffffffff


	//   ....[23]....
        /*0134*/ 	.word	0xffffffff


	//   ....[24]....
        /*0138*/ 	.word	0xffffffff


	//   ....[25]....
        /*013c*/ 	.word	0xffffffff


	//   ....[26]....
        /*0140*/ 	.word	0xffffffff


	//   ....[27]....
        /*0144*/ 	.word	0xffffffff


	//   ....[28]....
        /*0148*/ 	.word	0xffffffff


	//   ....[29]....
        /*014c*/ 	.word	0xffffffff


	//   ....[30]....
        /*0150*/ 	.word	0xffffffff


	//   ....[31]....
        /*0154*/ 	.word	0xffffffff


	//   ....[32]....
        /*0158*/ 	.word	0xffffffff


	//   ....[33]....
        /*015c*/ 	.word	0xffffffff


	//   ....[34]....
        /*0160*/ 	.word	0xffffffff


	//   ....[35]....
        /*0164*/ 	.word	0xffffffff


	//   ....[36]....
        /*0168*/ 	.word	0xffffffff


	//   ....[37]....
        /*016c*/ 	.word	0xffffffff


	//   ....[38]....
        /*0170*/ 	.word	0xffffffff


	//   ....[39]....
        /*0174*/ 	.word	0xffffffff


	//   ....[40]....
        /*0178*/ 	.word	0xffffffff


	//   ....[41]....
        /*017c*/ 	.word	0xffffffff


	//   ....[42]....
        /*0180*/ 	.word	0xffffffff


	//   ....[43]....
        /*0184*/ 	.word	0xffffffff


	//   ....[44]....
        /*0188*/ 	.word	0xffffffff


	//   ....[45]....
        /*018c*/ 	.word	0xffffffff


	//   ....[46]....
        /*0190*/ 	.word	0xffffffff


	//   ....[47]....
        /*0194*/ 	.word	0xffffffff


	//   ....[48]....
        /*0198*/ 	.word	0xffffffff


	//   ....[49]....
        /*019c*/ 	.word	0xffffffff


	//   ....[50]....
        /*01a0*/ 	.word	0xffffffff


	//   ....[51]....
        /*01a4*/ 	.word	0xffffffff


	//   ....[52]....
        /*01a8*/ 	.word	0xffffffff


	//   ....[53]....
        /*01ac*/ 	.word	0xffffffff


	//   ....[54]....
        /*01b0*/ 	.word	0xffffffff


	//   ....[55]....
        /*01b4*/ 	.word	0xffffffff


	//   ....[56]....
        /*01b8*/ 	.word	0xffffffff


	//   ....[57]....
        /*01bc*/ 	.word	0xffffffff


	//   ....[58]....
        /*01c0*/ 	.word	0xffffffff


	//   ....[59]....
        /*01c4*/ 	.word	0xffffffff


	//   ....[60]....
        /*01c8*/ 	.word	0xffffffff


	//   ....[61]....
        /*01cc*/ 	.word	0x0500000f


	//   ....[62]....
        /*01d0*/ 	.word	0x0500000f


	//   ....[63]....
        /*01d4*/ 	.word	0x0500000f


	//   ....[64]....
        /*01d8*/ 	.word	0x0500000f


	//   ....[65]....
        /*01dc*/ 	.word	0x0500000f


	//   ....[66]....
        /*01e0*/ 	.word	0x0500000f


	//   ....[67]....
        /*01e4*/ 	.word	0x0500000f


	//   ....[68]....
        /*01e8*/ 	.word	0x0500000f


	//   ....[69]....
        /*01ec*/ 	.word	0x0500000f


	//   ....[70]....
        /*01f0*/ 	.word	0x0500000f


	//   ....[71]....
        /*01f4*/ 	.word	0x0500000f


	//   ....[72]....
        /*01f8*/ 	.word	0x0500000f


	//   ....[73]....
        /*01fc*/ 	.word	0x0500000f


	//   ....[74]....
        /*0200*/ 	.word	0x0500000f


	//   ....[75]....
        /*0204*/ 	.word	0x0500000f


	//   ....[76]....
        /*0208*/ 	.word	0x0500000f


	//   ....[77]....
        /*020c*/ 	.word	0x0500000f


	//   ....[78]....
        /*0210*/ 	.word	0x0500000f


	//----- nvinfo : EIATTR_COOP_GROUP_INSTR_OFFSETS
	.align		4
.L_174:
        /*0214*/ 	.byte	0x04, 0x28
        /*0216*/ 	.short	(.L_176 - .L_175)


	//   ....[0]....
.L_175:
        /*0218*/ 	.word	0x00000060


	//   ....[1]....
        /*021c*/ 	.word	0x00000130


	//   ....[2]....
        /*0220*/ 	.word	0x000001e0


	//   ....[3]....
        /*0224*/ 	.word	0x000003a0


	//   ....[4]....
        /*0228*/ 	.word	0x00000500


	//   ....[5]....
        /*022c*/ 	.word	0x00000620


	//   ....[6]....
        /*0230*/ 	.word	0x00000780


	//   ....[7]....
        /*0234*/ 	.word	0x000014a0


	//   ....[8]....
        /*0238*/ 	.word	0x00001cd0


	//   ....[9]....
        /*023c*/ 	.word	0x00002090


	//   ....[10]....
        /*0240*/ 	.word	0x00003100


	//   ....[11]....
        /*0244*/ 	.word	0x00003550


	//   ....[12]....
        /*0248*/ 	.word	0x00003b50


	//   ....[13]....
        /*024c*/ 	.word	0x00003c10


	//   ....[14]....
        /*0250*/ 	.word	0x000050d0


	//   ....[15]....
        /*0254*/ 	.word	0x00005530


	//   ....[16]....
        /*0258*/ 	.word	0x000060f0


	//   ....[17]....
        /*025c*/ 	.word	0x000061f0


	//   ....[18]....
        /*0260*/ 	.word	0x00006ba0


	//   ....[19]....
        /*0264*/ 	.word	0x00006cf0


	//   ....[20]....
        /*0268*/ 	.word	0x00008530


	//   ....[21]....
        /*026c*/ 	.word	0x00008570


	//   ....[22]....
        /*0270*/ 	.word	0x00008d50


	//   ....[23]....
        /*0274*/ 	.word	0x00008dc0


	//   ....[24]....
        /*0278*/ 	.word	0x0000a5a0


	//   ....[25]....
        /*027c*/ 	.word	0x0000a830


	//   ....[26]....
        /*0280*/ 	.word	0x0000b3f0


	//   ....[27]....
        /*0284*/ 	.word	0x0000b4f0


	//   ....[28]....
        /*0288*/ 	.word	0x0000bf30


	//   ....[29]....
        /*028c*/ 	.word	0x0000c0c0


	//   ....[30]....
        /*0290*/ 	.word	0x0000cef0


	//   ....[31]....
        /*0294*/ 	.word	0x0000cf20


	//   ....[32]....
        /*0298*/ 	.word	0x0000cff0


	//   ....[33]....
        /*029c*/ 	.word	0x0000d000


	//   ....[34]....
        /*02a0*/ 	.word	0x0000ded0


	//   ....[35]....
        /*02a4*/ 	.word	0x0000df10


	//   ....[36]....
        /*02a8*/ 	.word	0x0000df40


	//   ....[37]....
        /*02ac*/ 	.word	0x0000df70


	//   ....[38]....
        /*02b0*/ 	.word	0x0000df80


	//   ....[39]....
        /*02b4*/ 	.word	0x0000dfb0


	//   ....[40]....
        /*02b8*/ 	.word	0x0000e610


	//   ....[41]....
        /*02bc*/ 	.word	0x0000e620


	//   ....[42]....
        /*02c0*/ 	.word	0x0000f020


	//   ....[43]....
        /*02c4*/ 	.word	0x0000feb0


	//   ....[44]....
        /*02c8*/ 	.word	0x000107b0


	//   ....[45]....
        /*02cc*/ 	.word	0x000107e0


	//   ....[46]....
        /*02d0*/ 	.word	0x00010810


	//   ....[47]....
        /*02d4*/ 	.word	0x000108c0


	//   ....[48]....
        /*02d8*/ 	.word	0x000108e0


	//   ....[49]....
        /*02dc*/ 	.word	0x00010910


	//   ....[50]....
        /*02e0*/ 	.word	0x00010990


	//   ....[51]....
        /*02e4*/ 	.word	0x000109c0


	//   ....[52]....
        /*02e8*/ 	.word	0x00010a20


	//   ....[53]....
        /*02ec*/ 	.word	0x00010a50


	//   ....[54]....
        /*02f0*/ 	.word	0x00010ac0


	//   ....[55]....
        /*02f4*/ 	.word	0x00010af0


	//   ....[56]....
        /*02f8*/ 	.word	0x00010b60


	//   ....[57]....
        /*02fc*/ 	.word	0x00010b90


	//   ....[58]....
        /*0300*/ 	.word	0x00010c10


	//   ....[59]....
        /*0304*/ 	.word	0x00010c50


	//   ....[60]....
        /*0308*/ 	.word	0x00012c00


	//   ....[61]....
        /*030c*/ 	.word	0x00013220


	//   ....[62]....
        /*0310*/ 	.word	0x00013390


	//   ....[63]....
        /*0314*/ 	.word	0x000133e0


	//   ....[64]....
        /*0318*/ 	.word	0x00013530


	//   ....[65]....
        /*031c*/ 	.word	0x000135a0


	//   ....[66]....
        /*0320*/ 	.word	0x00013610


	//   ....[67]....
        /*0324*/ 	.word	0x000136f0


	//   ....[68]....
        /*0328*/ 	.word	0x00013760


	//   ....[69]....
        /*032c*/ 	.word	0x00013840


	//   ....[70]....
        /*0330*/ 	.word	0x000138b0


	//   ....[71]....
        /*0334*/ 	.word	0x00013990


	//   ....[72]....
        /*0338*/ 	.word	0x00013a00


	//   ....[73]....
        /*033c*/ 	.word	0x00013ae0


	//   ....[74]....
        /*0340*/ 	.word	0x00013b50


	//   ....[75]....
        /*0344*/ 	.word	0x00013c20


	//   ....[76]....
        /*0348*/ 	.word	0x00013c90


	//   ....[77]....
        /*034c*/ 	.word	0x00013d40


	//   ....[78]....
        /*0350*/ 	.word	0x00014140


	//----- nvinfo : EIATTR_REG_RECONFIG
	.align		4
.L_176:
        /*0354*/ 	.byte	0x01, 0x54
	.zero		2


	//----- nvinfo : EIATTR_SYSCALL_OFFSETS
	.align		4
        /*0358*/ 	.byte	0x04, 0x46
        /*035a*/ 	.short	(.L_178 - .L_177)


	//   ....[0]....
.L_177:
        /*035c*/ 	.word	0x00001660


	//   ....[1]....
        /*0360*/ 	.word	0x0000fb30


	//   ....[2]....
        /*0364*/ 	.word	0x0000fc70


	//   ....[3]....
        /*0368*/ 	.word	0x0000fd60


	//   ....[4]....
        /*036c*/ 	.word	0x00010420


	//----- nvinfo : EIATTR_MBARRIER_INSTR_OFFSETS
	.align		4
.L_178:
        /*0370*/ 	.byte	0x04, 0x39
        /*0372*/ 	.short	(.L_180 - .L_179)


	//   ....[0]....
.L_179:
        /*0374*/ 	.word	0x00000250
        /*0378*/ 	.word	0x000000ff
        /*037c*/ 	.word	0x00028800
        /*0380*/ 	.short	0x0100
        /*0382*/ 	.byte	0x08
	.zero		1


	//   ....[1]....
        /*0384*/ 	.word	0x00000260
        /*0388*/ 	.word	0x000000ff
        /*038c*/ 	.word	0x00028820
        /*0390*/ 	.short	0x0100
        /*0392*/ 	.byte	0x08
	.zero		1


	//   ....[2]....
        /*0394*/ 	.word	0x00000350
        /*0398*/ 	.word	0x000000ff
        /*039c*/ 	.word	0x00028830
        /*03a0*/ 	.short	0x0100
        /*03a2*/ 	.byte	0x08
	.zero		1


	//   ....[3]....
        /*03a4*/ 	.word	0x00000360
        /*03a8*/ 	.word	0x000000ff
        /*03ac*/ 	.word	0x00028840
        /*03b0*/ 	.short	0x0100
        /*03b2*/ 	.byte	0x08
	.zero		1


	//   ....[4]....
        /*03b4*/ 	.word	0x00000370
        /*03b8*/ 	.word	0x000000ff
        /*03bc*/ 	.word	0x00028838
        /*03c0*/ 	.short	0x0100
        /*03c2*/ 	.byte	0x08
	.zero		1


	//   ....[5]....
        /*03c4*/ 	.word	0x00000380
        /*03c8*/ 	.word	0x000000ff
        /*03cc*/ 	.word	0x00028848
        /*03d0*/ 	.short	0x0100
        /*03d2*/ 	.byte	0x08
	.zero		1


	//   ....[6]....
        /*03d4*/ 	.word	0x000004b0
        /*03d8*/ 	.word	0x000000ff
        /*03dc*/ 	.word	0x00028850
        /*03e0*/ 	.short	0x0100
        /*03e2*/ 	.byte	0x08
	.zero		1


	//   ....[7]....
        /*03e4*/ 	.word	0x000004c0
        /*03e8*/ 	.word	0x000000ff
        /*03ec*/ 	.word	0x00028860
        /*03f0*/ 	.short	0x0100
        /*03f2*/ 	.byte	0x08
	.zero		1


	//   ....[8]....
        /*03f4*/ 	.word	0x000004d0
        /*03f8*/ 	.word	0x000000ff
        /*03fc*/ 	.word	0x00028858
        /*0400*/ 	.short	0x0100
        /*0402*/ 	.byte	0x08
	.zero		1


	//   ....[9]....
        /*0404*/ 	.word	0x000004e0
        /*0408*/ 	.word	0x000000ff
        /*040c*/ 	.word	0x00028868
        /*0410*/ 	.short	0x0100
        /*0412*/ 	.byte	0x08
	.zero		1


	//   ....[10]....
        /*0414*/ 	.word	0x000005d0
        /*0418*/ 	.word	0x000000ff
        /*041c*/ 	.word	0x00028870
        /*0420*/ 	.short	0x0100
        /*0422*/ 	.byte	0x06
	.zero		1


	//   ....[11]....
        /*0424*/ 	.word	0x000005e0
        /*0428*/ 	.word	0x000000ff
        /*042c*/ 	.word	0x00028880
        /*0430*/ 	.short	0x0100
        /*0432*/ 	.byte	0x06
	.zero		1


	//   ....[12]....
        /*0434*/ 	.word	0x000005f0
        /*0438*/ 	.word	0x000000ff
        /*043c*/ 	.word	0x00028878
        /*0440*/ 	.short	0x0100
        /*0442*/ 	.byte	0x06
	.zero		1


	//   ....[13]....
        /*0444*/ 	.word	0x00000600
        /*0448*/ 	.word	0x000000ff
        /*044c*/ 	.word	0x00028888
        /*0450*/ 	.short	0x0100
        /*0452*/ 	.byte	0x06
	.zero		1


	//   ....[14]....
        /*0454*/ 	.word	0x00000730
        /*0458*/ 	.word	0x000000ff
        /*045c*/ 	.word	0x00028890
        /*0460*/ 	.short	0x0100
        /*0462*/ 	.byte	0x08
	.zero		1


	//   ....[15]....
        /*0464*/ 	.word	0x00000740
        /*0468*/ 	.word	0x000000ff
        /*046c*/ 	.word	0x000288a0
        /*0470*/ 	.short	0x0100
        /*0472*/ 	.byte	0x08
	.zero		1


	//   ....[16]....
        /*0474*/ 	.word	0x00000750
        /*0478*/ 	.word	0x000000ff
        /*047c*/ 	.word	0x00028898
        /*0480*/ 	.short	0x0100
        /*0482*/ 	.byte	0x08
	.zero		1


	//   ....[17]....
        /*0484*/ 	.word	0x00000760
        /*0488*/ 	.word	0x000000ff
        /*048c*/ 	.word	0x000288a8
        /*0490*/ 	.short	0x0100
        /*0492*/ 	.byte	0x08
	.zero		1


	//   ....[18]....
        /*0494*/ 	.word	0x00000890
        /*0498*/ 	.word	0x000000ff
        /*049c*/ 	.word	0x000288b0
        /*04a0*/ 	.short	0x0100
        /*04a2*/ 	.byte	0x08
	.zero		1


	//   ....[19]....
        /*04a4*/ 	.word	0x000008a0
        /*04a8*/ 	.word	0x000000ff
        /*04ac*/ 	.word	0x000288c0
        /*04b0*/ 	.short	0x0100
        /*04b2*/ 	.byte	0x08
	.zero		1


	//   ....[20]....
        /*04b4*/ 	.word	0x000008b0
        /*04b8*/ 	.word	0x000000ff
        /*04bc*/ 	.word	0x000288b8
        /*04c0*/ 	.short	0x0100
        /*04c2*/ 	.byte	0x08
	.zero		1


	//   ....[21]....
        /*04c4*/ 	.word	0x000008c0
        /*04c8*/ 	.word	0x000000ff
        /*04cc*/ 	.word	0x000288c8
        /*04d0*/ 	.short	0x0100
        /*04d2*/ 	.byte	0x08
	.zero		1


	//   ....[22]....
        /*04d4*/ 	.word	0x00001690
        /*04d8*/ 	.word	0x000000ff
        /*04dc*/ 	.word	0x00028800
        /*04e0*/ 	.short	0x010a
        /*04e2*/ 	.byte	0x24
	.zero		1


	//   ....[23]....
        /*04e4*/ 	.word	0x000016f0
        /*04e8*/ 	.word	0x000000ff
        /*04ec*/ 	.word	0x00028830
        /*04f0*/ 	.short	0x010a
        /*04f2*/ 	.byte	0x24
	.zero		1


	//   ....[24]....
        /*04f4*/ 	.word	0x00001780
        /*04f8*/ 	.word	0x000000ff
        /*04fc*/ 	.word	0x00028830
        /*0500*/ 	.short	0x010a
        /*0502*/ 	.byte	0x24
	.zero		1


	//   ....[25]....
        /*0504*/ 	.word	0x00001ee0
        /*0508*/ 	.word	0x00000000
        /*050c*/ 	.word	0x00000000
        /*0510*/ 	.short	0x0101
        /*0512*/ 	.byte	0x3f
	.zero		1


	//   ....[26]....
        /*0514*/ 	.word	0x00004ba0
        /*0518*/ 	.word	0x000000ff
        /*051c*/ 	.word	0x00028830
        /*0520*/ 	.short	0x010a
        /*0522*/ 	.byte	0x0a
	.zero		1


	//   ....[27]....
        /*0524*/ 	.word	0x00004be0
        /*0528*/ 	.word	0x000000ff
        /*052c*/ 	.word	0x00028830
        /*0530*/ 	.short	0x010a
        /*0532*/ 	.byte	0x0a
	.zero		1


	//   ....[28]....
        /*0534*/ 	.word	0x00004f10
        /*0538*/ 	.word	0x000000ff
        /*053c*/ 	.word	0x00028850
        /*0540*/ 	.short	0x010a
        /*0542*/ 	.byte	0x0a
	.zero		1


	//   ....[29]....
        /*0544*/ 	.word	0x00004f50
        /*0548*/ 	.word	0x000000ff
        /*054c*/ 	.word	0x00028850
        /*0550*/ 	.short	0x010a
        /*0552*/ 	.byte	0x0a
	.zero		1


	//   ....[30]....
        /*0554*/ 	.word	0x00005330
        /*0558*/ 	.word	0x0000000e
        /*055c*/ 	.word	0x00000000
        /*0560*/ 	.short	0x0101
        /*0562*/ 	.byte	0x3f
	.zero		1


	//   ....[31]....
        /*0564*/ 	.word	0x000070e0
        /*0568*/ 	.word	0x00000036
        /*056c*/ 	.word	0x00000000
        /*0570*/ 	.short	0x0101
        /*0572*/ 	.byte	0x3f
	.zero		1


	//   ....[32]....
        /*0574*/ 	.word	0x00007e90
        /*0578*/ 	.word	0x000000ff
        /*057c*/ 	.word	0x00028830
        /*0580*/ 	.short	0x010a
        /*0582*/ 	.byte	0x0a
	.zero		1


	//   ....[33]....
        /*0584*/ 	.word	0x00007ed0
        /*0588*/ 	.word	0x000000ff
        /*058c*/ 	.word	0x00028830
        /*0590*/ 	.short	0x010a
        /*0592*/ 	.byte	0x0a
	.zero		1


	//   ....[34]....
        /*0594*/ 	.word	0x00008200
        /*0598*/ 	.word	0x000000ff
        /*059c*/ 	.word	0x00028850
        /*05a0*/ 	.short	0x010a
        /*05a2*/ 	.byte	0x0a
	.zero		1


	//   ....[35]....
        /*05a4*/ 	.word	0x00008240
        /*05a8*/ 	.word	0x000000ff
        /*05ac*/ 	.word	0x00028850
        /*05b0*/ 	.short	0x010a
        /*05b2*/ 	.byte	0x0a
	.zero		1


	//   ....[36]....
        /*05b4*/ 	.word	0x00009300
        /*05b8*/ 	.word	0x0000001b
        /*05bc*/ 	.word	0x00000000
        /*05c0*/ 	.short	0x0101
        /*05c2*/ 	.byte	0x3f
	.zero		1


	//   ....[37]....
        /*05c4*/ 	.word	0x000093b0
        /*05c8*/ 	.word	0x0000001f
        /*05cc*/ 	.word	0x00000000
        /*05d0*/ 	.short	0x0101
        /*05d2*/ 	.byte	0x3f
	.zero		1


	//   ....[38]....
        /*05d4*/ 	.word	0x00009ed0
        /*05d8*/ 	.word	0x000000ff
        /*05dc*/ 	.word	0x00028830
        /*05e0*/ 	.short	0x010a
        /*05e2*/ 	.byte	0x0a
	.zero		1


	//   ....[39]....
        /*05e4*/ 	.word	0x00009f10
        /*05e8*/ 	.word	0x000000ff
        /*05ec*/ 	.word	0x00028830
        /*05f0*/ 	.short	0x010a
        /*05f2*/ 	.byte	0x0a
	.zero		1


	//   ....[40]....
        /*05f4*/ 	.word	0x0000a230
        /*05f8*/ 	.word	0x000000ff
        /*05fc*/ 	.word	0x00028850
        /*0600*/ 	.short	0x010a
        /*0602*/ 	.byte	0x0a
	.zero		1


	//   ....[41]....
        /*0604*/ 	.word	0x0000a270
        /*0608*/ 	.word	0x000000ff
        /*060c*/ 	.word	0x00028850
        /*0610*/ 	.short	0x010a
        /*0612*/ 	.byte	0x0a
	.zero		1


	//   ....[42]....
        /*0614*/ 	.word	0x0000a660
        /*0618*/ 	.word	0x0000000f
        /*061c*/ 	.word	0x00000000
        /*0620*/ 	.short	0x0101
        /*0622*/ 	.byte	0x3f
	.zero		1


	//   ....[43]....
        /*0624*/ 	.word	0x0000c2e0
        /*0628*/ 	.word	0x00000035
        /*062c*/ 	.word	0x00000000
        /*0630*/ 	.short	0x0101
        /*0632*/ 	.byte	0x3f
	.zero		1


	//   ....[44]....
        /*0634*/ 	.word	0x0000ce60
        /*0638*/ 	.word	0x000000ff
        /*063c*/ 	.word	0x00028850
        /*0640*/ 	.short	0x010a
        /*0642*/ 	.byte	0x05
	.zero		1


	//   ....[45]....
        /*0644*/ 	.word	0x0000cea0
        /*0648*/ 	.word	0x000000ff
        /*064c*/ 	.word	0x00028850
        /*0650*/ 	.short	0x010a
        /*0652*/ 	.byte	0x05
	.zero		1


	//   ....[46]....
        /*0654*/ 	.word	0x0000d350
        /*0658*/ 	.word	0x0000000a
        /*065c*/ 	.word	0x00000000
        /*0660*/ 	.short	0x0101
        /*0662*/ 	.byte	0x3f
	.zero		1


	//   ....[47]....
        /*0664*/ 	.word	0x0000df90
        /*0668*/ 	.word	0x000000ff
        /*066c*/ 	.word	0x00000000
        /*0670*/ 	.short	0x0101
        /*0672*/ 	.byte	0x04
	.zero		1


	//   ....[48]....
        /*0674*/ 	.word	0x000100b0
        /*0678*/ 	.word	0x000000ff
        /*067c*/ 	.word	0x00028840
        /*0680*/ 	.short	0x010a
        /*0682*/ 	.byte	0x26
	.zero		1


	//   ....[49]....
        /*0684*/ 	.word	0x00010d40
        /*0688*/ 	.word	0x000000ff
        /*068c*/ 	.word	0x00028800
        /*0690*/ 	.short	0x0107
        /*0692*/ 	.byte	0x26
	.zero		1


	//   ....[50]....
        /*0694*/ 	.word	0x00010db0
        /*0698*/ 	.word	0x000000ff
        /*069c*/ 	.word	0x00028800
        /*06a0*/ 	.short	0x0101
        /*06a2*/ 	.byte	0x26
	.zero		1


	//   ....[51]....
        /*06a4*/ 	.word	0x00010dd0
        /*06a8*/ 	.word	0x000000ff
        /*06ac*/ 	.word	0x00028820
        /*06b0*/ 	.short	0x010a
        /*06b2*/ 	.byte	0x26
	.zero		1


	//   ....[52]....
        /*06b4*/ 	.word	0x000111e0
        /*06b8*/ 	.word	0x000000ff
        /*06bc*/ 	.word	0x00028848
        /*06c0*/ 	.short	0x010a
        /*06c2*/ 	.byte	0x26
	.zero		1


	//   ....[53]....
        /*06c4*/ 	.word	0x000114a0
        /*06c8*/ 	.word	0x000000ff
        /*06cc*/ 	.word	0x00028860
        /*06d0*/ 	.short	0x010a
        /*06d2*/ 	.byte	0x26
	.zero		1


	//   ....[54]....
        /*06d4*/ 	.word	0x00011990
        /*06d8*/ 	.word	0x000000ff
        /*06dc*/ 	.word	0x00028840
        /*06e0*/ 	.short	0x010a
        /*06e2*/ 	.byte	0x26
	.zero		1


	//   ....[55]....
        /*06e4*/ 	.word	0x00011c70
        /*06e8*/ 	.word	0x000000ff
        /*06ec*/ 	.word	0x00028868
        /*06f0*/ 	.short	0x010a
        /*06f2*/ 	.byte	0x26
	.zero		1


	//   ....[56]....
        /*06f4*/ 	.word	0x000121b0
        /*06f8*/ 	.word	0x000000ff
        /*06fc*/ 	.word	0x00028848
        /*0700*/ 	.short	0x010a
        /*0702*/ 	.byte	0x26
	.zero		1


	//   ....[57]....
        /*0704*/ 	.word	0x00012470
        /*0708*/ 	.word	0x000000ff
        /*070c*/ 	.word	0x00028860
        /*0710*/ 	.short	0x010a
        /*0712*/ 	.byte	0x26
	.zero		1


	//   ....[58]....
        /*0714*/ 	.word	0x00012800
        /*0718*/ 	.word	0x00000003
        /*071c*/ 	.word	0x00028860
        /*0720*/ 	.short	0x010a
        /*0722*/ 	.byte	0x3f
	.zero		1


	//   ....[59]....
        /*0724*/ 	.word	0x00012b90
        /*0728*/ 	.word	0x00000002
        /*072c*/ 	.word	0x00028820
        /*0730*/ 	.short	0x010a
        /*0732*/ 	.byte	0x3f
	.zero		1


	//   ....[60]....
        /*0734*/ 	.word	0x00012d10
        /*0738*/ 	.word	0x00000006
        /*073c*/ 	.word	0x00000000
        /*0740*/ 	.short	0x010a
        /*0742*/ 	.byte	0x3f
	.zero		1


	//   ....[61]....
        /*0744*/ 	.word	0x00012d80
        /*0748*/ 	.word	0x00000003
        /*074c*/ 	.word	0x00000000
        /*0750*/ 	.short	0x010a
        /*0752*/ 	.byte	0x3f
	.zero		1


	//   ....[62]....
        /*0754*/ 	.word	0x00012de0
        /*0758*/ 	.word	0x00000000
        /*075c*/ 	.word	0x00000000
        /*0760*/ 	.short	0x010a
        /*0762*/ 	.byte	0x3f
	.zero		1


	//   ....[63]....
        /*0764*/ 	.word	0x00012e10
        /*0768*/ 	.word	0x00000003
        /*076c*/ 	.word	0x00000000
        /*0770*/ 	.short	0x010a
        /*0772*/ 	.byte	0x3f
	.zero		1


	//   ....[64]....
        /*0774*/ 	.word	0x00012e80
        /*0778*/ 	.word	0x00000003
        /*077c*/ 	.word	0x00028800
        /*0780*/ 	.short	0x010a
        /*0782*/ 	.byte	0x3f
	.zero		1


	//   ....[65]....
        /*0784*/ 	.word	0x00012ee0
        /*0788*/ 	.word	0x00000003
        /*078c*/ 	.word	0x00028830
        /*0790*/ 	.short	0x010a
        /*0792*/ 	.byte	0x3f
	.zero		1


	//   ....[66]....
        /*0794*/ 	.word	0x00012f40
        /*0798*/ 	.word	0x0000000e
        /*079c*/ 	.word	0x00028830
        /*07a0*/ 	.short	0x010a
        /*07a2*/ 	.byte	0x3f
	.zero		1


	//   ....[67]....
        /*07a4*/ 	.word	0x00012fa0
        /*07a8*/ 	.word	0x0000000e
        /*07ac*/ 	.word	0x00028850
        /*07b0*/ 	.short	0x010a
        /*07b2*/ 	.byte	0x3f
	.zero		1


	//   ....[68]....
        /*07b4*/ 	.word	0x00013000
        /*07b8*/ 	.word	0x0000000b
        /*07bc*/ 	.word	0x00028830
        /*07c0*/ 	.short	0x010a
        /*07c2*/ 	.byte	0x3f
	.zero		1


	//   ....[69]....
        /*07c4*/ 	.word	0x00013060
        /*07c8*/ 	.word	0x0000000b
        /*07cc*/ 	.word	0x00028850
        /*07d0*/ 	.short	0x010a
        /*07d2*/ 	.byte	0x3f
	.zero		1


	//   ....[70]....
        /*07d4*/ 	.word	0x000130c0
        /*07d8*/ 	.word	0x0000000b
        /*07dc*/ 	.word	0x00028830
        /*07e0*/ 	.short	0x010a
        /*07e2*/ 	.byte	0x3f
	.zero		1


	//   ....[71]....
        /*07e4*/ 	.word	0x00013120
        /*07e8*/ 	.word	0x0000000b
        /*07ec*/ 	.word	0x00028850
        /*07f0*/ 	.short	0x010a
        /*07f2*/ 	.byte	0x3f
	.zero		1


	//   ....[72]....
        /*07f4*/ 	.word	0x00013180
        /*07f8*/ 	.word	0x00000005
        /*07fc*/ 	.word	0x00028850
        /*0800*/ 	.short	0x010a
        /*0802*/ 	.byte	0x3f
	.zero		1


	//   ....[73]....
        /*0804*/ 	.word	0x000132e0
        /*0808*/ 	.word	0x00000003
        /*080c*/ 	.word	0x00028840
        /*0810*/ 	.short	0x010a
        /*0812*/ 	.byte	0x3f
	.zero		1


	//   ....[74]....
        /*0814*/ 	.word	0x00013d80
        /*0818*/ 	.word	0x00000003
        /*081c*/ 	.word	0x00028820
        /*0820*/ 	.short	0x010a
        /*0822*/ 	.byte	0x3f
	.zero		1


	//   ....[75]....
        /*0824*/ 	.word	0x00013de0
        /*0828*/ 	.word	0x00000003
        /*082c*/ 	.word	0x00028848
        /*0830*/ 	.short	0x010a
        /*0832*/ 	.byte	0x3f
	.zero		1


	//   ....[76]....
        /*0834*/ 	.word	0x00013e40
        /*0838*/ 	.word	0x00000003
        /*083c*/ 	.word	0x00028860
        /*0840*/ 	.short	0x010a
        /*0842*/ 	.byte	0x3f
	.zero		1


	//   ....[77]....
        /*0844*/ 	.word	0x00013ea0
        /*0848*/ 	.word	0x00000003
        /*084c*/ 	.word	0x00028840
        /*0850*/ 	.short	0x010a
        /*0852*/ 	.byte	0x3f
	.zero		1


	//   ....[78]....
        /*0854*/ 	.word	0x00013f00
        /*0858*/ 	.word	0x00000003
        /*085c*/ 	.word	0x00028868
        /*0860*/ 	.short	0x010a
        /*0862*/ 	.byte	0x3f
	.zero		1


	//   ....[79]....
        /*0864*/ 	.word	0x00013f60
        /*0868*/ 	.word	0x00000003
        /*086c*/ 	.word	0x00028848
        /*0870*/ 	.short	0x010a
        /*0872*/ 	.byte	0x3f
	.zero		1


	//   ....[80]....
        /*0874*/ 	.word	0x00013fc0
        /*0878*/ 	.word	0x00000003
        /*087c*/ 	.word	0x00028860
        /*0880*/ 	.short	0x010a
        /*0882*/ 	.byte	0x3f
	.zero		1


	//   ....[81]....
        /*0884*/ 	.word	0x00014010
        /*0888*/ 	.word	0x00000003
        /*088c*/ 	.word	0x00028860
        /*0890*/ 	.short	0x010a
        /*0892*/ 	.byte	0x3f
	.zero		1


	//   ....[82]....
        /*0894*/ 	.word	0x00014060
        /*0898*/ 	.word	0x00000002
        /*089c*/ 	.word	0x00028820
        /*08a0*/ 	.short	0x010a
        /*08a2*/ 	.byte	0x3f
	.zero		1


	//   ....[83]....
        /*08a4*/ 	.word	0x00014200
        /*08a8*/ 	.word	0x00000006
        /*08ac*/ 	.word	0x00000000
        /*08b0*/ 	.short	0x010a
        /*08b2*/ 	.byte	0x3f
	.zero		1


	//   ....[84]....
        /*08b4*/ 	.word	0x00014250
        /*08b8*/ 	.word	0x00000003
        /*08bc*/ 	.word	0x00000000
        /*08c0*/ 	.short	0x010a
        /*08c2*/ 	.byte	0x3f
	.zero		1


	//   ....[85]....
        /*08c4*/ 	.word	0x000142a0
        /*08c8*/ 	.word	0x00000000
        /*08cc*/ 	.word	0x00000000
        /*08d0*/ 	.short	0x010a
        /*08d2*/ 	.byte	0x3f
	.zero		1


	//----- nvinfo : EIATTR_NUM_MBARRIERS
	.align		4
.L_180:
        /*08d4*/ 	.byte	0x03, 0x38
        /*08d6*/ 	.short	0x0016


	//----- nvinfo : EIATTR_EXIT_INSTR_OFFSETS
	.align		4
        /*08d8*/ 	.byte	0x04, 0x1c
        /*08da*/ 	.short	(.L_182 - .L_181)


	//   ....[0]....
.L_181:
        /*08dc*/ 	.word	0x00012e60


	//----- nvinfo : EIATTR_MAX_THREADS
	.align		4
.L_182:
        /*08e0*/ 	.byte	0x04, 0x05
        /*08e2*/ 	.short	(.L_184 - .L_183)
.L_183:
        /*08e4*/ 	.word	0x00000180
        /*08e8*/ 	.word	0x00000001
        /*08ec*/ 	.word	0x00000001


	//----- nvinfo : EIATTR_CRS_STACK_SIZE
	.align		4
.L_184:
        /*08f0*/ 	.byte	0x04, 0x1e
        /*08f2*/ 	.short	(.L_186 - .L_185)
.L_185:
        /*08f4*/ 	.word	0x00000000


	//----- nvinfo : EIATTR_CBANK_PARAM_SIZE
	.align		4
.L_186:
        /*08f8*/ 	.byte	0x03, 0x19
        /*08fa*/ 	.short	0x0a70


	//----- nvinfo : EIATTR_PARAM_CBANK
	.align		4
        /*08fc*/ 	.byte	0x04, 0x0a
        /*08fe*/ 	.short	(.L_188 - .L_187)
	.align		4
.L_187:
        /*0900*/ 	.word	index@(.nv.constant0._ZN7cutlass13device_kernelIN5flash11enable_sm90INS1_16FlashAttnFwdSm90INS1_25CollectiveMainloopFwdSm90ILi2EN4cute5tupleIJNS5_1CILi1EEES8_S8_EEENS6_IJNS7_ILi128EEESA_SA_EEELi128ENS_6half_tEfNS_4arch4Sm90ELb0ELb1ELb0ELb0ELb0ELb0ELb0ELb1ELb1ELb1ELb1ELb0EEENS1_21CollectiveEpilogueFwdISB_S9_SC_SE_Li256ELb0ELb1ELb1ELb0EEENS1_19SingleTileSchedulerILb0ELb1ELb1ELi128EEEEEEEEEvNT_6ParamsE)
        /*0904*/ 	.short	0x0210
        /*0906*/ 	.short	0x0a70


	//----- nvinfo : EIATTR_SW_WAR
	.align		4
.L_188:
        /*0908*/ 	.byte	0x04, 0x36
        /*090a*/ 	.short	(.L_190 - .L_189)
.L_189:
        /*090c*/ 	.word	0x00000008
.L_190:


//--------------------- .nv.info._ZN7cutlass13device_kernelIN5flash11enable_sm90INS1_16FlashAttnFwdSm90INS1_25CollectiveMainloopFwdSm90ILi2EN4cute5tupleIJNS5_1CILi1EEES8_S8_EEENS6_IJNS7_ILi128EEESA_SA_EEELi128ENS_6half_tEfNS_4arch4Sm90ELb0ELb1ELb0ELb1ELb0ELb0ELb0ELb1ELb1ELb1ELb1ELb0EEENS1_21CollectiveEpilogueFwdISB_S9_SC_SE_Li256ELb1ELb1ELb1ELb0EEENS1_36VarlenDynamicPersistentTileSchedulerILi128ELi128ELi256ELi128ELb1ELb1ELb1ELb1ELb0ELb1EEEEEEEEEvNT_6ParamsE --------------------------
	.section	.nv.info._ZN7cutlass13device_kernelIN5flash11enable_sm90INS1_16FlashAttnFwdSm90INS1_25CollectiveMainloopFwdSm90ILi2EN4cute5tupleIJNS5_1CILi1EEES8_S8_EEENS6_IJNS7_ILi128EEESA_SA_EEELi128ENS_6half_tEfNS_4arch4Sm90ELb0ELb1ELb0ELb1ELb0ELb0ELb0ELb1ELb1ELb1ELb1ELb0EEENS1_21CollectiveEpilogueFwdISB_S9_SC_SE_Li256ELb1ELb1ELb1ELb0EEENS1_36VarlenDynamicPersistentTileSchedulerILi128ELi128ELi256ELi128ELb1ELb1ELb1ELb1ELb0ELb1EEEEEEEEEvNT_6ParamsE,"",@"SHT_CUDA_INFO"
	.sectionflags	@""
	.align	4


	//----- nvinfo : EIATTR_CUDA_API_VERSION
	.align		4
        /*0000*/ 	.byte	0x04, 0x37
        /*0002*/ 	.short	(.L_192 - .L_191)
.L_191:
        /*0004*/ 	.word	0x00000082


	//----- nvinfo : EIATTR_KPARAM_INFO
	.align		4
.L_192:
        /*0008*/ 	.byte	0x04, 0x17
        /*000a*/ 	.short	(.L_194 - .L_193)
.L_193:
        /*000c*/ 	.word	0x00000000
        /*0010*/ 	.short	0x0000
        /*0012*/ 	.short	0x0070
        /*0014*/ 	.byte	0x00, 0xf0, 0x01, 0x2a


	//----- nvinfo : EIATTR_SPARSE_MMA_MASK
	.align		4
.L_194:
        /*0018*/ 	.byte	0x03, 0x50
        /*001a*/ 	.short	0x0000


	//----- nvinfo : EIATTR_MAXREG_COUNT
	.align		4
        /*001c*/ 	.byte	0x03, 0x1b
        /*001e*/ 	.short	0x00a8


	//----- nvinfo : EIATTR_NUM_BARRIERS
	.align		4
        /*0020*/ 	.byte	0x02, 0x4c
        /*0022*/ 	.byte	0x10
	.zero		1


	//----- nvinfo : EIATTR_EXTERNS
	.align		4
        /*0024*/ 	.byte	0x04, 0x0f
        /*0026*/ 	.short	(.L_196 - .L_195)


	//   ....[0]....
	.align		4
.L_195:
        /*0028*/ 	.word	index@(__assertfail)


	//----- nvinfo : EIATTR_ANNOTATIONS
	.align		4
.L_196:
        /*002c*/ 	.byte	0x04, 0x55
        /*002e*/ 	.short	(.L_198 - .L_197)


	//   ....[0]....
.L_197:
        /* <DEDUP_REMOVED lines=70> */


	//----- nvinfo : EIATTR_MERCURY_ISA_VERSION
	.align		4
.L_198:
        /*0480*/ 	.byte	0x03, 0x5f
        /*0482*/ 	.short	0x0101


	//----- nvinfo : EIATTR_UNUSED_LOAD_BYTE_OFFSET
	.align		4
        /*0484*/ 	.byte	0x04, 0x44
        /*0486*/ 	.short	(.L_200 - .L_199)


	//   ....[0]....
.L_199:
        /*0488*/ 	.word	0x00000a30
        /*048c*/ 	.word	0x0000fff0


	//   ....[1]....
        /*0490*/ 	.word	0x0000e250
        /*0494*/ 	.word	0x0000fff0


	//----- nvinfo : EIATTR_INT_WARP_WIDE_INSTR_OFFSETS
	.align		4
.L_200:
        /*0498*/ 	.byte	0x04, 0x31
        /*049a*/ 	.short	(.L_202 - .L_201)


	//   ....[0]....
.L_201:
        /*049c*/ 	.word	0x00000130


	//   ....[1]....
        /*04a0*/ 	.word	0x00000170


	//   ....[2]....
        /*04a4*/ 	.word	0x000001e0


	//   ....[3]....
        /*04a8*/ 	.word	0x00012f60


	//   ....[4]....
        /*04ac*/ 	.word	0x00012ff0


	//   ....[5]....
        /*04b0*/ 	.word	0x00016690


	//   ....[6]....
        /*04b4*/ 	.word	0x00016720


	//----- nvinfo : EIATTR_COOP_GROUP_MASK_REGIDS
	.align		4
.L_202:
        /*04b8*/ 	.byte	0x04, 0x29
        /*04ba*/ 	.short	(.L_204 - .L_203)


	//   ....[0]....
.L_203:
        /*04bc*/ 	.word	0xffffffff


	//   ....[1]....
        /*04c0*/ 	.word	0xffffffff


	//   ....[2]....
        /*04c4*/ 	.word	0xffffffff


	//   ....[3]....
        /*04c8*/ 	.word	0xffffffff


	//   ....[4]....
        /*04cc*/ 	.word	0xffffffff


	//   ....[5]....
        /*04d0*/ 	.word	0xffffffff


	//   ....[6]....
        /*04d4*/ 	.word	0xffffffff


	//   ....[7]....
        /*04d8*/ 	.word	0xffffffff


	//   ....[8]....
        /*04dc*/ 	.word	0xffffffff


	//   ....[9]....
        /*04e0*/ 	.word	0xffffffff


	//   ....[10]....
        /*04e4*/ 	.word	0xffffffff


	//   ....[11]....
        /*04e8*/ 	.word	0xffffffff


	//   ....[12]....
        /*04ec*/ 	.word	0xffffffff


	//   ....[13]....
        /*04f0*/ 	.word	0xffffffff


	//   ....[14]....
        /*04f4*/ 	.word	0xffffffff


	//   ....[15]....
        /*04f8*/ 	.word	0xffffffff


	//   ....[16]....
        /*04fc*/ 	.word	0xffffffff


	//   ....[17]....
        /*0500*/ 	.word	0xffffffff


	//   ....[18]....
        /*0504*/ 	.word	0xffffffff


	//   ....[19]....
        /*0508*/ 	.word	0xffffffff


	//   ....[20]....
        /*050c*/ 	.word	0xffffffff


	//   ....[21]....
        /*0510*/ 	.word	0xffffffff


	//   ....[22]....
        /*0514*/ 	.word	0xffffffff


	//   ....[23]....
        /*0518*/ 	.word	0xffffffff


	//   ....[24]....
        /*051c*/ 	.word	0xffffffff


	//   ....[25]....
        /*0520*/ 	.word	0xffffffff


	//   ....[26]....
        /*0524*/ 	.word	0xffffffff


	//   ....[27]....
        /*0528*/ 	.word	0xffffffff


	//   ....[28]....
        /*052c*/ 	.word	0xffffffff


	//   ....[29]....
        /*0530*/ 	.word	0xffffffff


	//   ....[30]....
        /*0534*/ 	.word	0xffffffff


	//   ....[31]....
        /*0538*/ 	.word	0xffffffff


	//   ....[32]....
        /*053c*/ 	.word	0xffffffff


	//   ....[33]....
        /*0540*/ 	.word	0xffffffff


	//   ....[34]....
        /*0544*/ 	.word	0xffffffff


	//   ....[35]....
        /*0548*/ 	.word	0xffffffff


	//   ....[36]....
        /*054c*/ 	.word	0xffffffff


	//   ....[37]....
        /*0550*/ 	.word	0xffffffff


	//   ....[38]....
        /*0554*/ 	.word	0xffffffff


	//   ....[39]....
        /*0558*/ 	.word	0xffffffff


	//   ....[40]....
        /*055c*/ 	.word	0xffffffff


	//   ....[41]....
        /*0560*/ 	.word	0xffffffff


	//   ....[42]....
        /*0564*/ 	.word	0xffffffff


	//   ....[43]....
        /*0568*/ 	.word	0xffffffff


	//   ....[44]....
        /*056c*/ 	.word	0xffffffff


	//   ....[45]....
        /*0570*/ 	.word	0xffffffff


	//   ....[46]....
        /*0574*/ 	.word	0xffffffff


	//   ....[47]....
        /*0578*/ 	.word	0xffffffff


	//   ....[48]....
        /*057c*/ 	.word	0xffffffff


	//   ....[49]....
        /*0580*/ 	.word	0xffffffff


	//   ....[50]....
        /*0584*/ 	.word	0xffffffff


	//   ....[51]....
        /*0588*/ 	.word	0xffffffff


	//   ....[52]....
        /*058c*/ 	.word	0xffffffff


	//   ....[53]....
        /*0590*/ 	.word	0xffffffff


	//   ....[54]....
        /*0594*/ 	.word	0xffffffff


	//   ....[55]....
        /*0598*/ 	.word	0xffffffff


	//   ....[56]....
        /*059c*/ 	.word	0xffffffff


	//   ....[57]....
        /*05a0*/ 	.word	0xffffffff


	//   ....[58]....
        /*05a4*/ 	.word	0xffffffff


	//   ....[59]....
        /*05a8*/ 	.word	0xffffffff


	//   ....[60]....
        /*05ac*/ 	.word	0xffffffff


	//   ....[61]....
        /*05b0*/ 	.word	0xffffffff


	//   ....[62]....
        /*05b4*/ 	.word	0xffffffff


	//   ....[63]....
        /*05b8*/ 	.word	0xffffffff


	//   ....[64]....
        /*05bc*/ 	.word	0xffffffff


	//   ....[65]....
        /*05c0*/ 	.word	0xffffffff


	//   ....[66]....
        /*05c4*/ 	.word	0xffffffff


	//   ....[67]....
        /*05c8*/ 	.word	0xffffffff


	//   ....[68]....
        /*05cc*/ 	.word	0xffffffff


	//   ....[69]....
        /*05d0*/ 	.word	0xffffffff


	//   ....[70]....
        /*05d4*/ 	.word	0xffffffff


	//   ....[71]....
        /*05d8*/ 	.word	0xffffffff


	//   ....[72]....
        /*05dc*/ 	.word	0xffffffff


	//   ....[73]....
        /*05e0*/ 	.word	0xffffffff


	//   ....[74]....
        /*05e4*/ 	.word	0xffffffff


	//   ....[75]....
        /*05e8*/ 	.word	0xffffffff


	//   ....[76]....
        /*05ec*/ 	.word	0xffffffff


	//   ....[77]....
        /*05f0*/ 	.word	0xffffffff


	//   ....[78]....
        /*05f4*/ 	.word	0xffffffff


	//   ....[79]....
        /*05f8*/ 	.word	0xffffffff


	//   ....[80]....
        /*05fc*/ 	.word	0xffffffff


	//   ....[81]....
        /*0600*/ 	.word	0xffffffff


	//   ....[82]....
        /*0604*/ 	.word	0xffffffff


	//   ....[83]....
        /*0608*/ 	.word	0xffffffff


	//   ....[84]....
        /*060c*/ 	.word	0xffffffff


	//   ....[85]....
        /*0610*/ 	.word	0xffffffff


	//   ....[86]....
        /*0614*/ 	.word	0xffffffff


	//   ....[87]....
        /*0618*/ 	.word	0xffffffff


	//   ....[88]....
        /*061c*/ 	.word	0xffffffff


	//   ....[89]....
        /*0620*/ 	.word	0xffffffff


	//   ....[90]....
        /*0624*/ 	.word	0xffffffff


	//   ....[91]....
        /*0628*/ 	.word	0xffffffff


	//   ....[92]....
        /*062c*/ 	.word	0xffffffff


	//   ....[93]....
        /*0630*/ 	.word	0xffffffff


	//   ....[94]....
        /*0634*/ 	.word	0xffffffff


	//   ....[95]....
        /*0638*/ 	.word	0xffffffff


	//   ....[96]....
        /*063c*/ 	.word	0xffffffff


	//   ....[97]....
        /*0640*/ 	.word	0xffffffff


	//   ....[98]....
        /*0644*/ 	.word	0xffffffff


	//   ....[99]....
        /*0648*/ 	.word	0xffffffff


	//   ....[100]....
        /*064c*/ 	.word	0xffffffff


	//   ....[101]....
        /*0650*/ 	.word	0xffffffff


	//   ....[102]....
        /*0654*/ 	.word	0xffffffff


	//   ....[103]....
        /*0658*/ 	.word	0xffffffff


	//   ....[104]....
        /*065c*/ 	.word	0xffffffff


	//   ....[105]....
        /*0660*/ 	.word	0xffffffff


	//   ....[106]....
        /*0664*/ 	.word	0xffffffff


	//   ....[107]....
        /*0668*/ 	.word	0xffffffff


	//   ....[108]....
        /*066c*/ 	.word	0xffffffff


	//   ....[109]....
        /*0670*/ 	.word	0xffffffff


	//   ....[110]....
        /*0674*/ 	.word	0xffffffff


	//   ....[111]....
        /*0678*/ 	.word	0x0500000f


	//   ....[112]....
        /*067c*/ 	.word	0x0500000f


	//   ....[113]....
        /*0680*/ 	.word	0x0500000f


	//   ....[114]....
        /*0684*/ 	.word	0x0500000f


	//   ....[115]....
        /*0688*/ 	.word	0x0500000f


	//   ....[116]....
        /*068c*/ 	.word	0x0500000f


	//   ....[117]....
        /*0690*/ 	.word	0x0500000f


	//   ....[118]....
        /*0694*/ 	.word	0x0500000f


	//   ....[119]....
        /*0698*/ 	.word	0x0500000f


	//   ....[120]....
        /*069c*/ 	.word	0x0500000f


	//   ....[121]....
        /*06a0*/ 	.word	0x0500000f


	//   ....[122]....
        /*06a4*/ 	.word	0x0500000f


	//   ....[123]....
        /*06a8*/ 	.word	0x0500000f


	//   ....[124]....
        /*06ac*/ 	.word	0x0500000f


	//   ....[125]....
        /*06b0*/ 	.word	0x0500000f


	//   ....[126]....
        /*06b4*/ 	.word	0x0500000f


	//   ....[127]....
        /*06b8*/ 	.word	0x0500000f


	//   ....[128]....
        /*06bc*/ 	.word	0x0500000f


	//   ....[129]....
        /*06c0*/ 	.word	0x0500000f


	//   ....[130]....
        /*06c4*/ 	.word	0x0500000f


	//   ....[131]....
        /*06c8*/ 	.word	0x0500000f


	//   ....[132]....
        /*06cc*/ 	.word	0x0500000f


	//   ....[133]....
        /*06d0*/ 	.word	0x0500000f


	//   ....[134]....
        /*06d4*/ 	.word	0x0500000f


	//   ....[135]....
        /*06d8*/ 	.word	0x0500000f


	//   ....[136]....
        /*06dc*/ 	.word	0x0500000f


	//   ....[137]....
        /*06e0*/ 	.word	0x0500000f


	//   ....[138]....
        /*06e4*/ 	.word	0x0500000f


	//   ....[139]....
        /*06e8*/ 	.word	0x0500000f


	//   ....[140]....
        /*06ec*/ 	.word	0x0500000f


	//   ....[141]....
        /*06f0*/ 	.word	0x0500000f


	//   ....[142]....
        /*06f4*/ 	.word	0x0500000f


	//   ....[143]....
        /*06f8*/ 	.word	0x0500000f


	//   ....[144]....
        /*06fc*/ 	.word	0x0500000f


	//   ....[145]....
        /*0700*/ 	.word	0x0500000f


	//   ....[146]....
        /*0704*/ 	.word	0x0500000f


	//----- nvinfo : EIATTR_COOP_GROUP_INSTR_OFFSETS
	.align		4
.L_204:
        /*0708*/ 	.byte	0x04, 0x28
        /*070a*/ 	.short	(.L_206 - .L_205)


	//   ....[0]....
.L_205:
        /*070c*/ 	.word	0x00000070


	//   ....[1]....
        /*0710*/ 	.word	0x00000140


	//   ....[2]....
        /*0714*/ 	.word	0x00000190


	//   ....[3]....
        /*0718*/ 	.word	0x000003c0


	//   ....[4]....
        /*071c*/ 	.word	0x00000520


	//   ....[5]....
        /*0720*/ 	.word	0x00000640


	//   ....[6]....
        /*0724*/ 	.word	0x000007a0


	//   ....[7]....
        /*0728*/ 	.word	0x00001e70


	//   ....[8]....
        /*072c*/ 	.word	0x00002580


	//   ....[9]....
        /*0730*/ 	.word	0x00002920


	//   ....[10]....
        /*0734*/ 	.word	0x00003a20


	//   ....[11]....
        /*0738*/ 	.word	0x00003e40


	//   ....[12]....
        /*073c*/ 	.word	0x00004440


	//   ....[13]....
        /*0740*/ 	.word	0x000044a0


	//   ....[14]....
        /*0744*/ 	.word	0x00005c10


	//   ....[15]....
        /*0748*/ 	.word	0x00005e40


	//   ....[16]....
        /*074c*/ 	.word	0x00006a30


	//   ....[17]....
        /*0750*/ 	.word	0x00006b30


	//   ....[18]....
        /*0754*/ 	.word	0x00007380


	//   ....[19]....
        /*0758*/ 	.word	0x00007420


	//   ....[20]....
        /*075c*/ 	.word	0x00008ef0


	//   ....[21]....
        /*0760*/ 	.word	0x00008f20


	//   ....[22]....
        /*0764*/ 	.word	0x000091a0


	//   ....[23]....
        /*0768*/ 	.word	0x000091e0


	//   ....[24]....
        /*076c*/ 	.word	0x0000b000


	//   ....[25]....
        /*0770*/ 	.word	0x0000b230


	//   ....[26]....
        /*0774*/ 	.word	0x0000be10


	//   ....[27]....
        /*0778*/ 	.word	0x0000bf10


	//   ....[28]....
        /*077c*/ 	.word	0x0000c750


	//   ....[29]....
        /*0780*/ 	.word	0x0000c7d0


	//   ....[30]....
        /*0784*/ 	.word	0x0000d900


	//   ....[31]....
        /*0788*/ 	.word	0x0000d940


	//   ....[32]....
        /*078c*/ 	.word	0x0000da50


	//   ....[33]....
        /*0790*/ 	.word	0x0000da60


	//   ....[34]....
        /*0794*/ 	.word	0x0000ed80


	//   ....[35]....
        /*0798*/ 	.word	0x0000edc0


	//   ....[36]....
        /*079c*/ 	.word	0x0000ede0


	//   ....[37]....
        /*07a0*/ 	.word	0x0000ee10


	//   ....[38]....
        /*07a4*/ 	.word	0x0000f4e0


	//   ....[39]....
        /*07a8*/ 	.word	0x0000f510


	//   ....[40]....
        /*07ac*/ 	.word	0x0000f5d0


	//   ....[41]....
        /*07b0*/ 	.word	0x0000f5f0


	//   ....[42]....
        /*07b4*/ 	.word	0x0000f6b0


	//   ....[43]....
        /*07b8*/ 	.word	0x0000f6d0


	//   ....[44]....
        /*07bc*/ 	.word	0x0000f7a0


	//   ....[45]....
        /*07c0*/ 	.word	0x0000f7c0


	//   ....[46]....
        /*07c4*/ 	.word	0x0000fb60


	//   ....[47]....
        /*07c8*/ 	.word	0x0000fb90


	//   ....[48]....
        /*07cc*/ 	.word	0x0000ffe0


	//   ....[49]....
        /*07d0*/ 	.word	0x0000fff0


	//   ....[50]....
        /*07d4*/ 	.word	0x00010d20


	//   ....[51]....
        /*07d8*/ 	.word	0x00010d40


	//   ....[52]....
        /*07dc*/ 	.word	0x00010e00


	//   ....[53]....
        /*07e0*/ 	.word	0x00010e20


	//   ....[54]....
        /*07e4*/ 	.word	0x00010ee0


	//   ....[55]....
        /*07e8*/ 	.word	0x00010f00


	//   ....[56]....
        /*07ec*/ 	.word	0x00010fd0


	//   ....[57]....
        /*07f0*/ 	.word	0x00010ff0


	//   ....[58]....
        /*07f4*/ 	.word	0x00011150


	//   ....[59]....
        /*07f8*/ 	.word	0x00011380


	//   ....[60]....
        /*07fc*/ 	.word	0x000113b0


	//   ....[61]....
        /*0800*/ 	.word	0x000113e0


	//   ....[62]....
        /*0804*/ 	.word	0x00011410


	//   ....[63]....
        /*0808*/ 	.word	0x00011440


	//   ....[64]....
        /*080c*/ 	.word	0x00011470


	//   ....[65]....
        /*0810*/ 	.word	0x00011610


	//   ....[66]....
        /*0814*/ 	.word	0x00011640


	//   ....[67]....
        /*0818*/ 	.word	0x00011670


	//   ....[68]....
        /*081c*/ 	.word	0x000116a0


	//   ....[69]....
        /*0820*/ 	.word	0x000116d0


	//   ....[70]....
        /*0824*/ 	.word	0x00011700


	//   ....[71]....
        /*0828*/ 	.word	0x000117a0


	//   ....[72]....
        /*082c*/ 	.word	0x000117d0


	//   ....[73]....
        /*0830*/ 	.word	0x000117e0


	//   ....[74]....
        /*0834*/ 	.word	0x00011810


	//   ....[75]....
        /*0838*/ 	.word	0x00013530


	//   ....[76]....
        /*083c*/ 	.word	0x000140b0


	//   ....[77]....
        /*0840*/ 	.word	0x000140c0


	//   ....[78]....
        /*0844*/ 	.word	0x000140f0


	//   ....[79]....
        /*0848*/ 	.word	0x00014100


	//   ....[80]....
        /*084c*/ 	.word	0x00014210


	//   ....[81]....
        /*0850*/ 	.word	0x00014220


	//   ....[82]....
        /*0854*/ 	.word	0x000142b0


	//   ....[83]....
        /*0858*/ 	.word	0x000142c0


	//   ....[84]....
        /*085c*/ 	.word	0x00014350


	//   ....[85]....
        /*0860*/ 	.word	0x00014360


	//   ....[86]....
        /*0864*/ 	.word	0x000143f0


	//   ....[87]....
        /*0868*/ 	.word	0x00014400


	//   ....[88]....
        /*086c*/ 	.word	0x00014490


	//   ....[89]....
        /*0870*/ 	.word	0x000144a0


	//   ....[90]....
        /*0874*/ 	.word	0x000144f0


	//   ....[91]....
        /*0878*/ 	.word	0x00014520


	//   ....[92]....
        /*087c*/ 	.word	0x00016dc0


	//   ....[93]....
        /*0880*/ 	.word	0x00016e40


	//   ....[94]....
        /*0884*/ 	.word	0x00016e70


	//   ....[95]....
        /*0888*/ 	.word	0x00016e80


	//   ....[96]....
        /*088c*/ 	.word	0x00016eb0


	//   ....[97]....
        /*0890*/ 	.word	0x00016ee0


	//   ....[98]....
        /*0894*/ 	.word	0x00016f10


	//   ....[99]....
        /*0898*/ 	.word	0x00016f40


	//   ....[100]....
        /*089c*/ 	.word	0x00017100


	//   ....[101]....
        /*08a0*/ 	.word	0x00017130


	//   ....[102]....
        /*08a4*/ 	.word	0x00017160


	//   ....[103]....
        /*08a8*/ 	.word	0x00017190


	//   ....[104]....
        /*08ac*/ 	.word	0x000171c0


	//   ....[105]....
        /*08b0*/ 	.word	0x000171f0


	//   ....[106]....
        /*08b4*/ 	.word	0x000172c0


	//   ....[107]....
        /*08b8*/ 	.word	0x000172e0


	//   ....[108]....
        /*08bc*/ 	.word	0x000172f0


	//   ....[109]....
        /*08c0*/ 	.word	0x00017370


	//   ....[110]....
        /*08c4*/ 	.word	0x00017ea0


	//   ....[111]....
        /*08c8*/ 	.word	0x00018510


	//   ....[112]....
        /*08cc*/ 	.word	0x000186f0


	//   ....[113]....
        /*08d0*/ 	.word	0x00018740


	//   ....[114]....
        /*08d4*/ 	.word	0x000187a0


	//   ....[115]....
        /*08d8*/ 	.word	0x00018840


	//   ....[116]....
        /*08dc*/ 	.word	0x00018900


	//   ....[117]....
        /*08e0*/ 	.word	0x00018a10


	//   ....[118]....
        /*08e4*/ 	.word	0x00018a70


	//   ....[119]....
        /*08e8*/ 	.word	0x00018b70


	//   ....[120]....
        /*08ec*/ 	.word	0x00018bd0


	//   ....[121]....
        /*08f0*/ 	.word	0x00018cd0


	//   ....[122]....
        /*08f4*/ 	.word	0x00018d30


	//   ....[123]....
        /*08f8*/ 	.word	0x00018e30


	//   ....[124]....
        /*08fc*/ 	.word	0x00018e90


	//   ....[125]....
        /*0900*/ 	.word	0x00018f70


	//   ....[126]....
        /*0904*/ 	.word	0x00018ff0


	//   ....[127]....
        /*0908*/ 	.word	0x000190d0


	//   ....[128]....
        /*090c*/ 	.word	0x00019400


	//   ....[129]....
        /*0910*/ 	.word	0x000194a0


	//   ....[130]....
        /*0914*/ 	.word	0x00019630


	//   ....[131]....
        /*0918*/ 	.word	0x000196a0


	//   ....[132]....
        /*091c*/ 	.word	0x00019710


	//   ....[133]....
        /*0920*/ 	.word	0x00019780


	//   ....[134]....
        /*0924*/ 	.word	0x000197f0


	//   ....[135]....
        /*0928*/ 	.word	0x00019870


	//   ....[136]....
        /*092c*/ 	.word	0x00019910


	//   ....[137]....
        /*0930*/ 	.word	0x000199b0


	//   ....[138]....
        /*0934*/ 	.word	0x00019a20


	//   ....[139]....
        /*0938*/ 	.word	0x00019a90


	//   ....[140]....
        /*093c*/ 	.word	0x00019b00


	//   ....[141]....
        /*0940*/ 	.word	0x00019b80


	//   ....[142]....
        /*0944*/ 	.word	0x00019c00


	//   ....[143]....
        /*0948*/ 	.word	0x00019cb0


	//   ....[144]....
        /*094c*/ 	.word	0x00019d00


	//   ....[145]....
        /*0950*/ 	.word	0x00019dc0


	//   ....[146]....
        /*0954*/ 	.word	0x00019ef0


	//----- nvinfo : EIATTR_REG_RECONFIG
	.align		4
.L_206:
        /*0958*/ 	.byte	0x01, 0x54
	.zero		2


	//----- nvinfo : EIATTR_SYSCALL_OFFSETS
	.align		4
        /*095c*/ 	.byte	0x04, 0x46
        /*095e*/ 	.short	(.L_208 - .L_207)


	//   ....[0]....
.L_207:
        /*0960*/ 	.word	0x00002050


	//   ....[1]....
        /*0964*/ 	.word	0x00013160


	//   ....[2]....
        /*0968*/ 	.word	0x000132b0


	//   ....[3]....
        /*096c*/ 	.word	0x000133a0


	//   ....[4]....
        /*0970*/ 	.word	0x00013c20


	//----- nvinfo : EIATTR_MBARRIER_INSTR_OFFSETS
	.align		4
.L_208:
        /*0974*/ 	.byte	0x04, 0x39
        /*0976*/ 	.short	(.L_210 - .L_209)


	//   ....[0]....
.L_209:
        /*0978*/ 	.word	0x00000270
        /*097c*/ 	.word	0x000000ff
        /*0980*/ 	.word	0x00028800
        /*0984*/ 	.short	0x0100
        /*0986*/ 	.byte	0x08
	.zero		1


	//   ....[1]....
        /*0988*/ 	.word	0x00000280
        /*098c*/ 	.word	0x000000ff
        /*0990*/ 	.word	0x00028820
        /*0994*/ 	.short	0x0100
        /*0996*/ 	.byte	0x08
	.zero		1


	//   ....[2]....
        /*0998*/ 	.word	0x00000370
        /*099c*/ 	.word	0x000000ff
        /*09a0*/ 	.word	0x00028830
        /*09a4*/ 	.short	0x0100
        /*09a6*/ 	.byte	0x08
	.zero		1


	//   ....[3]....
        /*09a8*/ 	.word	0x00000380
        /*09ac*/ 	.word	0x000000ff
        /*09b0*/ 	.word	0x00028840
        /*09b4*/ 	.short	0x0100
        /*09b6*/ 	.byte	0x08
	.zero		1


	//   ....[4]....
        /*09b8*/ 	.word	0x00000390
        /*09bc*/ 	.word	0x000000ff
        /*09c0*/ 	.word	0x00028838
        /*09c4*/ 	.short	0x0100
        /*09c6*/ 	.byte	0x08
	.zero		1


	//   ....[5]....
        /*09c8*/ 	.word	0x000003a0
        /*09cc*/ 	.word	0x000000ff
        /*09d0*/ 	.word	0x00028848
        /*09d4*/ 	.short	0x0100
        /*09d6*/ 	.byte	0x08
	.zero		1


	//   ....[6]....
        /*09d8*/ 	.word	0x000004d0
        /*09dc*/ 	.word	0x000000ff
        /*09e0*/ 	.word	0x00028850
        /*09e4*/ 	.short	0x0100
        /*09e6*/ 	.byte	0x08
	.zero		1


	//   ....[7]....
        /*09e8*/ 	.word	0x000004e0
        /*09ec*/ 	.word	0x000000ff
        /*09f0*/ 	.word	0x00028860
        /*09f4*/ 	.short	0x0100
        /*09f6*/ 	.byte	0x08
	.zero		1


	//   ....[8]....
        /*09f8*/ 	.word	0x000004f0
        /*09fc*/ 	.word	0x000000ff
        /*0a00*/ 	.word	0x00028858
        /*0a04*/ 	.short	0x0100
        /*0a06*/ 	.byte	0x08
	.zero		1


	//   ....[9]....
        /*0a08*/ 	.word	0x00000500
        /*0a0c*/ 	.word	0x000000ff
        /*0a10*/ 	.word	0x00028868
        /*0a14*/ 	.short	0x0100
        /*0a16*/ 	.byte	0x08
	.zero		1


	//   ....[10]....
        /*0a18*/ 	.word	0x000005f0
        /*0a1c*/ 	.word	0x000000ff
        /*0a20*/ 	.word	0x00028870
        /*0a24*/ 	.short	0x0100
        /*0a26*/ 	.byte	0x06
	.zero		1


	//   ....[11]....
        /*0a28*/ 	.word	0x00000600
        /*0a2c*/ 	.word	0x000000ff
        /*0a30*/ 	.word	0x00028880
        /*0a34*/ 	.short	0x0100
        /*0a36*/ 	.byte	0x06
	.zero		1


	//   ....[12]....
        /*0a38*/ 	.word	0x00000610
        /*0a3c*/ 	.word	0x000000ff
        /*0a40*/ 	.word	0x00028878
        /*0a44*/ 	.short	0x0100
        /*0a46*/ 	.byte	0x06
	.zero		1


	//   ....[13]....
        /*0a48*/ 	.word	0x00000620
        /*0a4c*/ 	.word	0x000000ff
        /*0a50*/ 	.word	0x00028888
        /*0a54*/ 	.short	0x0100
        /*0a56*/ 	.byte	0x06
	.zero		1


	//   ....[14]....
        /*0a58*/ 	.word	0x00000750
        /*0a5c*/ 	.word	0x000000ff
        /*0a60*/ 	.word	0x00028890
        /*0a64*/ 	.short	0x0100
        /*0a66*/ 	.byte	0x08
	.zero		1


	//   ....[15]....
        /*0a68*/ 	.word	0x00000760
        /*0a6c*/ 	.word	0x000000ff
        /*0a70*/ 	.word	0x000288a0
        /*0a74*/ 	.short	0x0100
        /*0a76*/ 	.byte	0x08
	.zero		1


	//   ....[16]....
        /*0a78*/ 	.word	0x00000770
        /*0a7c*/ 	.word	0x000000ff
        /*0a80*/ 	.word	0x00028898
        /*0a84*/ 	.short	0x0100
        /*0a86*/ 	.byte	0x08
	.zero		1


	//   ....[17]....
        /*0a88*/ 	.word	0x00000780
        /*0a8c*/ 	.word	0x000000ff
        /*0a90*/ 	.word	0x000288a8
        /*0a94*/ 	.short	0x0100
        /*0a96*/ 	.byte	0x08
	.zero		1


	//   ....[18]....
        /*0a98*/ 	.word	0x000008b0
        /*0a9c*/ 	.word	0x000000ff
        /*0aa0*/ 	.word	0x000288b0
        /*0aa4*/ 	.short	0x0100
        /*0aa6*/ 	.byte	0x08
	.zero		1


	//   ....[19]....
        /*0aa8*/ 	.word	0x000008c0
        /*0aac*/ 	.word	0x000000ff
        /*0ab0*/ 	.word	0x000288c0
        /*0ab4*/ 	.short	0x0100
        /*0ab6*/ 	.byte	0x08
	.zero		1


	//   ....[20]....
        /*0ab8*/ 	.word	0x000008d0
        /*0abc*/ 	.word	0x000000ff
        /*0ac0*/ 	.word	0x000288b8
        /*0ac4*/ 	.short	0x0100
        /*0ac6*/ 	.byte	0x08
	.zero		1


	//   ....[21]....
        /*0ac8*/ 	.word	0x000008e0
        /*0acc*/ 	.word	0x000000ff
        /*0ad0*/ 	.word	0x000288c8
        /*0ad4*/ 	.short	0x0100
        /*0ad6*/ 	.byte	0x08
	.zero		1


	//   ....[22]....
        /*0ad8*/ 	.word	0x000020d0
        /*0adc*/ 	.word	0x000000ff
        /*0ae0*/ 	.word	0x00028800
        /*0ae4*/ 	.short	0x010a
        /*0ae6*/ 	.byte	0x29
	.zero		1


	//   ....[23]....
        /*0ae8*/ 	.word	0x00002150
        /*0aec*/ 	.word	0x00000005
        /*0af0*/ 	.word	0x00028830
        /*0af4*/ 	.short	0x010a
        /*0af6*/ 	.byte	0x3f
	.zero		1


	//   ....[24]....
        /*0af8*/ 	.word	0x000021c0
        /*0afc*/ 	.word	0x00000005
        /*0b00*/ 	.word	0x00028830
        /*0b04*/ 	.short	0x010a
        /*0b06*/ 	.byte	0x3f
	.zero		1


	//   ....[25]....
        /*0b08*/ 	.word	0x00002720
        /*0b0c*/ 	.word	0x00000000
        /*0b10*/ 	.word	0x00000000
        /*0b14*/ 	.short	0x0101
        /*0b16*/ 	.byte	0x3f
	.zero		1


	//   ....[26]....
        /*0b18*/ 	.word	0x00005450
        /*0b1c*/ 	.word	0x000000ff
        /*0b20*/ 	.word	0x00028830
        /*0b24*/ 	.short	0x010a
        /*0b26*/ 	.byte	0x06
	.zero		1


	//   ....[27]....
        /*0b28*/ 	.word	0x00005490
        /*0b2c*/ 	.word	0x000000ff
        /*0b30*/ 	.word	0x00028830
        /*0b34*/ 	.short	0x010a
        /*0b36*/ 	.byte	0x06
	.zero		1


	//   ....[28]....
        /*0b38*/ 	.word	0x000057d0
        /*0b3c*/ 	.word	0x000000ff
        /*0b40*/ 	.word	0x00028850
        /*0b44*/ 	.short	0x010a
        /*0b46*/ 	.byte	0x06
	.zero		1


	//   ....[29]....
        /*0b48*/ 	.word	0x00005810
        /*0b4c*/ 	.word	0x000000ff
        /*0b50*/ 	.word	0x00028850
        /*0b54*/ 	.short	0x010a
        /*0b56*/ 	.byte	0x06
	.zero		1


	//   ....[30]....
        /*0b58*/ 	.word	0x00005c40
        /*0b5c*/ 	.word	0x00000007
        /*0b60*/ 	.word	0x00000000
        /*0b64*/ 	.short	0x0101
        /*0b66*/ 	.byte	0x3f
	.zero		1


	//   ....[31]....
        /*0b68*/ 	.word	0x00007b40
        /*0b6c*/ 	.word	0x0000001b
        /*0b70*/ 	.word	0x00000000
        /*0b74*/ 	.short	0x0101
        /*0b76*/ 	.byte	0x3f
	.zero		1


	//   ....[32]....
        /*0b78*/ 	.word	0x000087f0
        /*0b7c*/ 	.word	0x000000ff
        /*0b80*/ 	.word	0x00028830
        /*0b84*/ 	.short	0x010a
        /*0b86*/ 	.byte	0x06
	.zero		1


	//   ....[33]....
        /*0b88*/ 	.word	0x00008830
        /*0b8c*/ 	.word	0x000000ff
        /*0b90*/ 	.word	0x00028830
        /*0b94*/ 	.short	0x010a
        /*0b96*/ 	.byte	0x06
	.zero		1


	//   ....[34]....
        /*0b98*/ 	.word	0x00008b70
        /*0b9c*/ 	.word	0x000000ff
        /*0ba0*/ 	.word	0x00028850
        /*0ba4*/ 	.short	0x010a
        /*0ba6*/ 	.byte	0x06
	.zero		1


	//   ....[35]....
        /*0ba8*/ 	.word	0x00008bb0
        /*0bac*/ 	.word	0x000000ff
        /*0bb0*/ 	.word	0x00028850
        /*0bb4*/ 	.short	0x010a
        /*0bb6*/ 	.byte	0x06
	.zero		1


	//   ....[36]....
        /*0bb8*/ 	.word	0x00009de0
        /*0bbc*/ 	.word	0x0000001b
        /*0bc0*/ 	.word	0x00000000
        /*0bc4*/ 	.short	0x0101
        /*0bc6*/ 	.byte	0x3f
	.zero		1


	//   ....[37]....
        /*0bc8*/ 	.word	0x00009f90
        /*0bcc*/ 	.word	0x0000001f
        /*0bd0*/ 	.word	0x00000000
        /*0bd4*/ 	.short	0x0101
        /*0bd6*/ 	.byte	0x3f
	.zero		1


	//   ....[38]....
        /*0bd8*/ 	.word	0x0000a860
        /*0bdc*/ 	.word	0x000000ff
        /*0be0*/ 	.word	0x00028830
        /*0be4*/ 	.short	0x010a
        /*0be6*/ 	.byte	0x06
	.zero		1


	//   ....[39]....
        /*0be8*/ 	.word	0x0000a8a0
        /*0bec*/ 	.word	0x000000ff
        /*0bf0*/ 	.word	0x00028830
        /*0bf4*/ 	.short	0x010a
        /*0bf6*/ 	.byte	0x06
	.zero		1


	//   ....[40]....
        /*0bf8*/ 	.word	0x0000abe0
        /*0bfc*/ 	.word	0x000000ff
        /*0c00*/ 	.word	0x00028850
        /*0c04*/ 	.short	0x010a
        /*0c06*/ 	.byte	0x06
	.zero		1


	//   ....[41]....
        /*0c08*/ 	.word	0x0000ac20
        /*0c0c*/ 	.word	0x000000ff
        /*0c10*/ 	.word	0x00028850
        /*0c14*/ 	.short	0x010a
        /*0c16*/ 	.byte	0x06
	.zero		1


	//   ....[42]....
        /*0c18*/ 	.word	0x0000b030
        /*0c1c*/ 	.word	0x00000005
        /*0c20*/ 	.word	0x00000000
        /*0c24*/ 	.short	0x0101
        /*0c26*/ 	.byte	0x3f
	.zero		1


	//   ....[43]....
        /*0c28*/ 	.word	0x0000cf30
        /*0c2c*/ 	.word	0x0000001b
        /*0c30*/ 	.word	0x00000000
        /*0c34*/ 	.short	0x0101
        /*0c36*/ 	.byte	0x3f
	.zero		1


	//   ....[44]....
        /*0c38*/ 	.word	0x0000d870
        /*0c3c*/ 	.word	0x000000ff
        /*0c40*/ 	.word	0x00028850
        /*0c44*/ 	.short	0x010a
        /*0c46*/ 	.byte	0x05
	.zero		1


	//   ....[45]....
        /*0c48*/ 	.word	0x0000d8b0
        /*0c4c*/ 	.word	0x000000ff
        /*0c50*/ 	.word	0x00028850
        /*0c54*/ 	.short	0x010a
        /*0c56*/ 	.byte	0x05
	.zero		1


	//   ....[46]....
        /*0c58*/ 	.word	0x0000ddf0
        /*0c5c*/ 	.word	0x00000006
        /*0c60*/ 	.word	0x00000000
        /*0c64*/ 	.short	0x0101
        /*0c66*/ 	.byte	0x3f
	.zero		1


	//   ....[47]....
        /*0c68*/ 	.word	0x0000f4d0
        /*0c6c*/ 	.word	0x00000000
        /*0c70*/ 	.word	0x00000000
        /*0c74*/ 	.short	0x0101
        /*0c76*/ 	.byte	0x3f
	.zero		1


	//   ....[48]....
        /*0c78*/ 	.word	0x0000fb80
        /*0c7c*/ 	.word	0x00000006
        /*0c80*/ 	.word	0x00000000
        /*0c84*/ 	.short	0x0101
        /*0c86*/ 	.byte	0x3f
	.zero		1


	//   ....[49]....
        /*0c88*/ 	.word	0x000137a0
        /*0c8c*/ 	.word	0x00000000
        /*0c90*/ 	.word	0x00028840
        /*0c94*/ 	.short	0x010a
        /*0c96*/ 	.byte	0x3f
	.zero		1


	//   ....[50]....
        /*0c98*/ 	.word	0x000145f0
        /*0c9c*/ 	.word	0x00000012
        /*0ca0*/ 	.word	0x00028800
        /*0ca4*/ 	.short	0x0107
        /*0ca6*/ 	.byte	0x3f
	.zero		1


	//   ....[51]....
        /*0ca8*/ 	.word	0x00014700
        /*0cac*/ 	.word	0x00000012
        /*0cb0*/ 	.word	0x00028800
        /*0cb4*/ 	.short	0x0101
        /*0cb6*/ 	.byte	0x3f
	.zero		1


	//   ....[52]....
        /*0cb8*/ 	.word	0x00014720
        /*0cbc*/ 	.word	0x00000012
        /*0cc0*/ 	.word	0x00028820
        /*0cc4*/ 	.short	0x010a
        /*0cc6*/ 	.byte	0x3f
	.zero		1


	//   ....[53]....
        /*0cc8*/ 	.word	0x00014b40
        /*0ccc*/ 	.word	0x00000003
        /*0cd0*/ 	.word	0x00028840
        /*0cd4*/ 	.short	0x010a
        /*0cd6*/ 	.byte	0x3f
	.zero		1


	//   ....[54]....
        /*0cd8*/ 	.word	0x00014ee0
        /*0cdc*/ 	.word	0x00000003
        /*0ce0*/ 	.word	0x00000060
        /*0ce4*/ 	.short	0x010a
        /*0ce6*/ 	.byte	0x3f
	.zero		1


	//   ....[55]....
        /*0ce8*/ 	.word	0x00015560
        /*0cec*/ 	.word	0x00000003
        /*0cf0*/ 	.word	0x00028840
        /*0cf4*/ 	.short	0x010a
        /*0cf6*/ 	.byte	0x3f
	.zero		1


	//   ....[56]....
        /*0cf8*/ 	.word	0x00015900
        /*0cfc*/ 	.word	0x00000002
        /*0d00*/ 	.word	0x00000060
        /*0d04*/ 	.short	0x010a
        /*0d06*/ 	.byte	0x3f
	.zero		1


	//   ....[57]....
        /*0d08*/ 	.word	0x00015ed0
        /*0d0c*/ 	.word	0x00000002
        /*0d10*/ 	.word	0x00028840
        /*0d14*/ 	.short	0x010a
        /*0d16*/ 	.byte	0x3f
	.zero		1


	//   ....[58]....
        /*0d18*/ 	.word	0x00016270
        /*0d1c*/ 	.word	0x00000002
        /*0d20*/ 	.word	0x00000060
        /*0d24*/ 	.short	0x010a
        /*0d26*/ 	.byte	0x3f
	.zero		1


	//   ....[59]....
        /*0d28*/ 	.word	0x000167f0
        /*0d2c*/ 	.word	0x00000000
        /*0d30*/ 	.word	0x00028860
        /*0d34*/ 	.short	0x010a
        /*0d36*/ 	.byte	0x3f
	.zero		1


	//   ....[60]....
        /*0d38*/ 	.word	0x00017e20
        /*0d3c*/ 	.word	0x00000000
        /*0d40*/ 	.word	0x00028820
        /*0d44*/ 	.short	0x010a
        /*0d46*/ 	.byte	0x3f
	.zero		1


	//   ....[61]....
        /*0d48*/ 	.word	0x00018010
        /*0d4c*/ 	.word	0x00000006
        /*0d50*/ 	.word	0x00000000
        /*0d54*/ 	.short	0x010a
        /*0d56*/ 	.byte	0x3f
	.zero		1


	//   ....[62]....
        /*0d58*/ 	.word	0x00018040
        /*0d5c*/ 	.word	0x00000007
        /*0d60*/ 	.word	0x00000000
        /*0d64*/ 	.short	0x010a
        /*0d66*/ 	.byte	0x3f
	.zero		1


	//   ....[63]....
        /*0d68*/ 	.word	0x000180a0
        /*0d6c*/ 	.word	0x00000004
        /*0d70*/ 	.word	0x00000000
        /*0d74*/ 	.short	0x010a
        /*0d76*/ 	.byte	0x3f
	.zero		1


	//   ....[64]....
        /*0d78*/ 	.word	0x000180d0
        /*0d7c*/ 	.word	0x00000003
        /*0d80*/ 	.word	0x00000000
        /*0d84*/ 	.short	0x010a
        /*0d86*/ 	.byte	0x3f
	.zero		1


	//   ....[65]....
        /*0d88*/ 	.word	0x00018140
        /*0d8c*/ 	.word	0x00000003
        /*0d90*/ 	.word	0x00028800
        /*0d94*/ 	.short	0x010a
        /*0d96*/ 	.byte	0x3f
	.zero		1


	//   ....[66]....
        /*0d98*/ 	.word	0x00018190
        /*0d9c*/ 	.word	0x00000005
        /*0da0*/ 	.word	0x00028830
        /*0da4*/ 	.short	0x010a
        /*0da6*/ 	.byte	0x3f
	.zero		1


	//   ....[67]....
        /*0da8*/ 	.word	0x000181f0
        /*0dac*/ 	.word	0x00000007
        /*0db0*/ 	.word	0x00028830
        /*0db4*/ 	.short	0x010a
        /*0db6*/ 	.byte	0x3f
	.zero		1


	//   ....[68]....
        /*0db8*/ 	.word	0x00018250
        /*0dbc*/ 	.word	0x00000007
        /*0dc0*/ 	.word	0x00028850
        /*0dc4*/ 	.short	0x010a
        /*0dc6*/ 	.byte	0x3f
	.zero		1


	//   ....[69]....
        /*0dc8*/ 	.word	0x000182b0
        /*0dcc*/ 	.word	0x00000005
        /*0dd0*/ 	.word	0x00028830
        /*0dd4*/ 	.short	0x010a
        /*0dd6*/ 	.byte	0x3f
	.zero		1


	//   ....[70]....
        /*0dd8*/ 	.word	0x00018310
        /*0ddc*/ 	.word	0x00000005
        /*0de0*/ 	.word	0x00028850
        /*0de4*/ 	.short	0x010a
        /*0de6*/ 	.byte	0x3f
	.zero		1


	//   ....[71]....
        /*0de8*/ 	.word	0x00018370
        /*0dec*/ 	.word	0x00000005
        /*0df0*/ 	.word	0x00028830
        /*0df4*/ 	.short	0x010a
        /*0df6*/ 	.byte	0x3f
	.zero		1


	//   ....[72]....
        /*0df8*/ 	.word	0x000183d0
        /*0dfc*/ 	.word	0x00000005
        /*0e00*/ 	.word	0x00028850
        /*0e04*/ 	.short	0x010a
        /*0e06*/ 	.byte	0x3f
	.zero		1


	//   ....[73]....
        /*0e08*/ 	.word	0x00018430
        /*0e0c*/ 	.word	0x00000007
        /*0e10*/ 	.word	0x00028850
        /*0e14*/ 	.short	0x010a
        /*0e16*/ 	.byte	0x3f
	.zero		1


	//   ....[74]....
        /*0e18*/ 	.word	0x000185d0
        /*0e1c*/ 	.word	0x00000000
        /*0e20*/ 	.word	0x00028840
        /*0e24*/ 	.short	0x010a
        /*0e26*/ 	.byte	0x3f
	.zero		1


	//   ....[75]....
        /*0e28*/ 	.word	0x00019110
        /*0e2c*/ 	.word	0x00000012
        /*0e30*/ 	.word	0x00028820
        /*0e34*/ 	.short	0x010a
        /*0e36*/ 	.byte	0x3f
	.zero		1


	//   ....[76]....
        /*0e38*/ 	.word	0x00019160
        /*0e3c*/ 	.word	0x00000003
        /*0e40*/ 	.word	0x00028840
        /*0e44*/ 	.short	0x010a
        /*0e46*/ 	.byte	0x3f
	.zero		1


	//   ....[77]....
        /*0e48*/ 	.word	0x000191b0
        /*0e4c*/ 	.word	0x00000003
        /*0e50*/ 	.word	0x00000060
        /*0e54*/ 	.short	0x010a
        /*0e56*/ 	.byte	0x3f
	.zero		1


	//   ....[78]....
        /*0e58*/ 	.word	0x00019200
        /*0e5c*/ 	.word	0x00000003
        /*0e60*/ 	.word	0x00028840
        /*0e64*/ 	.short	0x010a
        /*0e66*/ 	.byte	0x3f
	.zero		1


	//   ....[79]....
        /*0e68*/ 	.word	0x00019250
        /*0e6c*/ 	.word	0x00000002
        /*0e70*/ 	.word	0x00000060
        /*0e74*/ 	.short	0x010a
        /*0e76*/ 	.byte	0x3f
	.zero		1


	//   ....[80]....
        /*0e78*/ 	.word	0x000192a0
        /*0e7c*/ 	.word	0x00000002
        /*0e80*/ 	.word	0x00028840
        /*0e84*/ 	.short	0x010a
        /*0e86*/ 	.byte	0x3f
	.zero		1


	//   ....[81]....
        /*0e88*/ 	.word	0x000192f0
        /*0e8c*/ 	.word	0x00000002
        /*0e90*/ 	.word	0x00000060
        /*0e94*/ 	.short	0x010a
        /*0e96*/ 	.byte	0x3f
	.zero		1


	//   ....[82]....
        /*0e98*/ 	.word	0x00019340
        /*0e9c*/ 	.word	0x00000000
        /*0ea0*/ 	.word	0x00028860
        /*0ea4*/ 	.short	0x010a
        /*0ea6*/ 	.byte	0x3f
	.zero		1


	//   ....[83]....
        /*0ea8*/ 	.word	0x00019e10
        /*0eac*/ 	.word	0x00000000
        /*0eb0*/ 	.word	0x00028820
        /*0eb4*/ 	.short	0x010a
        /*0eb6*/ 	.byte	0x3f
	.zero		1


	//   ....[84]....
        /*0eb8*/ 	.word	0x00019fb0
        /*0ebc*/ 	.word	0x00000006
        /*0ec0*/ 	.word	0x00000000
        /*0ec4*/ 	.short	0x010a
        /*0ec6*/ 	.byte	0x3f
	.zero		1


	//   ....[85]....
        /*0ec8*/ 	.word	0x0001a000
        /*0ecc*/ 	.word	0x00000007
        /*0ed0*/ 	.word	0x00000000
        /*0ed4*/ 	.short	0x010a
        /*0ed6*/ 	.byte	0x3f
	.zero		1


	//   ....[86]....
        /*0ed8*/ 	.word	0x0001a050
        /*0edc*/ 	.word	0x00000004
        /*0ee0*/ 	.word	0x00000000
        /*0ee4*/ 	.short	0x010a
        /*0ee6*/ 	.byte	0x3f
	.zero		1


	//----- nvinfo : EIATTR_NUM_MBARRIERS
	.align		4
.L_210:
        /*0ee8*/ 	.byte	0x03, 0x38
        /*0eea*/ 	.short	0x0016


	//----- nvinfo : EIATTR_EXIT_INSTR_OFFSETS
	.align		4
        /*0eec*/ 	.byte	0x04, 0x1c
        /*0eee*/ 	.short	(.L_212 - .L_211)


	//   ....[0]....
.L_211:
        /*0ef0*/ 	.word	0x00000a70


	//   ....[1]....
        /*0ef4*/ 	.word	0x000110f0


	//   ....[2]....
        /*0ef8*/ 	.word	0x00018120


	//----- nvinfo : EIATTR_MAX_THREADS
	.align		4
.L_212:
        /*0efc*/ 	.byte	0x04, 0x05
        /*0efe*/ 	.short	(.L_214 - .L_213)
.L_213:
        /*0f00*/ 	.word	0x00000180
        /*0f04*/ 	.word	0x00000001
        /*0f08*/ 	.word	0x00000001


	//----- nvinfo : EIATTR_CRS_STACK_SIZE
	.align		4
.L_214:
        /*0f0c*/ 	.byte	0x04, 0x1e
        /*0f0e*/ 	.short	(.L_216 - .L_215)
.L_215:
        /*0f10*/ 	.word	0x00000000


	//----- nvinfo : EIATTR_CBANK_PARAM_SIZE
	.align		4
.L_216:
        /*0f14*/ 	.byte	0x03, 0x19
        /*0f16*/ 	.short	0x0af0


	//----- nvinfo : EIATTR_PARAM_CBANK
	.align		4
        /*0f18*/ 	.byte	0x04, 0x0a
        /*0f1a*/ 	.short	(.L_218 - .L_217)
	.align		4
.L_217:
        /*0f1c*/ 	.word	index@(.nv.constant0._ZN7cutlass13device_kernelIN5flash11enable_sm90INS1_16FlashAttnFwdSm90INS1_25CollectiveMainloopFwdSm90ILi2EN4cute5tupleIJNS5_1CILi1EEES8_S8_EEENS6_IJNS7_ILi128EEESA_SA_EEELi128ENS_6half_tEfNS_4arch4Sm90ELb0ELb1ELb0ELb1ELb0ELb0ELb0ELb1ELb1ELb1ELb1ELb0EEENS1_21CollectiveEpilogueFwdISB_S9_SC_SE_Li256ELb1ELb1ELb1ELb0EEENS1_36VarlenDynamicPersistentTileSchedulerILi128ELi128ELi256ELi128ELb1ELb1ELb1ELb1ELb0ELb1EEEEEEEEEvNT_6ParamsE)
        /*0f20*/ 	.short	0x0210
        /*0f22*/ 	.short	0x0af0


	//----- nvinfo : EIATTR_SW_WAR
	.align		4
.L_218:
        /*0f24*/ 	.byte	0x04, 0x36
        /*0f26*/ 	.short	(.L_220 - .L_219)
.L_219:
        /*0f28*/ 	.word	0x00000008
.L_220:


//--------------------- .nv.info._ZN7cutlass13device_kernelIN5flash11enable_sm90INS1_16FlashAttnFwdSm90INS1_25CollectiveMainloopFwdSm90ILi2EN4cute5tupleIJNS5_1CILi1EEES8_S8_EEENS6_IJNS7_ILi128EEESA_SA_EEELi128ENS_6half_tEfNS_4arch4Sm90ELb0ELb1ELb0ELb1ELb0ELb1ELb0ELb1ELb1ELb1ELb1ELb0EEENS1_21CollectiveEpilogueFwdISB_S9_SC_SE_Li256ELb1ELb1ELb1ELb0EEENS1_36VarlenDynamicPersistentTileSchedulerILi128ELi128ELi256ELi128ELb1ELb1ELb1ELb1ELb0ELb1EEEEEEEEEvNT_6ParamsE --------------------------
	.section	.nv.info._ZN7cutlass13device_kernelIN5flash11enable_sm90INS1_16FlashAttnFwdSm90INS1_25CollectiveMainloopFwdSm90ILi2EN4cute5tupleIJNS5_1CILi1EEES8_S8_EEENS6_IJNS7_ILi128EEESA_SA_EEELi128ENS_6half_tEfNS_4arch4Sm90ELb0ELb1ELb0ELb1ELb0ELb1ELb0ELb1ELb1ELb1ELb1ELb0EEENS1_21CollectiveEpilogueFwdISB_S9_SC_SE_Li256ELb1ELb1ELb1ELb0EEENS1_36VarlenDynamicPersistentTileSchedulerILi128ELi128ELi256ELi128ELb1ELb1ELb1ELb1ELb0ELb1EEEEEEEEEvNT_6ParamsE,"",@"SHT_CUDA_INFO"
	.sectionflags	@""
	.align	4


	//----- nvinfo : EIATTR_CUDA_API_VERSION
	.align		4
        /*0000*/ 	.byte	0x04, 0x37
        /*0002*/ 	.short	(.L_222 - .L_221)
.L_221:
        /*0004*/ 	.word	0x00000082


	//----- nvinfo : EIATTR_KPARAM_INFO
	.align		4
.L_222:
        /*0008*/ 	.byte	0x04, 0x17
        /*000a*/ 	.short	(.L_224 - .L_223)
.L_223:
        /*000c*/ 	.word	0x00000000
        /*0010*/ 	.short	0x0000
        /*0012*/ 	.short	0x0070
        /*0014*/ 	.byte	0x00, 0xf0, 0x01, 0x2a


	//----- nvinfo : EIATTR_SPARSE_MMA_MASK
	.align		4
.L_224:
        /*0018*/ 	.byte	0x03, 0x50
        /*001a*/ 	.short	0x0000


	//----- nvinfo : EIATTR_MAXREG_COUNT
	.align		4
        /*001c*/ 	.byte	0x03, 0x1b
        /*001e*/ 	.short	0x00a8


	//----- nvinfo : EIATTR_NUM_BARRIERS
	.align		4
        /*0020*/ 	.byte	0x02, 0x4c
        /*0022*/ 	.byte	0x10
	.zero		1


	//----- nvinfo : EIATTR_EXTERNS
	.align		4
        /*0024*/ 	.byte	0x04, 0x0f
        /*0026*/ 	.short	(.L_226 - .L_225)


	//   ....[0]....
	.align		4
.L_225:
        /*0028*/ 	.word	index@(__assertfail)


	//----- nvinfo : EIATTR_ANNOTATIONS
	.align		4
.L_226:
        /*002c*/ 	.byte	0x04, 0x55
        /*002e*/ 	.short	(.L_228 - .L_227)


	//   ....[0]....
.L_227:
        /* <DEDUP_REMOVED lines=92> */


	//----- nvinfo : EIATTR_MERCURY_ISA_VERSION
	.align		4
.L_228:
        /*05d8*/ 	.byte	0x03, 0x5f
        /*05da*/ 	.short	0x0101


	//----- nvinfo : EIATTR_UNUSED_LOAD_BYTE_OFFSET
	.align		4
        /*05dc*/ 	.byte	0x04, 0x44
        /*05de*/ 	.short	(.L_230 - .L_229)


	//   ....[0]....
.L_229:
        /*05e0*/ 	.word	0x00000ad0
        /*05e4*/ 	.word	0x0000fff0


	//   ....[1]....
        /*05e8*/ 	.word	0x0001b0c0
        /*05ec*/ 	.word	0x0000fff0


	//----- nvinfo : EIATTR_INT_WARP_WIDE_INSTR_OFFSETS
	.align		4
.L_230:
        /*05f0*/ 	.byte	0x04, 0x31
        /*05f2*/ 	.short	(.L_232 - .L_231)


	//   ....[0]....
.L_231:
        /*05f4*/ 	.word	0x00000190


	//   ....[1]....
        /*05f8*/ 	.word	0x000001d0


	//   ....[2]....
        /*05fc*/ 	.word	0x00000240


	//   ....[3]....
        /*0600*/ 	.word	0x00021860


	//   ....[4]....
        /*0604*/ 	.word	0x000218f0


	//   ....[5]....
        /*0608*/ 	.word	0x00024f90


	//   ....[6]....
        /*060c*/ 	.word	0x00024ff0


	//----- nvinfo : EIATTR_COOP_GROUP_MASK_REGIDS
	.align		4
.L_232:
        /*0610*/ 	.byte	0x04, 0x29
        /*0612*/ 	.short	(.L_234 - .L_233)


	//   ....[0]....
.L_233:
        /*0614*/ 	.word	0xffffffff


	//   ....[1]....
        /*0618*/ 	.word	0xffffffff


	//   ....[2]....
        /*061c*/ 	.word	0xffffffff


	//   ....[3]....
        /*0620*/ 	.word	0xffffffff


	//   ....[4]....
        /*0624*/ 	.word	0xffffffff


	//   ....[5]....
        /*0628*/ 	.word	0xffffffff


	//   ....[6]....
        /*062c*/ 	.word	0xffffffff


	//   ....[7]....
        /*0630*/ 	.word	0xffffffff


	//   ....[8]....
        /*0634*/ 	.word	0xffffffff


	//   ....[9]....
        /*0638*/ 	.word	0xffffffff


	//   ....[10]....
        /*063c*/ 	.word	0xffffffff


	//   ....[11]....
        /*0640*/ 	.word	0xffffffff


	//   ....[12]....
        /*0644*/ 	.word	0xffffffff


	//   ....[13]....
        /*0648*/ 	.word	0xffffffff


	//   ....[14]....
        /*064c*/ 	.word	0xffffffff


	//   ....[15]....
        /*0650*/ 	.word	0xffffffff


	//   ....[16]....
        /*0654*/ 	.word	0xffffffff


	//   ....[17]....
        /*0658*/ 	.word	0xffffffff


	//   ....[18]....
        /*065c*/ 	.word	0xffffffff


	//   ....[19]....
        /*0660*/ 	.word	0xffffffff


	//   ....[20]....
        /*0664*/ 	.word	0xffffffff


	//   ....[21]....
        /*0668*/ 	.word	0xffffffff


	//   ....[22]....
        /*066c*/ 	.word	0xffffffff


	//   ....[23]....
        /*0670*/ 	.word	0xffffffff


	//   ....[24]....
        /*0674*/ 	.word	0xffffffff


	//   ....[25]....
        /*0678*/ 	.word	0xffffffff


	//   ....[26]....
        /*067c*/ 	.word	0xffffffff


	//   ....[27]....
        /*0680*/ 	.word	0xffffffff


	//   ....[28]....
        /*0684*/ 	.word	0xffffffff


	//   ....[29]....
        /*0688*/ 	.word	0xffffffff


	//   ....[30]....
        /*068c*/ 	.word	0xffffffff


	//   ....[31]....
        /*0690*/ 	.word	0xffffffff


	//   ....[32]....
        /*0694*/ 	.word	0xffffffff


	//   ....[33]....
        /*0698*/ 	.word	0xffffffff


	//   ....[34]....
        /*069c*/ 	.word	0xffffffff


	//   ....[35]....
        /*06a0*/ 	.word	0xffffffff


	//   ....[36]....
        /*06a4*/ 	.word	0xffffffff


	//   ....[37]....
        /*06a8*/ 	.word	0xffffffff


	//   ....[38]....
        /*06ac*/ 	.word	0xffffffff


	//   ....[39]....
        /*06b0*/ 	.word	0xffffffff


	//   ....[40]....
        /*06b4*/ 	.word	0xffffffff


	//   ....[41]....
        /*06b8*/ 	.word	0xffffffff


	//   ....[42]....
        /*06bc*/ 	.word	0xffffffff


	//   ....[43]....
        /*06c0*/ 	.word	0xffffffff


	//   ....[44]....
        /*06c4*/ 	.word	0xffffffff


	//   ....[45]....
        /*06c8*/ 	.word	0xffffffff


	//   ....[46]....
        /*06cc*/ 	.word	0xffffffff


	//   ....[47]....
        /*06d0*/ 	.word	0xffffffff


	//   ....[48]....
        /*06d4*/ 	.word	0xffffffff


	//   ....[49]....
        /*06d8*/ 	.word	0xffffffff


	//   ....[50]....
        /*06dc*/ 	.word	0xffffffff


	//   ....[51]....
        /*06e0*/ 	.word	0xffffffff


	//   ....[52]....
        /*06e4*/ 	.word	0xffffffff


	//   ....[53]....
        /*06e8*/ 	.word	0xffffffff


	//   ....[54]....
        /*06ec*/ 	.word	0xffffffff


	//   ....[55]....
        /*06f0*/ 	.word	0xffffffff


	//   ....[56]....
        /*06f4*/ 	.word	0xffffffff


	//   ....[57]....
        /*06f8*/ 	.word	0xffffffff


	//   ....[58]....
        /*06fc*/ 	.word	0xffffffff


	//   ....[59]....
        /*0700*/ 	.word	0xffffffff


	//   ....[60]....
        /*0704*/ 	.word	0xffffffff


	//   ....[61]....
        /*0708*/ 	.word	0xffffffff


	//   ....[62]....
        /*070c*/ 	.word	0xffffffff


	//   ....[63]....
        /*0710*/ 	.word	0xffffffff


	//   ....[64]....
        /*0714*/ 	.word	0xffffffff


	//   ....[65]....
        /*0718*/ 	.word	0xffffffff


	//   ....[66]....
        /*071c*/ 	.word	0xffffffff


	//   ....[67]....
        /*0720*/ 	.word	0xffffffff


	//   ....[68]....
        /*0724*/ 	.word	0xffffffff


	//   ....[69]....
        /*0728*/ 	.word	0xffffffff


	//   ....[70]....
        /*072c*/ 	.word	0xffffffff


	//   ....[71]....
        /*0730*/ 	.word	0xffffffff


	//   ....[72]....
        /*0734*/ 	.word	0xffffffff


	//   ....[73]....
        /*0738*/ 	.word	0xffffffff


	//   ....[74]....
        /*073c*/ 	.word	0xffffffff


	//   ....[75]....
        /*0740*/ 	.word	0xffffffff


	//   ....[76]....
        /*0744*/ 	.word	0xffffffff


	//   ....[77]....
        /*0748*/ 	.word	0xffffffff


	//   ....[78]....
        /*074c*/ 	.word	0xffffffff


	//   ....[79]....
        /*0750*/ 	.word	0xffffffff


	//   ....[80]....
        /*0754*/ 	.word	0xffffffff


	//   ....[81]....
        /*0758*/ 	.word	0xffffffff


	//   ....[82]....
        /*075c*/ 	.word	0xffffffff


	//   ....[83]....
        /*0760*/ 	.word	0xffffffff


	//   ....[84]....
        /*0764*/ 	.word	0xffffffff


	//   ....[85]....
        /*0768*/ 	.word	0xffffffff


	//   ....[86]....
        /*076c*/ 	.word	0xffffffff


	//   ....[87]....
        /*0770*/ 	.word	0xffffffff


	//   ....[88]....
        /*0774*/ 	.word	0xffffffff


	//   ....[89]....
        /*0778*/ 	.word	0xffffffff


	//   ....[90]....
        /*077c*/ 	.word	0xffffffff


	//   ....[91]....
        /*0780*/ 	.word	0xffffffff


	//   ....[92]....
        /*0784*/ 	.word	0xffffffff


	//   ....[93]....
        /*0788*/ 	.word	0xffffffff


	//   ....[94]....
        /*078c*/ 	.word	0xffffffff


	//   ....[95]....
        /*0790*/ 	.word	0xffffffff


	//   ....[96]....
        /*0794*/ 	.word	0xffffffff


	//   ....[97]....
        /*0798*/ 	.word	0xffffffff


	//   ....[98]....
        /*079c*/ 	.word	0xffffffff


	//   ....[99]....
        /*07a0*/ 	.word	0xffffffff


	//   ....[100]....
        /*07a4*/ 	.word	0xffffffff


	//   ....[101]....
        /*07a8*/ 	.word	0xffffffff


	//   ....[102]....
        /*07ac*/ 	.word	0xffffffff


	//   ....[103]....
        /*07b0*/ 	.word	0xffffffff


	//   ....[104]....
        /*07b4*/ 	.word	0xffffffff


	//   ....[105]....
        /*07b8*/ 	.word	0xffffffff


	//   ....[106]....
        /*07bc*/ 	.word	0xffffffff


	//   ....[107]....
        /*07c0*/ 	.word	0xffffffff


	//   ....[108]....
        /*07c4*/ 	.word	0xffffffff


	//   ....[109]....
        /*07c8*/ 	.word	0xffffffff


	//   ....[110]....
        /*07cc*/ 	.word	0xffffffff


	//   ....[111]....
        /*07d0*/ 	.word	0xffffffff


	//   ....[112]....
        /*07d4*/ 	.word	0xffffffff


	//   ....[113]....
        /*07d8*/ 	.word	0xffffffff


	//   ....[114]....
        /*07dc*/ 	.word	0xffffffff


	//   ....[115]....
        /*07e0*/ 	.word	0xffffffff


	//   ....[116]....
        /*07e4*/ 	.word	0xffffffff


	//   ....[117]....
        /*07e8*/ 	.word	0xffffffff


	//   ....[118]....
        /*07ec*/ 	.word	0xffffffff


	//   ....[119]....
        /*07f0*/ 	.word	0xffffffff


	//   ....[120]....
        /*07f4*/ 	.word	0xffffffff


	//   ....[121]....
        /*07f8*/ 	.word	0xffffffff


	//   ....[122]....
        /*07fc*/ 	.word	0xffffffff


	//   ....[123]....
        /*0800*/ 	.word	0xffffffff


	//   ....[124]....
        /*0804*/ 	.word	0xffffffff


	//   ....[125]....
        /*0808*/ 	.word	0xffffffff


	//   ....[126]....
        /*080c*/ 	.word	0xffffffff


	//   ....[127]....
        /*0810*/ 	.word	0xffffffff


	//   ....[128]....
        /*0814*/ 	.word	0xffffffff


	//   ....[129]....
        /*0818*/ 	.word	0xffffffff


	//   ....[130]....
        /*081c*/ 	.word	0xffffffff


	//   ....[131]....
        /*0820*/ 	.word	0xffffffff


	//   ....[132]....
        /*0824*/ 	.word	0xffffffff


	//   ....[133]....
        /*0828*/ 	.word	0xffffffff


	//   ....[134]....
        /*082c*/ 	.word	0xffffffff


	//   ....[135]....
        /*0830*/ 	.word	0xffffffff


	//   ....[136]....
        /*0834*/ 	.word	0xffffffff


	//   ....[137]....
        /*0838*/ 	.word	0xffffffff


	//   ....[138]....
        /*083c*/ 	.word	0xffffffff


	//   ....[139]....
        /*0840*/ 	.word	0xffffffff


	//   ....[140]....
        /*0844*/ 	.word	0xffffffff


	//   ....[141]....
        /*0848*/ 	.word	0xffffffff


	//   ....[142]....
        /*084c*/ 	.word	0xffffffff


	//   ....[143]....
        /*0850*/ 	.word	0xffffffff


	//   ....[144]....
        /*0854*/ 	.word	0x0500000f


	//   ....[145]....
        /*0858*/ 	.word	0x0500000f


	//   ....[146]....
        /*085c*/ 	.word	0x0500000f


	//   ....[147]....
        /*0860*/ 	.word	0x0500000f


	//   ....[148]....
        /*0864*/ 	.word	0x0500000f


	//   ....[149]....
        /*0868*/ 	.word	0x0500000f


	//   ....[150]....
        /*086c*/ 	.word	0x0500000f


	//   ....[151]....
        /*0870*/ 	.word	0x0500000f


	//   ....[152]....
        /*0874*/ 	.word	0x0500000f


	//   ....[153]....
        /*0878*/ 	.word	0x0500000f


	//   ....[154]....
        /*087c*/ 	.word	0x0500000f


	//   ....[155]....
        /*0880*/ 	.word	0x0500000f


	//   ....[156]....
        /*0884*/ 	.word	0x0500000f


	//   ....[157]....
        /*0888*/ 	.word	0x0500000f


	//   ....[158]....
        /*088c*/ 	.word	0x0500000f


	//   ....[159]....
        /*0890*/ 	.word	0x0500000f


	//   ....[160]....
        /*0894*/ 	.word	0x0500000f


	//   ....[161]....
        /*0898*/ 	.word	0x0500000f


	//   ....[162]....
        /*089c*/ 	.word	0x0500000f


	//   ....[163]....
        /*08a0*/ 	.word	0x0500000f


	//   ....[164]....
        /*08a4*/ 	.word	0x0500000f


	//   ....[165]....
        /*08a8*/ 	.word	0x0500000f


	//   ....[166]....
        /*08ac*/ 	.word	0x0500000f


	//   ....[167]....
        /*08b0*/ 	.word	0x0500000f


	//   ....[168]....
        /*08b4*/ 	.word	0x0500000f


	//   ....[169]....
        /*08b8*/ 	.word	0x0500000f


	//   ....[170]....
        /*08bc*/ 	.word	0x0500000f


	//   ....[171]....
        /*08c0*/ 	.word	0x0500000f


	//   ....[172]....
        /*08c4*/ 	.word	0x0500000f


	//   ....[173]....
        /*08c8*/ 	.word	0x0500000f


	//   ....[174]....
        /*08cc*/ 	.word	0x0500000f


	//   ....[175]....
        /*08d0*/ 	.word	0x0500000f


	//   ....[176]....
        /*08d4*/ 	.word	0x0500000f


	//   ....[177]....
        /*08d8*/ 	.word	0x0500000f


	//   ....[178]....
        /*08dc*/ 	.word	0x0500000f


	//   ....[179]....
        /*08e0*/ 	.word	0x0500000f


	//   ....[180]....
        /*08e4*/ 	.word	0x0500000f


	//   ....[181]....
        /*08e8*/ 	.word	0x0500000f


	//   ....[182]....
        /*08ec*/ 	.word	0x0500000f


	//   ....[183]....
        /*08f0*/ 	.word	0x0500000f


	//   ....[184]....
        /*08f4*/ 	.word	0x0500000f


	//   ....[185]....
        /*08f8*/ 	.word	0x0500000f


	//   ....[186]....
        /*08fc*/ 	.word	0x0500000f


	//   ....[187]....
        /*0900*/ 	.word	0x0500000f


	//   ....[188]....
        /*0904*/ 	.word	0x0500000f


	//   ....[189]....
        /*0908*/ 	.word	0x0500000f


	//   ....[190]....
        /*090c*/ 	.word	0x0500000f


	//   ....[191]....
        /*0910*/ 	.word	0x0500000f


	//   ....[192]....
        /*0914*/ 	.word	0x0500000f


	//   ....[193]....
        /*0918*/ 	.word	0x0500000f


	//   ....[194]....
        /*091c*/ 	.word	0x0500000f


	//   ....[195]....
        /*0920*/ 	.word	0x0500000f


	//   ....[196]....
        /*0924*/ 	.word	0x0500000f


	//   ....[197]....
        /*0928*/ 	.word	0x0500000f


	//   ....[198]....
        /*092c*/ 	.word	0x0500000f


	//   ....[199]....
        /*0930*/ 	.word	0x0500000f


	//   ....[200]....
        /*0934*/ 	.word	0x0500000f


	//   ....[201]....
        /*0938*/ 	.word	0x0500000f


	//   ....[202]....
        /*093c*/ 	.word	0x0500000f


	//   ....[203]....
        /*0940*/ 	.word	0x0500000f


	//   ....[204]....
        /*0944*/ 	.word	0x0500000f


	//   ....[205]....
        /*0948*/ 	.word	0x0500000f


	//   ....[206]....
        /*094c*/ 	.word	0x0500000f


	//   ....[207]....
        /*0950*/ 	.word	0x0500000f


	//   ....[208]....
        /*0954*/ 	.word	0x0500000f


	//   ....[209]....
        /*0958*/ 	.word	0x0500000f


	//   ....[210]....
        /*095c*/ 	.word	0x0500000f


	//   ....[211]....
        /*0960*/ 	.word	0x0500000f


	//   ....[212]....
        /*0964*/ 	.word	0x0500000f


	//   ....[213]....
        /*0968*/ 	.word	0x0500000f


	//   ....[214]....
        /*096c*/ 	.word	0x0500000f


	//   ....[215]....
        /*0970*/ 	.word	0x0500000f


	//   ....[216]....
        /*0974*/ 	.word	0x0500000f


	//   ....[217]....
        /*0978*/ 	.word	0x0500000f


	//   ....[218]....
        /*097c*/ 	.word	0x0500000f


	//   ....[219]....
        /*0980*/ 	.word	0x0500000f


	//   ....[220]....
        /*0984*/ 	.word	0x0500000f


	//   ....[221]....
        /*0988*/ 	.word	0x0500000f


	//   ....[222]....
        /*098c*/ 	.word	0x0500000f


	//   ....[223]....
        /*0990*/ 	.word	0x0500000f


	//   ....[224]....
        /*0994*/ 	.word	0x0500000f


	//   ....[225]....
        /*0998*/ 	.word	0x0500000f


	//   ....[226]....
        /*099c*/ 	.word	0x0500000f


	//   ....[227]....
        /*09a0*/ 	.word	0x0500000f


	//   ....[228]....
        /*09a4*/ 	.word	0x0500000f


	//   ....[229]....
        /*09a8*/ 	.word	0x0500000f


	//   ....[230]....
        /*09ac*/ 	.word	0x0500000f


	//   ....[231]....
        /*09b0*/ 	.word	0x0500000f


	//   ....[232]....
        /*09b4*/ 	.word	0x0500000f


	//   ....[233]....
        /*09b8*/ 	.word	0x0500000f


	//----- nvinfo : EIATTR_COOP_GROUP_INSTR_OFFSETS
	.align		4
.L_234:
        /*09bc*/ 	.byte	0x04, 0x28
        /*09be*/ 	.short	(.L_236 - .L_235)


	//   ....[0]....
.L_235:
        /*09c0*/ 	.word	0x00000070


	//   ....[1]....
        /*09c4*/ 	.word	0x000001a0


	//   ....[2]....
        /*09c8*/ 	.word	0x000001f0


	//   ....[3]....
        /*09cc*/ 	.word	0x00000420


	//   ....[4]....
        /*09d0*/ 	.word	0x00000580


	//   ....[5]....
        /*09d4*/ 	.word	0x000006a0


	//   ....[6]....
        /*09d8*/ 	.word	0x00000800


	//   ....[7]....
        /*09dc*/ 	.word	0x00009820


	//   ....[8]....
        /*09e0*/ 	.word	0x00009ef0


	//   ....[9]....
        /*09e4*/ 	.word	0x00009f00


	//   ....[10]....
        /*09e8*/ 	.word	0x00009f10


	//   ....[11]....
        /*09ec*/ 	.word	0x00009f20


	//   ....[12]....
        /*09f0*/ 	.word	0x0000a260


	//   ....[13]....
        /*09f4*/ 	.word	0x0000a270


	//   ....[14]....
        /*09f8*/ 	.word	0x0000a280


	//   ....[15]....
        /*09fc*/ 	.word	0x0000a290


	//   ....[16]....
        /*0a00*/ 	.word	0x0000a570


	//   ....[17]....
        /*0a04*/ 	.word	0x0000a580


	//   ....[18]....
        /*0a08*/ 	.word	0x0000a590


	//   ....[19]....
        /*0a0c*/ 	.word	0x0000a5a0


	//   ....[20]....
        /*0a10*/ 	.word	0x0000a8a0


	//   ....[21]....
        /*0a14*/ 	.word	0x0000a8b0


	//   ....[22]....
        /*0a18*/ 	.word	0x0000a8c0


	//   ....[23]....
        /*0a1c*/ 	.word	0x0000a8d0


	//   ....[24]....
        /*0a20*/ 	.word	0x0000c590


	//   ....[25]....
        /*0a24*/ 	.word	0x0000c5b0


	//   ....[26]....
        /*0a28*/ 	.word	0x0000c5c0


	//   ....[27]....
        /*0a2c*/ 	.word	0x0000c5d0


	//   ....[28]....
        /*0a30*/ 	.word	0x0000c6e0


	//   ....[29]....
        /*0a34*/ 	.word	0x0000c730


	//   ....[30]....
        /*0a38*/ 	.word	0x0000c760


	//   ....[31]....
        /*0a3c*/ 	.word	0x0000c7a0


	//   ....[32]....
        /*0a40*/ 	.word	0x0000cac0


	//   ....[33]....
        /*0a44*/ 	.word	0x0000cae0


	//   ....[34]....
        /*0a48*/ 	.word	0x0000cb00


	//   ....[35]....
        /*0a4c*/ 	.word	0x0000cb10


	//   ....[36]....
        /*0a50*/ 	.word	0x0000cbd0


	//   ....[37]....
        /*0a54*/ 	.word	0x0000cbf0


	//   ....[38]....
        /*0a58*/ 	.word	0x0000cc00


	//   ....[39]....
        /*0a5c*/ 	.word	0x0000cc90


	//   ....[40]....
        /*0a60*/ 	.word	0x0000eeb0


	//   ....[41]....
        /*0a64*/ 	.word	0x0000f240


	//   ....[42]....
        /*0a68*/ 	.word	0x00010290


	//   ....[43]....
        /*0a6c*/ 	.word	0x00010350


	//   ....[44]....
        /*0a70*/ 	.word	0x00010cc0


	//   ....[45]....
        /*0a74*/ 	.word	0x00010d20


	//   ....[46]....
        /*0a78*/ 	.word	0x000126f0


	//   ....[47]....
        /*0a7c*/ 	.word	0x00012910


	//   ....[48]....
        /*0a80*/ 	.word	0x000135e0


	//   ....[49]....
        /*0a84*/ 	.word	0x00013690


	//   ....[50]....
        /*0a88*/ 	.word	0x00013e00


	//   ....[51]....
        /*0a8c*/ 	.word	0x00013e50


	//   ....[52]....
        /*0a90*/ 	.word	0x00015b20


	//   ....[53]....
        /*0a94*/ 	.word	0x00015b60


	//   ....[54]....
        /*0a98*/ 	.word	0x00016250


	//   ....[55]....
        /*0a9c*/ 	.word	0x000162e0


	//   ....[56]....
        /*0aa0*/ 	.word	0x00017df0


	//   ....[57]....
        /*0aa4*/ 	.word	0x00017fc0


	//   ....[58]....
        /*0aa8*/ 	.word	0x00018ca0


	//   ....[59]....
        /*0aac*/ 	.word	0x00018d50


	//   ....[60]....
        /*0ab0*/ 	.word	0x000194c0


	//   ....[61]....
        /*0ab4*/ 	.word	0x00019520


	//   ....[62]....
        /*0ab8*/ 	.word	0x0001a6e0


	//   ....[63]....
        /*0abc*/ 	.word	0x0001a720


	//   ....[64]....
        /*0ac0*/ 	.word	0x0001a820


	//   ....[65]....
        /*0ac4*/ 	.word	0x0001ab40


	//   ....[66]....
        /*0ac8*/ 	.word	0x0001bb60


	//   ....[67]....
        /*0acc*/ 	.word	0x0001bb80


	//   ....[68]....
        /*0ad0*/ 	.word	0x0001bba0


	//   ....[69]....
        /*0ad4*/ 	.word	0x0001bbb0


	//   ....[70]....
        /*0ad8*/ 	.word	0x0001c270


	//   ....[71]....
        /*0adc*/ 	.word	0x0001c280


	//   ....[72]....
        /*0ae0*/ 	.word	0x0001c380


	//   ....[73]....
        /*0ae4*/ 	.word	0x0001c390


	//   ....[74]....
        /*0ae8*/ 	.word	0x0001c4a0


	//   ....[75]....
        /*0aec*/ 	.word	0x0001c4b0


	//   ....[76]....
        /*0af0*/ 	.word	0x0001c5c0


	//   ....[77]....
        /*0af4*/ 	.word	0x0001c5d0


	//   ....[78]....
        /*0af8*/ 	.word	0x0001c980


	//   ....[79]....
        /*0afc*/ 	.word	0x0001c990


	//   ....[80]....
        /*0b00*/ 	.word	0x0001ced0


	//   ....[81]....
        /*0b04*/ 	.word	0x0001cee0


	//   ....[82]....
        /*0b08*/ 	.word	0x0001dbd0


	//   ....[83]....
        /*0b0c*/ 	.word	0x0001dbe0


	//   ....[84]....
        /*0b10*/ 	.word	0x0001dcf0


	//   ....[85]....
        /*0b14*/ 	.word	0x0001dd00


	//   ....[86]....
        /*0b18*/ 	.word	0x0001de10


	//   ....[87]....
        /*0b1c*/ 	.word	0x0001de20


	//   ....[88]....
        /*0b20*/ 	.word	0x0001df30


	//   ....[89]....
        /*0b24*/ 	.word	0x0001df40


	//   ....[90]....
        /*0b28*/ 	.word	0x0001e0b0


	//   ....[91]....
        /*0b2c*/ 	.word	0x0001e2e0


	//   ....[92]....
        /*0b30*/ 	.word	0x0001e310


	//   ....[93]....
        /*0b34*/ 	.word	0x0001e340


	//   ....[94]....
        /*0b38*/ 	.word	0x0001e370


	//   ....[95]....
        /*0b3c*/ 	.word	0x0001e3a0


	//   ....[96]....
        /*0b40*/ 	.word	0x0001e3d0


	//   ....[97]....
        /*0b44*/ 	.word	0x0001e570


	//   ....[98]....
        /*0b48*/ 	.word	0x0001e5a0


	//   ....[99]....
        /*0b4c*/ 	.word	0x0001e5d0


	//   ....[100]....
        /*0b50*/ 	.word	0x0001e600


	//   ....[101]....
        /*0b54*/ 	.word	0x0001e630


	//   ....[102]....
        /*0b58*/ 	.word	0x0001e660


	//   ....[103]....
        /*0b5c*/ 	.word	0x0001e700


	//   ....[104]....
        /*0b60*/ 	.word	0x0001e730


	//   ....[105]....
        /*0b64*/ 	.word	0x0001e740


	//   ....[106]....
        /*0b68*/ 	.word	0x0001e770


	//   ....[107]....
        /*0b6c*/ 	.word	0x00020010


	//   ....[108]....
        /*0b70*/ 	.word	0x00021e30


	//   ....[109]....
        /*0b74*/ 	.word	0x000229b0


	//   ....[110]....
        /*0b78*/ 	.word	0x000229c0


	//   ....[111]....
        /*0b7c*/ 	.word	0x000229f0


	//   ....[112]....
        /*0b80*/ 	.word	0x00022a00


	//   ....[113]....
        /*0b84*/ 	.word	0x00022b10


	//   ....[114]....
        /*0b88*/ 	.word	0x00022b20


	//   ....[115]....
        /*0b8c*/ 	.word	0x00022bb0


	//   ....[116]....
        /*0b90*/ 	.word	0x00022bc0


	//   ....[117]....
        /*0b94*/ 	.word	0x00022c50


	//   ....[118]....
        /*0b98*/ 	.word	0x00022c60


	//   ....[119]....
        /*0b9c*/ 	.word	0x00022cf0


	//   ....[120]....
        /*0ba0*/ 	.word	0x00022d00


	//   ....[121]....
        /*0ba4*/ 	.word	0x00022d90


	//   ....[122]....
        /*0ba8*/ 	.word	0x00022da0


	//   ....[123]....
        /*0bac*/ 	.word	0x00022df0


	//   ....[124]....
        /*0bb0*/ 	.word	0x00022e20


	//   ....[125]....
        /*0bb4*/ 	.word	0x000256d0


	//   ....[126]....
        /*0bb8*/ 	.word	0x00025750


	//   ....[127]....
        /*0bbc*/ 	.word	0x00025780


	//   ....[128]....
        /*0bc0*/ 	.word	0x00025790


	//   ....[129]....
        /*0bc4*/ 	.word	0x000257c0


	//   ....[130]....
        /*0bc8*/ 	.word	0x000257f0


	//   ....[131]....
        /*0bcc*/ 	.word	0x00025820


	//   ....[132]....
        /*0bd0*/ 	.word	0x00025850


	//   ....[133]....
        /*0bd4*/ 	.word	0x00025a10


	//   ....[134]....
        /*0bd8*/ 	.word	0x00025a40


	//   ....[135]....
        /*0bdc*/ 	.word	0x00025a70


	//   ....[136]....
        /*0be0*/ 	.word	0x00025aa0


	//   ....[137]....
        /*0be4*/ 	.word	0x00025ad0


	//   ....[138]....
        /*0be8*/ 	.word	0x00025b00


	//   ....[139]....
        /*0bec*/ 	.word	0x00025bd0


	//   ....[140]....
        /*0bf0*/ 	.word	0x00025bf0


	//   ....[141]....
        /*0bf4*/ 	.word	0x00025c00


	//   ....[142]....
        /*0bf8*/ 	.word	0x00025c80


	//   ....[143]....
        /*0bfc*/ 	.word	0x000267c0


	//   ....[144]....
        /*0c00*/ 	.word	0x00026c30


	//   ....[145]....
        /*0c04*/ 	.word	0x00026ce0


	//   ....[146]....
        /*0c08*/ 	.word	0x00026d70


	//   ....[147]....
        /*0c0c*/ 	.word	0x00026dc0


	//   ....[148]....
        /*0c10*/ 	.word	0x00026e10


	//   ....[149]....
        /*0c14*/ 	.word	0x00026ea0


	//   ....[150]....
        /*0c18*/ 	.word	0x00026f30


	//   ....[151]....
        /*0c1c*/ 	.word	0x00026f80


	//   ....[152]....
        /*0c20*/ 	.word	0x00026fd0


	//   ....[153]....
        /*0c24*/ 	.word	0x00027060


	//   ....[154]....
        /*0c28*/ 	.word	0x000270f0


	//   ....[155]....
        /*0c2c*/ 	.word	0x00027140


	//   ....[156]....
        /*0c30*/ 	.word	0x00027190


	//   ....[157]....
        /*0c34*/ 	.word	0x00027220


	//   ....[158]....
        /*0c38*/ 	.word	0x000272b0


	//   ....[159]....
        /*0c3c*/ 	.word	0x00027300


	//   ....[160]....
        /*0c40*/ 	.word	0x00027350


	//   ....[161]....
        /*0c44*/ 	.word	0x00027450


	//   ....[162]....
        /*0c48*/ 	.word	0x00027500


	//   ....[163]....
        /*0c4c*/ 	.word	0x00027580


	//   ....[164]....
        /*0c50*/ 	.word	0x00027610


	//   ....[165]....
        /*0c54*/ 	.word	0x00027780


	//   ....[166]....
        /*0c58*/ 	.word	0x000278b0


	//   ....[167]....
        /*0c5c*/ 	.word	0x00027910


	//   ....[168]....
        /*0c60*/ 	.word	0x00027960


	//   ....[169]....
        /*0c64*/ 	.word	0x000279f0


	//   ....[170]....
        /*0c68*/ 	.word	0x00027a90


	//   ....[171]....
        /*0c6c*/ 	.word	0x00027b10


	//   ....[172]....
        /*0c70*/ 	.word	0x00027b80


	//   ....[173]....
        /*0c74*/ 	.word	0x00027ce0


	//   ....[174]....
        /*0c78*/ 	.word	0x00027de0


	//   ....[175]....
        /*0c7c*/ 	.word	0x00027e30


	//   ....[176]....
        /*0c80*/ 	.word	0x00027e80


	//   ....[177]....
        /*0c84*/ 	.word	0x00028200


	//   ....[178]....
        /*0c88*/ 	.word	0x00028250


	//   ....[179]....
        /*0c8c*/ 	.word	0x000282e0


	//   ....[180]....
        /*0c90*/ 	.word	0x00028370


	//   ....[181]....
        /*0c94*/ 	.word	0x00028400


	//   ....[182]....
        /*0c98*/ 	.word	0x00028490


	//   ....[183]....
        /*0c9c*/ 	.word	0x00028520


	//   ....[184]....
        /*0ca0*/ 	.word	0x000285b0


	//   ....[185]....
        /*0ca4*/ 	.word	0x00028630


	//   ....[186]....
        /*0ca8*/ 	.word	0x00028680


	//   ....[187]....
        /*0cac*/ 	.word	0x00028710


	//   ....[188]....
        /*0cb0*/ 	.word	0x000287a0


	//   ....[189]....
        /*0cb4*/ 	.word	0x00028820


	//   ....[190]....
        /*0cb8*/ 	.word	0x00028870


	//   ....[191]....
        /*0cbc*/ 	.word	0x00028900


	//   ....[192]....
        /*0cc0*/ 	.word	0x00028990


	//   ....[193]....
        /*0cc4*/ 	.word	0x00028a20


	//   ....[194]....
        /*0cc8*/ 	.word	0x00028ab0


	//   ....[195]....
        /*0ccc*/ 	.word	0x00028b40


	//   ....[196]....
        /*0cd0*/ 	.word	0x00028bd0


	//   ....[197]....
        /*0cd4*/ 	.word	0x00028c90


	//   ....[198]....
        /*0cd8*/ 	.word	0x00028f70


	//   ....[199]....
        /*0cdc*/ 	.word	0x00029150


	//   ....[200]....
        /*0ce0*/ 	.word	0x000291a0


	//   ....[201]....
        /*0ce4*/ 	.word	0x00029200


	//   ....[202]....
        /*0ce8*/ 	.word	0x000292a0


	//   ....[203]....
        /*0cec*/ 	.word	0x00029360


	//   ....[204]....
        /*0cf0*/ 	.word	0x00029470


	//   ....[205]....
        /*0cf4*/ 	.word	0x000294d0


	//   ....[206]....
        /*0cf8*/ 	.word	0x000295d0


	//   ....[207]....
        /*0cfc*/ 	.word	0x00029630


	//   ....[208]....
        /*0d00*/ 	.word	0x00029730


	//   ....[209]....
        /*0d04*/ 	.word	0x00029790


	//   ....[210]....
        /*0d08*/ 	.word	0x00029890


	//   ....[211]....
        /*0d0c*/ 	.word	0x000298f0


	//   ....[212]....
        /*0d10*/ 	.word	0x000299d0


	//   ....[213]....
        /*0d14*/ 	.word	0x00029a50


	//   ....[214]....
        /*0d18*/ 	.word	0x00029b30


	//   ....[215]....
        /*0d1c*/ 	.word	0x00029e60


	//   ....[216]....
        /*0d20*/ 	.word	0x00029f00


	//   ....[217]....
        /*0d24*/ 	.word	0x0002a0a0


	//   ....[218]....
        /*0d28*/ 	.word	0x0002a120


	//   ....[219]....
        /*0d2c*/ 	.word	0x0002a1a0


	//   ....[220]....
        /*0d30*/ 	.word	0x0002a220


	//   ....[221]....
        /*0d34*/ 	.word	0x0002a2a0


	//   ....[222]....
        /*0d38*/ 	.word	0x0002a330


	//   ....[223]....
        /*0d3c*/ 	.word	0x0002a3d0


	//   ....[224]....
        /*0d40*/ 	.word	0x0002a480


	//   ....[225]....
        /*0d44*/ 	.word	0x0002a500


	//   ....[226]....
        /*0d48*/ 	.word	0x0002a580


	//   ....[227]....
        /*0d4c*/ 	.word	0x0002a600


	//   ....[228]....
        /*0d50*/ 	.word	0x0002a690


	//   ....[229]....
        /*0d54*/ 	.word	0x0002a710


	//   ....[230]....
        /*0d58*/ 	.word	0x0002a7c0


	//   ....[231]....
        /*0d5c*/ 	.word	0x0002a810


	//   ....[232]....
        /*0d60*/ 	.word	0x0002a8d0


	//   ....[233]....
        /*0d64*/ 	.word	0x0002aa00


	//----- nvinfo : EIATTR_REG_RECONFIG
	.align		4
.L_236:
        /*0d68*/ 	.byte	0x01, 0x54
	.zero		2


	//----- nvinfo : EIATTR_SYSCALL_OFFSETS
	.align		4
        /*0d6c*/ 	.byte	0x04, 0x46
        /*0d6e*/ 	.short	(.L_238 - .L_237)


	//   ....[0]....
.L_237:
        /*0d70*/ 	.word	0x00002210


	//   ....[1]....
        /*0d74*/ 	.word	0x00002360


	//   ....[2]....
        /*0d78*/ 	.word	0x000099c0


	//   ....[3]....
        /*0d7c*/ 	.word	0x00009cb0


	//   ....[4]....
        /*0d80*/ 	.word	0x00021a60


	//   ....[5]....
        /*0d84*/ 	.word	0x00021bb0


	//   ....[6]....
        /*0d88*/ 	.word	0x00021ca0


	//   ....[7]....
        /*0d8c*/ 	.word	0x00022520


	//----- nvinfo : EIATTR_MBARRIER_INSTR_OFFSETS
	.align		4
.L_238:
        /*0d90*/ 	.byte	0x04, 0x39
        /*0d92*/ 	.short	(.L_240 - .L_239)


	//   ....[0]....
.L_239:
        /*0d94*/ 	.word	0x000002d0
        /*0d98*/ 	.word	0x000000ff
        /*0d9c*/ 	.word	0x00028800
        /*0da0*/ 	.short	0x0100
        /*0da2*/ 	.byte	0x08
	.zero		1


	//   ....[1]....
        /*0da4*/ 	.word	0x000002e0
        /*0da8*/ 	.word	0x000000ff
        /*0dac*/ 	.word	0x00028820
        /*0db0*/ 	.short	0x0100
        /*0db2*/ 	.byte	0x08
	.zero		1


	//   ....[2]....
        /*0db4*/ 	.word	0x000003d0
        /*0db8*/ 	.word	0x000000ff
        /*0dbc*/ 	.word	0x00028830
        /*0dc0*/ 	.short	0x0100
        /*0dc2*/ 	.byte	0x08
	.zero		1


	//   ....[3]....
        /*0dc4*/ 	.word	0x000003e0
        /*0dc8*/ 	.word	0x000000ff
        /*0dcc*/ 	.word	0x00028840
        /*0dd0*/ 	.short	0x0100
        /*0dd2*/ 	.byte	0x08
	.zero		1


	//   ....[4]....
        /*0dd4*/ 	.word	0x000003f0
        /*0dd8*/ 	.word	0x000000ff
        /*0ddc*/ 	.word	0x00028838
        /*0de0*/ 	.short	0x0100
        /*0de2*/ 	.byte	0x08
	.zero		1


	//   ....[5]....
        /*0de4*/ 	.word	0x00000400
        /*0de8*/ 	.word	0x000000ff
        /*0dec*/ 	.word	0x00028848
        /*0df0*/ 	.short	0x0100
        /*0df2*/ 	.byte	0x08
	.zero		1


	//   ....[6]....
        /*0df4*/ 	.word	0x00000530
        /*0df8*/ 	.word	0x000000ff
        /*0dfc*/ 	.word	0x00028850
        /*0e00*/ 	.short	0x0100
        /*0e02*/ 	.byte	0x08
	.zero		1


	//   ....[7]....
        /*0e04*/ 	.word	0x00000540
        /*0e08*/ 	.word	0x000000ff
        /*0e0c*/ 	.word	0x00028860
        /*0e10*/ 	.short	0x0100
        /*0e12*/ 	.byte	0x08
	.zero		1


	//   ....[8]....
        /*0e14*/ 	.word	0x00000550
        /*0e18*/ 	.word	0x000000ff
        /*0e1c*/ 	.word	0x00028858
        /*0e20*/ 	.short	0x0100
        /*0e22*/ 	.byte	0x08
	.zero		1


	//   ....[9]....
        /*0e24*/ 	.word	0x00000560
        /*0e28*/ 	.word	0x000000ff
        /*0e2c*/ 	.word	0x00028868
        /*0e30*/ 	.short	0x0100
        /*0e32*/ 	.byte	0x08
	.zero		1


	//   ....[10]....
        /*0e34*/ 	.word	0x00000650
        /*0e38*/ 	.word	0x000000ff
        /*0e3c*/ 	.word	0x00028870
        /*0e40*/ 	.short	0x0100
        /*0e42*/ 	.byte	0x06
	.zero		1


	//   ....[11]....
        /*0e44*/ 	.word	0x00000660
        /*0e48*/ 	.word	0x000000ff
        /*0e4c*/ 	.word	0x00028880
        /*0e50*/ 	.short	0x0100
        /*0e52*/ 	.byte	0x06
	.zero		1


	//   ....[12]....
        /*0e54*/ 	.word	0x00000670
        /*0e58*/ 	.word	0x000000ff
        /*0e5c*/ 	.word	0x00028878
        /*0e60*/ 	.short	0x0100
        /*0e62*/ 	.byte	0x06
	.zero		1


	//   ....[13]....
        /*0e64*/ 	.word	0x00000680
        /*0e68*/ 	.word	0x000000ff
        /*0e6c*/ 	.word	0x00028888
        /*0e70*/ 	.short	0x0100
        /*0e72*/ 	.byte	0x06
	.zero		1


	//   ....[14]....
        /*0e74*/ 	.word	0x000007b0
        /*0e78*/ 	.word	0x000000ff
        /*0e7c*/ 	.word	0x00028890
        /*0e80*/ 	.short	0x0100
        /*0e82*/ 	.byte	0x08
	.zero		1


	//   ....[15]....
        /*0e84*/ 	.word	0x000007c0
        /*0e88*/ 	.word	0x000000ff
        /*0e8c*/ 	.word	0x000288a0
        /*0e90*/ 	.short	0x0100
        /*0e92*/ 	.byte	0x08
	.zero		1


	//   ....[16]....
        /*0e94*/ 	.word	0x000007d0
        /*0e98*/ 	.word	0x000000ff
        /*0e9c*/ 	.word	0x00028898
        /*0ea0*/ 	.short	0x0100
        /*0ea2*/ 	.byte	0x08
	.zero		1


	//   ....[17]....
        /*0ea4*/ 	.word	0x000007e0
        /*0ea8*/ 	.word	0x000000ff
        /*0eac*/ 	.word	0x000288a8
        /*0eb0*/ 	.short	0x0100
        /*0eb2*/ 	.byte	0x08
	.zero		1


	//   ....[18]....
        /*0eb4*/ 	.word	0x00000910
        /*0eb8*/ 	.word	0x000000ff
        /*0ebc*/ 	.word	0x000288b0
        /*0ec0*/ 	.short	0x0100
        /*0ec2*/ 	.byte	0x08
	.zero		1


	//   ....[19]....
        /*0ec4*/ 	.word	0x00000920
        /*0ec8*/ 	.word	0x000000ff
        /*0ecc*/ 	.word	0x000288c0
        /*0ed0*/ 	.short	0x0100
        /*0ed2*/ 	.byte	0x08
	.zero		1


	//   ....[20]....
        /*0ed4*/ 	.word	0x00000930
        /*0ed8*/ 	.word	0x000000ff
        /*0edc*/ 	.word	0x000288b8
        /*0ee0*/ 	.short	0x0100
        /*0ee2*/ 	.byte	0x08
	.zero		1


	//   ....[21]....
        /*0ee4*/ 	.word	0x00000940
        /*0ee8*/ 	.word	0x000000ff
        /*0eec*/ 	.word	0x000288c8
        /*0ef0*/ 	.short	0x0100
        /*0ef2*/ 	.byte	0x08
	.zero		1


	//   ....[22]....
        /*0ef4*/ 	.word	0x00003990
        /*0ef8*/ 	.word	0x0000006b
        /*0efc*/ 	.word	0x00028890
        /*0f00*/ 	.short	0x010a
        /*0f02*/ 	.byte	0x3f
	.zero		1


	//   ....[23]....
        /*0f04*/ 	.word	0x00005f90
        /*0f08*/ 	.word	0x0000006b
        /*0f0c*/ 	.word	0x00028890
        /*0f10*/ 	.short	0x010a
        /*0f12*/ 	.byte	0x3f
	.zero		1


	//   ....[24]....
        /*0f14*/ 	.word	0x00008130
        /*0f18*/ 	.word	0x0000006b
        /*0f1c*/ 	.word	0x00028890
        /*0f20*/ 	.short	0x010a
        /*0f22*/ 	.byte	0x3f
	.zero		1


	//   ....[25]....
        /*0f24*/ 	.word	0x00008790
        /*0f28*/ 	.word	0x0000002c
        /*0f2c*/ 	.word	0x00000000
        /*0f30*/ 	.short	0x0101
        /*0f32*/ 	.byte	0x3f
	.zero		1


	//   ....[26]....
        /*0f34*/ 	.word	0x000087d0
        /*0f38*/ 	.word	0x0000006b
        /*0f3c*/ 	.word	0x000288b0
        /*0f40*/ 	.short	0x010a
        /*0f42*/ 	.byte	0x3f
	.zero		1


	//   ....[27]....
        /*0f44*/ 	.word	0x00008e00
        /*0f48*/ 	.word	0x0000006b
        /*0f4c*/ 	.word	0x00000000
        /*0f50*/ 	.short	0x0101
        /*0f52*/ 	.byte	0x3f
	.zero		1


	//   ....[28]....
        /*0f54*/ 	.word	0x00009a40
        /*0f58*/ 	.word	0x00000002
        /*0f5c*/ 	.word	0x00028800
        /*0f60*/ 	.short	0x010a
        /*0f62*/ 	.byte	0x3f
	.zero		1


	//   ....[29]....
        /*0f64*/ 	.word	0x00009a90
        /*0f68*/ 	.word	0x00000002
        /*0f6c*/ 	.word	0x00028800
        /*0f70*/ 	.short	0x010a
        /*0f72*/ 	.byte	0x3f
	.zero		1


	//   ....[30]....
        /*0f74*/ 	.word	0x0000ab10
        /*0f78*/ 	.word	0x00000002
        /*0f7c*/ 	.word	0x00028800
        /*0f80*/ 	.short	0x010a
        /*0f82*/ 	.byte	0x3f
	.zero		1


	//   ....[31]....
        /*0f84*/ 	.word	0x0000cef0
        /*0f88*/ 	.word	0x00000002
        /*0f8c*/ 	.word	0x00028800
        /*0f90*/ 	.short	0x010a
        /*0f92*/ 	.byte	0x3f
	.zero		1


	//   ....[32]....
        /*0f94*/ 	.word	0x0000e9d0
        /*0f98*/ 	.word	0x00000003
        /*0f9c*/ 	.word	0x00028830
        /*0fa0*/ 	.short	0x010a
        /*0fa2*/ 	.byte	0x3f
	.zero		1


	//   ....[33]....
        /*0fa4*/ 	.word	0x0000ea40
        /*0fa8*/ 	.word	0x00000003
        /*0fac*/ 	.word	0x00028830
        /*0fb0*/ 	.short	0x010a
        /*0fb2*/ 	.byte	0x3f
	.zero		1


	//   ....[34]....
        /*0fb4*/ 	.word	0x0000f060
        /*0fb8*/ 	.word	0x00000000
        /*0fbc*/ 	.word	0x00000000
        /*0fc0*/ 	.short	0x0101
        /*0fc2*/ 	.byte	0x3f
	.zero		1


	//   ....[35]....
        /*0fc4*/ 	.word	0x00011d90
        /*0fc8*/ 	.word	0x0000000b
        /*0fcc*/ 	.word	0x00028830
        /*0fd0*/ 	.short	0x010a
        /*0fd2*/ 	.byte	0x3f
	.zero		1


	//   ....[36]....
        /*0fd4*/ 	.word	0x00011de0
        /*0fd8*/ 	.word	0x0000000b
        /*0fdc*/ 	.word	0x00028830
        /*0fe0*/ 	.short	0x010a
        /*0fe2*/ 	.byte	0x3f
	.zero		1


	//   ....[37]....
        /*0fe4*/ 	.word	0x000121f0
        /*0fe8*/ 	.word	0x0000000a
        /*0fec*/ 	.word	0x00028850
        /*0ff0*/ 	.short	0x010a
        /*0ff2*/ 	.byte	0x3f
	.zero		1


	//   ....[38]....
        /*0ff4*/ 	.word	0x00012230
        /*0ff8*/ 	.word	0x0000000a
        /*0ffc*/ 	.word	0x00028850
        /*1000*/ 	.short	0x010a
        /*1002*/ 	.byte	0x3f
	.zero		1


	//   ....[39]....
        /*1004*/ 	.word	0x00012720
        /*1008*/ 	.word	0x00000006
        /*100c*/ 	.word	0x00000000
        /*1010*/ 	.short	0x0101
        /*1012*/ 	.byte	0x3f
	.zero		1


	//   ....[40]....
        /*1014*/ 	.word	0x00014070
        /*1018*/ 	.word	0x0000001f
        /*101c*/ 	.word	0x00000000
        /*1020*/ 	.short	0x0101
        /*1022*/ 	.byte	0x3f
	.zero		1


	//   ....[41]....
        /*1024*/ 	.word	0x00015260
        /*1028*/ 	.word	0x00000000
        /*102c*/ 	.word	0x00028830
        /*1030*/ 	.short	0x010a
        /*1032*/ 	.byte	0x3f
	.zero		1


	//   ....[42]....
        /*1034*/ 	.word	0x000152b0
        /*1038*/ 	.word	0x00000000
        /*103c*/ 	.word	0x00028830
        /*1040*/ 	.short	0x010a
        /*1042*/ 	.byte	0x3f
	.zero		1


	//   ....[43]....
        /*1044*/ 	.word	0x000156c0
        /*1048*/ 	.word	0x00000008
        /*104c*/ 	.word	0x00028850
        /*1050*/ 	.short	0x010a
        /*1052*/ 	.byte	0x3f
	.zero		1


	//   ....[44]....
        /*1054*/ 	.word	0x00015700
        /*1058*/ 	.word	0x00000008
        /*105c*/ 	.word	0x00028850
        /*1060*/ 	.short	0x010a
        /*1062*/ 	.byte	0x3f
	.zero		1


	//   ....[45]....
        /*1064*/ 	.word	0x000168c0
        /*1068*/ 	.word	0x00000027
        /*106c*/ 	.word	0x00000000
        /*1070*/ 	.short	0x0101
        /*1072*/ 	.byte	0x3f
	.zero		1


	//   ....[46]....
        /*1074*/ 	.word	0x00016a10
        /*1078*/ 	.word	0x00000027
        /*107c*/ 	.word	0x00000000
        /*1080*/ 	.short	0x0101
        /*1082*/ 	.byte	0x3f
	.zero		1


	//   ....[47]....
        /*1084*/ 	.word	0x00017450
        /*1088*/ 	.word	0x00000000
        /*108c*/ 	.word	0x00028830
        /*1090*/ 	.short	0x010a
        /*1092*/ 	.byte	0x3f
	.zero		1


	//   ....[48]....
        /*1094*/ 	.word	0x000174a0
        /*1098*/ 	.word	0x00000000
        /*109c*/ 	.word	0x00028830
        /*10a0*/ 	.short	0x010a
        /*10a2*/ 	.byte	0x3f
	.zero		1


	//   ....[49]....
        /*10a4*/ 	.word	0x000178b0
        /*10a8*/ 	.word	0x00000008
        /*10ac*/ 	.word	0x00028850
        /*10b0*/ 	.short	0x010a
        /*10b2*/ 	.byte	0x3f
	.zero		1


	//   ....[50]....
        /*10b4*/ 	.word	0x000178f0
        /*10b8*/ 	.word	0x00000008
        /*10bc*/ 	.word	0x00028850
        /*10c0*/ 	.short	0x010a
        /*10c2*/ 	.byte	0x3f
	.zero		1


	//   ....[51]....
        /*10c4*/ 	.word	0x00017e10
        /*10c8*/ 	.word	0x0000000a
        /*10cc*/ 	.word	0x00000000
        /*10d0*/ 	.short	0x0101
        /*10d2*/ 	.byte	0x3f
	.zero		1


	//   ....[52]....
        /*10d4*/ 	.word	0x000196d0
        /*10d8*/ 	.word	0x00000022
        /*10dc*/ 	.word	0x00000000
        /*10e0*/ 	.short	0x0101
        /*10e2*/ 	.byte	0x3f
	.zero		1


	//   ....[53]....
        /*10e4*/ 	.word	0x0001a5e0
        /*10e8*/ 	.word	0x0000000d
        /*10ec*/ 	.word	0x00028850
        /*10f0*/ 	.short	0x010a
        /*10f2*/ 	.byte	0x3f
	.zero		1


	//   ....[54]....
        /*10f4*/ 	.word	0x0001a660
        /*10f8*/ 	.word	0x0000000d
        /*10fc*/ 	.word	0x00028850
        /*1100*/ 	.short	0x010a
        /*1102*/ 	.byte	0x3f
	.zero		1


	//   ....[55]....
        /*1104*/ 	.word	0x0001ac40
        /*1108*/ 	.word	0x00000004
        /*110c*/ 	.word	0x00000000
        /*1110*/ 	.short	0x0101
        /*1112*/ 	.byte	0x3f
	.zero		1


	//   ....[56]....
        /*1114*/ 	.word	0x0001c1e0
        /*1118*/ 	.word	0x00000003
        /*111c*/ 	.word	0x00000000
        /*1120*/ 	.short	0x0101
        /*1122*/ 	.byte	0x3f
	.zero		1


	//   ....[57]....
        /*1124*/ 	.word	0x0001c8a0
        /*1128*/ 	.word	0x00000000
        /*112c*/ 	.word	0x00000000
        /*1130*/ 	.short	0x0101
        /*1132*/ 	.byte	0x3f
	.zero		1


	//   ....[58]....
        /*1134*/ 	.word	0x000200f0
        /*1138*/ 	.word	0x00000012
        /*113c*/ 	.word	0x00028820
        /*1140*/ 	.short	0x010a
        /*1142*/ 	.byte	0x3f
	.zero		1


	//   ....[59]....
        /*1144*/ 	.word	0x000201c0
        /*1148*/ 	.word	0x00000007
        /*114c*/ 	.word	0x000288a0
        /*1150*/ 	.short	0x010a
        /*1152*/ 	.byte	0x3f
	.zero		1


	//   ....[60]....
        /*1154*/ 	.word	0x00020510
        /*1158*/ 	.word	0x00000007
        /*115c*/ 	.word	0x000288c0
        /*1160*/ 	.short	0x010a
        /*1162*/ 	.byte	0x3f
	.zero		1


	//   ....[61]....
        /*1164*/ 	.word	0x000209c0
        /*1168*/ 	.word	0x00000009
        /*116c*/ 	.word	0x000288a0
        /*1170*/ 	.short	0x010a
        /*1172*/ 	.byte	0x3f
	.zero		1


	//   ....[62]....
        /*1174*/ 	.word	0x00020cf0
        /*1178*/ 	.word	0x00000009
        /*117c*/ 	.word	0x000288c0
        /*1180*/ 	.short	0x010a
        /*1182*/ 	.byte	0x3f
	.zero		1


	//   ....[63]....
        /*1184*/ 	.word	0x000220a0
        /*1188*/ 	.word	0x00000000
        /*118c*/ 	.word	0x00028840
        /*1190*/ 	.short	0x010a
        /*1192*/ 	.byte	0x3f
	.zero		1


	//   ....[64]....
        /*1194*/ 	.word	0x00022ef0
        /*1198*/ 	.word	0x00000012
        /*119c*/ 	.word	0x00028800
        /*11a0*/ 	.short	0x0107
        /*11a2*/ 	.byte	0x3f
	.zero		1


	//   ....[65]....
        /*11a4*/ 	.word	0x00023000
        /*11a8*/ 	.word	0x00000012
        /*11ac*/ 	.word	0x00028800
        /*11b0*/ 	.short	0x0101
        /*11b2*/ 	.byte	0x3f
	.zero		1


	//   ....[66]....
        /*11b4*/ 	.word	0x00023020
        /*11b8*/ 	.word	0x00000012
        /*11bc*/ 	.word	0x00028820
        /*11c0*/ 	.short	0x010a
        /*11c2*/ 	.byte	0x3f
	.zero		1


	//   ....[67]....
        /*11c4*/ 	.word	0x00023440
        /*11c8*/ 	.word	0x00000003
        /*11cc*/ 	.word	0x00028840
        /*11d0*/ 	.short	0x010a
        /*11d2*/ 	.byte	0x3f
	.zero		1


	//   ....[68]....
        /*11d4*/ 	.word	0x000237e0
        /*11d8*/ 	.word	0x00000003
        /*11dc*/ 	.word	0x00000060
        /*11e0*/ 	.short	0x010a
        /*11e2*/ 	.byte	0x3f
	.zero		1


	//   ....[69]....
        /*11e4*/ 	.word	0x00023e60
        /*11e8*/ 	.word	0x00000003
        /*11ec*/ 	.word	0x00028840
        /*11f0*/ 	.short	0x010a
        /*11f2*/ 	.byte	0x3f
	.zero		1


	//   ....[70]....
        /*11f4*/ 	.word	0x00024200
        /*11f8*/ 	.word	0x00000002
        /*11fc*/ 	.word	0x00000060
        /*1200*/ 	.short	0x010a
        /*1202*/ 	.byte	0x3f
	.zero		1


	//   ....[71]....
        /*1204*/ 	.word	0x000247d0
        /*1208*/ 	.word	0x00000002
        /*120c*/ 	.word	0x00028840
        /*1210*/ 	.short	0x010a
        /*1212*/ 	.byte	0x3f
	.zero		1


	//   ....[72]....
        /*1214*/ 	.word	0x00024b70
        /*1218*/ 	.word	0x00000002
        /*121c*/ 	.word	0x00000060
        /*1220*/ 	.short	0x010a
        /*1222*/ 	.byte	0x3f
	.zero		1


	//   ....[73]....
        /*1224*/ 	.word	0x000250f0
        /*1228*/ 	.word	0x00000000
        /*122c*/ 	.word	0x00028860
        /*1230*/ 	.short	0x010a
        /*1232*/ 	.byte	0x3f
	.zero		1


	//   ....[74]....
        /*1234*/ 	.word	0x00026740
        /*1238*/ 	.word	0x00000000
        /*123c*/ 	.word	0x00028820
        /*1240*/ 	.short	0x010a
        /*1242*/ 	.byte	0x3f
	.zero		1


	//   ....[75]....
        /*1244*/ 	.word	0x00026920
        /*1248*/ 	.word	0x00000006
        /*124c*/ 	.word	0x00000000
        /*1250*/ 	.short	0x010a
        /*1252*/ 	.byte	0x3f
	.zero		1


	//   ....[76]....
        /*1254*/ 	.word	0x00026950
        /*1258*/ 	.word	0x00000007
        /*125c*/ 	.word	0x00000000
        /*1260*/ 	.short	0x010a
        /*1262*/ 	.byte	0x3f
	.zero		1


	//   ....[77]....
        /*1264*/ 	.word	0x000269b0
        /*1268*/ 	.word	0x00000004
        /*126c*/ 	.word	0x00000000
        /*1270*/ 	.short	0x010a
        /*1272*/ 	.byte	0x3f
	.zero		1


	//   ....[78]....
        /*1274*/ 	.word	0x000269e0
        /*1278*/ 	.word	0x00000003
        /*127c*/ 	.word	0x00000000
        /*1280*/ 	.short	0x010a
        /*1282*/ 	.byte	0x3f
	.zero		1


	//   ....[79]....
        /*1284*/ 	.word	0x00026a40
        /*1288*/ 	.word	0x0000006b
        /*128c*/ 	.word	0x00028890
        /*1290*/ 	.short	0x010a
        /*1292*/ 	.byte	0x3f
	.zero		1


	//   ....[80]....
        /*1294*/ 	.word	0x00026a90
        /*1298*/ 	.word	0x0000006b
        /*129c*/ 	.word	0x00028890
        /*12a0*/ 	.short	0x010a
        /*12a2*/ 	.byte	0x3f
	.zero		1


	//   ....[81]....
        /*12a4*/ 	.word	0x00026ae0
        /*12a8*/ 	.word	0x0000006b
        /*12ac*/ 	.word	0x00028890
        /*12b0*/ 	.short	0x010a
        /*12b2*/ 	.byte	0x3f
	.zero		1


	//   ....[82]....
        /*12b4*/ 	.word	0x00026b30
        /*12b8*/ 	.word	0x0000006b
        /*12bc*/ 	.word	0x000288b0
        /*12c0*/ 	.short	0x010a
        /*12c2*/ 	.byte	0x3f
	.zero		1


	//   ....[83]....
        /*12c4*/ 	.word	0x00027390
        /*12c8*/ 	.word	0x00000002
        /*12cc*/ 	.word	0x00028800
        /*12d0*/ 	.short	0x010a
        /*12d2*/ 	.byte	0x3f
	.zero		1


	//   ....[84]....
        /*12d4*/ 	.word	0x00027ee0
        /*12d8*/ 	.word	0x00000002
        /*12dc*/ 	.word	0x00028800
        /*12e0*/ 	.short	0x010a
        /*12e2*/ 	.byte	0x3f
	.zero		1


	//   ....[85]....
        /*12e4*/ 	.word	0x00027f30
        /*12e8*/ 	.word	0x00000003
        /*12ec*/ 	.word	0x00028830
        /*12f0*/ 	.short	0x010a
        /*12f2*/ 	.byte	0x3f
	.zero		1


	//   ....[86]....
        /*12f4*/ 	.word	0x00027f80
        /*12f8*/ 	.word	0x0000000b
        /*12fc*/ 	.word	0x00028830
        /*1300*/ 	.short	0x010a
        /*1302*/ 	.byte	0x3f
	.zero		1


	//   ....[87]....
        /*1304*/ 	.word	0x00027fd0
        /*1308*/ 	.word	0x0000000a
        /*130c*/ 	.word	0x00028850
        /*1310*/ 	.short	0x010a
        /*1312*/ 	.byte	0x3f
	.zero		1


	//   ....[88]....
        /*1314*/ 	.word	0x00028020
        /*1318*/ 	.word	0x00000000
        /*131c*/ 	.word	0x00028830
        /*1320*/ 	.short	0x010a
        /*1322*/ 	.byte	0x3f
	.zero		1


	//   ....[89]....
        /*1324*/ 	.word	0x00028070
        /*1328*/ 	.word	0x00000008
        /*132c*/ 	.word	0x00028850
        /*1330*/ 	.short	0x010a
        /*1332*/ 	.byte	0x3f
	.zero		1


	//   ....[90]....
        /*1334*/ 	.word	0x000280c0
        /*1338*/ 	.word	0x00000000
        /*133c*/ 	.word	0x00028830
        /*1340*/ 	.short	0x010a
        /*1342*/ 	.byte	0x3f
	.zero		1


	//   ....[91]....
        /*1344*/ 	.word	0x00028110
        /*1348*/ 	.word	0x00000008
        /*134c*/ 	.word	0x00028850
        /*1350*/ 	.short	0x010a
        /*1352*/ 	.byte	0x3f
	.zero		1


	//   ....[92]....
        /*1354*/ 	.word	0x00028160
        /*1358*/ 	.word	0x0000000d
        /*135c*/ 	.word	0x00028850
        /*1360*/ 	.short	0x010a
        /*1362*/ 	.byte	0x3f
	.zero		1


	//   ....[93]....
        /*1364*/ 	.word	0x00028d50
        /*1368*/ 	.word	0x00000012
        /*136c*/ 	.word	0x00028820
        /*1370*/ 	.short	0x010a
        /*1372*/ 	.byte	0x3f
	.zero		1


	//   ....[94]....
        /*1374*/ 	.word	0x00028da0
        /*1378*/ 	.word	0x00000007
        /*137c*/ 	.word	0x000288a0
        /*1380*/ 	.short	0x010a
        /*1382*/ 	.byte	0x3f
	.zero		1


	//   ....[95]....
        /*1384*/ 	.word	0x00028df0
        /*1388*/ 	.word	0x00000007
        /*138c*/ 	.word	0x000288c0
        /*1390*/ 	.short	0x010a
        /*1392*/ 	.byte	0x3f
	.zero		1


	//   ....[96]....
        /*1394*/ 	.word	0x00028e40
        /*1398*/ 	.word	0x00000009
        /*139c*/ 	.word	0x000288a0
        /*13a0*/ 	.short	0x010a
        /*13a2*/ 	.byte	0x3f
	.zero		1


	//   ....[97]....
        /*13a4*/ 	.word	0x00028e90
        /*13a8*/ 	.word	0x00000009
        /*13ac*/ 	.word	0x000288c0
        /*13b0*/ 	.short	0x010a
        /*13b2*/ 	.byte	0x3f
	.zero		1


	//   ....[98]....
        /*13b4*/ 	.word	0x00029030
        /*13b8*/ 	.word	0x00000000
        /*13bc*/ 	.word	0x00028840
        /*13c0*/ 	.short	0x010a
        /*13c2*/ 	.byte	0x3f
	.zero		1


	//   ....[99]....
        /*13c4*/ 	.word	0x00029b70
        /*13c8*/ 	.word	0x00000012
        /*13cc*/ 	.word	0x00028820
        /*13d0*/ 	.short	0x010a
        /*13d2*/ 	.byte	0x3f
	.zero		1


	//   ....[100]....
        /*13d4*/ 	.word	0x00029bc0
        /*13d8*/ 	.word	0x00000003
        /*13dc*/ 	.word	0x00028840
        /*13e0*/ 	.short	0x010a
        /*13e2*/ 	.byte	0x3f
	.zero		1


	//   ....[101]....
        /*13e4*/ 	.word	0x00029c10
        /*13e8*/ 	.word	0x00000003
        /*13ec*/ 	.word	0x00000060
        /*13f0*/ 	.short	0x010a
        /*13f2*/ 	.byte	0x3f
	.zero		1


	//   ....[102]....
        /*13f4*/ 	.word	0x00029c60
        /*13f8*/ 	.word	0x00000003
        /*13fc*/ 	.word	0x00028840
        /*1400*/ 	.short	0x010a
        /*1402*/ 	.byte	0x3f
	.zero		1


	//   ....[103]....
        /*1404*/ 	.word	0x00029cb0
        /*1408*/ 	.word	0x00000002
        /*140c*/ 	.word	0x00000060
        /*1410*/ 	.short	0x010a
        /*1412*/ 	.byte	0x3f
	.zero		1


	//   ....[104]....
        /*1414*/ 	.word	0x00029d00
        /*1418*/ 	.word	0x00000002
        /*141c*/ 	.word	0x00028840
        /*1420*/ 	.short	0x010a
        /*1422*/ 	.byte	0x3f
	.zero		1


	//   ....[105]....
        /*1424*/ 	.word	0x00029d50
        /*1428*/ 	.word	0x00000002
        /*142c*/ 	.word	0x00000060
        /*1430*/ 	.short	0x010a
        /*1432*/ 	.byte	0x3f
	.zero		1


	//   ....[106]....
        /*1434*/ 	.word	0x00029da0
        /*1438*/ 	.word	0x00000000
        /*143c*/ 	.word	0x00028860
        /*1440*/ 	.short	0x010a
        /*1442*/ 	.byte	0x3f
	.zero		1


	//   ....[107]....
        /*1444*/ 	.word	0x0002a920
        /*1448*/ 	.word	0x00000000
        /*144c*/ 	.word	0x00028820
        /*1450*/ 	.short	0x010a
        /*1452*/ 	.byte	0x3f
	.zero		1


	//   ....[108]....
        /*1454*/ 	.word	0x0002aac0
        /*1458*/ 	.word	0x00000006
        /*145c*/ 	.word	0x00000000
        /*1460*/ 	.short	0x010a
        /*1462*/ 	.byte	0x3f
	.zero		1


	//   ....[109]....
        /*1464*/ 	.word	0x0002ab10
        /*1468*/ 	.word	0x00000007
        /*146c*/ 	.word	0x00000000
        /*1470*/ 	.short	0x010a
        /*1472*/ 	.byte	0x3f
	.zero		1


	//   ....[110]....
        /*1474*/ 	.word	0x0002ab60
        /*1478*/ 	.word	0x00000004
        /*147c*/ 	.word	0x00000000
        /*1480*/ 	.short	0x010a
        /*1482*/ 	.byte	0x3f
	.zero		1


	//----- nvinfo : EIATTR_NUM_MBARRIERS
	.align		4
.L_240:
        /*1484*/ 	.byte	0x03, 0x38
        /*1486*/ 	.short	0x0016


	//----- nvinfo : EIATTR_EXIT_INSTR_OFFSETS
	.align		4
        /*1488*/ 	.byte	0x04, 0x1c
        /*148a*/ 	.short	(.L_242 - .L_241)


	//   ....[0]....
.L_241:
        /*148c*/ 	.word	0x00026a30


	//----- nvinfo : EIATTR_MAX_THREADS
	.align		4
.L_242:
        /*1490*/ 	.byte	0x04, 0x05
        /*1492*/ 	.short	(.L_244 - .L_243)
.L_243:
        /*1494*/ 	.word	0x00000180
        /*1498*/ 	.word	0x00000001
        /*149c*/ 	.word	0x00000001


	//----- nvinfo : EIATTR_CRS_STACK_SIZE
	.align		4
.L_244:
        /*14a0*/ 	.byte	0x04, 0x1e
        /*14a2*/ 	.short	(.L_246 - .L_245)
.L_245:
        /*14a4*/ 	.word	0x00000000


	//----- nvinfo : EIATTR_CBANK_PARAM_SIZE
	.align		4
.L_246:
        /*14a8*/ 	.byte	0x03, 0x19
        /*14aa*/ 	.short	0x0af0


	//----- nvinfo : EIATTR_PARAM_CBANK
	.align		4
        /*14ac*/ 	.byte	0x04, 0x0a
        /*14ae*/ 	.short	(.L_248 - .L_247)
	.align		4
.L_247:
        /*14b0*/ 	.word	index@(.nv.constant0._ZN7cutlass13device_kernelIN5flash11enable_sm90INS1_16FlashAttnFwdSm90INS1_25CollectiveMainloopFwdSm90ILi2EN4cute5tupleIJNS5_1CILi1EEES8_S8_EEENS6_IJNS7_ILi128EEESA_SA_EEELi128ENS_6half_tEfNS_4arch4Sm90ELb0ELb1ELb0ELb1ELb0ELb1ELb0ELb1ELb1ELb1ELb1ELb0EEENS1_21CollectiveEpilogueFwdISB_S9_SC_SE_Li256ELb1ELb1ELb1ELb0EEENS1_36VarlenDynamicPersistentTileSchedulerILi128ELi128ELi256ELi128ELb1ELb1ELb1ELb1ELb0ELb1EEEEEEEEEvNT_6ParamsE)
        /*14b4*/ 	.short	0x0210
        /*14b6*/ 	.short	0x0af0


	//----- nvinfo : EIATTR_SW_WAR
	.align		4
.L_248:
        /*14b8*/ 	.byte	0x04, 0x36
        /*14ba*/ 	.short	(.L_250 - .L_249)
.L_249:
        /*14bc*/ 	.word	0x00000008
.L_250:


//--------------------- .nv.info._ZN7cutlass13device_kernelIN5flash11enable_sm90INS1_16FlashAttnFwdSm90INS1_25CollectiveMainloopFwdSm90ILi2EN4cute5tupleIJNS5_1CILi1EEES8_S8_EEENS6_IJNS7_ILi128EEESA_SA_EEELi128ENS_6half_tEfNS_4arch4Sm90ELb1ELb0ELb0ELb0ELb0ELb0ELb0ELb1ELb1ELb1ELb1ELb0EEENS1_21CollectiveEpilogueFwdISB_S9_SC_SE_Li256ELb0ELb1ELb1ELb0EEENS1_19SingleTileSchedulerILb0ELb1ELb1ELi128EEEEEEEEEvNT_6ParamsE --------------------------
	.section	.nv.info._ZN7cutlass13device_kernelIN5flash11enable_sm90INS1_16FlashAttnFwdSm90INS1_25CollectiveMainloopFwdSm90ILi2EN4cute5tupleIJNS5_1CILi1EEES8_S8_EEENS6_IJNS7_ILi128EEESA_SA_EEELi128ENS_6half_tEfNS_4arch4Sm90ELb1ELb0ELb0ELb0ELb0ELb0ELb0ELb1ELb1ELb1ELb1ELb0EEENS1_21CollectiveEpilogueFwdISB_S9_SC_SE_Li256ELb0ELb1ELb1ELb0EEENS1_19SingleTileSchedulerILb0ELb1ELb1ELi128EEEEEEEEEvNT_6ParamsE,"",@"SHT_CUDA_INFO"
	.sectionflags	@""
	.align	4


	//----- nvinfo : EIATTR_CUDA_API_VERSION
	.align		4
        /*0000*/ 	.byte	0x04, 0x37
        /*0002*/ 	.short	(.L_252 - .L_251)
.L_251:
        /*0004*/ 	.word	0x00000082


	//----- nvinfo : EIATTR_KPARAM_INFO
	.align		4
.L_252:
        /*0008*/ 	.byte	0x04, 0x17
        /*000a*/ 	.short	(.L_254 - .L_253)
.L_253:
        /*000c*/ 	.word	0x00000000
        /*0010*/ 	.short	0x0000
        /*0012*/ 	.short	0x0070
        /*0014*/ 	.byte	0x00, 0xf0, 0x01, 0x28


	//----- nvinfo : EIATTR_SPARSE_MMA_MASK
	.align		4
.L_254:
        /*0018*/ 	.byte	0x03, 0x50
        /*001a*/ 	.short	0x0000


	//----- nvinfo : EIATTR_MAXREG_COUNT
	.align		4
        /*001c*/ 	.byte	0x03, 0x1b
        /*001e*/ 	.short	0x00a8


	//----- nvinfo : EIATTR_NUM_BARRIERS
	.align		4
        /*0020*/ 	.byte	0x02, 0x4c
        /*0022*/ 	.byte	0x10
	.zero		1


	//----- nvinfo : EIATTR_EXTERNS
	.align		4
        /*0024*/ 	.byte	0x04, 0x0f
        /*0026*/ 	.short	(.L_256 - .L_255)


	//   ....[0]....
	.align		4
.L_255:
        /*0028*/ 	.word	index@(__assertfail)


	//----- nvinfo : EIATTR_ANNOTATIONS
	.align		4
.L_256:
        /*002c*/ 	.byte	0x04, 0x55
        /*002e*/ 	.short	(.L_258 - .L_257)


	//   ....[0]....
.L_257:
        /* <DEDUP_REMOVED lines=12> */


	//----- nvinfo : EIATTR_MERCURY_ISA_VERSION
	.align		4
.L_258:
        /*00e0*/ 	.byte	0x03, 0x5f
        /*00e2*/ 	.short	0x0101


	//----- nvinfo : EIATTR_INT_WARP_WIDE_INSTR_OFFSETS
	.align		4
        /*00e4*/ 	.byte	0x04, 0x31
        /*00e6*/ 	.short	(.L_260 - .L_259)


	//   ....[0]....
.L_259:
        /*00e8*/ 	.word	0x00000120


	//   ....[1]....
        /*00ec*/ 	.word	0x000001c0


	//   ....[2]....
        /*00f0*/ 	.word	0x00000230


	//----- nvinfo : EIATTR_COOP_GROUP_MASK_REGIDS
	.align		4
.L_260:
        /*00f4*/ 	.byte	0x04, 0x29
        /*00f6*/ 	.short	(.L_262 - .L_261)


	//   ....[0]....
.L_261:
        /*00f8*/ 	.word	0xffffffff


	//   ....[1]....
        /*00fc*/ 	.word	0xffffffff


	//   ....[2]....
        /*0100*/ 	.word	0xffffffff


	//   ....[3]....
        /*0104*/ 	.word	0xffffffff


	//   ....[4]....
        /*0108*/ 	.word	0xffffffff


	//   ....[5]....
        /*010c*/ 	.word	0xffffffff


	//   ....[6]....
        /*0110*/ 	.word	0xffffffff


	//   ....[7]....
        /*0114*/ 	.word	0xffffffff


	//   ....[8]....
        /*0118*/ 	.word	0xffffffff


	//   ....[9]....
        /*011c*/ 	.word	0xffffffff


	//   ....[10]....
        /*0120*/ 	.word	0xffffffff


	//   ....[11]....
        /*0124*/ 	.word	0xffffffff


	//   ....[12]....
        /*0128*/ 	.word	0xffffffff


	//   ....[13]....
        /*012c*/ 	.word	0xffffffff


	//   ....[14]....
        /*0130*/ 	.word	0xffffffff


	//   ....[15]....
        /*0134*/ 	.word	0xffffffff


	//   ....[16]....
        /*0138*/ 	.word	0xffffffff


	//   ....[17]....
        /*013c*/ 	.word	0xffffffff


	//   ....[18]....
        /*0140*/ 	.word	0xffffffff


	//   ....[19]....
        /*0144*/ 	.word	0xffffffff


	//   ....[20]....
        /*0148*/ 	.word	0xffffffff


	//   ....[21]....
        /*014c*/ 	.word	0xffffffff


	//   ....[22]....
        /*0150*/ 	.word	0xffffffff


	//   ....[23]....
        /*0154*/ 	.word	0xffffffff


	//   ....[24]....
        /*0158*/ 	.word	0xffffffff


	//   ....[25]....
        /*015c*/ 	.word	0xffffffff


	//   ....[26]....
        /*0160*/ 	.word	0xffffffff


	//   ....[27]....
        /*0164*/ 	.word	0xffffffff


	//   ....[28]....
        /*0168*/ 	.word	0xffffffff


	//   ....[29]....
        /*016c*/ 	.word	0xffffffff


	//   ....[30]....
        /*0170*/ 	.word	0xffffffff


	//   ....[31]....
        /*0174*/ 	.word	0xffffffff


	//   ....[32]....
        /*0178*/ 	.word	0xffffffff


	//   ....[33]....
        /*017c*/ 	.word	0xffffffff


	//   ....[34]....
        /*0180*/ 	.word	0xffffffff


	//   ....[35]....
        /*0184*/ 	.word	0xffffffff


	//   ....[36]....
        /*0188*/ 	.word	0xffffffff


	//   ....[37]....
        /*018c*/ 	.word	0xffffffff


	//   ....[38]....
        /*0190*/ 	.word	0xffffffff


	//   ....[39]....
        /*0194*/ 	.word	0xffffffff


	//   ....[40]....
        /*0198*/ 	.word	0xffffffff


	//   ....[41]....
        /*019c*/ 	.word	0xffffffff


	//   ....[42]....
        /*01a0*/ 	.word	0xffffffff


	//   ....[43]....
        /*01a4*/ 	.word	0xffffffff


	//   ....[44]....
        /*01a8*/ 	.word	0xffffffff


	//   ....[45]....
        /*01ac*/ 	.word	0xffffffff


	//   ....[46]....
        /*01b0*/ 	.word	0xffffffff


	//   ....[47]....
        /*01b4*/ 	.word	0xffffffff


	//   ....[48]....
        /*01b8*/ 	.word	0xffffffff


	//   ....[49]....
        /*01bc*/ 	.word	0xffffffff


	//   ....[50]....
        /*01c0*/ 	.word	0xffffffff


	//   ....[51]....
        /*01c4*/ 	.word	0xffffffff


	//   ....[52]....
        /*01c8*/ 	.word	0xffffffff


	//   ....[53]....
        /*01cc*/ 	.word	0xffffffff


	//   ....[54]....
        /*01d0*/ 	.word	0xffffffff


	//   ....[55]....
        /*01d4*/ 	.word	0x0500000f


	//   ....[56]....
        /*01d8*/ 	.word	0x0500000f


	//   ....[57]....
        /*01dc*/ 	.word	0x0500000f


	//   ....[58]....
        /*01e0*/ 	.word	0x0500000f


	//   ....[59]....
        /*01e4*/ 	.word	0x0500000f


	//   ....[60]....
        /*01e8*/ 	.word	0x0500000f


	//   ....[61]....
        /*01ec*/ 	.word	0x0500000f


	//   ....[62]....
        /*01f0*/ 	.word	0x0500000f


	//   ....[63]....
        /*01f4*/ 	.word	0x0500000f


	//   ....[64]....
        /*01f8*/ 	.word	0x0500000f


	//   ....[65]....
        /*01fc*/ 	.word	0x0500000f


	//   ....[66]....
        /*0200*/ 	.word	0x0500000f


	//   ....[67]....
        /*0204*/ 	.word	0x0500000f


	//   ....[68]....
        /*0208*/ 	.word	0x0500000f


	//   ....[69]....
        /*020c*/ 	.word	0x0500000f


	//   ....[70]....
        /*0210*/ 	.word	0x0500000f


	//   ....[71]....
        /*0214*/ 	.word	0x0500000f


	//   ....[72]....
        /*0218*/ 	.word	0x0500000f


	//----- nvinfo : EIATTR_COOP_GROUP_INSTR_OFFSETS
	.align		4
.L_262:
        /*021c*/ 	.byte	0x04, 0x28
        /*021e*/ 	.short	(.L_264 - .L_263)


	//   ....[0]....
.L_263:
        /*0220*/ 	.word	0x00000060


	//   ....[1]....
        /*0224*/ 	.word	0x00000130


	//   ....[2]....
        /*0228*/ 	.word	0x000001e0


	//   ....[3]....
        /*022c*/ 	.word	0x000003a0


	//   ....[4]....
        /*0230*/ 	.word	0x00000500


	//   ....[5]....
        /*0234*/ 	.word	0x00000620


	//   ....[6]....
        /*0238*/ 	.word	0x00000780


	//   ....[7]....
        /*023c*/ 	.word	0x00001170


	//   ....[8]....
        /*0240*/ 	.word	0x00001a00


	//   ....[9]....
        /*0244*/ 	.word	0x00001a40


	//   ....[10]....
        /*0248*/ 	.word	0x00002280


	//   ....[11]....
        /*024c*/ 	.word	0x00002340


	//   ....[12]....
        /*0250*/ 	.word	0x00002c00


	//   ....[13]....
        /*0254*/ 	.word	0x00002c50


	//   ....[14]....
        /*0258*/ 	.word	0x00003f40


	//   ....[15]....
        /*025c*/ 	.word	0x000046d0


	//   ....[16]....
        /*0260*/ 	.word	0x00004710


	//   ....[17]....
        /*0264*/ 	.word	0x00004730


	//   ....[18]....
        /*0268*/ 	.word	0x00004e10


	//   ....[19]....
        /*026c*/ 	.word	0x00004fe0


	//   ....[20]....
        /*0270*/ 	.word	0x00006a20


	//   ....[21]....
        /*0274*/ 	.word	0x00006a50


	//   ....[22]....
        /*0278*/ 	.word	0x00006d10


	//   ....[23]....
        /*027c*/ 	.word	0x00006d60


	//   ....[24]....
        /*0280*/ 	.word	0x00008320


	//   ....[25]....
        /*0284*/ 	.word	0x00008350


	//   ....[26]....
        /*0288*/ 	.word	0x00008420


	//   ....[27]....
        /*028c*/ 	.word	0x00008430


	//   ....[28]....
        /*0290*/ 	.word	0x00009310


	//   ....[29]....
        /*0294*/ 	.word	0x00009350


	//   ....[30]....
        /*0298*/ 	.word	0x00009380


	//   ....[31]....
        /*029c*/ 	.word	0x000093b0


	//   ....[32]....
        /*02a0*/ 	.word	0x000093c0


	//   ....[33]....
        /*02a4*/ 	.word	0x000093f0


	//   ....[34]....
        /*02a8*/ 	.word	0x00009a50


	//   ....[35]....
        /*02ac*/ 	.word	0x00009a60


	//   ....[36]....
        /*02b0*/ 	.word	0x0000a460


	//   ....[37]....
        /*02b4*/ 	.word	0x0000af70


	//   ....[38]....
        /*02b8*/ 	.word	0x0000b890


	//   ....[39]....
        /*02bc*/ 	.word	0x0000b8c0


	//   ....[40]....
        /*02c0*/ 	.word	0x0000b8f0


	//   ....[41]....
        /*02c4*/ 	.word	0x0000b9a0


	//   ....[42]....
        /*02c8*/ 	.word	0x0000b9c0


	//   ....[43]....
        /*02cc*/ 	.word	0x0000b9f0


	//   ....[44]....
        /*02d0*/ 	.word	0x0000ba70


	//   ....[45]....
        /*02d4*/ 	.word	0x0000baa0


	//   ....[46]....
        /*02d8*/ 	.word	0x0000bb00


	//   ....[47]....
        /*02dc*/ 	.word	0x0000bb30


	//   ....[48]....
        /*02e0*/ 	.word	0x0000bba0


	//   ....[49]....
        /*02e4*/ 	.word	0x0000bbd0


	//   ....[50]....
        /*02e8*/ 	.word	0x0000bc40


	//   ....[51]....
        /*02ec*/ 	.word	0x0000bc70


	//   ....[52]....
        /*02f0*/ 	.word	0x0000bcf0


	//   ....[53]....
        /*02f4*/ 	.word	0x0000bd30


	//   ....[54]....
        /*02f8*/ 	.word	0x0000dce0


	//   ....[55]....
        /*02fc*/ 	.word	0x0000e240


	//   ....[56]....
        /*0300*/ 	.word	0x0000e3b0


	//   ....[57]....
        /*0304*/ 	.word	0x0000e410


	//   ....[58]....
        /*0308*/ 	.word	0x0000e4b0


	//   ....[59]....
        /*030c*/ 	.word	0x0000e5a0


	//   ....[60]....
        /*0310*/ 	.word	0x0000e630


	//   ....[61]....
        /*0314*/ 	.word	0x0000e710


	//   ....[62]....
        /*0318*/ 	.word	0x0000e780


	//   ....[63]....
        /*031c*/ 	.word	0x0000e860


	//   ....[64]....
        /*0320*/ 	.word	0x0000e8d0


	//   ....[65]....
        /*0324*/ 	.word	0x0000e9b0


	//   ....[66]....
        /*0328*/ 	.word	0x0000ea20


	//   ....[67]....
        /*032c*/ 	.word	0x0000eb00


	//   ....[68]....
        /*0330*/ 	.word	0x0000eb70


	//   ....[69]....
        /*0334*/ 	.word	0x0000ec40


	//   ....[70]....
        /*0338*/ 	.word	0x0000ecb0


	//   ....[71]....
        /*033c*/ 	.word	0x0000ed60


	//   ....[72]....
        /*0340*/ 	.word	0x0000f160


	//----- nvinfo : EIATTR_REG_RECONFIG
	.align		4
.L_264:
        /*0344*/ 	.byte	0x01, 0x54
	.zero		2


	//----- nvinfo : EIATTR_SYSCALL_OFFSETS
	.align		4
        /*0348*/ 	.byte	0x04, 0x46
        /*034a*/ 	.short	(.L_266 - .L_265)


	//   ....[0]....
.L_265:
        /*034c*/ 	.word	0x00001330


	//   ....[1]....
        /*0350*/ 	.word	0x0000ac00


	//   ....[2]....
        /*0354*/ 	.word	0x0000ad40


	//   ....[3]....
        /*0358*/ 	.word	0x0000ae30


	//   ....[4]....
        /*035c*/ 	.word	0x0000b4f0


	//----- nvinfo : EIATTR_MBARRIER_INSTR_OFFSETS
	.align		4
.L_266:
        /*0360*/ 	.byte	0x04, 0x39
        /*0362*/ 	.short	(.L_268 - .L_267)


	//   ....[0]....
.L_267:
        /*0364*/ 	.word	0x00000250
        /*0368*/ 	.word	0x000000ff
        /*036c*/ 	.word	0x00028800
        /*0370*/ 	.short	0x0100
        /*0372*/ 	.byte	0x08
	.zero		1


	//   ....[1]....
        /*0374*/ 	.word	0x00000260
        /*0378*/ 	.word	0x000000ff
        /*037c*/ 	.word	0x00028820
        /*0380*/ 	.short	0x0100
        /*0382*/ 	.byte	0x08
	.zero		1


	//   ....[2]....
        /*0384*/ 	.word	0x00000350
        /*0388*/ 	.word	0x000000ff
        /*038c*/ 	.word	0x00028830
        /*0390*/ 	.short	0x0100
        /*0392*/ 	.byte	0x08
	.zero		1


	//   ....[3]....
        /*0394*/ 	.word	0x00000360
        /*0398*/ 	.word	0x000000ff
        /*039c*/ 	.word	0x00028840
        /*03a0*/ 	.short	0x0100
        /*03a2*/ 	.byte	0x08
	.zero		1


	//   ....[4]....
        /*03a4*/ 	.word	0x00000370
        /*03a8*/ 	.word	0x000000ff
        /*03ac*/ 	.word	0x00028838
        /*03b0*/ 	.short	0x0100
        /*03b2*/ 	.byte	0x08
	.zero		1


	//   ....[5]....
        /*03b4*/ 	.word	0x00000380
        /*03b8*/ 	.word	0x000000ff
        /*03bc*/ 	.word	0x00028848
        /*03c0*/ 	.short	0x0100
        /*03c2*/ 	.byte	0x08
	.zero		1


	//   ....[6]....
        /*03c4*/ 	.word	0x000004b0
        /*03c8*/ 	.word	0x000000ff
        /*03cc*/ 	.word	0x00028850
        /*03d0*/ 	.short	0x0100
        /*03d2*/ 	.byte	0x08
	.zero		1


	//   ....[7]....
        /*03d4*/ 	.word	0x000004c0
        /*03d8*/ 	.word	0x000000ff
        /*03dc*/ 	.word	0x00028860
        /*03e0*/ 	.short	0x0100
        /*03e2*/ 	.byte	0x08
	.zero		1


	//   ....[8]....
        /*03e4*/ 	.word	0x000004d0
        /*03e8*/ 	.word	0x000000ff
        /*03ec*/ 	.word	0x00028858
        /*03f0*/ 	.short	0x0100
        /*03f2*/ 	.byte	0x08
	.zero		1


	//   ....[9]....
        /*03f4*/ 	.word	0x000004e0
        /*03f8*/ 	.word	0x000000ff
        /*03fc*/ 	.word	0x00028868
        /*0400*/ 	.short	0x0100
        /*0402*/ 	.byte	0x08
	.zero		1


	//   ....[10]....
        /*0404*/ 	.word	0x000005d0
        /*0408*/ 	.word	0x000000ff
        /*040c*/ 	.word	0x00028870
        /*0410*/ 	.short	0x0100
        /*0412*/ 	.byte	0x06
	.zero		1


	//   ....[11]....
        /*0414*/ 	.word	0x000005e0
        /*0418*/ 	.word	0x000000ff
        /*041c*/ 	.word	0x00028880
        /*0420*/ 	.short	0x0100
        /*0422*/ 	.byte	0x06
	.zero		1


	//   ....[12]....
        /*0424*/ 	.word	0x000005f0
        /*0428*/ 	.word	0x000000ff
        /*042c*/ 	.word	0x00028878
        /*0430*/ 	.short	0x0100
        /*0432*/ 	.byte	0x06
	.zero		1


	//   ....[13]....
        /*0434*/ 	.word	0x00000600
        /*0438*/ 	.word	0x000000ff
        /*043c*/ 	.word	0x00028888
        /*0440*/ 	.short	0x0100
        /*0442*/ 	.byte	0x06
	.zero		1


	//   ....[14]....
        /*0444*/ 	.word	0x00000730
        /*0448*/ 	.word	0x000000ff
        /*044c*/ 	.word	0x00028890
        /*0450*/ 	.short	0x0100
        /*0452*/ 	.byte	0x08
	.zero		1


	//   ....[15]....
        /*0454*/ 	.word	0x00000740
        /*0458*/ 	.word	0x000000ff
        /*045c*/ 	.word	0x000288a0
        /*0460*/ 	.short	0x0100
        /*0462*/ 	.byte	0x08
	.zero		1


	//   ....[16]....
        /*0464*/ 	.word	0x00000750
        /*0468*/ 	.word	0x000000ff
        /*046c*/ 	.word	0x00028898
        /*0470*/ 	.short	0x0100
        /*0472*/ 	.byte	0x08
	.zero		1


	//   ....[17]....
        /*0474*/ 	.word	0x00000760
        /*0478*/ 	.word	0x000000ff
        /*047c*/ 	.word	0x000288a8
        /*0480*/ 	.short	0x0100
        /*0482*/ 	.byte	0x08
	.zero		1


	//   ....[18]....
        /*0484*/ 	.word	0x00000890
        /*0488*/ 	.word	0x000000ff
        /*048c*/ 	.word	0x000288b0
        /*0490*/ 	.short	0x0100
        /*0492*/ 	.byte	0x08
	.zero		1


	//   ....[19]....
        /*0494*/ 	.word	0x000008a0
        /*0498*/ 	.word	0x000000ff
        /*049c*/ 	.word	0x000288c0
        /*04a0*/ 	.short	0x0100
        /*04a2*/ 	.byte	0x08
	.zero		1


	//   ....[20]....
        /*04a4*/ 	.word	0x000008b0
        /*04a8*/ 	.word	0x000000ff
        /*04ac*/ 	.word	0x000288b8
        /*04b0*/ 	.short	0x0100
        /*04b2*/ 	.byte	0x08
	.zero		1


	//   ....[21]....
        /*04b4*/ 	.word	0x000008c0
        /*04b8*/ 	.word	0x000000ff
        /*04bc*/ 	.word	0x000288c8
        /*04c0*/ 	.short	0x0100
        /*04c2*/ 	.byte	0x08
	.zero		1


	//   ....[22]....
        /*04c4*/ 	.word	0x00001360
        /*04c8*/ 	.word	0x000000ff
        /*04cc*/ 	.word	0x00028800
        /*04d0*/ 	.short	0x010a
        /*04d2*/ 	.byte	0x24
	.zero		1


	//   ....[23]....
        /*04d4*/ 	.word	0x000013c0
        /*04d8*/ 	.word	0x000000ff
        /*04dc*/ 	.word	0x00028830
        /*04e0*/ 	.short	0x010a
        /*04e2*/ 	.byte	0x24
	.zero		1


	//   ....[24]....
        /*04e4*/ 	.word	0x00001450
        /*04e8*/ 	.word	0x000000ff
        /*04ec*/ 	.word	0x00028830
        /*04f0*/ 	.short	0x010a
        /*04f2*/ 	.byte	0x24
	.zero		1


	//   ....[25]....
        /*04f4*/ 	.word	0x00002fa0
        /*04f8*/ 	.word	0x00000006
        /*04fc*/ 	.word	0x00000000
        /*0500*/ 	.short	0x0101
        /*0502*/ 	.byte	0x3f
	.zero		1


	//   ....[26]....
        /*0504*/ 	.word	0x00003a60
        /*0508*/ 	.word	0x000000ff
        /*050c*/ 	.word	0x00028830
        /*0510*/ 	.short	0x010a
        /*0512*/ 	.byte	0x07
	.zero		1


	//   ....[27]....
        /*0514*/ 	.word	0x00003aa0
        /*0518*/ 	.word	0x000000ff
        /*051c*/ 	.word	0x00028830
        /*0520*/ 	.short	0x010a
        /*0522*/ 	.byte	0x07
	.zero		1


	//   ....[28]....
        /*0524*/ 	.word	0x00003dd0
        /*0528*/ 	.word	0x000000ff
        /*052c*/ 	.word	0x00028850
        /*0530*/ 	.short	0x010a
        /*0532*/ 	.byte	0x07
	.zero		1


	//   ....[29]....
        /*0534*/ 	.word	0x00003e10
        /*0538*/ 	.word	0x000000ff
        /*053c*/ 	.word	0x00028850
        /*0540*/ 	.short	0x010a
        /*0542*/ 	.byte	0x07
	.zero		1


	//   ....[30]....
        /*0544*/ 	.word	0x00005550
        /*0548*/ 	.word	0x0000002b
        /*054c*/ 	.word	0x00000000
        /*0550*/ 	.short	0x0101
        /*0552*/ 	.byte	0x3f
	.zero		1


	//   ....[31]....
        /*0554*/ 	.word	0x000056c0
        /*0558*/ 	.word	0x0000002d
        /*055c*/ 	.word	0x00000000
        /*0560*/ 	.short	0x0101
        /*0562*/ 	.byte	0x3f
	.zero		1


	//   ....[32]....
        /*0564*/ 	.word	0x00006390
        /*0568*/ 	.word	0x000000ff
        /*056c*/ 	.word	0x00028830
        /*0570*/ 	.short	0x010a
        /*0572*/ 	.byte	0x07
	.zero		1


	//   ....[33]....
        /*0574*/ 	.word	0x000063d0
        /*0578*/ 	.word	0x000000ff
        /*057c*/ 	.word	0x00028830
        /*0580*/ 	.short	0x010a
        /*0582*/ 	.byte	0x07
	.zero		1


	//   ....[34]....
        /*0584*/ 	.word	0x000066f0
        /*0588*/ 	.word	0x000000ff
        /*058c*/ 	.word	0x00028850
        /*0590*/ 	.short	0x010a
        /*0592*/ 	.byte	0x07
	.zero		1


	//   ....[35]....
        /*0594*/ 	.word	0x00006730
        /*0598*/ 	.word	0x000000ff
        /*059c*/ 	.word	0x00028850
        /*05a0*/ 	.short	0x010a
        /*05a2*/ 	.byte	0x07
	.zero		1


	//   ....[36]....
        /*05a4*/ 	.word	0x00007890
        /*05a8*/ 	.word	0x0000001b
        /*05ac*/ 	.word	0x00000000
        /*05b0*/ 	.short	0x0101
        /*05b2*/ 	.byte	0x3f
	.zero		1


	//   ....[37]....
        /*05b4*/ 	.word	0x00007930
        /*05b8*/ 	.word	0x0000001f
        /*05bc*/ 	.word	0x00000000
        /*05c0*/ 	.short	0x0101
        /*05c2*/ 	.byte	0x3f
	.zero		1


	//   ....[38]....
        /*05c4*/ 	.word	0x00008290
        /*05c8*/ 	.word	0x000000ff
        /*05cc*/ 	.word	0x00028850
        /*05d0*/ 	.short	0x010a
        /*05d2*/ 	.byte	0x05
	.zero		1


	//   ....[39]....
        /*05d4*/ 	.word	0x000082d0
        /*05d8*/ 	.word	0x000000ff
        /*05dc*/ 	.word	0x00028850
        /*05e0*/ 	.short	0x010a
        /*05e2*/ 	.byte	0x05
	.zero		1


	//   ....[40]....
        /*05e4*/ 	.word	0x00008790
        /*05e8*/ 	.word	0x0000000c
        /*05ec*/ 	.word	0x00000000
        /*05f0*/ 	.short	0x0101
        /*05f2*/ 	.byte	0x3f
	.zero		1


	//   ....[41]....
        /*05f4*/ 	.word	0x000093d0
        /*05f8*/ 	.word	0x000000ff
        /*05fc*/ 	.word	0x00000000
        /*0600*/ 	.short	0x0101
        /*0602*/ 	.byte	0x04
	.zero		1


	//   ....[42]....
        /*0604*/ 	.word	0x0000b180
        /*0608*/ 	.word	0x000000ff
        /*060c*/ 	.word	0x00028840
        /*0610*/ 	.short	0x010a
        /*0612*/ 	.byte	0x26
	.zero		1


	//   ....[43]....
        /*0614*/ 	.word	0x0000be20
        /*0618*/ 	.word	0x000000ff
        /*061c*/ 	.word	0x00028800
        /*0620*/ 	.short	0x0107
        /*0622*/ 	.byte	0x26
	.zero		1


	//   ....[44]....
        /*0624*/ 	.word	0x0000be90
        /*0628*/ 	.word	0x000000ff
        /*062c*/ 	.word	0x00028800
        /*0630*/ 	.short	0x0101
        /*0632*/ 	.byte	0x26
	.zero		1


	//   ....[45]....
        /*0634*/ 	.word	0x0000beb0
        /*0638*/ 	.word	0x000000ff
        /*063c*/ 	.word	0x00028820
        /*0640*/ 	.short	0x010a
        /*0642*/ 	.byte	0x26
	.zero		1


	//   ....[46]....
        /*0644*/ 	.word	0x0000c290
        /*0648*/ 	.word	0x000000ff
        /*064c*/ 	.word	0x00028848
        /*0650*/ 	.short	0x010a
        /*0652*/ 	.byte	0x26
	.zero		1


	//   ....[47]....
        /*0654*/ 	.word	0x0000c550
        /*0658*/ 	.word	0x000000ff
        /*065c*/ 	.word	0x00028860
        /*0660*/ 	.short	0x010a
        /*0662*/ 	.byte	0x26
	.zero		1


	//   ....[48]....
        /*0664*/ 	.word	0x0000ca50
        /*0668*/ 	.word	0x000000ff
        /*066c*/ 	.word	0x00028840
        /*0670*/ 	.short	0x010a
        /*0672*/ 	.byte	0x26
	.zero		1


	//   ....[49]....
        /*0674*/ 	.word	0x0000cd30
        /*0678*/ 	.word	0x000000ff
        /*067c*/ 	.word	0x00028868
        /*0680*/ 	.short	0x010a
        /*0682*/ 	.byte	0x26
	.zero		1


	//   ....[50]....
        /*0684*/ 	.word	0x0000d280
        /*0688*/ 	.word	0x000000ff
        /*068c*/ 	.word	0x00028848
        /*0690*/ 	.short	0x010a
        /*0692*/ 	.byte	0x26
	.zero		1


	//   ....[51]....
        /*0694*/ 	.word	0x0000d540
        /*0698*/ 	.word	0x000000ff
        /*069c*/ 	.word	0x00028860
        /*06a0*/ 	.short	0x010a
        /*06a2*/ 	.byte	0x26
	.zero		1


	//   ....[52]....
        /*06a4*/ 	.word	0x0000d8e0
        /*06a8*/ 	.word	0x00000003
        /*06ac*/ 	.word	0x00028860
        /*06b0*/ 	.short	0x010a
        /*06b2*/ 	.byte	0x3f
	.zero		1


	//   ....[53]....
        /*06b4*/ 	.word	0x0000dc70
        /*06b8*/ 	.word	0x00000002
        /*06bc*/ 	.word	0x00028820
        /*06c0*/ 	.short	0x010a
        /*06c2*/ 	.byte	0x3f
	.zero		1


	//   ....[54]....
        /*06c4*/ 	.word	0x0000ddf0
        /*06c8*/ 	.word	0x00000006
        /*06cc*/ 	.word	0x00000000
        /*06d0*/ 	.short	0x010a
        /*06d2*/ 	.byte	0x3f
	.zero		1


	//   ....[55]....
        /*06d4*/ 	.word	0x0000de60
        /*06d8*/ 	.word	0x00000003
        /*06dc*/ 	.word	0x00000000
        /*06e0*/ 	.short	0x010a
        /*06e2*/ 	.byte	0x3f
	.zero		1


	//   ....[56]....
        /*06e4*/ 	.word	0x0000dec0
        /*06e8*/ 	.word	0x00000000
        /*06ec*/ 	.word	0x00000000
        /*06f0*/ 	.short	0x010a
        /*06f2*/ 	.byte	0x3f
	.zero		1


	//   ....[57]....
        /*06f4*/ 	.word	0x0000def0
        /*06f8*/ 	.word	0x00000003
        /*06fc*/ 	.word	0x00000000
        /*0700*/ 	.short	0x010a
        /*0702*/ 	.byte	0x3f
	.zero		1


	//   ....[58]....
        /*0704*/ 	.word	0x0000df60
        /*0708*/ 	.word	0x00000000
        /*070c*/ 	.word	0x00028800
        /*0710*/ 	.short	0x010a
        /*0712*/ 	.byte	0x3f
	.zero		1


	//   ....[59]....
        /*0714*/ 	.word	0x0000dfc0
        /*0718*/ 	.word	0x00000000
        /*071c*/ 	.word	0x00028830
        /*0720*/ 	.short	0x010a
        /*0722*/ 	.byte	0x3f
	.zero		1


	//   ....[60]....
        /*0724*/ 	.word	0x0000e020
        /*0728*/ 	.word	0x00000009
        /*072c*/ 	.word	0x00028830
        /*0730*/ 	.short	0x010a
        /*0732*/ 	.byte	0x3f
	.zero		1


	//   ....[61]....
        /*0734*/ 	.word	0x0000e080
        /*0738*/ 	.word	0x00000009
        /*073c*/ 	.word	0x00028850
        /*0740*/ 	.short	0x010a
        /*0742*/ 	.byte	0x3f
	.zero		1


	//   ....[62]....
        /*0744*/ 	.word	0x0000e0e0
        /*0748*/ 	.word	0x00000009
        /*074c*/ 	.word	0x00028830
        /*0750*/ 	.short	0x010a
        /*0752*/ 	.byte	0x3f
	.zero		1


	//   ....[63]....
        /*0754*/ 	.word	0x0000e140
        /*0758*/ 	.word	0x00000009
        /*075c*/ 	.word	0x00028850
        /*0760*/ 	.short	0x010a
        /*0762*/ 	.byte	0x3f
	.zero		1


	//   ....[64]....
        /*0764*/ 	.word	0x0000e1a0
        /*0768*/ 	.word	0x00000003
        /*076c*/ 	.word	0x00028850
        /*0770*/ 	.short	0x010a
        /*0772*/ 	.byte	0x3f
	.zero		1


	//   ....[65]....
        /*0774*/ 	.word	0x0000e300
        /*0778*/ 	.word	0x00000003
        /*077c*/ 	.word	0x00028840
        /*0780*/ 	.short	0x010a
        /*0782*/ 	.byte	0x3f
	.zero		1


	//   ....[66]....
        /*0784*/ 	.word	0x0000eda0
        /*0788*/ 	.word	0x00000003
        /*078c*/ 	.word	0x00028820
        /*0790*/ 	.short	0x010a
        /*0792*/ 	.byte	0x3f
	.zero		1


	//   ....[67]....
        /*0794*/ 	.word	0x0000ee00
        /*0798*/ 	.word	0x00000003
        /*079c*/ 	.word	0x00028848
        /*07a0*/ 	.short	0x010a
        /*07a2*/ 	.byte	0x3f
	.zero		1


	//   ....[68]....
        /*07a4*/ 	.word	0x0000ee60
        /*07a8*/ 	.word	0x00000003
        /*07ac*/ 	.word	0x00028860
        /*07b0*/ 	.short	0x010a
        /*07b2*/ 	.byte	0x3f
	.zero		1


	//   ....[69]....
        /*07b4*/ 	.word	0x0000eec0
        /*07b8*/ 	.word	0x00000003
        /*07bc*/ 	.word	0x00028840
        /*07c0*/ 	.short	0x010a
        /*07c2*/ 	.byte	0x3f
	.zero		1


	//   ....[70]....
        /*07c4*/ 	.word	0x0000ef20
        /*07c8*/ 	.word	0x00000003
        /*07cc*/ 	.word	0x00028868
        /*07d0*/ 	.short	0x010a
        /*07d2*/ 	.byte	0x3f
	.zero		1


	//   ....[71]....
        /*07d4*/ 	.word	0x0000ef80
        /*07d8*/ 	.word	0x00000003
        /*07dc*/ 	.word	0x00028848
        /*07e0*/ 	.short	0x010a
        /*07e2*/ 	.byte	0x3f
	.zero		1


	//   ....[72]....
        /*07e4*/ 	.word	0x0000efe0
        /*07e8*/ 	.word	0x00000003
        /*07ec*/ 	.word	0x00028860
        /*07f0*/ 	.short	0x010a
        /*07f2*/ 	.byte	0x3f
	.zero		1


	//   ....[73]....
        /*07f4*/ 	.word	0x0000f030
        /*07f8*/ 	.word	0x00000003
        /*07fc*/ 	.word	0x00028860
        /*0800*/ 	.short	0x010a
        /*0802*/ 	.byte	0x3f
	.zero		1


	//   ....[74]....
        /*0804*/ 	.word	0x0000f080
        /*0808*/ 	.word	0x00000002
        /*080c*/ 	.word	0x00028820
        /*0810*/ 	.short	0x010a
        /*0812*/ 	.byte	0x3f
	.zero		1


	//   ....[75]....
        /*0814*/ 	.word	0x0000f220
        /*0818*/ 	.word	0x00000006
        /*081c*/ 	.word	0x00000000
        /*0820*/ 	.short	0x010a
        /*0822*/ 	.byte	0x3f
	.zero		1


	//   ....[76]....
        /*0824*/ 	.word	0x0000f270
        /*0828*/ 	.word	0x00000003
        /*082c*/ 	.word	0x00000000
        /*0830*/ 	.short	0x010a
        /*0832*/ 	.byte	0x3f
	.zero		1


	//   ....[77]....
        /*0834*/ 	.word	0x0000f2c0
        /*0838*/ 	.word	0x00000000
        /*083c*/ 	.word	0x00000000
        /*0840*/ 	.short	0x010a
        /*0842*/ 	.byte	0x3f
	.zero		1


	//----- nvinfo : EIATTR_NUM_MBARRIERS
	.align		4
.L_268:
        /*0844*/ 	.byte	0x03, 0x38
        /*0846*/ 	.short	0x0016


	//----- nvinfo : EIATTR_EXIT_INSTR_OFFSETS
	.align		4
        /*0848*/ 	.byte	0x04, 0x1c
        /*084a*/ 	.short	(.L_270 - .L_269)


	//   ....[0]....
.L_269:
        /*084c*/ 	.word	0x0000df40


	//----- nvinfo : EIATTR_MAX_THREADS
	.align		4
.L_270:
        /*0850*/ 	.byte	0x04, 0x05
        /*0852*/ 	.short	(.L_272 - .L_271)
.L_271:
        /*0854*/ 	.word	0x00000180
        /*0858*/ 	.word	0x00000001
        /*085c*/ 	.word	0x00000001


	//----- nvinfo : EIATTR_CRS_STACK_SIZE
	.align		4
.L_272:
        /*0860*/ 	.byte	0x04, 0x1e
        /*0862*/ 	.short	(.L_274 - .L_273)
.L_273:
        /*0864*/ 	.word	0x00000000


	//----- nvinfo : EIATTR_CBANK_PARAM_SIZE
	.align		4
.L_274:
        /*0868*/ 	.byte	0x03, 0x19
        /*086a*/ 	.short	0x0a70


	//----- nvinfo : EIATTR_PARAM_CBANK
	.align		4
        /*086c*/ 	.byte	0x04, 0x0a
        /*086e*/ 	.short	(.L_276 - .L_275)
	.align		4
.L_275:
        /*0870*/ 	.word	index@(.nv.constant0._ZN7cutlass13device_kernelIN5flash11enable_sm90INS1_16FlashAttnFwdSm90INS1_25CollectiveMainloopFwdSm90ILi2EN4cute5tupleIJNS5_1CILi1EEES8_S8_EEENS6_IJNS7_ILi128EEESA_SA_EEELi128ENS_6half_tEfNS_4arch4Sm90ELb1ELb0ELb0ELb0ELb0ELb0ELb0ELb1ELb1ELb1ELb1ELb0EEENS1_21CollectiveEpilogueFwdISB_S9_SC_SE_Li256ELb0ELb1ELb1ELb0EEENS1_19SingleTileSchedulerILb0ELb1ELb1ELi128EEEEEEEEEvNT_6ParamsE)
        /*0874*/ 	.short	0x0210
        /*0876*/ 	.short	0x0a70


	//----- nvinfo : EIATTR_SW_WAR
	.align		4
.L_276:
        /*0878*/ 	.byte	0x04, 0x36
        /*087a*/ 	.short	(.L_278 - .L_277)
.L_277:
        /*087c*/ 	.word	0x00000008
.L_278:


//--------------------- .nv.info._ZN7cutlass13device_kernelIN5flash11enable_sm90INS1_16FlashAttnFwdSm90INS1_25CollectiveMainloopFwdSm90ILi2EN4cute5tupleIJNS5_1CILi1EEES8_S8_EEENS6_IJNS7_ILi128EEESA_SA_EEELi128ENS_6half_tEfNS_4arch4Sm90ELb1ELb0ELb0ELb1ELb0ELb0ELb0ELb1ELb1ELb1ELb1ELb0EEENS1_21CollectiveEpilogueFwdISB_S9_SC_SE_Li256ELb1ELb1ELb1ELb0EEENS1_36VarlenDynamicPersistentTileSchedulerILi128ELi128ELi256ELi128ELb1ELb1ELb1ELb1ELb1ELb1EEEEEEEEEvNT_6ParamsE --------------------------
	.section	.nv.info._ZN7cutlass13device_kernelIN5flash11enable_sm90INS1_16FlashAttnFwdSm90INS1_25CollectiveMainloopFwdSm90ILi2EN4cute5tupleIJNS5_1CILi1EEES8_S8_EEENS6_IJNS7_ILi128EEESA_SA_EEELi128ENS_6half_tEfNS_4arch4Sm90ELb1ELb0ELb0ELb1ELb0ELb0ELb0ELb1ELb1ELb1ELb1ELb0EEENS1_21CollectiveEpilogueFwdISB_S9_SC_SE_Li256ELb1ELb1ELb1ELb0EEENS1_36VarlenDynamicPersistentTileSchedulerILi128ELi128ELi256ELi128ELb1ELb1ELb1ELb1ELb1ELb1EEEEEEEEEvNT_6ParamsE,"",@"SHT_CUDA_INFO"
	.sectionflags	@""
	.align	4


	//----- nvinfo : EIATTR_CUDA_API_VERSION
	.align		4
        /*0000*/ 	.byte	0x04, 0x37
        /*0002*/ 	.short	(.L_280 - .L_279)
.L_279:
        /*0004*/ 	.word	0x00000082


	//----- nvinfo : EIATTR_KPARAM_INFO
	.align		4
.L_280:
        /*0008*/ 	.byte	0x04, 0x17
        /*000a*/ 	.short	(.L_282 - .L_281)
.L_281:
        /*000c*/ 	.word	0x00000000
        /*0010*/ 	.short	0x0000
        /*0012*/ 	.short	0x0070
        /*0014*/ 	.byte	0x00, 0xf0, 0x01, 0x2a


	//----- nvinfo : EIATTR_SPARSE_MMA_MASK
	.align		4
.L_282:
        /*0018*/ 	.byte	0x03, 0x50
        /*001a*/ 	.short	0x0000


	//----- nvinfo : EIATTR_MAXREG_COUNT
	.align		4
        /*001c*/ 	.byte	0x03, 0x1b
        /*001e*/ 	.short	0x00a8


	//----- nvinfo : EIATTR_NUM_BARRIERS
	.align		4
        /*0020*/ 	.byte	0x02, 0x4c
        /*0022*/ 	.byte	0x10
	.zero		1


	//----- nvinfo : EIATTR_EXTERNS
	.align		4
        /*0024*/ 	.byte	0x04, 0x0f
        /*0026*/ 	.short	(.L_284 - .L_283)


	//   ....[0]....
	.align		4
.L_283:
        /*0028*/ 	.word	index@(__assertfail)


	//----- nvinfo : EIATTR_ANNOTATIONS
	.align		4
.L_284:
        /*002c*/ 	.byte	0x04, 0x55
        /*002e*/ 	.short	(.L_286 - .L_285)


	//   ....[0]....
.L_285:
        /* <DEDUP_REMOVED lines=71> */


	//----- nvinfo : EIATTR_MERCURY_ISA_VERSION
	.align		4
.L_286:
        /*0490*/ 	.byte	0x03, 0x5f
        /*0492*/ 	.short	0x0101


	//----- nvinfo : EIATTR_UNUSED_LOAD_BYTE_OFFSET
	.align		4
        /*0494*/ 	.byte	0x04, 0x44
        /*0496*/ 	.short	(.L_288 - .L_287)


	//   ....[0]....
.L_287:
        /*0498*/ 	.word	0x00000a40
        /*049c*/ 	.word	0x0000fff0


	//   ....[1]....
        /*04a0*/ 	.word	0x000095a0
        /*04a4*/ 	.word	0x0000fff0


	//----- nvinfo : EIATTR_INT_WARP_WIDE_INSTR_OFFSETS
	.align		4
.L_288:
        /*04a8*/ 	.byte	0x04, 0x31
        /*04aa*/ 	.short	(.L_290 - .L_289)


	//   ....[0]....
.L_289:
        /*04ac*/ 	.word	0x00000130


	//   ....[1]....
        /*04b0*/ 	.word	0x00000170


	//   ....[2]....
        /*04b4*/ 	.word	0x000001e0


	//   ....[3]....
        /*04b8*/ 	.word	0x0000df90


	//   ....[4]....
        /*04bc*/ 	.word	0x0000e020


	//   ....[5]....
        /*04c0*/ 	.word	0x00011680


	//   ....[6]....
        /*04c4*/ 	.word	0x00011710


	//----- nvinfo : EIATTR_COOP_GROUP_MASK_REGIDS
	.align		4
.L_290:
        /*04c8*/ 	.byte	0x04, 0x29
        /*04ca*/ 	.short	(.L_292 - .L_291)


	//   ....[0]....
.L_291:
        /*04cc*/ 	.word	0xffffffff


	//   ....[1]....
        /*04d0*/ 	.word	0xffffffff


	//   ....[2]....
        /*04d4*/ 	.word	0xffffffff


	//   ....[3]....
        /*04d8*/ 	.word	0xffffffff


	//   ....[4]....
        /*04dc*/ 	.word	0xffffffff


	//   ....[5]....
        /*04e0*/ 	.word	0xffffffff


	//   ....[6]....
        /*04e4*/ 	.word	0xffffffff


	//   ....[7]....
        /*04e8*/ 	.word	0xffffffff


	//   ....[8]....
        /*04ec*/ 	.word	0xffffffff


	//   ....[9]....
        /*04f0*/ 	.word	0xffffffff


	//   ....[10]....
        /*04f4*/ 	.word	0xffffffff


	//   ....[11]....
        /*04f8*/ 	.word	0xffffffff


	//   ....[12]....
        /*04fc*/ 	.word	0xffffffff


	//   ....[13]....
        /*0500*/ 	.word	0xffffffff


	//   ....[14]....
        /*0504*/ 	.word	0xffffffff


	//   ....[15]....
        /*0508*/ 	.word	0xffffffff


	//   ....[16]....
        /*050c*/ 	.word	0xffffffff


	//   ....[17]....
        /*0510*/ 	.word	0xffffffff


	//   ....[18]....
        /*0514*/ 	.word	0xffffffff


	//   ....[19]....
        /*0518*/ 	.word	0xffffffff


	//   ....[20]....
        /*051c*/ 	.word	0xffffffff


	//   ....[21]....
        /*0520*/ 	.word	0xffffffff


	//   ....[22]....
        /*0524*/ 	.word	0xffffffff


	//   ....[23]....
        /*0528*/ 	.word	0xffffffff


	//   ....[24]....
        /*052c*/ 	.word	0xffffffff


	//   ....[25]....
        /*0530*/ 	.word	0xffffffff


	//   ....[26]....
        /*0534*/ 	.word	0xffffffff


	//   ....[27]....
        /*0538*/ 	.word	0xffffffff


	//   ....[28]....
        /*053c*/ 	.word	0xffffffff


	//   ....[29]....
        /*0540*/ 	.word	0xffffffff


	//   ....[30]....
        /*0544*/ 	.word	0xffffffff


	//   ....[31]....
        /*0548*/ 	.word	0xffffffff


	//   ....[32]....
        /*054c*/ 	.word	0xffffffff


	//   ....[33]....
        /*0550*/ 	.word	0xffffffff


	//   ....[34]....
        /*0554*/ 	.word	0xffffffff


	//   ....[35]....
        /*0558*/ 	.word	0xffffffff


	//   ....[36]....
        /*055c*/ 	.word	0xffffffff


	//   ....[37]....
        /*0560*/ 	.word	0xffffffff


	//   ....[38]....
        /*0564*/ 	.word	0xffffffff


	//   ....[39]....
        /*0568*/ 	.word	0xffffffff


	//   ....[40]....
        /*056c*/ 	.word	0xffffffff


	//   ....[41]....
        /*0570*/ 	.word	0xffffffff


	//   ....[42]....
        /*0574*/ 	.word	0xffffffff


	//   ....[43]....
        /*0578*/ 	.word	0xffffffff


	//   ....[44]....
        /*057c*/ 	.word	0xffffffff


	//   ....[45]....
        /*0580*/ 	.word	0xffffffff


	//   ....[46]....
        /*0584*/ 	.word	0xffffffff


	//   ....[47]....
        /*0588*/ 	.word	0xffffffff


	//   ....[48]....
        /*058c*/ 	.word	0xffffffff


	//   ....[49]....
        /*0590*/ 	.word	0xffffffff


	//   ....[50]....
        /*0594*/ 	.word	0xffffffff


	//   ....[51]....
        /*0598*/ 	.word	0xffffffff


	//   ....[52]....
        /*059c*/ 	.word	0xffffffff


	//   ....[53]....
        /*05a0*/ 	.word	0xffffffff


	//   ....[54]....
        /*05a4*/ 	.word	0xffffffff


	//   ....[55]....
        /*05a8*/ 	.word	0xffffffff


	//   ....[56]....
        /*05ac*/ 	.word	0xffffffff


	//   ....[57]....
        /*05b0*/ 	.word	0xffffffff


	//   ....[58]....
        /*05b4*/ 	.word	0xffffffff


	//   ....[59]....
        /*05b8*/ 	.word	0xffffffff


	//   ....[60]....
        /*05bc*/ 	.word	0xffffffff


	//   ....[61]....
        /*05c0*/ 	.word	0xffffffff


	//   ....[62]....
        /*05c4*/ 	.word	0xffffffff


	//   ....[63]....
        /*05c8*/ 	.word	0xffffffff


	//   ....[64]....
        /*05cc*/ 	.word	0xffffffff


	//   ....[65]....
        /*05d0*/ 	.word	0xffffffff


	//   ....[66]....
        /*05d4*/ 	.word	0xffffffff


	//   ....[67]....
        /*05d8*/ 	.word	0xffffffff


	//   ....[68]....
        /*05dc*/ 	.word	0xffffffff


	//   ....[69]....
        /*05e0*/ 	.word	0xffffffff


	//   ....[70]....
        /*05e4*/ 	.word	0xffffffff


	//   ....[71]....
        /*05e8*/ 	.word	0xffffffff


	//   ....[72]....
        /*05ec*/ 	.word	0xffffffff


	//   ....[73]....
        /*05f0*/ 	.word	0xffffffff


	//   ....[74]....
        /*05f4*/ 	.word	0xffffffff


	//   ....[75]....
        /*05f8*/ 	.word	0xffffffff


	//   ....[76]....
        /*05fc*/ 	.word	0xffffffff


	//   ....[77]....
        /*0600*/ 	.word	0xffffffff


	//   ....[78]....
        /*0604*/ 	.word	0xffffffff


	//   ....[79]....
        /*0608*/ 	.word	0xffffffff


	//   ....[80]....
        /*060c*/ 	.word	0xffffffff


	//   ....[81]....
        /*0610*/ 	.word	0xffffffff


	//   ....[82]....
        /*0614*/ 	.word	0xffffffff


	//   ....[83]....
        /*0618*/ 	.word	0xffffffff


	//   ....[84]....
        /*061c*/ 	.word	0xffffffff


	//   ....[85]....
        /*0620*/ 	.word	0xffffffff


	//   ....[86]....
        /*0624*/ 	.word	0xffffffff


	//   ....[87]....
        /*0628*/ 	.word	0xffffffff


	//   ....[88]....
        /*062c*/ 	.word	0xffffffff


	//   ....[89]....
        /*0630*/ 	.word	0xffffffff


	//   ....[90]....
        /*0634*/ 	.word	0xffffffff


	//   ....[91]....
        /*0638*/ 	.word	0xffffffff


	//   ....[92]....
        /*063c*/ 	.word	0xffffffff


	//   ....[93]....
        /*0640*/ 	.word	0xffffffff


	//   ....[94]....
        /*0644*/ 	.word	0xffffffff


	//   ....[95]....
        /*0648*/ 	.word	0xffffffff


	//   ....[96]....
        /*064c*/ 	.word	0xffffffff


	//   ....[97]....
        /*0650*/ 	.word	0xffffffff


	//   ....[98]....
        /*0654*/ 	.word	0xffffffff


	//   ....[99]....
        /*0658*/ 	.word	0xffffffff


	//   ....[100]....
        /*065c*/ 	.word	0xffffffff


	//   ....[101]....
        /*0660*/ 	.word	0xffffffff


	//   ....[102]....
        /*0664*/ 	.word	0xffffffff


	//   ....[103]....
        /*0668*/ 	.word	0xffffffff


	//   ....[104]....
        /*066c*/ 	.word	0xffffffff


	//   ....[105]....
        /*0670*/ 	.word	0x0500000f


	//   ....[106]....
        /*0674*/ 	.word	0x0500000f


	//   ....[107]....
        /*0678*/ 	.word	0x0500000f


	//   ....[108]....
        /*067c*/ 	.word	0x0500000f


	//   ....[109]....
        /*0680*/ 	.word	0x0500000f


	//   ....[110]....
        /*0684*/ 	.word	0x0500000f


	//   ....[111]....
        /*0688*/ 	.word	0x0500000f


	//   ....[112]....
        /*068c*/ 	.word	0x0500000f


	//   ....[113]....
        /*0690*/ 	.word	0x0500000f


	//   ....[114]....
        /*0694*/ 	.word	0x0500000f


	//   ....[115]....
        /*0698*/ 	.word	0x0500000f


	//   ....[116]....
        /*069c*/ 	.word	0x0500000f


	//   ....[117]....
        /*06a0*/ 	.word	0x0500000f


	//   ....[118]....
        /*06a4*/ 	.word	0x0500000f


	//   ....[119]....
        /*06a8*/ 	.word	0x0500000f


	//   ....[120]....
        /*06ac*/ 	.word	0x0500000f


	//   ....[121]....
        /*06b0*/ 	.word	0x0500000f


	//   ....[122]....
        /*06b4*/ 	.word	0x0500000f


	//   ....[123]....
        /*06b8*/ 	.word	0x0500000f


	//   ....[124]....
        /*06bc*/ 	.word	0x0500000f


	//   ....[125]....
        /*06c0*/ 	.word	0x0500000f


	//   ....[126]....
        /*06c4*/ 	.word	0x0500000f


	//   ....[127]....
        /*06c8*/ 	.word	0x0500000f


	//   ....[128]....
        /*06cc*/ 	.word	0x0500000f


	//   ....[129]....
        /*06d0*/ 	.word	0x0500000f


	//   ....[130]....
        /*06d4*/ 	.word	0x0500000f


	//   ....[131]....
        /*06d8*/ 	.word	0x0500000f


	//   ....[132]....
        /*06dc*/ 	.word	0x0500000f


	//   ....[133]....
        /*06e0*/ 	.word	0x0500000f


	//   ....[134]....
        /*06e4*/ 	.word	0x0500000f


	//   ....[135]....
        /*06e8*/ 	.word	0x0500000f


	//   ....[136]....
        /*06ec*/ 	.word	0x0500000f


	//   ....[137]....
        /*06f0*/ 	.word	0x0500000f


	//   ....[138]....
        /*06f4*/ 	.word	0x0500000f


	//   ....[139]....
        /*06f8*/ 	.word	0x0500000f


	//   ....[140]....
        /*06fc*/ 	.word	0x0500000f


	//----- nvinfo : EIATTR_COOP_GROUP_INSTR_OFFSETS
	.align		4
.L_292:
        /*0700*/ 	.byte	0x04, 0x28
        /*0702*/ 	.short	(.L_294 - .L_293)


	//   ....[0]....
.L_293:
        /*0704*/ 	.word	0x00000070


	//   ....[1]....
        /*0708*/ 	.word	0x00000140


	//   ....[2]....
        /*070c*/ 	.word	0x00000190


	//   ....[3]....
        /*0710*/ 	.word	0x000003c0


	//   ....[4]....
        /*0714*/ 	.word	0x00000520


	//   ....[5]....
        /*0718*/ 	.word	0x00000640


	//   ....[6]....
        /*071c*/ 	.word	0x000007a0


	//   ....[7]....
        /*0720*/ 	.word	0x00001b50


	//   ....[8]....
        /*0724*/ 	.word	0x000023e0


	//   ....[9]....
        /*0728*/ 	.word	0x00002410


	//   ....[10]....
        /*072c*/ 	.word	0x00002ca0


	//   ....[11]....
        /*0730*/ 	.word	0x00002d20


	//   ....[12]....
        /*0734*/ 	.word	0x00003640


	//   ....[13]....
        /*0738*/ 	.word	0x000036c0


	//   ....[14]....
        /*073c*/ 	.word	0x00004830


	//   ....[15]....
        /*0740*/ 	.word	0x00004870


	//   ....[16]....
        /*0744*/ 	.word	0x00004f40


	//   ....[17]....
        /*0748*/ 	.word	0x00005040


	//   ....[18]....
        /*074c*/ 	.word	0x00005860


	//   ....[19]....
        /*0750*/ 	.word	0x00005a30


	//   ....[20]....
        /*0754*/ 	.word	0x00007340


	//   ....[21]....
        /*0758*/ 	.word	0x00007370


	//   ....[22]....
        /*075c*/ 	.word	0x00007820


	//   ....[23]....
        /*0760*/ 	.word	0x000078a0


	//   ....[24]....
        /*0764*/ 	.word	0x00008c50


	//   ....[25]....
        /*0768*/ 	.word	0x00008c90


	//   ....[26]....
        /*076c*/ 	.word	0x00008d80


	//   ....[27]....
        /*0770*/ 	.word	0x00008da0


	//   ....[28]....
        /*0774*/ 	.word	0x0000a0d0


	//   ....[29]....
        /*0778*/ 	.word	0x0000a110


	//   ....[30]....
        /*077c*/ 	.word	0x0000a130


	//   ....[31]....
        /*0780*/ 	.word	0x0000a160


	//   ....[32]....
        /*0784*/ 	.word	0x0000a820


	//   ....[33]....
        /*0788*/ 	.word	0x0000a840


	//   ....[34]....
        /*078c*/ 	.word	0x0000a910


	//   ....[35]....
        /*0790*/ 	.word	0x0000a930


	//   ....[36]....
        /*0794*/ 	.word	0x0000a9f0


	//   ....[37]....
        /*0798*/ 	.word	0x0000aa10


	//   ....[38]....
        /*079c*/ 	.word	0x0000aae0


	//   ....[39]....
        /*07a0*/ 	.word	0x0000ab00


	//   ....[40]....
        /*07a4*/ 	.word	0x0000aed0


	//   ....[41]....
        /*07a8*/ 	.word	0x0000aee0


	//   ....[42]....
        /*07ac*/ 	.word	0x0000b320


	//   ....[43]....
        /*07b0*/ 	.word	0x0000b330


	//   ....[44]....
        /*07b4*/ 	.word	0x0000c020


	//   ....[45]....
        /*07b8*/ 	.word	0x0000c050


	//   ....[46]....
        /*07bc*/ 	.word	0x0000c120


	//   ....[47]....
        /*07c0*/ 	.word	0x0000c140


	//   ....[48]....
        /*07c4*/ 	.word	0x0000c200


	//   ....[49]....
        /*07c8*/ 	.word	0x0000c220


	//   ....[50]....
        /*07cc*/ 	.word	0x0000c2f0


	//   ....[51]....
        /*07d0*/ 	.word	0x0000c310


	//   ....[52]....
        /*07d4*/ 	.word	0x0000c450


	//   ....[53]....
        /*07d8*/ 	.word	0x0000c680


	//   ....[54]....
        /*07dc*/ 	.word	0x0000c6b0


	//   ....[55]....
        /*07e0*/ 	.word	0x0000c6e0


	//   ....[56]....
        /*07e4*/ 	.word	0x0000c710


	//   ....[57]....
        /*07e8*/ 	.word	0x0000c740


	//   ....[58]....
        /*07ec*/ 	.word	0x0000c770


	//   ....[59]....
        /*07f0*/ 	.word	0x0000c910


	//   ....[60]....
        /*07f4*/ 	.word	0x0000c940


	//   ....[61]....
        /*07f8*/ 	.word	0x0000c970


	//   ....[62]....
        /*07fc*/ 	.word	0x0000c9a0


	//   ....[63]....
        /*0800*/ 	.word	0x0000c9d0


	//   ....[64]....
        /*0804*/ 	.word	0x0000ca00


	//   ....[65]....
        /*0808*/ 	.word	0x0000caa0


	//   ....[66]....
        /*080c*/ 	.word	0x0000cad0


	//   ....[67]....
        /*0810*/ 	.word	0x0000cae0


	//   ....[68]....
        /*0814*/ 	.word	0x0000cb10


	//   ....[69]....
        /*0818*/ 	.word	0x0000e570


	//   ....[70]....
        /*081c*/ 	.word	0x0000f0f0


	//   ....[71]....
        /*0820*/ 	.word	0x0000f100


	//   ....[72]....
        /*0824*/ 	.word	0x0000f130


	//   ....[73]....
        /*0828*/ 	.word	0x0000f140


	//   ....[74]....
        /*082c*/ 	.word	0x0000f250


	//   ....[75]....
        /*0830*/ 	.word	0x0000f260


	//   ....[76]....
        /*0834*/ 	.word	0x0000f2f0


	//   ....[77]....
        /*0838*/ 	.word	0x0000f300


	//   ....[78]....
        /*083c*/ 	.word	0x0000f390


	//   ....[79]....
        /*0840*/ 	.word	0x0000f3a0


	//   ....[80]....
        /*0844*/ 	.word	0x0000f430


	//   ....[81]....
        /*0848*/ 	.word	0x0000f440


	//   ....[82]....
        /*084c*/ 	.word	0x0000f4d0


	//   ....[83]....
        /*0850*/ 	.word	0x0000f4e0


	//   ....[84]....
        /*0854*/ 	.word	0x0000f530


	//   ....[85]....
        /*0858*/ 	.word	0x0000f560


	//   ....[86]....
        /*085c*/ 	.word	0x00011db0


	//   ....[87]....
        /*0860*/ 	.word	0x00011de0


	//   ....[88]....
        /*0864*/ 	.word	0x00011e30


	//   ....[89]....
        /*0868*/ 	.word	0x00011e70


	//   ....[90]....
        /*086c*/ 	.word	0x00011ea0


	//   ....[91]....
        /*0870*/ 	.word	0x00011ed0


	//   ....[92]....
        /*0874*/ 	.word	0x00011f00


	//   ....[93]....
        /*0878*/ 	.word	0x00011f30


	//   ....[94]....
        /*087c*/ 	.word	0x000120f0


	//   ....[95]....
        /*0880*/ 	.word	0x00012120


	//   ....[96]....
        /*0884*/ 	.word	0x00012150


	//   ....[97]....
        /*0888*/ 	.word	0x00012180


	//   ....[98]....
        /*088c*/ 	.word	0x000121b0


	//   ....[99]....
        /*0890*/ 	.word	0x000121e0


	//   ....[100]....
        /*0894*/ 	.word	0x000122b0


	//   ....[101]....
        /*0898*/ 	.word	0x000122d0


	//   ....[102]....
        /*089c*/ 	.word	0x000122e0


	//   ....[103]....
        /*08a0*/ 	.word	0x00012360


	//   ....[104]....
        /*08a4*/ 	.word	0x00012e90


	//   ....[105]....
        /*08a8*/ 	.word	0x00013440


	//   ....[106]....
        /*08ac*/ 	.word	0x00013610


	//   ....[107]....
        /*08b0*/ 	.word	0x00013660


	//   ....[108]....
        /*08b4*/ 	.word	0x000136c0


	//   ....[109]....
        /*08b8*/ 	.word	0x00013760


	//   ....[110]....
        /*08bc*/ 	.word	0x00013820


	//   ....[111]....
        /*08c0*/ 	.word	0x00013930


	//   ....[112]....
        /*08c4*/ 	.word	0x00013990


	//   ....[113]....
        /*08c8*/ 	.word	0x00013a90


	//   ....[114]....
        /*08cc*/ 	.word	0x00013af0


	//   ....[115]....
        /*08d0*/ 	.word	0x00013bf0


	//   ....[116]....
        /*08d4*/ 	.word	0x00013c50


	//   ....[117]....
        /*08d8*/ 	.word	0x00013d50


	//   ....[118]....
        /*08dc*/ 	.word	0x00013db0


	//   ....[119]....
        /*08e0*/ 	.word	0x00013e90


	//   ....[120]....
        /*08e4*/ 	.word	0x00013f10


	//   ....[121]....
        /*08e8*/ 	.word	0x00013ff0


	//   ....[122]....
        /*08ec*/ 	.word	0x00014320


	//   ....[123]....
        /*08f0*/ 	.word	0x000143c0


	//   ....[124]....
        /*08f4*/ 	.word	0x00014550


	//   ....[125]....
        /*08f8*/ 	.word	0x000145c0


	//   ....[126]....
        /*08fc*/ 	.word	0x00014630


	//   ....[127]....
        /*0900*/ 	.word	0x000146a0


	//   ....[128]....
        /*0904*/ 	.word	0x00014710


	//   ....[129]....
        /*0908*/ 	.word	0x00014790


	//   ....[130]....
        /*090c*/ 	.word	0x00014830


	//   ....[131]....
        /*0910*/ 	.word	0x000148d0


	//   ....[132]....
        /*0914*/ 	.word	0x00014940


	//   ....[133]....
        /*0918*/ 	.word	0x000149b0


	//   ....[134]....
        /*091c*/ 	.word	0x00014a20


	//   ....[135]....
        /*0920*/ 	.word	0x00014aa0


	//   ....[136]....
        /*0924*/ 	.word	0x00014b20


	//   ....[137]....
        /*0928*/ 	.word	0x00014bd0


	//   ....[138]....
        /*092c*/ 	.word	0x00014c20


	//   ....[139]....
        /*0930*/ 	.word	0x00014ce0


	//   ....[140]....
        /*0934*/ 	.word	0x00014e10


	//----- nvinfo : EIATTR_REG_RECONFIG
	.align		4
.L_294:
        /*0938*/ 	.byte	0x01, 0x54
	.zero		2


	//----- nvinfo : EIATTR_SYSCALL_OFFSETS
	.align		4
        /*093c*/ 	.byte	0x04, 0x46
        /*093e*/ 	.short	(.L_296 - .L_295)


	//   ....[0]....
.L_295:
        /*0940*/ 	.word	0x00001d30


	//   ....[1]....
        /*0944*/ 	.word	0x0000e190


	//   ....[2]....
        /*0948*/ 	.word	0x0000e2e0


	//   ....[3]....
        /*094c*/ 	.word	0x0000e3e0


	//   ....[4]....
        /*0950*/ 	.word	0x0000ecb0


	//----- nvinfo : EIATTR_MBARRIER_INSTR_OFFSETS
	.align		4
.L_296:
        /*0954*/ 	.byte	0x04, 0x39
        /*0956*/ 	.short	(.L_298 - .L_297)


	//   ....[0]....
.L_297:
        /*0958*/ 	.word	0x00000270
        /*095c*/ 	.word	0x000000ff
        /*0960*/ 	.word	0x00028800
        /*0964*/ 	.short	0x0100
        /*0966*/ 	.byte	0x08
	.zero		1


	//   ....[1]....
        /*0968*/ 	.word	0x00000280
        /*096c*/ 	.word	0x000000ff
        /*0970*/ 	.word	0x00028820
        /*0974*/ 	.short	0x0100
        /*0976*/ 	.byte	0x08
	.zero		1


	//   ....[2]....
        /*0978*/ 	.word	0x00000370
        /*097c*/ 	.word	0x000000ff
        /*0980*/ 	.word	0x00028830
        /*0984*/ 	.short	0x0100
        /*0986*/ 	.byte	0x08
	.zero		1


	//   ....[3]....
        /*0988*/ 	.word	0x00000380
        /*098c*/ 	.word	0x000000ff
        /*0990*/ 	.word	0x00028840
        /*0994*/ 	.short	0x0100
        /*0996*/ 	.byte	0x08
	.zero		1


	//   ....[4]....
        /*0998*/ 	.word	0x00000390
        /*099c*/ 	.word	0x000000ff
        /*09a0*/ 	.word	0x00028838
        /*09a4*/ 	.short	0x0100
        /*09a6*/ 	.byte	0x08
	.zero		1


	//   ....[5]....
        /*09a8*/ 	.word	0x000003a0
        /*09ac*/ 	.word	0x000000ff
        /*09b0*/ 	.word	0x00028848
        /*09b4*/ 	.short	0x0100
        /*09b6*/ 	.byte	0x08
	.zero		1


	//   ....[6]....
        /*09b8*/ 	.word	0x000004d0
        /*09bc*/ 	.word	0x000000ff
        /*09c0*/ 	.word	0x00028850
        /*09c4*/ 	.short	0x0100
        /*09c6*/ 	.byte	0x08
	.zero		1


	//   ....[7]....
        /*09c8*/ 	.word	0x000004e0
        /*09cc*/ 	.word	0x000000ff
        /*09d0*/ 	.word	0x00028860
        /*09d4*/ 	.short	0x0100
        /*09d6*/ 	.byte	0x08
	.zero		1


	//   ....[8]....
        /*09d8*/ 	.word	0x000004f0
        /*09dc*/ 	.word	0x000000ff
        /*09e0*/ 	.word	0x00028858
        /*09e4*/ 	.short	0x0100
        /*09e6*/ 	.byte	0x08
	.zero		1


	//   ....[9]....
        /*09e8*/ 	.word	0x00000500
        /*09ec*/ 	.word	0x000000ff
        /*09f0*/ 	.word	0x00028868
        /*09f4*/ 	.short	0x0100
        /*09f6*/ 	.byte	0x08
	.zero		1


	//   ....[10]....
        /*09f8*/ 	.word	0x000005f0
        /*09fc*/ 	.word	0x000000ff
        /*0a00*/ 	.word	0x00028870
        /*0a04*/ 	.short	0x0100
        /*0a06*/ 	.byte	0x06
	.zero		1


	//   ....[11]....
        /*0a08*/ 	.word	0x00000600
        /*0a0c*/ 	.word	0x000000ff
        /*0a10*/ 	.word	0x00028880
        /*0a14*/ 	.short	0x0100
        /*0a16*/ 	.byte	0x06
	.zero		1


	//   ....[12]....
        /*0a18*/ 	.word	0x00000610
        /*0a1c*/ 	.word	0x000000ff
        /*0a20*/ 	.word	0x00028878
        /*0a24*/ 	.short	0x0100
        /*0a26*/ 	.byte	0x06
	.zero		1


	//   ....[13]....
        /*0a28*/ 	.word	0x00000620
        /*0a2c*/ 	.word	0x000000ff
        /*0a30*/ 	.word	0x00028888
        /*0a34*/ 	.short	0x0100
        /*0a36*/ 	.byte	0x06
	.zero		1


	//   ....[14]....
        /*0a38*/ 	.word	0x00000750
        /*0a3c*/ 	.word	0x000000ff
        /*0a40*/ 	.word	0x00028890
        /*0a44*/ 	.short	0x0100
        /*0a46*/ 	.byte	0x08
	.zero		1


	//   ....[15]....
        /*0a48*/ 	.word	0x00000760
        /*0a4c*/ 	.word	0x000000ff
        /*0a50*/ 	.word	0x000288a0
        /*0a54*/ 	.short	0x0100
        /*0a56*/ 	.byte	0x08
	.zero		1


	//   ....[16]....
        /*0a58*/ 	.word	0x00000770
        /*0a5c*/ 	.word	0x000000ff
        /*0a60*/ 	.word	0x00028898
        /*0a64*/ 	.short	0x0100
        /*0a66*/ 	.byte	0x08
	.zero		1


	//   ....[17]....
        /*0a68*/ 	.word	0x00000780
        /*0a6c*/ 	.word	0x000000ff
        /*0a70*/ 	.word	0x000288a8
        /*0a74*/ 	.short	0x0100
        /*0a76*/ 	.byte	0x08
	.zero		1


	//   ....[18]....
        /*0a78*/ 	.word	0x000008b0
        /*0a7c*/ 	.word	0x000000ff
        /*0a80*/ 	.word	0x000288b0
        /*0a84*/ 	.short	0x0100
        /*0a86*/ 	.byte	0x08
	.zero		1


	//   ....[19]....
        /*0a88*/ 	.word	0x000008c0
        /*0a8c*/ 	.word	0x000000ff
        /*0a90*/ 	.word	0x000288c0
        /*0a94*/ 	.short	0x0100
        /*0a96*/ 	.byte	0x08
	.zero		1


	//   ....[20]....
        /*0a98*/ 	.word	0x000008d0
        /*0a9c*/ 	.word	0x000000ff
        /*0aa0*/ 	.word	0x000288b8
        /*0aa4*/ 	.short	0x0100
        /*0aa6*/ 	.byte	0x08
	.zero		1


	//   ....[21]....
        /*0aa8*/ 	.word	0x000008e0
        /*0aac*/ 	.word	0x000000ff
        /*0ab0*/ 	.word	0x000288c8
        /*0ab4*/ 	.short	0x0100
        /*0ab6*/ 	.byte	0x08
	.zero		1


	//   ....[22]....
        /*0ab8*/ 	.word	0x00001db0
        /*0abc*/ 	.word	0x000000ff
        /*0ac0*/ 	.word	0x00028800
        /*0ac4*/ 	.short	0x010a
        /*0ac6*/ 	.byte	0x29
	.zero		1


	//   ....[23]....
        /*0ac8*/ 	.word	0x00001e30
        /*0acc*/ 	.word	0x00000000
        /*0ad0*/ 	.word	0x00028830
        /*0ad4*/ 	.short	0x010a
        /*0ad6*/ 	.byte	0x3f
	.zero		1


	//   ....[24]....
        /*0ad8*/ 	.word	0x00001e90
        /*0adc*/ 	.word	0x00000000
        /*0ae0*/ 	.word	0x00028830
        /*0ae4*/ 	.short	0x010a
        /*0ae6*/ 	.byte	0x3f
	.zero		1


	//   ....[25]....
        /*0ae8*/ 	.word	0x000026b0
        /*0aec*/ 	.word	0x00000000
        /*0af0*/ 	.word	0x00000000
        /*0af4*/ 	.short	0x0101
        /*0af6*/ 	.byte	0x3f
	.zero		1


	//   ....[26]....
        /*0af8*/ 	.word	0x000042a0
        /*0afc*/ 	.word	0x000000ff
        /*0b00*/ 	.word	0x00028830
        /*0b04*/ 	.short	0x010a
        /*0b06*/ 	.byte	0x06
	.zero		1


	//   ....[27]....
        /*0b08*/ 	.word	0x000042e0
        /*0b0c*/ 	.word	0x000000ff
        /*0b10*/ 	.word	0x00028830
        /*0b14*/ 	.short	0x010a
        /*0b16*/ 	.byte	0x06
	.zero		1


	//   ....[28]....
        /*0b18*/ 	.word	0x00004620
        /*0b1c*/ 	.word	0x000000ff
        /*0b20*/ 	.word	0x00028850
        /*0b24*/ 	.short	0x010a
        /*0b26*/ 	.byte	0x06
	.zero		1


	//   ....[29]....
        /*0b28*/ 	.word	0x00004660
        /*0b2c*/ 	.word	0x000000ff
        /*0b30*/ 	.word	0x00028850
        /*0b34*/ 	.short	0x010a
        /*0b36*/ 	.byte	0x06
	.zero		1


	//   ....[30]....
        /*0b38*/ 	.word	0x000060a0
        /*0b3c*/ 	.word	0x0000001c
        /*0b40*/ 	.word	0x00000000
        /*0b44*/ 	.short	0x0101
        /*0b46*/ 	.byte	0x3f
	.zero		1


	//   ....[31]....
        /*0b48*/ 	.word	0x00006240
        /*0b4c*/ 	.word	0x0000001c
        /*0b50*/ 	.word	0x00000000
        /*0b54*/ 	.short	0x0101
        /*0b56*/ 	.byte	0x3f
	.zero		1


	//   ....[32]....
        /*0b58*/ 	.word	0x00006c40
        /*0b5c*/ 	.word	0x000000ff
        /*0b60*/ 	.word	0x00028830
        /*0b64*/ 	.short	0x010a
        /*0b66*/ 	.byte	0x06
	.zero		1


	//   ....[33]....
        /*0b68*/ 	.word	0x00006c80
        /*0b6c*/ 	.word	0x000000ff
        /*0b70*/ 	.word	0x00028830
        /*0b74*/ 	.short	0x010a
        /*0b76*/ 	.byte	0x06
	.zero		1


	//   ....[34]....
        /*0b78*/ 	.word	0x00006fc0
        /*0b7c*/ 	.word	0x000000ff
        /*0b80*/ 	.word	0x00028850
        /*0b84*/ 	.short	0x010a
        /*0b86*/ 	.byte	0x06
	.zero		1


	//   ....[35]....
        /*0b88*/ 	.word	0x00007000
        /*0b8c*/ 	.word	0x000000ff
        /*0b90*/ 	.word	0x00028850
        /*0b94*/ 	.short	0x010a
        /*0b96*/ 	.byte	0x06
	.zero		1


	//   ....[36]....
        /*0b98*/ 	.word	0x00008240
        /*0b9c*/ 	.word	0x0000001f
        /*0ba0*/ 	.word	0x00000000
        /*0ba4*/ 	.short	0x0101
        /*0ba6*/ 	.byte	0x3f
	.zero		1


	//   ....[37]....
        /*0ba8*/ 	.word	0x000083f0
        /*0bac*/ 	.word	0x0000001f
        /*0bb0*/ 	.word	0x00000000
        /*0bb4*/ 	.short	0x0101
        /*0bb6*/ 	.byte	0x3f
	.zero		1


	//   ....[38]....
        /*0bb8*/ 	.word	0x00008bc0
        /*0bbc*/ 	.word	0x000000ff
        /*0bc0*/ 	.word	0x00028850
        /*0bc4*/ 	.short	0x010a
        /*0bc6*/ 	.byte	0x05
	.zero		1


	//   ....[39]....
        /*0bc8*/ 	.word	0x00008c00
        /*0bcc*/ 	.word	0x000000ff
        /*0bd0*/ 	.word	0x00028850
        /*0bd4*/ 	.short	0x010a
        /*0bd6*/ 	.byte	0x05
	.zero		1


	//   ....[40]....
        /*0bd8*/ 	.word	0x00009140
        /*0bdc*/ 	.word	0x00000008
        /*0be0*/ 	.word	0x00000000
        /*0be4*/ 	.short	0x0101
        /*0be6*/ 	.byte	0x3f
	.zero		1


	//   ....[41]....
        /*0be8*/ 	.word	0x0000a810
        /*0bec*/ 	.word	0x00000014
        /*0bf0*/ 	.word	0x00000000
        /*0bf4*/ 	.short	0x0101
        /*0bf6*/ 	.byte	0x3f
	.zero		1


	//   ....[42]....
        /*0bf8*/ 	.word	0x0000acc0
        /*0bfc*/ 	.word	0x00000014
        /*0c00*/ 	.word	0x00000000
        /*0c04*/ 	.short	0x0101
        /*0c06*/ 	.byte	0x3f
	.zero		1


	//   ....[43]....
        /*0c08*/ 	.word	0x0000e7c0
        /*0c0c*/ 	.word	0x00000000
        /*0c10*/ 	.word	0x00028840
        /*0c14*/ 	.short	0x010a
        /*0c16*/ 	.byte	0x3f
	.zero		1


	//   ....[44]....
        /*0c18*/ 	.word	0x0000f630
        /*0c1c*/ 	.word	0x00000012
        /*0c20*/ 	.word	0x00028800
        /*0c24*/ 	.short	0x0107
        /*0c26*/ 	.byte	0x3f
	.zero		1


	//   ....[45]....
        /*0c28*/ 	.word	0x0000f740
        /*0c2c*/ 	.word	0x00000012
        /*0c30*/ 	.word	0x00028800
        /*0c34*/ 	.short	0x0101
        /*0c36*/ 	.byte	0x3f
	.zero		1


	//   ....[46]....
        /*0c38*/ 	.word	0x0000f760
        /*0c3c*/ 	.word	0x00000012
        /*0c40*/ 	.word	0x00028820
        /*0c44*/ 	.short	0x010a
        /*0c46*/ 	.byte	0x3f
	.zero		1


	//   ....[47]....
        /*0c48*/ 	.word	0x0000fb20
        /*0c4c*/ 	.word	0x00000003
        /*0c50*/ 	.word	0x00028840
        /*0c54*/ 	.short	0x010a
        /*0c56*/ 	.byte	0x3f
	.zero		1


	//   ....[48]....
        /*0c58*/ 	.word	0x0000fec0
        /*0c5c*/ 	.word	0x00000003
        /*0c60*/ 	.word	0x00000060
        /*0c64*/ 	.short	0x010a
        /*0c66*/ 	.byte	0x3f
	.zero		1


	//   ....[49]....
        /*0c68*/ 	.word	0x00010550
        /*0c6c*/ 	.word	0x00000003
        /*0c70*/ 	.word	0x00028840
        /*0c74*/ 	.short	0x010a
        /*0c76*/ 	.byte	0x3f
	.zero		1


	//   ....[50]....
        /*0c78*/ 	.word	0x000108f0
        /*0c7c*/ 	.word	0x00000002
        /*0c80*/ 	.word	0x00000060
        /*0c84*/ 	.short	0x010a
        /*0c86*/ 	.byte	0x3f
	.zero		1


	//   ....[51]....
        /*0c88*/ 	.word	0x00010ec0
        /*0c8c*/ 	.word	0x00000002
        /*0c90*/ 	.word	0x00028840
        /*0c94*/ 	.short	0x010a
        /*0c96*/ 	.byte	0x3f
	.zero		1


	//   ....[52]....
        /*0c98*/ 	.word	0x00011260
        /*0c9c*/ 	.word	0x00000002
        /*0ca0*/ 	.word	0x00000060
        /*0ca4*/ 	.short	0x010a
        /*0ca6*/ 	.byte	0x3f
	.zero		1


	//   ....[53]....
        /*0ca8*/ 	.word	0x000117e0
        /*0cac*/ 	.word	0x00000000
        /*0cb0*/ 	.word	0x00028860
        /*0cb4*/ 	.short	0x010a
        /*0cb6*/ 	.byte	0x3f
	.zero		1


	//   ....[54]....
        /*0cb8*/ 	.word	0x00012e10
        /*0cbc*/ 	.word	0x00000000
        /*0cc0*/ 	.word	0x00028820
        /*0cc4*/ 	.short	0x010a
        /*0cc6*/ 	.byte	0x3f
	.zero		1


	//   ....[55]....
        /*0cc8*/ 	.word	0x00013000
        /*0ccc*/ 	.word	0x00000006
        /*0cd0*/ 	.word	0x00000000
        /*0cd4*/ 	.short	0x010a
        /*0cd6*/ 	.byte	0x3f
	.zero		1


	//   ....[56]....
        /*0cd8*/ 	.word	0x00013030
        /*0cdc*/ 	.word	0x00000007
        /*0ce0*/ 	.word	0x00000000
        /*0ce4*/ 	.short	0x010a
        /*0ce6*/ 	.byte	0x3f
	.zero		1


	//   ....[57]....
        /*0ce8*/ 	.word	0x00013090
        /*0cec*/ 	.word	0x00000004
        /*0cf0*/ 	.word	0x00000000
        /*0cf4*/ 	.short	0x010a
        /*0cf6*/ 	.byte	0x3f
	.zero		1


	//   ....[58]....
        /*0cf8*/ 	.word	0x000130c0
        /*0cfc*/ 	.word	0x00000003
        /*0d00*/ 	.word	0x00000000
        /*0d04*/ 	.short	0x010a
        /*0d06*/ 	.byte	0x3f
	.zero		1


	//   ....[59]....
        /*0d08*/ 	.word	0x00013130
        /*0d0c*/ 	.word	0x00000003
        /*0d10*/ 	.word	0x00028800
        /*0d14*/ 	.short	0x010a
        /*0d16*/ 	.byte	0x3f
	.zero		1


	//   ....[60]....
        /*0d18*/ 	.word	0x00013180
        /*0d1c*/ 	.word	0x00000000
        /*0d20*/ 	.word	0x00028830
        /*0d24*/ 	.short	0x010a
        /*0d26*/ 	.byte	0x3f
	.zero		1


	//   ....[61]....
        /*0d28*/ 	.word	0x000131e0
        /*0d2c*/ 	.word	0x00000007
        /*0d30*/ 	.word	0x00028830
        /*0d34*/ 	.short	0x010a
        /*0d36*/ 	.byte	0x3f
	.zero		1


	//   ....[62]....
        /*0d38*/ 	.word	0x00013240
        /*0d3c*/ 	.word	0x00000007
        /*0d40*/ 	.word	0x00028850
        /*0d44*/ 	.short	0x010a
        /*0d46*/ 	.byte	0x3f
	.zero		1


	//   ....[63]....
        /*0d48*/ 	.word	0x000132a0
        /*0d4c*/ 	.word	0x00000007
        /*0d50*/ 	.word	0x00028830
        /*0d54*/ 	.short	0x010a
        /*0d56*/ 	.byte	0x3f
	.zero		1


	//   ....[64]....
        /*0d58*/ 	.word	0x00013300
        /*0d5c*/ 	.word	0x00000007
        /*0d60*/ 	.word	0x00028850
        /*0d64*/ 	.short	0x010a
        /*0d66*/ 	.byte	0x3f
	.zero		1


	//   ....[65]....
        /*0d68*/ 	.word	0x00013360
        /*0d6c*/ 	.word	0x00000006
        /*0d70*/ 	.word	0x00028850
        /*0d74*/ 	.short	0x010a
        /*0d76*/ 	.byte	0x3f
	.zero		1


	//   ....[66]....
        /*0d78*/ 	.word	0x00013500
        /*0d7c*/ 	.word	0x00000000
        /*0d80*/ 	.word	0x00028840
        /*0d84*/ 	.short	0x010a
        /*0d86*/ 	.byte	0x3f
	.zero		1


	//   ....[67]....
        /*0d88*/ 	.word	0x00014030
        /*0d8c*/ 	.word	0x00000012
        /*0d90*/ 	.word	0x00028820
        /*0d94*/ 	.short	0x010a
        /*0d96*/ 	.byte	0x3f
	.zero		1


	//   ....[68]....
        /*0d98*/ 	.word	0x00014080
        /*0d9c*/ 	.word	0x00000003
        /*0da0*/ 	.word	0x00028840
        /*0da4*/ 	.short	0x010a
        /*0da6*/ 	.byte	0x3f
	.zero		1


	//   ....[69]....
        /*0da8*/ 	.word	0x000140d0
        /*0dac*/ 	.word	0x00000003
        /*0db0*/ 	.word	0x00000060
        /*0db4*/ 	.short	0x010a
        /*0db6*/ 	.byte	0x3f
	.zero		1


	//   ....[70]....
        /*0db8*/ 	.word	0x00014120
        /*0dbc*/ 	.word	0x00000003
        /*0dc0*/ 	.word	0x00028840
        /*0dc4*/ 	.short	0x010a
        /*0dc6*/ 	.byte	0x3f
	.zero		1


	//   ....[71]....
        /*0dc8*/ 	.word	0x00014170
        /*0dcc*/ 	.word	0x00000002
        /*0dd0*/ 	.word	0x00000060
        /*0dd4*/ 	.short	0x010a
        /*0dd6*/ 	.byte	0x3f
	.zero		1


	//   ....[72]....
        /*0dd8*/ 	.word	0x000141c0
        /*0ddc*/ 	.word	0x00000002
        /*0de0*/ 	.word	0x00028840
        /*0de4*/ 	.short	0x010a
        /*0de6*/ 	.byte	0x3f
	.zero		1


	//   ....[73]....
        /*0de8*/ 	.word	0x00014210
        /*0dec*/ 	.word	0x00000002
        /*0df0*/ 	.word	0x00000060
        /*0df4*/ 	.short	0x010a
        /*0df6*/ 	.byte	0x3f
	.zero		1


	//   ....[74]....
        /*0df8*/ 	.word	0x00014260
        /*0dfc*/ 	.word	0x00000000
        /*0e00*/ 	.word	0x00028860
        /*0e04*/ 	.short	0x010a
        /*0e06*/ 	.byte	0x3f
	.zero		1


	//   ....[75]....
        /*0e08*/ 	.word	0x00014d30
        /*0e0c*/ 	.word	0x00000000
        /*0e10*/ 	.word	0x00028820
        /*0e14*/ 	.short	0x010a
        /*0e16*/ 	.byte	0x3f
	.zero		1


	//   ....[76]....
        /*0e18*/ 	.word	0x00014ed0
        /*0e1c*/ 	.word	0x00000006
        /*0e20*/ 	.word	0x00000000
        /*0e24*/ 	.short	0x010a
        /*0e26*/ 	.byte	0x3f
	.zero		1


	//   ....[77]....
        /*0e28*/ 	.word	0x00014f20
        /*0e2c*/ 	.word	0x00000007
        /*0e30*/ 	.word	0x00000000
        /*0e34*/ 	.short	0x010a
        /*0e36*/ 	.byte	0x3f
	.zero		1


	//   ....[78]....
        /*0e38*/ 	.word	0x00014f70
        /*0e3c*/ 	.word	0x00000004
        /*0e40*/ 	.word	0x00000000
        /*0e44*/ 	.short	0x010a
        /*0e46*/ 	.byte	0x3f
	.zero		1


	//----- nvinfo : EIATTR_NUM_MBARRIERS
	.align		4
.L_298:
        /*0e48*/ 	.byte	0x03, 0x38
        /*0e4a*/ 	.short	0x0016


	//----- nvinfo : EIATTR_EXIT_INSTR_OFFSETS
	.align		4
        /*0e4c*/ 	.byte	0x04, 0x1c
        /*0e4e*/ 	.short	(.L_300 - .L_299)


	//   ....[0]....
.L_299:
        /*0e50*/ 	.word	0x00000a80


	//   ....[1]....
        /*0e54*/ 	.word	0x0000c400


	//   ....[2]....
        /*0e58*/ 	.word	0x00013110


	//----- nvinfo : EIATTR_MAX_THREADS
	.align		4
.L_300:
        /*0e5c*/ 	.byte	0x04, 0x05
        /*0e5e*/ 	.short	(.L_302 - .L_301)
.L_301:
        /*0e60*/ 	.word	0x00000180
        /*0e64*/ 	.word	0x00000001
        /*0e68*/ 	.word	0x00000001


	//----- nvinfo : EIATTR_CRS_STACK_SIZE
	.align		4
.L_302:
        /*0e6c*/ 	.byte	0x04, 0x1e
        /*0e6e*/ 	.short	(.L_304 - .L_303)
.L_303:
        /*0e70*/ 	.word	0x00000000


	//----- nvinfo : EIATTR_CBANK_PARAM_SIZE
	.align		4
.L_304:
        /*0e74*/ 	.byte	0x03, 0x19
        /*0e76*/ 	.short	0x0af0


	//----- nvinfo : EIATTR_PARAM_CBANK
	.align		4
        /*0e78*/ 	.byte	0x04, 0x0a
        /*0e7a*/ 	.short	(.L_306 - .L_305)
	.align		4
.L_305:
        /*0e7c*/ 	.word	index@(.nv.constant0._ZN7cutlass13device_kernelIN5flash11enable_sm90INS1_16FlashAttnFwdSm90INS1_25CollectiveMainloopFwdSm90ILi2EN4cute5tupleIJNS5_1CILi1EEES8_S8_EEENS6_IJNS7_ILi128EEESA_SA_EEELi128ENS_6half_tEfNS_4arch4Sm90ELb1ELb0ELb0ELb1ELb0ELb0ELb0ELb1ELb1ELb1ELb1ELb0EEENS1_21CollectiveEpilogueFwdISB_S9_SC_SE_Li256ELb1ELb1ELb1ELb0EEENS1_36VarlenDynamicPersistentTileSchedulerILi128ELi128ELi256ELi128ELb1ELb1ELb1ELb1ELb1ELb1EEEEEEEEEvNT_6ParamsE)
        /*0e80*/ 	.short	0x0210
        /*0e82*/ 	.short	0x0af0


	//----- nvinfo : EIATTR_SW_WAR
	.align		4
.L_306:
        /*0e84*/ 	.byte	0x04, 0x36
        /*0e86*/ 	.short	(.L_308 - .L_307)
.L_307:
        /*0e88*/ 	.word	0x00000008
.L_308:


//--------------------- .nv.info._ZN7cutlass13device_kernelIN5flash11enable_sm90INS1_16FlashAttnFwdSm90INS1_25CollectiveMainloopFwdSm90ILi2EN4cute5tupleIJNS5_1CILi1EEES8_S8_EEENS6_IJNS7_ILi128EEESA_SA_EEELi128ENS_6half_tEfNS_4arch4Sm90ELb1ELb0ELb0ELb1ELb0ELb1ELb0ELb1ELb1ELb1ELb1ELb0EEENS1_21CollectiveEpilogueFwdISB_S9_SC_SE_Li256ELb1ELb1ELb1ELb0EEENS1_36VarlenDynamicPersistentTileSchedulerILi128ELi128ELi256ELi128ELb1ELb1ELb1ELb1ELb1ELb1EEEEEEEEEvNT_6ParamsE --------------------------
	.section	.nv.info._ZN7cutlass13device_kernelIN5flash11enable_sm90INS1_16FlashAttnFwdSm90INS1_25CollectiveMainloopFwdSm90ILi2EN4cute5tupleIJNS5_1CILi1EEES8_S8_EEENS6_IJNS7_ILi128EEESA_SA_EEELi128ENS_6half_tEfNS_4arch4Sm90ELb1ELb0ELb0ELb1ELb0ELb1ELb0ELb1ELb1ELb1ELb1ELb0EEENS1_21CollectiveEpilogueFwdISB_S9_SC_SE_Li256ELb1ELb1ELb1ELb0EEENS1_36VarlenDynamicPersistentTileSchedulerILi128ELi128ELi256ELi128ELb1ELb1ELb1ELb1ELb1ELb1EEEEEEEEEvNT_6ParamsE,"",@"SHT_CUDA_INFO"
	.sectionflags	@""
	.align	4


	//----- nvinfo : EIATTR_CUDA_API_VERSION
	.align		4
        /*0000*/ 	.byte	0x04, 0x37
        /*0002*/ 	.short	(.L_310 - .L_309)
.L_309:
        /*0004*/ 	.word	0x00000082


	//----- nvinfo : EIATTR_KPARAM_INFO
	.align		4
.L_310:
        /*0008*/ 	.byte	0x04, 0x17
        /*000a*/ 	.short	(.L_312 - .L_311)
.L_311:
        /*000c*/ 	.word	0x00000000
        /*0010*/ 	.short	0x0000
        /*0012*/ 	.short	0x0070
        /*0014*/ 	.byte	0x00, 0xf0, 0x01, 0x2a


	//----- nvinfo : EIATTR_SPARSE_MMA_MASK
	.align		4
.L_312:
        /*0018*/ 	.byte	0x03, 0x50
        /*001a*/ 	.short	0x0000


	//----- nvinfo : EIATTR_MAXREG_COUNT
	.align		4
        /*001c*/ 	.byte	0x03, 0x1b
        /*001e*/ 	.short	0x00a8


	//----- nvinfo : EIATTR_NUM_BARRIERS
	.align		4
        /*0020*/ 	.byte	0x02, 0x4c
        /*0022*/ 	.byte	0x10
	.zero		1


	//----- nvinfo : EIATTR_EXTERNS
	.align		4
        /*0024*/ 	.byte	0x04, 0x0f
        /*0026*/ 	.short	(.L_314 - .L_313)


	//   ....[0]....
	.align		4
.L_313:
        /*0028*/ 	.word	index@(__assertfail)


	//----- nvinfo : EIATTR_ANNOTATIONS
	.align		4
.L_314:
        /*002c*/ 	.byte	0x04, 0x55
        /*002e*/ 	.short	(.L_316 - .L_315)


	//   ....[0]....
.L_315:
        /* <DEDUP_REMOVED lines=95> */


	//----- nvinfo : EIATTR_MERCURY_ISA_VERSION
	.align		4
.L_316:
        /*0610*/ 	.byte	0x03, 0x5f
        /*0612*/ 	.short	0x0101


	//----- nvinfo : EIATTR_UNUSED_LOAD_BYTE_OFFSET
	.align		4
        /*0614*/ 	.byte	0x04, 0x44
        /*0616*/ 	.short	(.L_318 - .L_317)


	//   ....[0]....
.L_317:
        /*0618*/ 	.word	0x00000ad0
        /*061c*/ 	.word	0x0000fff0


	//   ....[1]....
        /*0620*/ 	.word	0x00015f70
        /*0624*/ 	.word	0x0000fff0


	//----- nvinfo : EIATTR_INT_WARP_WIDE_INSTR_OFFSETS
	.align		4
.L_318:
        /*0628*/ 	.byte	0x04, 0x31
        /*062a*/ 	.short	(.L_320 - .L_319)


	//   ....[0]....
.L_319:
        /*062c*/ 	.word	0x00000190


	//   ....[1]....
        /*0630*/ 	.word	0x000001d0


	//   ....[2]....
        /*0634*/ 	.word	0x00000240


	//   ....[3]....
        /*0638*/ 	.word	0x0001c0c0


	//   ....[4]....
        /*063c*/ 	.word	0x0001c150


	//   ....[5]....
        /*0640*/ 	.word	0x0001f7f0


	//   ....[6]....
        /*0644*/ 	.word	0x0001f850


	//----- nvinfo : EIATTR_COOP_GROUP_MASK_REGIDS
	.align		4
.L_320:
        /*0648*/ 	.byte	0x04, 0x29
        /*064a*/ 	.short	(.L_322 - .L_321)


	//   ....[0]....
.L_321:
        /*064c*/ 	.word	0xffffffff


	//   ....[1]....
        /*0650*/ 	.word	0xffffffff


	//   ....[2]....
        /*0654*/ 	.word	0xffffffff


	//   ....[3]....
        /*0658*/ 	.word	0xffffffff


	//   ....[4]....
        /*065c*/ 	.word	0xffffffff


	//   ....[5]....
        /*0660*/ 	.word	0xffffffff


	//   ....[6]....
        /*0664*/ 	.word	0xffffffff


	//   ....[7]....
        /*0668*/ 	.word	0xffffffff


	//   ....[8]....
        /*066c*/ 	.word	0xffffffff


	//   ....[9]....
        /*0670*/ 	.word	0xffffffff


	//   ....[10]....
        /*0674*/ 	.word	0xffffffff


	//   ....[11]....
        /*0678*/ 	.word	0xffffffff


	//   ....[12]....
        /*067c*/ 	.word	0xffffffff


	//   ....[13]....
        /*0680*/ 	.word	0xffffffff


	//   ....[14]....
        /*0684*/ 	.word	0xffffffff


	//   ....[15]....
        /*0688*/ 	.word	0xffffffff


	//   ....[16]....
        /*068c*/ 	.word	0xffffffff


	//   ....[17]....
        /*0690*/ 	.word	0xffffffff


	//   ....[18]....
        /*0694*/ 	.word	0xffffffff


	//   ....[19]....
        /*0698*/ 	.word	0xffffffff


	//   ....[20]....
        /*069c*/ 	.word	0xffffffff


	//   ....[21]....
        /*06a0*/ 	.word	0xffffffff


	//   ....[22]....
        /*06a4*/ 	.word	0xffffffff


	//   ....[23]....
        /*06a8*/ 	.word	0xffffffff


	//   ....[24]....
        /*06ac*/ 	.word	0xffffffff


	//   ....[25]....
        /*06b0*/ 	.word	0xffffffff


	//   ....[26]....
        /*06b4*/ 	.word	0xffffffff


	//   ....[27]....
        /*06b8*/ 	.word	0xffffffff


	//   ....[28]....
        /*06bc*/ 	.word	0xffffffff


	//   ....[29]....
        /*06c0*/ 	.word	0xffffffff


	//   ....[30]....
        /*06c4*/ 	.word	0xffffffff


	//   ....[31]....
        /*06c8*/ 	.word	0xffffffff


	//   ....[32]....
        /*06cc*/ 	.word	0xffffffff


	//   ....[33]....
        /*06d0*/ 	.word	0xffffffff


	//   ....[34]....
        /*06d4*/ 	.word	0xffffffff


	//   ....[35]....
        /*06d8*/ 	.word	0xffffffff


	//   ....[36]....
        /*06dc*/ 	.word	0xffffffff


	//   ....[37]....
        /*06e0*/ 	.word	0xffffffff


	//   ....[38]....
        /*06e4*/ 	.word	0xffffffff


	//   ....[39]....
        /*06e8*/ 	.word	0xffffffff


	//   ....[40]....
        /*06ec*/ 	.word	0xffffffff


	//   ....[41]....
        /*06f0*/ 	.word	0xffffffff


	//   ....[42]....
        /*06f4*/ 	.word	0xffffffff


	//   ....[43]....
        /*06f8*/ 	.word	0xffffffff


	//   ....[44]....
        /*06fc*/ 	.word	0xffffffff


	//   ....[45]....
        /*0700*/ 	.word	0xffffffff


	//   ....[46]....
        /*0704*/ 	.word	0xffffffff


	//   ....[47]....
        /*0708*/ 	.word	0xffffffff


	//   ....[48]....
        /*070c*/ 	.word	0xffffffff


	//   ....[49]....
        /*0710*/ 	.word	0xffffffff


	//   ....[50]....
        /*0714*/ 	.word	0xffffffff


	//   ....[51]....
        /*0718*/ 	.word	0xffffffff


	//   ....[52]....
        /*071c*/ 	.word	0xffffffff


	//   ....[53]....
        /*0720*/ 	.word	0xffffffff


	//   ....[54]....
        /*0724*/ 	.word	0xffffffff


	//   ....[55]....
        /*0728*/ 	.word	0xffffffff


	//   ....[56]....
        /*072c*/ 	.word	0xffffffff


	//   ....[57]....
        /*0730*/ 	.word	0xffffffff


	//   ....[58]....
        /*0734*/ 	.word	0xffffffff


	//   ....[59]....
        /*0738*/ 	.word	0xffffffff


	//   ....[60]....
        /*073c*/ 	.word	0xffffffff


	//   ....[61]....
        /*0740*/ 	.word	0xffffffff


	//   ....[62]....
        /*0744*/ 	.word	0xffffffff


	//   ....[63]....
        /*0748*/ 	.word	0xffffffff


	//   ....[64]....
        /*074c*/ 	.word	0xffffffff


	//   ....[65]....
        /*0750*/ 	.word	0xffffffff


	//   ....[66]....
        /*0754*/ 	.word	0xffffffff


	//   ....[67]....
        /*0758*/ 	.word	0xffffffff


	//   ....[68]....
        /*075c*/ 	.word	0xffffffff


	//   ....[69]....
        /*0760*/ 	.word	0xffffffff


	//   ....[70]....
        /*0764*/ 	.word	0xffffffff


	//   ....[71]....
        /*0768*/ 	.word	0xffffffff


	//   ....[72]....
        /*076c*/ 	.word	0xffffffff


	//   ....[73]....
        /*0770*/ 	.word	0xffffffff


	//   ....[74]....
        /*0774*/ 	.word	0xffffffff


	//   ....[75]....
        /*0778*/ 	.word	0xffffffff


	//   ....[76]....
        /*077c*/ 	.word	0xffffffff


	//   ....[77]....
        /*0780*/ 	.word	0xffffffff


	//   ....[78]....
        /*0784*/ 	.word	0xffffffff


	//   ....[79]....
        /*0788*/ 	.word	0xffffffff


	//   ....[80]....
        /*078c*/ 	.word	0xffffffff


	//   ....[81]....
        /*0790*/ 	.word	0xffffffff


	//   ....[82]....
        /*0794*/ 	.word	0xffffffff


	//   ....[83]....
        /*0798*/ 	.word	0xffffffff


	//   ....[84]....
        /*079c*/ 	.word	0xffffffff


	//   ....[85]....
        /*07a0*/ 	.word	0xffffffff


	//   ....[86]....
        /*07a4*/ 	.word	0xffffffff


	//   ....[87]....
        /*07a8*/ 	.word	0xffffffff


	//   ....[88]....
        /*07ac*/ 	.word	0xffffffff


	//   ....[89]....
        /*07b0*/ 	.word	0xffffffff


	//   ....[90]....
        /*07b4*/ 	.word	0xffffffff


	//   ....[91]....
        /*07b8*/ 	.word	0xffffffff


	//   ....[92]....
        /*07bc*/ 	.word	0xffffffff


	//   ....[93]....
        /*07c0*/ 	.word	0xffffffff


	//   ....[94]....
        /*07c4*/ 	.word	0xffffffff


	//   ....[95]....
        /*07c8*/ 	.word	0xffffffff


	//   ....[96]....
        /*07cc*/ 	.word	0xffffffff


	//   ....[97]....
        /*07d0*/ 	.word	0xffffffff


	//   ....[98]....
        /*07d4*/ 	.word	0xffffffff


	//   ....[99]....
        /*07d8*/ 	.word	0xffffffff


	//   ....[100]....
        /*07dc*/ 	.word	0xffffffff


	//   ....[101]....
        /*07e0*/ 	.word	0xffffffff


	//   ....[102]....
        /*07e4*/ 	.word	0xffffffff


	//   ....[103]....
        /*07e8*/ 	.word	0xffffffff


	//   ....[104]....
        /*07ec*/ 	.word	0xffffffff


	//   ....[105]....
        /*07f0*/ 	.word	0xffffffff


	//   ....[106]....
        /*07f4*/ 	.word	0xffffffff


	//   ....[107]....
        /*07f8*/ 	.word	0xffffffff


	//   ....[108]....
        /*07fc*/ 	.word	0xffffffff


	//   ....[109]....
        /*0800*/ 	.word	0xffffffff


	//   ....[110]....
        /*0804*/ 	.word	0xffffffff


	//   ....[111]....
        /*0808*/ 	.word	0xffffffff


	//   ....[112]....
        /*080c*/ 	.word	0xffffffff


	//   ....[113]....
        /*0810*/ 	.word	0xffffffff


	//   ....[114]....
        /*0814*/ 	.word	0xffffffff


	//   ....[115]....
        /*0818*/ 	.word	0xffffffff


	//   ....[116]....
        /*081c*/ 	.word	0xffffffff


	//   ....[117]....
        /*0820*/ 	.word	0xffffffff


	//   ....[118]....
        /*0824*/ 	.word	0xffffffff


	//   ....[119]....
        /*0828*/ 	.word	0xffffffff


	//   ....[120]....
        /*082c*/ 	.word	0xffffffff


	//   ....[121]....
        /*0830*/ 	.word	0xffffffff


	//   ....[122]....
        /*0834*/ 	.word	0xffffffff


	//   ....[123]....
        /*0838*/ 	.word	0xffffffff


	//   ....[124]....
        /*083c*/ 	.word	0xffffffff


	//   ....[125]....
        /*0840*/ 	.word	0xffffffff


	//   ....[126]....
        /*0844*/ 	.word	0xffffffff


	//   ....[127]....
        /*0848*/ 	.word	0xffffffff


	//   ....[128]....
        /*084c*/ 	.word	0xffffffff


	//   ....[129]....
        /*0850*/ 	.word	0xffffffff


	//   ....[130]....
        /*0854*/ 	.word	0xffffffff


	//   ....[131]....
        /*0858*/ 	.word	0xffffffff


	//   ....[132]....
        /*085c*/ 	.word	0xffffffff


	//   ....[133]....
        /*0860*/ 	.word	0xffffffff


	//   ....[134]....
        /*0864*/ 	.word	0xffffffff


	//   ....[135]....
        /*0868*/ 	.word	0xffffffff


	//   ....[136]....
        /*086c*/ 	.word	0xffffffff


	//   ....[137]....
        /*0870*/ 	.word	0xffffffff


	//   ....[138]....
        /*0874*/ 	.word	0x0500000f


	//   ....[139]....
        /*0878*/ 	.word	0x0500000f


	//   ....[140]....
        /*087c*/ 	.word	0x0500000f


	//   ....[141]....
        /*0880*/ 	.word	0x0500000f


	//   ....[142]....
        /*0884*/ 	.word	0x0500000f


	//   ....[143]....
        /*0888*/ 	.word	0x0500000f


	//   ....[144]....
        /*088c*/ 	.word	0x0500000f


	//   ....[145]....
        /*0890*/ 	.word	0x0500000f


	//   ....[146]....
        /*0894*/ 	.word	0x0500000f


	//   ....[147]....
        /*0898*/ 	.word	0x0500000f


	//   ....[148]....
        /*089c*/ 	.word	0x0500000f


	//   ....[149]....
        /*08a0*/ 	.word	0x0500000f


	//   ....[150]....
        /*08a4*/ 	.word	0x0500000f


	//   ....[151]....
        /*08a8*/ 	.word	0x0500000f


	//   ....[152]....
        /*08ac*/ 	.word	0x0500000f


	//   ....[153]....
        /*08b0*/ 	.word	0x0500000f


	//   ....[154]....
        /*08b4*/ 	.word	0x0500000f


	//   ....[155]....
        /*08b8*/ 	.word	0x0500000f


	//   ....[156]....
        /*08bc*/ 	.word	0x0500000f


	//   ....[157]....
        /*08c0*/ 	.word	0x0500000f


	//   ....[158]....
        /*08c4*/ 	.word	0x0500000f


	//   ....[159]....
        /*08c8*/ 	.word	0x0500000f


	//   ....[160]....
        /*08cc*/ 	.word	0x0500000f


	//   ....[161]....
        /*08d0*/ 	.word	0x0500000f


	//   ....[162]....
        /*08d4*/ 	.word	0x0500000f


	//   ....[163]....
        /*08d8*/ 	.word	0x0500000f


	//   ....[164]....
        /*08dc*/ 	.word	0x0500000f


	//   ....[165]....
        /*08e0*/ 	.word	0x0500000f


	//   ....[166]....
        /*08e4*/ 	.word	0x0500000f


	//   ....[167]....
        /*08e8*/ 	.word	0x0500000f


	//   ....[168]....
        /*08ec*/ 	.word	0x0500000f


	//   ....[169]....
        /*08f0*/ 	.word	0x0500000f


	//   ....[170]....
        /*08f4*/ 	.word	0x0500000f


	//   ....[171]....
        /*08f8*/ 	.word	0x0500000f


	//   ....[172]....
        /*08fc*/ 	.word	0x0500000f


	//   ....[173]....
        /*0900*/ 	.word	0x0500000f


	//   ....[174]....
        /*0904*/ 	.word	0x0500000f


	//   ....[175]....
        /*0908*/ 	.word	0x0500000f


	//   ....[176]....
        /*090c*/ 	.word	0x0500000f


	//   ....[177]....
        /*0910*/ 	.word	0x0500000f


	//   ....[178]....
        /*0914*/ 	.word	0x0500000f


	//   ....[179]....
        /*0918*/ 	.word	0x0500000f


	//   ....[180]....
        /*091c*/ 	.word	0x0500000f


	//   ....[181]....
        /*0920*/ 	.word	0x0500000f


	//   ....[182]....
        /*0924*/ 	.word	0x0500000f


	//   ....[183]....
        /*0928*/ 	.word	0x0500000f


	//   ....[184]....
        /*092c*/ 	.word	0x0500000f


	//   ....[185]....
        /*0930*/ 	.word	0x0500000f


	//   ....[186]....
        /*0934*/ 	.word	0x0500000f


	//   ....[187]....
        /*0938*/ 	.word	0x0500000f


	//   ....[188]....
        /*093c*/ 	.word	0x0500000f


	//   ....[189]....
        /*0940*/ 	.word	0x0500000f


	//   ....[190]....
        /*0944*/ 	.word	0x0500000f


	//   ....[191]....
        /*0948*/ 	.word	0x0500000f


	//   ....[192]....
        /*094c*/ 	.word	0x0500000f


	//   ....[193]....
        /*0950*/ 	.word	0x0500000f


	//   ....[194]....
        /*0954*/ 	.word	0x0500000f


	//   ....[195]....
        /*0958*/ 	.word	0x0500000f


	//   ....[196]....
        /*095c*/ 	.word	0x0500000f


	//   ....[197]....
        /*0960*/ 	.word	0x0500000f


	//   ....[198]....
        /*0964*/ 	.word	0x0500000f


	//   ....[199]....
        /*0968*/ 	.word	0x0500000f


	//   ....[200]....
        /*096c*/ 	.word	0x0500000f


	//   ....[201]....
        /*0970*/ 	.word	0x0500000f


	//   ....[202]....
        /*0974*/ 	.word	0x0500000f


	//   ....[203]....
        /*0978*/ 	.word	0x0500000f


	//   ....[204]....
        /*097c*/ 	.word	0x0500000f


	//   ....[205]....
        /*0980*/ 	.word	0x0500000f


	//   ....[206]....
        /*0984*/ 	.word	0x0500000f


	//   ....[207]....
        /*0988*/ 	.word	0x0500000f


	//   ....[208]....
        /*098c*/ 	.word	0x0500000f


	//   ....[209]....
        /*0990*/ 	.word	0x0500000f


	//   ....[210]....
        /*0994*/ 	.word	0x0500000f


	//   ....[211]....
        /*0998*/ 	.word	0x0500000f


	//   ....[212]....
        /*099c*/ 	.word	0x0500000f


	//   ....[213]....
        /*09a0*/ 	.word	0x0500000f


	//   ....[214]....
        /*09a4*/ 	.word	0x0500000f


	//   ....[215]....
        /*09a8*/ 	.word	0x0500000f


	//   ....[216]....
        /*09ac*/ 	.word	0x0500000f


	//   ....[217]....
        /*09b0*/ 	.word	0x0500000f


	//   ....[218]....
        /*09b4*/ 	.word	0x0500000f


	//   ....[219]....
        /*09b8*/ 	.word	0x0500000f


	//   ....[220]....
        /*09bc*/ 	.word	0x0500000f


	//   ....[221]....
        /*09c0*/ 	.word	0x0500000f


	//   ....[222]....
        /*09c4*/ 	.word	0x0500000f


	//   ....[223]....
        /*09c8*/ 	.word	0x0500000f


	//   ....[224]....
        /*09cc*/ 	.word	0x0500000f


	//   ....[225]....
        /*09d0*/ 	.word	0x0500000f


	//   ....[226]....
        /*09d4*/ 	.word	0x0500000f


	//   ....[227]....
        /*09d8*/ 	.word	0x0500000f


	//----- nvinfo : EIATTR_COOP_GROUP_INSTR_OFFSETS
	.align		4
.L_322:
        /*09dc*/ 	.byte	0x04, 0x28
        /*09de*/ 	.short	(.L_324 - .L_323)


	//   ....[0]....
.L_323:
        /*09e0*/ 	.word	0x00000070


	//   ....[1]....
        /*09e4*/ 	.word	0x000001a0


	//   ....[2]....
        /*09e8*/ 	.word	0x000001f0


	//   ....[3]....
        /*09ec*/ 	.word	0x00000420


	//   ....[4]....
        /*09f0*/ 	.word	0x00000580


	//   ....[5]....
        /*09f4*/ 	.word	0x000006a0


	//   ....[6]....
        /*09f8*/ 	.word	0x00000800


	//   ....[7]....
        /*09fc*/ 	.word	0x00009130


	//   ....[8]....
        /*0a00*/ 	.word	0x00009810


	//   ....[9]....
        /*0a04*/ 	.word	0x00009820


	//   ....[10]....
        /*0a08*/ 	.word	0x00009830


	//   ....[11]....
        /*0a0c*/ 	.word	0x00009840


	//   ....[12]....
        /*0a10*/ 	.word	0x00009b80


	//   ....[13]....
        /*0a14*/ 	.word	0x00009b90


	//   ....[14]....
        /*0a18*/ 	.word	0x00009ba0


	//   ....[15]....
        /*0a1c*/ 	.word	0x00009bb0


	//   ....[16]....
        /*0a20*/ 	.word	0x00009e90


	//   ....[17]....
        /*0a24*/ 	.word	0x00009ea0


	//   ....[18]....
        /*0a28*/ 	.word	0x00009eb0


	//   ....[19]....
        /*0a2c*/ 	.word	0x00009ec0


	//   ....[20]....
        /*0a30*/ 	.word	0x0000a1c0


	//   ....[21]....
        /*0a34*/ 	.word	0x0000a1d0


	//   ....[22]....
        /*0a38*/ 	.word	0x0000a1e0


	//   ....[23]....
        /*0a3c*/ 	.word	0x0000a1f0


	//   ....[24]....
        /*0a40*/ 	.word	0x0000beb0


	//   ....[25]....
        /*0a44*/ 	.word	0x0000bed0


	//   ....[26]....
        /*0a48*/ 	.word	0x0000bee0


	//   ....[27]....
        /*0a4c*/ 	.word	0x0000bef0


	//   ....[28]....
        /*0a50*/ 	.word	0x0000c000


	//   ....[29]....
        /*0a54*/ 	.word	0x0000c050


	//   ....[30]....
        /*0a58*/ 	.word	0x0000c080


	//   ....[31]....
        /*0a5c*/ 	.word	0x0000c0c0


	//   ....[32]....
        /*0a60*/ 	.word	0x0000c3e0


	//   ....[33]....
        /*0a64*/ 	.word	0x0000c400


	//   ....[34]....
        /*0a68*/ 	.word	0x0000c420


	//   ....[35]....
        /*0a6c*/ 	.word	0x0000c430


	//   ....[36]....
        /*0a70*/ 	.word	0x0000c4f0


	//   ....[37]....
        /*0a74*/ 	.word	0x0000c510


	//   ....[38]....
        /*0a78*/ 	.word	0x0000c520


	//   ....[39]....
        /*0a7c*/ 	.word	0x0000c5b0


	//   ....[40]....
        /*0a80*/ 	.word	0x0000e910


	//   ....[41]....
        /*0a84*/ 	.word	0x0000ebc0


	//   ....[42]....
        /*0a88*/ 	.word	0x0000f130


	//   ....[43]....
        /*0a8c*/ 	.word	0x0000f160


	//   ....[44]....
        /*0a90*/ 	.word	0x0000fac0


	//   ....[45]....
        /*0a94*/ 	.word	0x0000fb40


	//   ....[46]....
        /*0a98*/ 	.word	0x00011000


	//   ....[47]....
        /*0a9c*/ 	.word	0x00011690


	//   ....[48]....
        /*0aa0*/ 	.word	0x000116c0


	//   ....[49]....
        /*0aa4*/ 	.word	0x000116e0


	//   ....[50]....
        /*0aa8*/ 	.word	0x00011de0


	//   ....[51]....
        /*0aac*/ 	.word	0x00011fb0


	//   ....[52]....
        /*0ab0*/ 	.word	0x00013bb0


	//   ....[53]....
        /*0ab4*/ 	.word	0x00013c40


	//   ....[54]....
        /*0ab8*/ 	.word	0x000142c0


	//   ....[55]....
        /*0abc*/ 	.word	0x000143b0


	//   ....[56]....
        /*0ac0*/ 	.word	0x000155b0


	//   ....[57]....
        /*0ac4*/ 	.word	0x000155f0


	//   ....[58]....
        /*0ac8*/ 	.word	0x000156d0


	//   ....[59]....
        /*0acc*/ 	.word	0x000156f0


	//   ....[60]....
        /*0ad0*/ 	.word	0x00016a00


	//   ....[61]....
        /*0ad4*/ 	.word	0x00016a20


	//   ....[62]....
        /*0ad8*/ 	.word	0x00016a40


	//   ....[63]....
        /*0adc*/ 	.word	0x00016a50


	//   ....[64]....
        /*0ae0*/ 	.word	0x00017110


	//   ....[65]....
        /*0ae4*/ 	.word	0x00017120


	//   ....[66]....
        /*0ae8*/ 	.word	0x00017220


	//   ....[67]....
        /*0aec*/ 	.word	0x00017230


	//   ....[68]....
        /*0af0*/ 	.word	0x00017340


	//   ....[69]....
        /*0af4*/ 	.word	0x00017350


	//   ....[70]....
        /*0af8*/ 	.word	0x00017460


	//   ....[71]....
        /*0afc*/ 	.word	0x00017470


	//   ....[72]....
        /*0b00*/ 	.word	0x00017820


	//   ....[73]....
        /*0b04*/ 	.word	0x00017830


	//   ....[74]....
        /*0b08*/ 	.word	0x00017d80


	//   ....[75]....
        /*0b0c*/ 	.word	0x00017d90


	//   ....[76]....
        /*0b10*/ 	.word	0x00018a80


	//   ....[77]....
        /*0b14*/ 	.word	0x00018a90


	//   ....[78]....
        /*0b18*/ 	.word	0x00018ba0


	//   ....[79]....
        /*0b1c*/ 	.word	0x00018bb0


	//   ....[80]....
        /*0b20*/ 	.word	0x00018cc0


	//   ....[81]....
        /*0b24*/ 	.word	0x00018cd0


	//   ....[82]....
        /*0b28*/ 	.word	0x00018de0


	//   ....[83]....
        /*0b2c*/ 	.word	0x00018df0


	//   ....[84]....
        /*0b30*/ 	.word	0x00018f60


	//   ....[85]....
        /*0b34*/ 	.word	0x00019190


	//   ....[86]....
        /*0b38*/ 	.word	0x000191c0


	//   ....[87]....
        /*0b3c*/ 	.word	0x000191f0


	//   ....[88]....
        /*0b40*/ 	.word	0x00019220


	//   ....[89]....
        /*0b44*/ 	.word	0x00019250


	//   ....[90]....
        /*0b48*/ 	.word	0x00019280


	//   ....[91]....
        /*0b4c*/ 	.word	0x00019420


	//   ....[92]....
        /*0b50*/ 	.word	0x00019450


	//   ....[93]....
        /*0b54*/ 	.word	0x00019480


	//   ....[94]....
        /*0b58*/ 	.word	0x000194b0


	//   ....[95]....
        /*0b5c*/ 	.word	0x000194e0


	//   ....[96]....
        /*0b60*/ 	.word	0x00019510


	//   ....[97]....
        /*0b64*/ 	.word	0x000195b0


	//   ....[98]....
        /*0b68*/ 	.word	0x000195e0


	//   ....[99]....
        /*0b6c*/ 	.word	0x000195f0


	//   ....[100]....
        /*0b70*/ 	.word	0x00019620


	//   ....[101]....
        /*0b74*/ 	.word	0x0001abf0


	//   ....[102]....
        /*0b78*/ 	.word	0x0001c6a0


	//   ....[103]....
        /*0b7c*/ 	.word	0x0001d260


	//   ....[104]....
        /*0b80*/ 	.word	0x0001d270


	//   ....[105]....
        /*0b84*/ 	.word	0x0001d2a0


	//   ....[106]....
        /*0b88*/ 	.word	0x0001d2b0


	//   ....[107]....
        /*0b8c*/ 	.word	0x0001d3c0


	//   ....[108]....
        /*0b90*/ 	.word	0x0001d3d0


	//   ....[109]....
        /*0b94*/ 	.word	0x0001d460


	//   ....[110]....
        /*0b98*/ 	.word	0x0001d470


	//   ....[111]....
        /*0b9c*/ 	.word	0x0001d500


	//   ....[112]....
        /*0ba0*/ 	.word	0x0001d510


	//   ....[113]....
        /*0ba4*/ 	.word	0x0001d5a0


	//   ....[114]....
        /*0ba8*/ 	.word	0x0001d5b0


	//   ....[115]....
        /*0bac*/ 	.word	0x0001d640


	//   ....[116]....
        /*0bb0*/ 	.word	0x0001d650


	//   ....[117]....
        /*0bb4*/ 	.word	0x0001d6a0


	//   ....[118]....
        /*0bb8*/ 	.word	0x0001d6d0


	//   ....[119]....
        /*0bbc*/ 	.word	0x0001ff30


	//   ....[120]....
        /*0bc0*/ 	.word	0x0001ffb0


	//   ....[121]....
        /*0bc4*/ 	.word	0x0001ffe0


	//   ....[122]....
        /*0bc8*/ 	.word	0x0001fff0


	//   ....[123]....
        /*0bcc*/ 	.word	0x00020020


	//   ....[124]....
        /*0bd0*/ 	.word	0x00020050


	//   ....[125]....
        /*0bd4*/ 	.word	0x00020080


	//   ....[126]....
        /*0bd8*/ 	.word	0x000200b0


	//   ....[127]....
        /*0bdc*/ 	.word	0x00020270


	//   ....[128]....
        /*0be0*/ 	.word	0x000202a0


	//   ....[129]....
        /*0be4*/ 	.word	0x000202d0


	//   ....[130]....
        /*0be8*/ 	.word	0x00020300


	//   ....[131]....
        /*0bec*/ 	.word	0x00020330


	//   ....[132]....
        /*0bf0*/ 	.word	0x00020360


	//   ....[133]....
        /*0bf4*/ 	.word	0x00020430


	//   ....[134]....
        /*0bf8*/ 	.word	0x00020450


	//   ....[135]....
        /*0bfc*/ 	.word	0x00020460


	//   ....[136]....
        /*0c00*/ 	.word	0x000204e0


	//   ....[137]....
        /*0c04*/ 	.word	0x00021020


	//   ....[138]....
        /*0c08*/ 	.word	0x00021490


	//   ....[139]....
        /*0c0c*/ 	.word	0x00021540


	//   ....[140]....
        /*0c10*/ 	.word	0x000215d0


	//   ....[141]....
        /*0c14*/ 	.word	0x00021620


	//   ....[142]....
        /*0c18*/ 	.word	0x00021670


	//   ....[143]....
        /*0c1c*/ 	.word	0x00021700


	//   ....[144]....
        /*0c20*/ 	.word	0x00021790


	//   ....[145]....
        /*0c24*/ 	.word	0x000217e0


	//   ....[146]....
        /*0c28*/ 	.word	0x00021830


	//   ....[147]....
        /*0c2c*/ 	.word	0x000218c0


	//   ....[148]....
        /*0c30*/ 	.word	0x00021950


	//   ....[149]....
        /*0c34*/ 	.word	0x000219a0


	//   ....[150]....
        /*0c38*/ 	.word	0x000219f0


	//   ....[151]....
        /*0c3c*/ 	.word	0x00021a80


	//   ....[152]....
        /*0c40*/ 	.word	0x00021b10


	//   ....[153]....
        /*0c44*/ 	.word	0x00021b60


	//   ....[154]....
        /*0c48*/ 	.word	0x00021bb0


	//   ....[155]....
        /*0c4c*/ 	.word	0x00021cb0


	//   ....[156]....
        /*0c50*/ 	.word	0x00021d60


	//   ....[157]....
        /*0c54*/ 	.word	0x00021de0


	//   ....[158]....
        /*0c58*/ 	.word	0x00021e70


	//   ....[159]....
        /*0c5c*/ 	.word	0x00021fe0


	//   ....[160]....
        /*0c60*/ 	.word	0x00022110


	//   ....[161]....
        /*0c64*/ 	.word	0x00022170


	//   ....[162]....
        /*0c68*/ 	.word	0x000221c0


	//   ....[163]....
        /*0c6c*/ 	.word	0x00022250


	//   ....[164]....
        /*0c70*/ 	.word	0x000222f0


	//   ....[165]....
        /*0c74*/ 	.word	0x00022370


	//   ....[166]....
        /*0c78*/ 	.word	0x000223e0


	//   ....[167]....
        /*0c7c*/ 	.word	0x00022540


	//   ....[168]....
        /*0c80*/ 	.word	0x00022640


	//   ....[169]....
        /*0c84*/ 	.word	0x00022690


	//   ....[170]....
        /*0c88*/ 	.word	0x000226e0


	//   ....[171]....
        /*0c8c*/ 	.word	0x000229c0


	//   ....[172]....
        /*0c90*/ 	.word	0x00022a10


	//   ....[173]....
        /*0c94*/ 	.word	0x00022aa0


	//   ....[174]....
        /*0c98*/ 	.word	0x00022b30


	//   ....[175]....
        /*0c9c*/ 	.word	0x00022bc0


	//   ....[176]....
        /*0ca0*/ 	.word	0x00022c50


	//   ....[177]....
        /*0ca4*/ 	.word	0x00022ce0


	//   ....[178]....
        /*0ca8*/ 	.word	0x00022d70


	//   ....[179]....
        /*0cac*/ 	.word	0x00022df0


	//   ....[180]....
        /*0cb0*/ 	.word	0x00022e40


	//   ....[181]....
        /*0cb4*/ 	.word	0x00022ed0


	//   ....[182]....
        /*0cb8*/ 	.word	0x00022f60


	//   ....[183]....
        /*0cbc*/ 	.word	0x00022fe0


	//   ....[184]....
        /*0cc0*/ 	.word	0x00023030


	//   ....[185]....
        /*0cc4*/ 	.word	0x000230c0


	//   ....[186]....
        /*0cc8*/ 	.word	0x00023150


	//   ....[187]....
        /*0ccc*/ 	.word	0x000231e0


	//   ....[188]....
        /*0cd0*/ 	.word	0x00023270


	//   ....[189]....
        /*0cd4*/ 	.word	0x00023300


	//   ....[190]....
        /*0cd8*/ 	.word	0x00023390


	//   ....[191]....
        /*0cdc*/ 	.word	0x00023450


	//   ....[192]....
        /*0ce0*/ 	.word	0x00023730


	//   ....[193]....
        /*0ce4*/ 	.word	0x00023910


	//   ....[194]....
        /*0ce8*/ 	.word	0x00023960


	//   ....[195]....
        /*0cec*/ 	.word	0x000239c0


	//   ....[196]....
        /*0cf0*/ 	.word	0x00023aa0


	//   ....[197]....
        /*0cf4*/ 	.word	0x00023b50


	//   ....[198]....
        /*0cf8*/ 	.word	0x00023c60


	//   ....[199]....
        /*0cfc*/ 	.word	0x00023cc0


	//   ....[200]....
        /*0d00*/ 	.word	0x00023dc0


	//   ....[201]....
        /*0d04*/ 	.word	0x00023e20


	//   ....[202]....
        /*0d08*/ 	.word	0x00023f20


	//   ....[203]....
        /*0d0c*/ 	.word	0x00023f80


	//   ....[204]....
        /*0d10*/ 	.word	0x00024080


	//   ....[205]....
        /*0d14*/ 	.word	0x000240e0


	//   ....[206]....
        /*0d18*/ 	.word	0x000241d0


	//   ....[207]....
        /*0d1c*/ 	.word	0x00024240


	//   ....[208]....
        /*0d20*/ 	.word	0x00024320


	//   ....[209]....
        /*0d24*/ 	.word	0x00024650


	//   ....[210]....
        /*0d28*/ 	.word	0x000246f0


	//   ....[211]....
        /*0d2c*/ 	.word	0x00024890


	//   ....[212]....
        /*0d30*/ 	.word	0x00024910


	//   ....[213]....
        /*0d34*/ 	.word	0x00024990


	//   ....[214]....
        /*0d38*/ 	.word	0x00024a10


	//   ....[215]....
        /*0d3c*/ 	.word	0x00024a90


	//   ....[216]....
        /*0d40*/ 	.word	0x00024b20


	//   ....[217]....
        /*0d44*/ 	.word	0x00024bc0


	//   ....[218]....
        /*0d48*/ 	.word	0x00024c70


	//   ....[219]....
        /*0d4c*/ 	.word	0x00024cf0


	//   ....[220]....
        /*0d50*/ 	.word	0x00024d70


	//   ....[221]....
        /*0d54*/ 	.word	0x00024df0


	//   ....[222]....
        /*0d58*/ 	.word	0x00024e80


	//   ....[223]....
        /*0d5c*/ 	.word	0x00024f00


	//   ....[224]....
        /*0d60*/ 	.word	0x00024fb0


	//   ....[225]....
        /*0d64*/ 	.word	0x00025000


	//   ....[226]....
        /*0d68*/ 	.word	0x000250c0


	//   ....[227]....
        /*0d6c*/ 	.word	0x000251f0


	//----- nvinfo : EIATTR_REG_RECONFIG
	.align		4
.L_324:
        /*0d70*/ 	.byte	0x01, 0x54
	.zero		2


	//----- nvinfo : EIATTR_SYSCALL_OFFSETS
	.align		4
        /*0d74*/ 	.byte	0x04, 0x46
        /*0d76*/ 	.short	(.L_326 - .L_325)


	//   ....[0]....
.L_325:
        /*0d78*/ 	.word	0x00001ee0


	//   ....[1]....
        /*0d7c*/ 	.word	0x00002030


	//   ....[2]....
        /*0d80*/ 	.word	0x000092d0


	//   ....[3]....
        /*0d84*/ 	.word	0x000095c0


	//   ....[4]....
        /*0d88*/ 	.word	0x0001c2c0


	//   ....[5]....
        /*0d8c*/ 	.word	0x0001c410


	//   ....[6]....
        /*0d90*/ 	.word	0x0001c500


	//   ....[7]....
        /*0d94*/ 	.word	0x0001ce20


	//----- nvinfo : EIATTR_MBARRIER_INSTR_OFFSETS
	.align		4
.L_326:
        /*0d98*/ 	.byte	0x04, 0x39
        /*0d9a*/ 	.short	(.L_328 - .L_327)


	//   ....[0]....
.L_327:
        /*0d9c*/ 	.word	0x000002d0
        /*0da0*/ 	.word	0x000000ff
        /*0da4*/ 	.word	0x00028800
        /*0da8*/ 	.short	0x0100
        /*0daa*/ 	.byte	0x08
	.zero		1


	//   ....[1]....
        /*0dac*/ 	.word	0x000002e0
        /*0db0*/ 	.word	0x000000ff
        /*0db4*/ 	.word	0x00028820
        /*0db8*/ 	.short	0x0100
        /*0dba*/ 	.byte	0x08
	.zero		1


	//   ....[2]....
        /*0dbc*/ 	.word	0x000003d0
        /*0dc0*/ 	.word	0x000000ff
        /*0dc4*/ 	.word	0x00028830
        /*0dc8*/ 	.short	0x0100
        /*0dca*/ 	.byte	0x08
	.zero		1


	//   ....[3]....
        /*0dcc*/ 	.word	0x000003e0
        /*0dd0*/ 	.word	0x000000ff
        /*0dd4*/ 	.word	0x00028840
        /*0dd8*/ 	.short	0x0100
        /*0dda*/ 	.byte	0x08
	.zero		1


	//   ....[4]....
        /*0ddc*/ 	.word	0x000003f0
        /*0de0*/ 	.word	0x000000ff
        /*0de4*/ 	.word	0x00028838
        /*0de8*/ 	.short	0x0100
        /*0dea*/ 	.byte	0x08
	.zero		1


	//   ....[5]....
        /*0dec*/ 	.word	0x00000400
        /*0df0*/ 	.word	0x000000ff
        /*0df4*/ 	.word	0x00028848
        /*0df8*/ 	.short	0x0100
        /*0dfa*/ 	.byte	0x08
	.zero		1


	//   ....[6]....
        /*0dfc*/ 	.word	0x00000530
        /*0e00*/ 	.word	0x000000ff
        /*0e04*/ 	.word	0x00028850
        /*0e08*/ 	.short	0x0100
        /*0e0a*/ 	.byte	0x08
	.zero		1


	//   ....[7]....
        /*0e0c*/ 	.word	0x00000540
        /*0e10*/ 	.word	0x000000ff
        /*0e14*/ 	.word	0x00028860
        /*0e18*/ 	.short	0x0100
        /*0e1a*/ 	.byte	0x08
	.zero		1


	//   ....[8]....
        /*0e1c*/ 	.word	0x00000550
        /*0e20*/ 	.word	0x000000ff
        /*0e24*/ 	.word	0x00028858
        /*0e28*/ 	.short	0x0100
        /*0e2a*/ 	.byte	0x08
	.zero		1


	//   ....[9]....
        /*0e2c*/ 	.word	0x00000560
        /*0e30*/ 	.word	0x000000ff
        /*0e34*/ 	.word	0x00028868
        /*0e38*/ 	.short	0x0100
        /*0e3a*/ 	.byte	0x08
	.zero		1


	//   ....[10]....
        /*0e3c*/ 	.word	0x00000650
        /*0e40*/ 	.word	0x000000ff
        /*0e44*/ 	.word	0x00028870
        /*0e48*/ 	.short	0x0100
        /*0e4a*/ 	.byte	0x06
	.zero		1


	//   ....[11]....
        /*0e4c*/ 	.word	0x00000660
        /*0e50*/ 	.word	0x000000ff
        /*0e54*/ 	.word	0x00028880
        /*0e58*/ 	.short	0x0100
        /*0e5a*/ 	.byte	0x06
	.zero		1


	//   ....[12]....
        /*0e5c*/ 	.word	0x00000670
        /*0e60*/ 	.word	0x000000ff
        /*0e64*/ 	.word	0x00028878
        /*0e68*/ 	.short	0x0100
        /*0e6a*/ 	.byte	0x06
	.zero		1


	//   ....[13]....
        /*0e6c*/ 	.word	0x00000680
        /*0e70*/ 	.word	0x000000ff
        /*0e74*/ 	.word	0x00028888
        /*0e78*/ 	.short	0x0100
        /*0e7a*/ 	.byte	0x06
	.zero		1


	//   ....[14]....
        /*0e7c*/ 	.word	0x000007b0
        /*0e80*/ 	.word	0x000000ff
        /*0e84*/ 	.word	0x00028890
        /*0e88*/ 	.short	0x0100
        /*0e8a*/ 	.byte	0x08
	.zero		1


	//   ....[15]....
        /*0e8c*/ 	.word	0x000007c0
        /*0e90*/ 	.word	0x000000ff
        /*0e94*/ 	.word	0x000288a0
        /*0e98*/ 	.short	0x0100
        /*0e9a*/ 	.byte	0x08
	.zero		1


	//   ....[16]....
        /*0e9c*/ 	.word	0x000007d0
        /*0ea0*/ 	.word	0x000000ff
        /*0ea4*/ 	.word	0x00028898
        /*0ea8*/ 	.short	0x0100
        /*0eaa*/ 	.byte	0x08
	.zero		1


	//   ....[17]....
        /*0eac*/ 	.word	0x000007e0
        /*0eb0*/ 	.word	0x000000ff
        /*0eb4*/ 	.word	0x000288a8
        /*0eb8*/ 	.short	0x0100
        /*0eba*/ 	.byte	0x08
	.zero		1


	//   ....[18]....
        /*0ebc*/ 	.word	0x00000910
        /*0ec0*/ 	.word	0x000000ff
        /*0ec4*/ 	.word	0x000288b0
        /*0ec8*/ 	.short	0x0100
        /*0eca*/ 	.byte	0x08
	.zero		1


	//   ....[19]....
        /*0ecc*/ 	.word	0x00000920
        /*0ed0*/ 	.word	0x000000ff
        /*0ed4*/ 	.word	0x000288c0
        /*0ed8*/ 	.short	0x0100
        /*0eda*/ 	.byte	0x08
	.zero		1


	//   ....[20]....
        /*0edc*/ 	.word	0x00000930
        /*0ee0*/ 	.word	0x000000ff
        /*0ee4*/ 	.word	0x000288b8
        /*0ee8*/ 	.short	0x0100
        /*0eea*/ 	.byte	0x08
	.zero		1


	//   ....[21]....
        /*0eec*/ 	.word	0x00000940
        /*0ef0*/ 	.word	0x000000ff
        /*0ef4*/ 	.word	0x000288c8
        /*0ef8*/ 	.short	0x0100
        /*0efa*/ 	.byte	0x08
	.zero		1


	//   ....[22]....
        /*0efc*/ 	.word	0x00003640
        /*0f00*/ 	.word	0x0000006e
        /*0f04*/ 	.word	0x00028890
        /*0f08*/ 	.short	0x010a
        /*0f0a*/ 	.byte	0x3f
	.zero		1


	//   ....[23]....
        /*0f0c*/ 	.word	0x00005c40
        /*0f10*/ 	.word	0x0000006e
        /*0f14*/ 	.word	0x00028890
        /*0f18*/ 	.short	0x010a
        /*0f1a*/ 	.byte	0x3f
	.zero		1


	//   ....[24]....
        /*0f1c*/ 	.word	0x00007dc0
        /*0f20*/ 	.word	0x0000006e
        /*0f24*/ 	.word	0x00028890
        /*0f28*/ 	.short	0x010a
        /*0f2a*/ 	.byte	0x3f
	.zero		1


	//   ....[25]....
        /*0f2c*/ 	.word	0x00008420
        /*0f30*/ 	.word	0x00000030
        /*0f34*/ 	.word	0x00000000
        /*0f38*/ 	.short	0x0101
        /*0f3a*/ 	.byte	0x3f
	.zero		1


	//   ....[26]....
        /*0f3c*/ 	.word	0x00008460
        /*0f40*/ 	.word	0x0000006e
        /*0f44*/ 	.word	0x000288b0
        /*0f48*/ 	.short	0x010a
        /*0f4a*/ 	.byte	0x3f
	.zero		1


	//   ....[27]....
        /*0f4c*/ 	.word	0x00008ab0
        /*0f50*/ 	.word	0x0000006e
        /*0f54*/ 	.word	0x00000000
        /*0f58*/ 	.short	0x0101
        /*0f5a*/ 	.byte	0x3f
	.zero		1


	//   ....[28]....
        /*0f5c*/ 	.word	0x00009350
        /*0f60*/ 	.word	0x00000002
        /*0f64*/ 	.word	0x00028800
        /*0f68*/ 	.short	0x010a
        /*0f6a*/ 	.byte	0x3f
	.zero		1


	//   ....[29]....
        /*0f6c*/ 	.word	0x000093a0
        /*0f70*/ 	.word	0x00000002
        /*0f74*/ 	.word	0x00028800
        /*0f78*/ 	.short	0x010a
        /*0f7a*/ 	.byte	0x3f
	.zero		1


	//   ....[30]....
        /*0f7c*/ 	.word	0x0000a430
        /*0f80*/ 	.word	0x00000002
        /*0f84*/ 	.word	0x00028800
        /*0f88*/ 	.short	0x010a
        /*0f8a*/ 	.byte	0x3f
	.zero		1


	//   ....[31]....
        /*0f8c*/ 	.word	0x0000c810
        /*0f90*/ 	.word	0x00000002
        /*0f94*/ 	.word	0x00028800
        /*0f98*/ 	.short	0x010a
        /*0f9a*/ 	.byte	0x3f
	.zero		1


	//   ....[32]....
        /*0f9c*/ 	.word	0x0000e2f0
        /*0fa0*/ 	.word	0x00000003
        /*0fa4*/ 	.word	0x00028830
        /*0fa8*/ 	.short	0x010a
        /*0faa*/ 	.byte	0x3f
	.zero		1


	//   ....[33]....
        /*0fac*/ 	.word	0x0000e360
        /*0fb0*/ 	.word	0x00000003
        /*0fb4*/ 	.word	0x00028830
        /*0fb8*/ 	.short	0x010a
        /*0fba*/ 	.byte	0x3f
	.zero		1


	//   ....[34]....
        /*0fbc*/ 	.word	0x0000eb10
        /*0fc0*/ 	.word	0x00000003
        /*0fc4*/ 	.word	0x00000000
        /*0fc8*/ 	.short	0x0101
        /*0fca*/ 	.byte	0x3f
	.zero		1


	//   ....[35]....
        /*0fcc*/ 	.word	0x00010850
        /*0fd0*/ 	.word	0x00000000
        /*0fd4*/ 	.word	0x00028830
        /*0fd8*/ 	.short	0x010a
        /*0fda*/ 	.byte	0x3f
	.zero		1


	//   ....[36]....
        /*0fdc*/ 	.word	0x000108a0
        /*0fe0*/ 	.word	0x00000000
        /*0fe4*/ 	.word	0x00028830
        /*0fe8*/ 	.short	0x010a
        /*0fea*/ 	.byte	0x3f
	.zero		1


	//   ....[37]....
        /*0fec*/ 	.word	0x00010cb0
        /*0ff0*/ 	.word	0x00000006
        /*0ff4*/ 	.word	0x00028850
        /*0ff8*/ 	.short	0x010a
        /*0ffa*/ 	.byte	0x3f
	.zero		1


	//   ....[38]....
        /*0ffc*/ 	.word	0x00010cf0
        /*1000*/ 	.word	0x00000006
        /*1004*/ 	.word	0x00028850
        /*1008*/ 	.short	0x010a
        /*100a*/ 	.byte	0x3f
	.zero		1


	//   ....[39]....
        /*100c*/ 	.word	0x00012690
        /*1010*/ 	.word	0x00000015
        /*1014*/ 	.word	0x00000000
        /*1018*/ 	.short	0x0101
        /*101a*/ 	.byte	0x3f
	.zero		1


	//   ....[40]....
        /*101c*/ 	.word	0x00012730
        /*1020*/ 	.word	0x0000000e
        /*1024*/ 	.word	0x00000000
        /*1028*/ 	.short	0x0101
        /*102a*/ 	.byte	0x3f
	.zero		1


	//   ....[41]....
        /*102c*/ 	.word	0x00013380
        /*1030*/ 	.word	0x00000000
        /*1034*/ 	.word	0x00028830
        /*1038*/ 	.short	0x010a
        /*103a*/ 	.byte	0x3f
	.zero		1


	//   ....[42]....
        /*103c*/ 	.word	0x000133d0
        /*1040*/ 	.word	0x00000000
        /*1044*/ 	.word	0x00028830
        /*1048*/ 	.short	0x010a
        /*104a*/ 	.byte	0x3f
	.zero		1


	//   ....[43]....
        /*104c*/ 	.word	0x000137e0
        /*1050*/ 	.word	0x00000006
        /*1054*/ 	.word	0x00028850
        /*1058*/ 	.short	0x010a
        /*105a*/ 	.byte	0x3f
	.zero		1


	//   ....[44]....
        /*105c*/ 	.word	0x00013820
        /*1060*/ 	.word	0x00000006
        /*1064*/ 	.word	0x00028850
        /*1068*/ 	.short	0x010a
        /*106a*/ 	.byte	0x3f
	.zero		1


	//   ....[45]....
        /*106c*/ 	.word	0x00014990
        /*1070*/ 	.word	0x00000027
        /*1074*/ 	.word	0x00000000
        /*1078*/ 	.short	0x0101
        /*107a*/ 	.byte	0x3f
	.zero		1


	//   ....[46]....
        /*107c*/ 	.word	0x00014ae0
        /*1080*/ 	.word	0x00000027
        /*1084*/ 	.word	0x00000000
        /*1088*/ 	.short	0x0101
        /*108a*/ 	.byte	0x3f
	.zero		1


	//   ....[47]....
        /*108c*/ 	.word	0x000154b0
        /*1090*/ 	.word	0x0000000e
        /*1094*/ 	.word	0x00028850
        /*1098*/ 	.short	0x010a
        /*109a*/ 	.byte	0x3f
	.zero		1


	//   ....[48]....
        /*109c*/ 	.word	0x00015530
        /*10a0*/ 	.word	0x0000000e
        /*10a4*/ 	.word	0x00028850
        /*10a8*/ 	.short	0x010a
        /*10aa*/ 	.byte	0x3f
	.zero		1


	//   ....[49]....
        /*10ac*/ 	.word	0x00015af0
        /*10b0*/ 	.word	0x00000006
        /*10b4*/ 	.word	0x00000000
        /*10b8*/ 	.short	0x0101
        /*10ba*/ 	.byte	0x3f
	.zero		1


	//   ....[50]....
        /*10bc*/ 	.word	0x00017070
        /*10c0*/ 	.word	0x00000003
        /*10c4*/ 	.word	0x00000000
        /*10c8*/ 	.short	0x0101
        /*10ca*/ 	.byte	0x3f
	.zero		1


	//   ....[51]....
        /*10cc*/ 	.word	0x00017720
        /*10d0*/ 	.word	0x0000000a
        /*10d4*/ 	.word	0x00000000
        /*10d8*/ 	.short	0x0101
        /*10da*/ 	.byte	0x3f
	.zero		1


	//   ....[52]....
        /*10dc*/ 	.word	0x0001acd0
        /*10e0*/ 	.word	0x00000012
        /*10e4*/ 	.word	0x00028820
        /*10e8*/ 	.short	0x010a
        /*10ea*/ 	.byte	0x3f
	.zero		1


	//   ....[53]....
        /*10ec*/ 	.word	0x0001ada0
        /*10f0*/ 	.word	0x00000005
        /*10f4*/ 	.word	0x000288a0
        /*10f8*/ 	.short	0x010a
        /*10fa*/ 	.byte	0x3f
	.zero		1


	//   ....[54]....
        /*10fc*/ 	.word	0x0001b0f0
        /*1100*/ 	.word	0x00000005
        /*1104*/ 	.word	0x000288c0
        /*1108*/ 	.short	0x010a
        /*110a*/ 	.byte	0x3f
	.zero		1


	//   ....[55]....
        /*110c*/ 	.word	0x0001b5a0
        /*1110*/ 	.word	0x00000007
        /*1114*/ 	.word	0x000288a0
        /*1118*/ 	.short	0x010a
        /*111a*/ 	.byte	0x3f
	.zero		1


	//   ....[56]....
        /*111c*/ 	.word	0x0001b8d0
        /*1120*/ 	.word	0x00000007
        /*1124*/ 	.word	0x000288c0
        /*1128*/ 	.short	0x010a
        /*112a*/ 	.byte	0x3f
	.zero		1


	//   ....[57]....
        /*112c*/ 	.word	0x0001c910
        /*1130*/ 	.word	0x00000000
        /*1134*/ 	.word	0x00028840
        /*1138*/ 	.short	0x010a
        /*113a*/ 	.byte	0x3f
	.zero		1


	//   ....[58]....
        /*113c*/ 	.word	0x0001d7a0
        /*1140*/ 	.word	0x00000012
        /*1144*/ 	.word	0x00028800
        /*1148*/ 	.short	0x0107
        /*114a*/ 	.byte	0x3f
	.zero		1


	//   ....[59]....
        /*114c*/ 	.word	0x0001d8b0
        /*1150*/ 	.word	0x00000012
        /*1154*/ 	.word	0x00028800
        /*1158*/ 	.short	0x0101
        /*115a*/ 	.byte	0x3f
	.zero		1


	//   ....[60]....
        /*115c*/ 	.word	0x0001d8d0
        /*1160*/ 	.word	0x00000012
        /*1164*/ 	.word	0x00028820
        /*1168*/ 	.short	0x010a
        /*116a*/ 	.byte	0x3f
	.zero		1


	//   ....[61]....
        /*116c*/ 	.word	0x0001dc90
        /*1170*/ 	.word	0x00000003
        /*1174*/ 	.word	0x00028840
        /*1178*/ 	.short	0x010a
        /*117a*/ 	.byte	0x3f
	.zero		1


	//   ....[62]....
        /*117c*/ 	.word	0x0001e030
        /*1180*/ 	.word	0x00000003
        /*1184*/ 	.word	0x00000060
        /*1188*/ 	.short	0x010a
        /*118a*/ 	.byte	0x3f
	.zero		1


	//   ....[63]....
        /*118c*/ 	.word	0x0001e6c0
        /*1190*/ 	.word	0x00000003
        /*1194*/ 	.word	0x00028840
        /*1198*/ 	.short	0x010a
        /*119a*/ 	.byte	0x3f
	.zero		1


	//   ....[64]....
        /*119c*/ 	.word	0x0001ea60
        /*11a0*/ 	.word	0x00000002
        /*11a4*/ 	.word	0x00000060
        /*11a8*/ 	.short	0x010a
        /*11aa*/ 	.byte	0x3f
	.zero		1


	//   ....[65]....
        /*11ac*/ 	.word	0x0001f030
        /*11b0*/ 	.word	0x00000002
        /*11b4*/ 	.word	0x00028840
        /*11b8*/ 	.short	0x010a
        /*11ba*/ 	.byte	0x3f
	.zero		1


	//   ....[66]....
        /*11bc*/ 	.word	0x0001f3d0
        /*11c0*/ 	.word	0x00000002
        /*11c4*/ 	.word	0x00000060
        /*11c8*/ 	.short	0x010a
        /*11ca*/ 	.byte	0x3f
	.zero		1


	//   ....[67]....
        /*11cc*/ 	.word	0x0001f950
        /*11d0*/ 	.word	0x00000000
        /*11d4*/ 	.word	0x00028860
        /*11d8*/ 	.short	0x010a
        /*11da*/ 	.byte	0x3f
	.zero		1


	//   ....[68]....
        /*11dc*/ 	.word	0x00020fa0
        /*11e0*/ 	.word	0x00000000
        /*11e4*/ 	.word	0x00028820
        /*11e8*/ 	.short	0x010a
        /*11ea*/ 	.byte	0x3f
	.zero		1


	//   ....[69]....
        /*11ec*/ 	.word	0x00021180
        /*11f0*/ 	.word	0x00000006
        /*11f4*/ 	.word	0x00000000
        /*11f8*/ 	.short	0x010a
        /*11fa*/ 	.byte	0x3f
	.zero		1


	//   ....[70]....
        /*11fc*/ 	.word	0x000211b0
        /*1200*/ 	.word	0x00000007
        /*1204*/ 	.word	0x00000000
        /*1208*/ 	.short	0x010a
        /*120a*/ 	.byte	0x3f
	.zero		1


	//   ....[71]....
        /*120c*/ 	.word	0x00021210
        /*1210*/ 	.word	0x00000004
        /*1214*/ 	.word	0x00000000
        /*1218*/ 	.short	0x010a
        /*121a*/ 	.byte	0x3f
	.zero		1


	//   ....[72]....
        /*121c*/ 	.word	0x00021240
        /*1220*/ 	.word	0x00000003
        /*1224*/ 	.word	0x00000000
        /*1228*/ 	.short	0x010a
        /*122a*/ 	.byte	0x3f
	.zero		1


	//   ....[73]....
        /*122c*/ 	.word	0x000212a0
        /*1230*/ 	.word	0x0000006e
        /*1234*/ 	.word	0x00028890
        /*1238*/ 	.short	0x010a
        /*123a*/ 	.byte	0x3f
	.zero		1


	//   ....[74]....
        /*123c*/ 	.word	0x000212f0
        /*1240*/ 	.word	0x0000006e
        /*1244*/ 	.word	0x00028890
        /*1248*/ 	.short	0x010a
        /*124a*/ 	.byte	0x3f
	.zero		1


	//   ....[75]....
        /*124c*/ 	.word	0x00021340
        /*1250*/ 	.word	0x0000006e
        /*1254*/ 	.word	0x00028890
        /*1258*/ 	.short	0x010a
        /*125a*/ 	.byte	0x3f
	.zero		1


	//   ....[76]....
        /*125c*/ 	.word	0x00021390
        /*1260*/ 	.word	0x0000006e
        /*1264*/ 	.word	0x000288b0
        /*1268*/ 	.short	0x010a
        /*126a*/ 	.byte	0x3f
	.zero		1


	//   ....[77]....
        /*126c*/ 	.word	0x00021bf0
        /*1270*/ 	.word	0x00000002
        /*1274*/ 	.word	0x00028800
        /*1278*/ 	.short	0x010a
        /*127a*/ 	.byte	0x3f
	.zero		1


	//   ....[78]....
        /*127c*/ 	.word	0x00022740
        /*1280*/ 	.word	0x00000002
        /*1284*/ 	.word	0x00028800
        /*1288*/ 	.short	0x010a
        /*128a*/ 	.byte	0x3f
	.zero		1


	//   ....[79]....
        /*128c*/ 	.word	0x00022790
        /*1290*/ 	.word	0x00000003
        /*1294*/ 	.word	0x00028830
        /*1298*/ 	.short	0x010a
        /*129a*/ 	.byte	0x3f
	.zero		1


	//   ....[80]....
        /*129c*/ 	.word	0x000227e0
        /*12a0*/ 	.word	0x00000000
        /*12a4*/ 	.word	0x00028830
        /*12a8*/ 	.short	0x010a
        /*12aa*/ 	.byte	0x3f
	.zero		1


	//   ....[81]....
        /*12ac*/ 	.word	0x00022830
        /*12b0*/ 	.word	0x00000006
        /*12b4*/ 	.word	0x00028850
        /*12b8*/ 	.short	0x010a
        /*12ba*/ 	.byte	0x3f
	.zero		1


	//   ....[82]....
        /*12bc*/ 	.word	0x00022880
        /*12c0*/ 	.word	0x00000000
        /*12c4*/ 	.word	0x00028830
        /*12c8*/ 	.short	0x010a
        /*12ca*/ 	.byte	0x3f
	.zero		1


	//   ....[83]....
        /*12cc*/ 	.word	0x000228d0
        /*12d0*/ 	.word	0x00000006
        /*12d4*/ 	.word	0x00028850
        /*12d8*/ 	.short	0x010a
        /*12da*/ 	.byte	0x3f
	.zero		1


	//   ....[84]....
        /*12dc*/ 	.word	0x00022920
        /*12e0*/ 	.word	0x0000000e
        /*12e4*/ 	.word	0x00028850
        /*12e8*/ 	.short	0x010a
        /*12ea*/ 	.byte	0x3f
	.zero		1


	//   ....[85]....
        /*12ec*/ 	.word	0x00023510
        /*12f0*/ 	.word	0x00000012
        /*12f4*/ 	.word	0x00028820
        /*12f8*/ 	.short	0x010a
        /*12fa*/ 	.byte	0x3f
	.zero		1


	//   ....[86]....
        /*12fc*/ 	.word	0x00023560
        /*1300*/ 	.word	0x00000005
        /*1304*/ 	.word	0x000288a0
        /*1308*/ 	.short	0x010a
        /*130a*/ 	.byte	0x3f
	.zero		1


	//   ....[87]....
        /*130c*/ 	.word	0x000235b0
        /*1310*/ 	.word	0x00000005
        /*1314*/ 	.word	0x000288c0
        /*1318*/ 	.short	0x010a
        /*131a*/ 	.byte	0x3f
	.zero		1


	//   ....[88]....
        /*131c*/ 	.word	0x00023600
        /*1320*/ 	.word	0x00000007
        /*1324*/ 	.word	0x000288a0
        /*1328*/ 	.short	0x010a
        /*132a*/ 	.byte	0x3f
	.zero		1


	//   ....[89]....
        /*132c*/ 	.word	0x00023650
        /*1330*/ 	.word	0x00000007
        /*1334*/ 	.word	0x000288c0
        /*1338*/ 	.short	0x010a
        /*133a*/ 	.byte	0x3f
	.zero		1


	//   ....[90]....
        /*133c*/ 	.word	0x000237f0
        /*1340*/ 	.word	0x00000000
        /*1344*/ 	.word	0x00028840
        /*1348*/ 	.short	0x010a
        /*134a*/ 	.byte	0x3f
	.zero		1


	//   ....[91]....
        /*134c*/ 	.word	0x00024360
        /*1350*/ 	.word	0x00000012
        /*1354*/ 	.word	0x00028820
        /*1358*/ 	.short	0x010a
        /*135a*/ 	.byte	0x3f
	.zero		1


	//   ....[92]....
        /*135c*/ 	.word	0x000243b0
        /*1360*/ 	.word	0x00000003
        /*1364*/ 	.word	0x00028840
        /*1368*/ 	.short	0x010a
        /*136a*/ 	.byte	0x3f
	.zero		1


	//   ....[93]....
        /*136c*/ 	.word	0x00024400
        /*1370*/ 	.word	0x00000003
        /*1374*/ 	.word	0x00000060
        /*1378*/ 	.short	0x010a
        /*137a*/ 	.byte	0x3f
	.zero		1


	//   ....[94]....
        /*137c*/ 	.word	0x00024450
        /*1380*/ 	.word	0x00000003
        /*1384*/ 	.word	0x00028840
        /*1388*/ 	.short	0x010a
        /*138a*/ 	.byte	0x3f
	.zero		1


	//   ....[95]....
        /*138c*/ 	.word	0x000244a0
        /*1390*/ 	.word	0x00000002
        /*1394*/ 	.word	0x00000060
        /*1398*/ 	.short	0x010a
        /*139a*/ 	.byte	0x3f
	.zero		1


	//   ....[96]....
        /*139c*/ 	.word	0x000244f0
        /*13a0*/ 	.word	0x00000002
        /*13a4*/ 	.word	0x00028840
        /*13a8*/ 	.short	0x010a
        /*13aa*/ 	.byte	0x3f
	.zero		1


	//   ....[97]....
        /*13ac*/ 	.word	0x00024540
        /*13b0*/ 	.word	0x00000002
        /*13b4*/ 	.word	0x00000060
        /*13b8*/ 	.short	0x010a
        /*13ba*/ 	.byte	0x3f
	.zero		1


	//   ....[98]....
        /*13bc*/ 	.word	0x00024590
        /*13c0*/ 	.word	0x00000000
        /*13c4*/ 	.word	0x00028860
        /*13c8*/ 	.short	0x010a
        /*13ca*/ 	.byte	0x3f
	.zero		1


	//   ....[99]....
        /*13cc*/ 	.word	0x00025110
        /*13d0*/ 	.word	0x00000000
        /*13d4*/ 	.word	0x00028820
        /*13d8*/ 	.short	0x010a
        /*13da*/ 	.byte	0x3f
	.zero		1


	//   ....[100]....
        /*13dc*/ 	.word	0x000252b0
        /*13e0*/ 	.word	0x00000006
        /*13e4*/ 	.word	0x00000000
        /*13e8*/ 	.short	0x010a
        /*13ea*/ 	.byte	0x3f
	.zero		1


	//   ....[101]....
        /*13ec*/ 	.word	0x00025300
        /*13f0*/ 	.word	0x00000007
        /*13f4*/ 	.word	0x00000000
        /*13f8*/ 	.short	0x010a
        /*13fa*/ 	.byte	0x3f
	.zero		1


	//   ....[102]....
        /*13fc*/ 	.word	0x00025350
        /*1400*/ 	.word	0x00000004
        /*1404*/ 	.word	0x00000000
        /*1408*/ 	.short	0x010a
        /*140a*/ 	.byte	0x3f
	.zero		1


	//----- nvinfo : EIATTR_NUM_MBARRIERS
	.align		4
.L_328:
        /*140c*/ 	.byte	0x03, 0x38
        /*140e*/ 	.short	0x0016


	//----- nvinfo : EIATTR_EXIT_INSTR_OFFSETS
	.align		4
        /*1410*/ 	.byte	0x04, 0x1c
        /*1412*/ 	.short	(.L_330 - .L_329)


	//   ....[0]....
.L_329:
        /*1414*/ 	.word	0x00021290


	//----- nvinfo : EIATTR_MAX_THREADS
	.align		4
.L_330:
        /*1418*/ 	.byte	0x04, 0x05
        /*141a*/ 	.short	(.L_332 - .L_331)
.L_331:
        /*141c*/ 	.word	0x00000180
        /*1420*/ 	.word	0x00000001
        /*1424*/ 	.word	0x00000001


	//----- nvinfo : EIATTR_CRS_STACK_SIZE
	.align		4
.L_332:
        /*1428*/ 	.byte	0x04, 0x1e
        /*142a*/ 	.short	(.L_334 - .L_333)
.L_333:
        /*142c*/ 	.word	0x00000000


	//----- nvinfo : EIATTR_CBANK_PARAM_SIZE
	.align		4
.L_334:
        /*1430*/ 	.byte	0x03, 0x19
        /*1432*/ 	.short	0x0af0


	//----- nvinfo : EIATTR_PARAM_CBANK
	.align		4
        /*1434*/ 	.byte	0x04, 0x0a
        /*1436*/ 	.short	(.L_336 - .L_335)
	.align		4
.L_335:
        /*1438*/ 	.word	index@(.nv.constant0._ZN7cutlass13device_kernelIN5flash11enable_sm90INS1_16FlashAttnFwdSm90INS1_25CollectiveMainloopFwdSm90ILi2EN4cute5tupleIJNS5_1CILi1EEES8_S8_EEENS6_IJNS7_ILi128EEESA_SA_EEELi128ENS_6half_tEfNS_4arch4Sm90ELb1ELb0ELb0ELb1ELb0ELb1ELb0ELb1ELb1ELb1ELb1ELb0EEENS1_21CollectiveEpilogueFwdISB_S9_SC_SE_Li256ELb1ELb1ELb1ELb0EEENS1_36VarlenDynamicPersistentTileSchedulerILi128ELi128ELi256ELi128ELb1ELb1ELb1ELb1ELb1ELb1EEEEEEEEEvNT_6ParamsE)
        /*143c*/ 	.short	0x0210
        /*143e*/ 	.short	0x0af0


	//----- nvinfo : EIATTR_SW_WAR
	.align		4
.L_336:
        /*1440*/ 	.byte	0x04, 0x36
        /*1442*/ 	.short	(.L_338 - .L_337)
.L_337:
        /*1444*/ 	.word	0x00000008
.L_338:


//--------------------- .nv.callgraph             --------------------------
	.section	.nv.callgraph,"",@"SHT_CUDA_CALLGRAPH"
	.align	4
	.sectionentsize	8
	.align		4
        /*0000*/ 	.word	0x00000000
	.align		4
        /*0004*/ 	.word	0xffffffff
	.align		4
        /*0008*/ 	.word	index@(_ZN7cutlass13device_kernelIN5flash11enable_sm90INS1_16FlashAttnFwdSm90INS1_25CollectiveMainloopFwdSm90ILi2EN4cute5tupleIJNS5_1CILi1EEES8_S8_EEENS6_IJNS7_ILi128EEENS7_ILi176EEESA_EEELi128ENS_6half_tEfNS_4arch4Sm90ELb0ELb0ELb0ELb0ELb0ELb0ELb0ELb1ELb1ELb1ELb1ELb0EEENS1_21CollectiveEpilogueFwdINS6_IJSA_SA_SB_EEES9_SD_SF_Li256ELb0ELb1ELb1ELb0EEENS1_19SingleTileSchedulerILb0ELb1ELb1ELi128EEEEEEEEEvNT_6ParamsE)
	.align		4
        /*000c*/ 	.word	index@(__assertfail)
	.align		4
        /*0010*/ 	.word	index@(_ZN7cutlass13device_kernelIN5flash11enable_sm90INS1_16FlashAttnFwdSm90INS1_25CollectiveMainloopFwdSm90ILi2EN4cute5tupleIJNS5_1CILi1EEES8_S8_EEENS6_IJNS7_ILi128EEENS7_ILi176EEESA_EEELi128ENS_6half_tEfNS_4arch4Sm90ELb0ELb0ELb0ELb1ELb0ELb0ELb0ELb1ELb1ELb1ELb1ELb0EEENS1_21CollectiveEpilogueFwdINS6_IJSA_SA_SB_EEES9_SD_SF_Li256ELb1ELb1ELb1ELb0EEENS1_36VarlenDynamicPersistentTileSchedulerILi128ELi176ELi256ELi128ELb1ELb1ELb1ELb0ELb1ELb1EEEEEEEEEvNT_6ParamsE)
	.align		4
        /*0014*/ 	.word	index@(__assertfail)
	.align		4
        /*0018*/ 	.word	index@(_ZN7cutlass13device_kernelIN5flash11enable_sm90INS1_16FlashAttnFwdSm90INS1_25CollectiveMainloopFwdSm90ILi2EN4cute5tupleIJNS5_1CILi1EEES8_S8_EEENS6_IJNS7_ILi128EEENS7_ILi176EEESA_EEELi128ENS_6half_tEfNS_4arch4Sm90ELb0ELb0ELb0ELb1ELb0ELb1ELb0ELb1ELb1ELb1ELb1ELb0EEENS1_21CollectiveEpilogueFwdINS6_IJSA_SA_SB_EEES9_SD_SF_Li256ELb1ELb1ELb1ELb0EEENS1_36VarlenDynamicPersistentTileSchedulerILi128ELi176ELi256ELi128ELb1ELb1ELb1ELb0ELb1ELb1EEEEEEEEEvNT_6ParamsE)
	.align		4
        /*001c*/ 	.word	index@(__assertfail)
	.align		4
        /*0020*/ 	.word	index@(_ZN7cutlass13device_kernelIN5flash11enable_sm90INS1_16FlashAttnFwdSm90INS1_25CollectiveMainloopFwdSm90ILi2EN4cute5tupleIJNS5_1CILi1EEES8_S8_EEENS6_IJNS7_ILi128EEESA_SA_EEELi128ENS_6half_tEfNS_4arch4Sm90ELb0ELb1ELb0ELb0ELb0ELb0ELb0ELb1ELb1ELb1ELb1ELb0EEENS1_21CollectiveEpilogueFwdISB_S9_SC_SE_Li256ELb0ELb1ELb1ELb0EEENS1_19SingleTileSchedulerILb0ELb1ELb1ELi128EEEEEEEEEvNT_6ParamsE)
	.align		4
        /*0024*/ 	.word	index@(__assertfail)
	.align		4
        /*0028*/ 	.word	index@(_ZN7cutlass13device_kernelIN5flash11enable_sm90INS1_16FlashAttnFwdSm90INS1_25CollectiveMainloopFwdSm90ILi2EN4cute5tupleIJNS5_1CILi1EEES8_S8_EEENS6_IJNS7_ILi128EEESA_SA_EEELi128ENS_6half_tEfNS_4arch4Sm90ELb0ELb1ELb0ELb1ELb0ELb0ELb0ELb1ELb1ELb1ELb1ELb0EEENS1_21CollectiveEpilogueFwdISB_S9_SC_SE_Li256ELb1ELb1ELb1ELb0EEENS1_36VarlenDynamicPersistentTileSchedulerILi128ELi128ELi256ELi128ELb1ELb1ELb1ELb1ELb0ELb1EEEEEEEEEvNT_6ParamsE)
	.align		4
        /*002c*/ 	.word	index@(__assertfail)
	.align		4
        /*0030*/ 	.word	index@(_ZN7cutlass13device_kernelIN5flash11enable_sm90INS1_16FlashAttnFwdSm90INS1_25CollectiveMainloopFwdSm90ILi2EN4cute5tupleIJNS5_1CILi1EEES8_S8_EEENS6_IJNS7_ILi128EEESA_SA_EEELi128ENS_6half_tEfNS_4arch4Sm90ELb0ELb1ELb0ELb1ELb0ELb1ELb0ELb1ELb1ELb1ELb1ELb0EEENS1_21CollectiveEpilogueFwdISB_S9_SC_SE_Li256ELb1ELb1ELb1ELb0EEENS1_36VarlenDynamicPersistentTileSchedulerILi128ELi128ELi256ELi128ELb1ELb1ELb1ELb1ELb0ELb1EEEEEEEEEvNT_6ParamsE)
	.align		4
        /*0034*/ 	.word	index@(__assertfail)
	.align		4
        /*0038*/ 	.word	index@(_ZN7cutlass13device_kernelIN5flash11enable_sm90INS1_16FlashAttnFwdSm90INS1_25CollectiveMainloopFwdSm90ILi2EN4cute5tupleIJNS5_1CILi1EEES8_S8_EEENS6_IJNS7_ILi128EEESA_SA_EEELi128ENS_6half_tEfNS_4arch4Sm90ELb1ELb0ELb0ELb0ELb0ELb0ELb0ELb1ELb1ELb1ELb1ELb0EEENS1_21CollectiveEpilogueFwdISB_S9_SC_SE_Li256ELb0ELb1ELb1ELb0EEENS1_19SingleTileSchedulerILb0ELb1ELb1ELi128EEEEEEEEEvNT_6ParamsE)
	.align		4
        /*003c*/ 	.word	index@(__assertfail)
	.align		4
        /*0040*/ 	.word	index@(_ZN7cutlass13device_kernelIN5flash11enable_sm90INS1_16FlashAttnFwdSm90INS1_25CollectiveMainloopFwdSm90ILi2EN4cute5tupleIJNS5_1CILi1EEES8_S8_EEENS6_IJNS7_ILi128EEESA_SA_EEELi128ENS_6half_tEfNS_4arch4Sm90ELb1ELb0ELb0ELb1ELb0ELb0ELb0ELb1ELb1ELb1ELb1ELb0EEENS1_21CollectiveEpilogueFwdISB_S9_SC_SE_Li256ELb1ELb1ELb1ELb0EEENS1_36VarlenDynamicPersistentTileSchedulerILi128ELi128ELi256ELi128ELb1ELb1ELb1ELb1ELb1ELb1EEEEEEEEEvNT_6ParamsE)
	.align		4
        /*0044*/ 	.word	index@(__assertfail)
	.align		4
        /*0048*/ 	.word	index@(_ZN7cutlass13device_kernelIN5flash11enable_sm90INS1_16FlashAttnFwdSm90INS1_25CollectiveMainloopFwdSm90ILi2EN4cute5tupleIJNS5_1CILi1EEES8_S8_EEENS6_IJNS7_ILi128EEESA_SA_EEELi128ENS_6half_tEfNS_4arch4Sm90ELb1ELb0ELb0ELb1ELb0ELb1ELb0ELb1ELb1ELb1ELb1ELb0EEENS1_21CollectiveEpilogueFwdISB_S9_SC_SE_Li256ELb1ELb1ELb1ELb0EEENS1_36VarlenDynamicPersistentTileSchedulerILi128ELi128ELi256ELi128ELb1ELb1ELb1ELb1ELb1ELb1EEEEEEEEEvNT_6ParamsE)
	.align		4
        /*004c*/ 	.word	index@(__assertfail)
	.align		4
        /*0050*/ 	.word	0x00000000
	.align		4
        /*0054*/ 	.word	0xfffffffe
	.align		4
        /*0058*/ 	.word	0x00000000
	.align		4
        /*005c*/ 	.word	0xfffffffd
	.align		4
        /*0060*/ 	.word	0x00000000
	.align		4
        /*0064*/ 	.word	0xfffffffc


//--------------------- .nv.constant4             --------------------------
	.section	.nv.constant4,"a",@progbits
	.align	8
	.align		8
.nv.constant4:
        /*0000*/ 	.dword	__assertfail
	.align		8
        /*0008*/ 	.dword	__unnamed_1
	.align		8
        /*0010*/ 	.dword	__unnamed_2
	.align		8
        /*0018*/ 	.dword	__unnamed_3
	.align		8
        /*0020*/ 	.dword	__unnamed_4
	.align		8
        /*0028*/ 	.dword	__unnamed_5
	.align		8
        /*0030*/ 	.dword	__unnamed_6
	.align		8
        /*0038*/ 	.dword	__unnamed_7
	.align		8
        /*0040*/ 	.dword	__unnamed_8
	.align		8
        /*0048*/ 	.dword	_ZN72_INTERNAL_8a80ef28_36_flash_fwd_hdim128_fp16_split_sm90_cu_59c7631c_30784cuda3std3__45__cpo5beginE
	.align		8
        /*0050*/ 	.dword	_ZN72_INTERNAL_8a80ef28_36_flash_fwd_hdim128_fp16_split_sm90_cu_59c7631c_30784cuda3std3__45__cpo3endE
	.align		8
        /*0058*/ 	.dword	_ZN72_INTERNAL_8a80ef28_36_flash_fwd_hdim128_fp16_split_sm90_cu_59c7631c_30784cuda3std3__45__cpo6cbeginE
	.align		8
        /*0060*/ 	.dword	_ZN72_INTERNAL_8a80ef28_36_flash_fwd_hdim128_fp16_split_sm90_cu_59c7631c_30784cuda3std3__45__cpo4cendE
	.align		8
        /*0068*/ 	.dword	_ZN72_INTERNAL_8a80ef28_36_flash_fwd_hdim128_fp16_split_sm90_cu_59c7631c_30784cuda3std3__474_GLOBAL__N__8a80ef28_36_flash_fwd_hdim128_fp16_split_sm90_cu_59c7631c_30786ignoreE
	.align		8
        /*0070*/ 	.dword	_ZN72_INTERNAL_8a80ef28_36_flash_fwd_hdim128_fp16_split_sm90_cu_59c7631c_30784cuda3std3__419piecewise_constructE
	.align		8
        /*0078*/ 	.dword	_ZN72_INTERNAL_8a80ef28_36_flash_fwd_hdim128_fp16_split_sm90_cu_59c7631c_30784cuda3std3__48in_placeE
	.align		8
        /*0080*/ 	.dword	_ZN72_INTERNAL_8a80ef28_36_flash_fwd_hdim128_fp16_split_sm90_cu_59c7631c_30784cuda3std6ranges3__45__cpo4swapE
	.align		8
        /*0088*/ 	.dword	_ZN72_INTERNAL_8a80ef28_36_flash_fwd_hdim128_fp16_split_sm90_cu_59c7631c_30784cuda3std6ranges3__45__cpo9iter_moveE
	.align		8
        /*0090*/ 	.dword	_ZN72_INTERNAL_8a80ef28_36_flash_fwd_hdim128_fp16_split_sm90_cu_59c7631c_30784cute7productE
	.align		8
        /*0098*/ 	.dword	_ZN72_INTERNAL_8a80ef28_36_flash_fwd_hdim128_fp16_split_sm90_cu_59c7631c_30784cute1_E
	.align		8
        /*00a0*/ 	.dword	$str$20
	.align		8
        /*00a8*/ 	.dword	$str$21


//--------------------- .text._ZN7cutlass13device_kernelIN5flash11enable_sm90INS1_16FlashAttnFwdSm90INS1_25CollectiveMainloopFwdSm90ILi2EN4cute5tupleIJNS5_1CILi1EEES8_S8_EEENS6_IJNS7_ILi128EEENS7_ILi176EEESA_EEELi128ENS_6half_tEfNS_4arch4Sm90ELb0ELb0ELb0ELb0ELb0ELb0ELb0ELb1ELb1ELb1ELb1ELb0EEENS1_21CollectiveEpilogueFwdINS6_IJSA_SA_SB_EEES9_SD_SF_Li256ELb0ELb1ELb1ELb0EEENS1_19SingleTileSchedulerILb0ELb1ELb1ELi128EEEEEEEEEvNT_6ParamsE --------------------------
	.section	.text._ZN7cutlass13device_kernelIN5flash11enable_sm90INS1_16FlashAttnFwdSm90INS1_25CollectiveMainloopFwdSm90ILi2EN4cute5tupleIJNS5_1CILi1EEES8_S8_EEENS6_IJNS7_ILi128EEENS7_ILi176EEESA_EEELi128ENS_6half_tEfNS_4arch4Sm90ELb0ELb0ELb0ELb0ELb0ELb0ELb0ELb1ELb1ELb1ELb1ELb0EEENS1_21CollectiveEpilogueFwdINS6_IJSA_SA_SB_EEES9_SD_SF_Li256ELb0ELb1ELb1ELb0EEENS1_19SingleTileSchedulerILb0ELb1ELb1ELi128EEEEEEEEEvNT_6ParamsE,"ax",@progbits
	.align	128
.text._ZN7cutlass13device_kernelIN5flash11enable_sm90INS1_16FlashAttnFwdSm90INS1_25CollectiveMainloopFwdSm90ILi2EN4cute5tupleIJNS5_1CILi1EEES8_S8_EEENS6_IJNS7_ILi128EEENS7_ILi176EEESA_EEELi128ENS_6half_tEfNS_4arch4Sm90ELb0ELb0ELb0ELb0ELb0ELb0ELb0ELb1ELb1ELb1ELb1ELb0EEENS1_21CollectiveEpilogueFwdINS6_IJSA_SA_SB_EEES9_SD_SF_Li256ELb0ELb1ELb1ELb0EEENS1_19SingleTileSchedulerILb0ELb1ELb1ELi128EEEEEEEEEvNT_6ParamsE:
        .type           _ZN7cutlass13device_kernelIN5flash11enable_sm90INS1_16FlashAttnFwdSm90INS1_25CollectiveMainloopFwdSm90ILi2EN4cute5tupleIJNS5_1CILi1EEES8_S8_EEENS6_IJNS7_ILi128EEENS7_ILi176EEESA_EEELi128ENS_6half_tEfNS_4arch4Sm90ELb0ELb0ELb0ELb0ELb0ELb0ELb0ELb1ELb1ELb1ELb1ELb0EEENS1_21CollectiveEpilogueFwdINS6_IJSA_SA_SB_EEES9_SD_SF_Li256ELb0ELb1ELb1ELb0EEENS1_19SingleTileSchedulerILb0ELb1ELb1ELi128EEEEEEEEEvNT_6ParamsE,@function
        .size           _ZN7cutlass13device_kernelIN5flash11enable_sm90INS1_16FlashAttnFwdSm90INS1_25CollectiveMainloopFwdSm90ILi2EN4cute5tupleIJNS5_1CILi1EEES8_S8_EEENS6_IJNS7_ILi128EEENS7_ILi176EEESA_EEELi128ENS_6half_tEfNS_4arch4Sm90ELb0ELb0ELb0ELb0ELb0ELb0ELb0ELb1ELb1ELb1ELb1ELb0EEENS1_21CollectiveEpilogueFwdINS6_IJSA_SA_SB_EEES9_SD_SF_Li256ELb0ELb1ELb1ELb0EEENS1_19SingleTileSchedulerILb0ELb1ELb1ELi128EEEEEEEEEvNT_6ParamsE,(.L_x_3091 - _ZN7cutlass13device_kernelIN5flash11enable_sm90INS1_16FlashAttnFwdSm90INS1_25CollectiveMainloopFwdSm90ILi2EN4cute5tupleIJNS5_1CILi1EEES8_S8_EEENS6_IJNS7_ILi128EEENS7_ILi176EEESA_EEELi128ENS_6half_tEfNS_4arch4Sm90ELb0ELb0ELb0ELb0ELb0ELb0ELb0ELb1ELb1ELb1ELb1ELb0EEENS1_21CollectiveEpilogueFwdINS6_IJSA_SA_SB_EEES9_SD_SF_Li256ELb0ELb1ELb1ELb0EEENS1_19SingleTileSchedulerILb0ELb1ELb1ELi128EEEEEEEEEvNT_6ParamsE)
        .other          _ZN7cutlass13device_kernelIN5flash11enable_sm90INS1_16FlashAttnFwdSm90INS1_25CollectiveMainloopFwdSm90ILi2EN4cute5tupleIJNS5_1CILi1EEES8_S8_EEENS6_IJNS7_ILi128EEENS7_ILi176EEESA_EEELi128ENS_6half_tEfNS_4arch4Sm90ELb0ELb0ELb0ELb0ELb0ELb0ELb0ELb1ELb1ELb1ELb1ELb0EEENS1_21CollectiveEpilogueFwdINS6_IJSA_SA_SB_EEES9_SD_SF_Li256ELb0ELb1ELb1ELb0EEENS1_19SingleTileSchedulerILb0ELb1ELb1ELi128EEEEEEEEEvNT_6ParamsE,@"STO_CUDA_ENTRY STV_DEFAULT"
_ZN7cutlass13device_kernelIN5flash11enable_sm90INS1_16FlashAttnFwdSm90INS1_25CollectiveMainloopFwdSm90ILi2EN4cute5tupleIJNS5_1CILi1EEES8_S8_EEENS6_IJNS7_ILi128EEENS7_ILi176EEESA_EEELi128ENS_6half_tEfNS_4arch4Sm90ELb0ELb0ELb0ELb0ELb0ELb0ELb0ELb1ELb1ELb1ELb1ELb0EEENS1_21CollectiveEpilogueFwdINS6_IJSA_SA_SB_EEES9_SD_SF_Li256ELb0ELb1ELb1ELb0EEENS1_19SingleTileSchedulerILb0ELb1ELb1ELi128EEEEEEEEEvNT_6ParamsE:
[----:B------:R-:W0:Y:S02]  /*0000*/  LDC R1, c[0x0][0x28] ;  /* 0x00000a00ff017b82 */ /* 0x000e240000000800 */
[----:B0-----:R-:W-:Y:S01]  /*0010*/  VIADD R1, R1, 0xfffffff0 ;  /* 0xfffffff001017836 */ /* 0x001fe20000000000 */
[----:B------:R-:W0:Y:S01]  /*0020*/  S2R R3, SR_TID.X ;  /* 0x0000000000037919 */ /* 0x000e220000002100 */
[----:B------:R-:W-:Y:S01]  /*0030*/  ELECT P0, URZ, PT ;  /* 0x00000000003f782f */ /* 0x000fe20003800000 */
[----:B------:R-:W-:Y:S01]  /*0040*/  BSSY B0, `(.L_x_0) ;  /* 0x000000e000007945 */ /* 0x000fe20003800000 */
[--C-:B0-----:R-:W-:Y:S02]  /*0050*/  SHF.R.U32.HI R0, RZ, 0x5, R3.reuse ;  /* 0x00000005ff007819 */ /* 0x101fe40000011603 */
[----:B------:R-:W-:-:S03]  /*0060*/  SHF.R.U32.HI R22, RZ, 0x7, R3 ;  /* 0x00000007ff167819 */ /* 0x000fc60000011603 */
[----:B------:R-:W0:Y:S02]  /*0070*/  SHFL.IDX PT, R2, R0, RZ, 0x1f ;  /* 0x00001fff00027589 */ /* 0x000e2400000e0000 */
[----:B0-----:R-:W-:-:S13]  /*0080*/  ISETP.EQ.AND P0, PT, R2, RZ, P0 ;  /* 0x000000ff0200720c */ /* 0x001fda0000702270 */
[----:B------:R-:W-:Y:S05]  /*0090*/  @!P0 BRA `(.L_x_1) ;  /* 0x0000000000208947 */ /* 0x000fea0003800000 */
[----:B------:R-:W-:Y:S02]  /*00a0*/  ULDC.64 UR4, c[0x0][0x198] ;  /* 0x0000660000047ab9 */ /* 0x000fe40000000a00 */
[----:B------:R-:W-:Y:S02]  /*00b0*/  UIADD3 UR6, UP0, UR4, 0x370, URZ ;  /* 0x0000037004067890 */ /* 0x000fe4000ff1e03f */
[----:B------:R-:W-:Y:S02]  /*00c0*/  UIADD3 UR4, UP1, UR4, 0x470, URZ ;  /* 0x0000047004047890 */ /* 0x000fe4000ff3e03f */
[----:B------:R-:W-:Y:S02]  /*00d0*/  UIADD3.X UR7, URZ, UR5, URZ, UP0, !UPT ;  /* 0x000000053f077290 */ /* 0x000fe400087fe43f */
[----:B------:R-:W-:-:S07]  /*00e0*/  UIADD3.X UR5, URZ, UR5, URZ, UP1, !UPT ;  /* 0x000000053f057290 */ /* 0x000fce0008ffe43f */
[----:B------:R0:W-:Y:S02]  /*00f0*/  UTMACCTL.PF [UR6] ;  /* 0x00000000060079b9 */ /* 0x0001e40008040000 */
[----:B------:R0:W-:Y:S02]  /*0100*/  UTMACCTL.PF [UR4] ;  /* 0x00000000040079b9 */ /* 0x0001e40008040000 */
[----:B0-----:R-:W-:Y:S01]  /*0110*/  NOP ;  /* 0x0000000000007918 */ /* 0x001fe20000000000 */
.L_x_1:
[----:B------:R-:W-:Y:S05]  /*0120*/  BSYNC B0 ;  /* 0x0000000000007941 */ /* 0x000fea0003800000 */
.L_x_0:
[----:B------:R-:W-:Y:S01]  /*0130*/  VOTEU.ANY UP0, P0 ;  /* 0x00000000003f7886 */ /* 0x000fe20000000100 */
[----:B------:R-:W0:Y:S01]  /*0140*/  SHFL.IDX PT, R3, R22, RZ, 0x1f ;  /* 0x00001fff16037589 */ /* 0x000e2200000e0000 */
[----:B------:R-:W-:Y:S01]  /*0150*/  UMOV UR4, 0x80 ;  /* 0x0000008000047882 */ /* 0x000fe20000000000 */
[----:B------:R-:W-:Y:S01]  /*0160*/  UMOV UR7, 0x100 ;  /* 0x0000010000077882 */ /* 0x000fe20000000000 */
[----:B------:R-:W-:Y:S01]  /*0170*/  VOTEU.ANY UP1, P0 ;  /* 0x00000000003f7886 */ /* 0x000fe20000020100 */
[----:B------:R-:W1:Y:S01]  /*0180*/  @UP0 S2UR UR8, SR_CgaCtaId ;  /* 0x00000000000809c3 */ /* 0x000e620000008800 */
[----:B------:R-:W2:Y:S01]  /*0190*/  SHFL.IDX PT, R2, R0, RZ, 0x1f ;  /* 0x00001fff00027589 */ /* 0x000ea200000e0000 */
[----:B------:R-:W-:Y:S01]  /*01a0*/  @UP0 UMOV UR6, 0x400 ;  /* 0x0000040000060882 */ /* 0x000fe20000000000 */
[----:B------:R-:W-:-:S04]  /*01b0*/  @UP0 UIADD3 UR4, -UR4, 0x100000, URZ ;  /* 0x0010000004040890 */ /* 0x000fc8000fffe13f */
[----:B------:R-:W-:Y:S02]  /*01c0*/  @UP0 USHF.L.U32 UR5, UR4, 0xb, URZ ;  /* 0x0000000b04050899 */ /* 0x000fe4000800063f */
[----:B------:R-:W-:Y:S01]  /*01d0*/  @UP0 USHF.L.U32 UR4, UR4, 0x1, URZ ;  /* 0x0000000104040899 */ /* 0x000fe2000800063f */
[----:B------:R-:W-:Y:S01]  /*01e0*/  VOTEU.ANY UP2, P0 ;  /* 0x00000000003f7886 */ /* 0x000fe20000040100 */
[----:B0-----:R-:W-:Y:S01]  /*01f0*/  R2UR UR9, R3 ;  /* 0x00000000030972ca */ /* 0x001fe200000e0000 */
[----:B-1----:R-:W-:Y:S01]  /*0200*/  @UP0 ULEA UR8, UR8, UR6, 0x18 ;  /* 0x0000000608080291 */ /* 0x002fe2000f8ec03f */
[----:B--2---:R-:W-:Y:S01]  /*0210*/  ISETP.NE.AND P1, PT, R2, RZ, PT ;  /* 0x000000ff0200720c */ /* 0x004fe20003f25270 */
[----:B------:R-:W-:-:S04]  /*0220*/  @UP0 UIADD3 UR6, -UR7, 0x100000, URZ ;  /* 0x0010000007060890 */ /* 0x000fc8000fffe13f */
[----:B------:R-:W-:Y:S02]  /*0230*/  @UP0 USHF.L.U32 UR7, UR6, 0xb, URZ ;  /* 0x0000000b06070899 */ /* 0x000fe4000800063f */
[----:B------:R-:W-:-:S04]  /*0240*/  @UP0 USHF.L.U32 UR6, UR6, 0x1, URZ ;  /* 0x0000000106060899 */ /* 0x000fc8000800063f */
[----:B------:R-:W-:Y:S01]  /*0250*/  UISETP.NE.AND UP0, UPT, UR9, URZ, UPT ;  /* 0x0000003f0900728c */ /* 0x000fe2000bf05270 */
[----:B------:R-:W0:Y:S02]  /*0260*/  FENCE.VIEW.ASYNC.S ;  /* 0x00000000000073c6 */ /* 0x000e240000000000 */
[----:B0-----:R0:W1:Y:S05]  /*0270*/  @UP1 SYNCS.EXCH.64 URZ, [UR8+0x34800], UR4 ;  /* 0x03480004083f15b2 */ /* 0x00106a0008000100 */
[----:B------:R0:W2:Y:S01]  /*0280*/  @UP2 SYNCS.EXCH.64 URZ, [UR8+0x34820], UR6 ;  /* 0x03482006083f25b2 */ /* 0x0000a20008000100 */
[----:B------:R-:W-:Y:S05]  /*0290*/  @P1 BRA `(.L_x_2) ;  /* 0x0000000000481947 */ /* 0x000fea0003800000 */
[----:B0-----:R-:W0:Y:S01]  /*02a0*/  S2UR UR5, SR_CgaCtaId ;  /* 0x00000000000579c3 */ /* 0x001e220000008800 */
[----:B------:R-:W-:Y:S01]  /*02b0*/  UMOV UR4, 0x400 ;  /* 0x0000040000047882 */ /* 0x000fe20000000000 */
[----:B------:R-:W-:Y:S01]  /*02c0*/  UMOV UR6, 0x1 ;  /* 0x0000000100067882 */ /* 0x000fe20000000000 */
[----:B------:R-:W-:Y:S01]  /*02d0*/  UMOV UR7, 0x2 ;  /* 0x0000000200077882 */ /* 0x000fe20000000000 */
[----:B------:R-:W-:Y:S01]  /*02e0*/  ELECT P0, URZ, PT ;  /* 0x00000000003f782f */ /* 0x000fe20003800000 */
[----:B0-----:R-:W-:Y:S02]  /*02f0*/  ULEA UR8, UR5, UR4, 0x18 ;  /* 0x0000000405087291 */ /* 0x001fe4000f8ec03f */
[----:B------:R-:W-:-:S04]  /*0300*/  UIADD3 UR4, -UR6, 0x100000, URZ ;  /* 0x0010000006047890 */ /* 0x000fc8000fffe13f */
[----:B------:R-:W-:Y:S02]  /*0310*/  USHF.L.U32 UR5, UR4, 0xb, URZ ;  /* 0x0000000b04057899 */ /* 0x000fe4000800063f */
[----:B------:R-:W-:Y:S02]  /*0320*/  USHF.L.U32 UR4, UR4, 0x1, URZ ;  /* 0x0000000104047899 */ /* 0x000fe4000800063f */
[----:B------:R-:W-:-:S04]  /*0330*/  UIADD3 UR6, -UR7, 0x100000, URZ ;  /* 0x0010000007067890 */ /* 0x000fc8000fffe13f */
[----:B------:R-:W-:Y:S02]  /*0340*/  USHF.L.U32 UR7, UR6, 0xb, URZ ;  /* 0x0000000b06077899 */ /* 0x000fe4000800063f */
[----:B------:R-:W-:Y:S01]  /*0350*/  USHF.L.U32 UR6, UR6, 0x1, URZ ;  /* 0x0000000106067899 */ /* 0x000fe2000800063f */
[----:B------:R-:W0:Y:S03]  /*0360*/  FENCE.VIEW.ASYNC.S ;  /* 0x00000000000073c6 */ /* 0x000e260000000000 */
[----:B0-----:R3:W4:Y:S08]  /*0370*/  SYNCS.EXCH.64 URZ, [UR8+0x34830], UR4 ;  /* 0x03483004083f75b2 */ /* 0x0017300008000100 */
[----:B------:R3:W0:Y:S01]  /*0380*/  SYNCS.EXCH.64 URZ, [UR8+0x34840], UR6 ;  /* 0x03484006083f75b2 */ /* 0x0006220008000100 */
[----:B------:R3:W0:Y:S01]  /*0390*/  SYNCS.EXCH.64 URZ, [UR8+0x34838], UR4 ;  /* 0x03483804083f75b2 */ /* 0x0006220008000100 */
[----:B------:R3:W0:Y:S02]  /*03a0*/  SYNCS.EXCH.64 URZ, [UR8+0x34848], UR6 ;  /* 0x03484806083f75b2 */ /* 0x0006240008000100 */
[----:B---3--:R-:W-:Y:S01]  /*03b0*/  NOP ;  /* 0x0000000000007918 */ /* 0x008fe20000000000 */
.L_x_2:
[----:B------:R-:W3:Y:S01]  /*03c0*/  SHFL.IDX PT, R2, R0, RZ, 0x1f ;  /* 0x00001fff00027589 */ /* 0x000ee200000e0000 */
[----:B------:R-:W-:Y:S01]  /*03d0*/  NOP ;  /* 0x0000000000007918 */ /* 0x000fe20000000000 */
[----:B---3--:R-:W-:-:S13]  /*03e0*/  ISETP.NE.AND P0, PT, R2, RZ, PT ;  /* 0x000000ff0200720c */ /* 0x008fda0003f05270 */
        /* <DEDUP_REMOVED lines=14> */
[----:B0-----:R3:W0:Y:S08]  /*04d0*/  SYNCS.EXCH.64 URZ, [UR8+0x34850], UR4 ;  /* 0x03485004083f75b2 */ /* 0x0016300008000100 */
[----:B------:R3:W0:Y:S01]  /*04e0*/  SYNCS.EXCH.64 URZ, [UR8+0x34860], UR6 ;  /* 0x03486006083f75b2 */ /* 0x0006220008000100 */
[----:B------:R3:W0:Y:S01]  /*04f0*/  SYNCS.EXCH.64 URZ, [UR8+0x34858], UR4 ;  /* 0x03485804083f75b2 */ /* 0x0006220008000100 */
[----:B------:R3:W0:Y:S02]  /*0500*/  SYNCS.EXCH.64 URZ, [UR8+0x34868], UR6 ;  /* 0x03486806083f75b2 */ /* 0x0006240008000100 */
[----:B---3--:R-:W-:Y:S01]  /*0510*/  NOP ;  /* 0x0000000000007918 */ /* 0x008fe20000000000 */
.L_x_3:
[----:B------:R-:W3:Y:S01]  /*0520*/  SHFL.IDX PT, R2, R0, RZ, 0x1f ;  /* 0x00001fff00027589 */ /* 0x000ee200000e0000 */
[----:B------:R-:W-:Y:S01]  /*0530*/  NOP ;  /* 0x0000000000007918 */ /* 0x000fe20000000000 */
[----:B---3--:R-:W-:-:S13]  /*0540*/  ISETP.NE.AND P0, PT, R2, RZ, PT ;  /* 0x000000ff0200720c */ /* 0x008fda0003f05270 */
[----:B------:R-:W-:Y:S05]  /*0550*/  @P0 BRA `(.L_x_4) ;  /* 0x0000000000380947 */ /* 0x000fea0003800000 */
[----:B0-----:R-:W0:Y:S01]  /*0560*/  S2UR UR5, SR_CgaCtaId ;  /* 0x00000000000579c3 */ /* 0x001e220000008800 */
[----:B------:R-:W-:Y:S01]  /*0570*/  UMOV UR4, 0x400 ;  /* 0x0000040000047882 */ /* 0x000fe20000000000 */
[----:B------:R-:W-:Y:S01]  /*0580*/  UMOV UR7, 0x1 ;  /* 0x0000000100077882 */ /* 0x000fe20000000000 */
[----:B------:R-:W-:Y:S01]  /*0590*/  ELECT P0, URZ, PT ;  /* 0x00000000003f782f */ /* 0x000fe20003800000 */
[----:B0-----:R-:W-:Y:S02]  /*05a0*/  ULEA UR6, UR5, UR4, 0x18 ;  /* 0x0000000405067291 */ /* 0x001fe4000f8ec03f */
[----:B------:R-:W-:-:S04]  /*05b0*/  UIADD3 UR4, -UR7, 0x100000, URZ ;  /* 0x0010000007047890 */ /* 0x000fc8000fffe13f */
[----:B------:R-:W-:Y:S02]  /*05c0*/  USHF.L.U32 UR5, UR4, 0xb, URZ ;  /* 0x0000000b04057899 */ /* 0x000fe4000800063f */
[----:B------:R-:W-:Y:S01]  /*05d0*/  USHF.L.U32 UR4, UR4, 0x1, URZ ;  /* 0x0000000104047899 */ /* 0x000fe2000800063f */
[----:B------:R-:W0:Y:S11]  /*05e0*/  FENCE.VIEW.ASYNC.S ;  /* 0x00000000000073c6 */ /* 0x000e360000000000 */
[----:B0-----:R3:W0:Y:S01]  /*05f0*/  SYNCS.EXCH.64 URZ, [UR6+0x34870], UR4 ;  /* 0x03487004063f75b2 */ /* 0x0016220008000100 */
[----:B------:R3:W0:Y:S01]  /*0600*/  SYNCS.EXCH.64 URZ, [UR6+0x34880], UR4 ;  /* 0x03488004063f75b2 */ /* 0x0006220008000100 */
[----:B------:R3:W0:Y:S01]  /*0610*/  SYNCS.EXCH.64 URZ, [UR6+0x34878], UR4 ;  /* 0x03487804063f75b2 */ /* 0x0006220008000100 */
[----:B------:R3:W0:Y:S02]  /*0620*/  SYNCS.EXCH.64 URZ, [UR6+0x34888], UR4 ;  /* 0x03488804063f75b2 */ /* 0x0006240008000100 */
[----:B---3--:R-:W-:Y:S01]  /*0630*/  NOP ;  /* 0x0000000000007918 */ /* 0x008fe20000000000 */
.L_x_4:
        /* <DEDUP_REMOVED lines=22> */
.L_x_5:
        /* <DEDUP_REMOVED lines=22> */
.L_x_6:
[----:B0-----:R-:W-:Y:S01]  /*0900*/  UMOV UR4, 0x1 ;  /* 0x0000000100047882 */ /* 0x001fe20000000000 */
[----:B------:R-:W-:Y:S01]  /*0910*/  PLOP3.LUT P0, PT, PT, PT, UP0, 0x80, 0x0 ;  /* 0x000000000000781c */ /* 0x000fe20003f0f008 */
[----:B------:R-:W-:Y:S01]  /*0920*/  USEL UR4, UR4, 0x2, !UP0 ;  /* 0x0000000204047887 */ /* 0x000fe2000c000000 */
[----:B------:R-:W-:Y:S01]  /*0930*/  NOP ;  /* 0x0000000000007918 */ /* 0x000fe20000000000 */
[----:B------:R-:W-:Y:S04]  /*0940*/  BSSY B6, `(.L_x_7) ;  /* 0x0001039000067945 */ /* 0x000fe80003800000 */
[----:B------:R-:W-:-:S05]  /*0950*/  IMAD.U32 R2, RZ, RZ, UR4 ;  /* 0x00000004ff027e24 */ /* 0x000fca000f8e00ff */
[----:B------:R0:W-:Y:S01]  /*0960*/  STL [R1+0x8], R2 ;  /* 0x0000080201007387 */ /* 0x0001e20000100800 */
[----:B-12-4-:R-:W-:Y:S06]  /*0970*/  BAR.SYNC.DEFER_BLOCKING 0x0 ;  /* 0x0000000000007b1d */ /* 0x016fec0000010000 */
[----:B------:R-:W-:Y:S05]  /*0980*/  @!P0 BRA `(.L_x_8) ;  /* 0x000000c800148947 */ /* 0x000fea0003800000 */
.L_x_9:
[----:B------:R-:W-:-:S08]  /*0990*/  NOP ;  /* 0x0000000000007918 */ /* 0x000fd00000000000 */
[----:B------:R-:W1:Y:S02]  /*09a0*/  USETMAXREG.TRY_ALLOC.CTAPOOL UP0, 0xf0 ;  /* 0x000000f0000079c8 */ /* 0x000e640008000600 */
[----:B-1----:R-:W-:-:S13]  /*09b0*/  PLOP3.LUT P0, PT, PT, PT, UP0, 0x80, 0x0 ;  /* 0x000000000000781c */ /* 0x002fda0003f0f008 */
[----:B------:R-:W-:Y:S05]  /*09c0*/  @!P0 BRA `(.L_x_9) ;  /* 0xfffffffc00f08947 */ /* 0x000fea000383ffff */
[----:B------:R-:W1:Y:S01]  /*09d0*/  S2R R6, SR_TID.X ;  /* 0x0000000000067919 */ /* 0x000e620000002100 */
[----:B------:R-:W2:Y:S01]  /*09e0*/  S2UR UR6, SR_CTAID.Y ;  /* 0x00000000000679c3 */ /* 0x000ea20000002600 */
[----:B------:R-:W-:Y:S02]  /*09f0*/  ULDC UR7, c[0x0][0xc50] ;  /* 0x0003140000077ab9 */ /* 0x000fe40000000800 */
[----:B------:R-:W-:-:S05]  /*0a00*/  UISETP.NE.AND UP0, UPT, UR7, 0x1, UPT ;  /* 0x000000010700788c */ /* 0x000fca000bf05270 */
[----:B------:R-:W3:Y:S06]  /*0a10*/  S2UR UR8, SR_CTAID.Z ;  /* 0x00000000000879c3 */ /* 0x000eec0000002700 */
[----:B------:R-:W-:Y:S01]  /*0a20*/  @UP0 ULDC UR4, c[0x0][0xc54] ;  /* 0x0003150000040ab9 */ /* 0x000fe20000000800 */
[----:B------:R-:W-:Y:S01]  /*0a30*/  @UP0 ULDC UR9, c[0x0][0xc58] ;  /* 0x0003160000090ab9 */ /* 0x000fe20000000800 */
[----:B--2---:R-:W-:Y:S02]  /*0a40*/  UIMAD.WIDE.U32 UR4, UR6, UR4, URZ ;  /* 0x00000004060472a5 */ /* 0x004fe4000f8e003f */
[----:B------:R-:W-:-:S02]  /*0a50*/  UMOV UR10, UR6 ;  /* 0x00000006000a7c82 */ /* 0x000fc40008000000 */
[----:B------:R-:W-:Y:S01]  /*0a60*/  @UP0 USHF.R.U32.HI UR10, URZ, UR9, UR5 ;  /* 0x000000093f0a0299 */ /* 0x000fe20008011605 */
[----:B-1----:R-:W-:-:S03]  /*0a70*/  LOP3.LUT R0, R6, 0xffffff80, RZ, 0xc0, !PT ;  /* 0xffffff8006007812 */ /* 0x002fc600078ec0ff */
[----:B------:R-:W-:Y:S02]  /*0a80*/  UIADD3 UR4, -UR10, URZ, URZ ;  /* 0x0000003f0a047290 */ /* 0x000fe4000fffe13f */
[----:B------:R-:W-:Y:S01]  /*0a90*/  IMAD.U32 R19, RZ, RZ, UR10 ;  /* 0x0000000aff137e24 */ /* 0x000fe2000f8e00ff */
[----:B------:R-:W-:Y:S06]  /*0aa0*/  BAR.ARV 0x8, 0x180 ;  /* 0x0206000000007b1d */ /* 0x000fec0000002000 */
[----:B------:R-:W-:Y:S01]  /*0ab0*/  ISETP.NE.AND P0, PT, R0, 0x80, PT ;  /* 0x000000800000780c */ /* 0x000fe20003f05270 */
[----:B------:R-:W-:-:S12]  /*0ac0*/  UIMAD UR7, UR7, UR4, UR6 ;  /* 0x00000004070772a4 */ /* 0x000fd8000f8e0206 */
[----:B------:R-:W-:Y:S06]  /*0ad0*/  @!P0 BAR.ARV 0x9, 0x100 ;  /* 0x0244000000008b1d */ /* 0x000fec0000002000 */
[----:B---3--:R-:W-:-:S13]  /*0ae0*/  ISETP.LE.AND P0, PT, RZ, UR8, PT ;  /* 0x00000008ff007c0c */ /* 0x008fda000bf03270 */
[----:B------:R-:W-:Y:S05]  /*0af0*/  @!P0 BRA `(.L_x_10) ;  /* 0x0000010000748947 */ /* 0x000fea0003800000 */
[----:B------:R-:W-:Y:S01]  /*0b00*/  ULDC.64 UR4, c[0x0][0x418] ;  /* 0x0001060000047ab9 */ /* 0x000fe20000000a00 */
[----:B------:R-:W-:Y:S01]  /*0b10*/  ULDC UR36, c[0x0][0x424] ;  /* 0x0001090000247ab9 */ /* 0x000fe20000000800 */
[----:B------:R-:W-:Y:S02]  /*0b20*/  UISETP.NE.U32.AND UP0, UPT, UR4, URZ, UPT ;  /* 0x0000003f0400728c */ /* 0x000fe4000bf05070 */
[----:B------:R-:W-:Y:S02]  /*0b30*/  ULOP3.LUT UR9, UR7, 0xffff, URZ, 0xc0, !UPT ;  /* 0x0000ffff07097892 */ /* 0x000fe4000f8ec03f */
[----:B------:R-:W-:Y:S01]  /*0b40*/  UISETP.NE.AND.EX UP0, UPT, UR5, URZ, UPT, UP0 ;  /* 0x0000003f0500728c */ /* 0x000fe2000bf05300 */
[----:B------:R-:W-:-:S03]  /*0b50*/  ULDC UR4, c[0x0][0x2f0] ;  /* 0x0000bc0000047ab9 */ /* 0x000fc60000000800 */
[----:B------:R-:W-:-:S04]  /*0b60*/  USEL UR36, UR36, 0x1, UP0 ;  /* 0x0000000124247887 */ /* 0x000fc80008000000 */
[----:B------:R-:W-:-:S04]  /*0b70*/  UIMAD UR36, UR36, UR4, URZ ;  /* 0x00000004242472a4 */ /* 0x000fc8000f8e023f */
[----:B------:R-:W-:Y:S02]  /*0b80*/  UISETP.GE.AND UP0, UPT, UR36, 0x1, UPT ;  /* 0x000000012400788c */ /* 0x000fe4000bf06270 */
[----:B------:R-:W-:-:S04]  /*0b90*/  UIADD3 UR4, UR36, 0xaf, URZ ;  /* 0x000000af24047890 */ /* 0x000fc8000fffe03f */
[----:B------:R-:W-:Y:S01]  /*0ba0*/  PLOP3.LUT P0, PT, PT, PT, UP0, 0x80, 0x0 ;  /* 0x000000000000781c */ /* 0x000fe20003f0f008 */
[----:B------:R-:W-:-:S04]  /*0bb0*/  UIMAD.WIDE UR4, UR4, 0x2e8ba2e9, URZ ;  /* 0x2e8ba2e9040478a5 */ /* 0x000fc8000f8e023f */
[----:B------:R-:W-:-:S03]  /*0bc0*/  USHF.R.U32.HI UR6, URZ, 0x1f, UR5 ;  /* 0x0000001f3f067899 */ /* 0x000fc60008011605 */
[----:B------:R-:W-:Y:S01]  /*0bd0*/  UMOV UR4, URZ ;  /* 0x0000003f00047c82 */ /* 0x000fe20008000000 */
[----:B------:R-:W-:-:S04]  /*0be0*/  ULEA.HI.SX32 UR6, UR5, UR6, 0x1b ;  /* 0x0000000605067291 */ /* 0x000fc8000f8fda3f */
[----:B------:R-:W-:Y:S08]  /*0bf0*/  @!P0 BRA `(.L_x_11) ;  /* 0x0000000000908947 */ /* 0x000ff00003800000 */
[----:B------:R-:W-:Y:S01]  /*0c00*/  USHF.R.U32.HI UR7, URZ, 0x10, UR7 ;  /* 0x000000103f077899 */ /* 0x000fe20008011607 */
[----:B------:R-:W-:-:S03]  /*0c10*/  UMOV UR4, URZ ;  /* 0x0000003f00047c82 */ /* 0x000fc60008000000 */
[----:B------:R-:W-:-:S11]  /*0c20*/  UISETP.NE.AND UP0, UPT, UR7, URZ, UPT ;  /* 0x0000003f0700728c */ /* 0x000fd6000bf05270 */
[----:B------:R-:W-:Y:S02]  /*0c30*/  @!UP0 ULDC UR7, c[0x0][0x9f0] ;  /* 0x00027c0000078ab9 */ /* 0x000fe40000000800 */
[----:B------:R-:W-:Y:S01]  /*0c40*/  IMAD.U32 R3, RZ, RZ, UR7 ;  /* 0x00000007ff037e24 */ /* 0x000fe2000f8e00ff */
[----:B------:R-:W-:-:S04]  /*0c50*/  UIADD3 UR8, UR6, -0x1, UR7 ;  /* 0xffffffff06087890 */ /* 0x000fc8000fffe007 */
[-C--:B------:R-:W-:Y:S02]  /*0c60*/  IABS R0, R3.reuse ;  /* 0x0000000300007213 */ /* 0x080fe40000000000 */
[----:B------:R-:W-:Y:S01]  /*0c70*/  IMAD.U32 R4, RZ, RZ, UR8 ;  /* 0x00000008ff047e24 */ /* 0x000fe2000f8e00ff */
[----:B------:R-:W-:Y:S01]  /*0c80*/  IABS R5, R3 ;  /* 0x0000000300057213 */ /* 0x000fe20000000000 */
[----:B------:R-:W-:Y:S01]  /*0c90*/  ULOP3.LUT UR8, UR8, UR7, URZ, 0x3c, !UPT ;  /* 0x0000000708087292 */ /* 0x000fe2000f8e3c3f */
[----:B------:R-:W-:Y:S02]  /*0ca0*/  R2UR UR12, R0 ;  /* 0x00000000000c72ca */ /* 0x000fe400000e0000 */
[----:B------:R-:W-:-:S05]  /*0cb0*/  IABS R4, R4 ;  /* 0x0000000400047213 */ /* 0x000fca0000000000 */
[----:B------:R-:W-:-:S05]  /*0cc0*/  IMAD.MOV.U32 R3, RZ, RZ, R4 ;  /* 0x000000ffff037224 */ /* 0x000fca00078e0004 */
[----:B------:R-:W-:Y:S01]  /*0cd0*/  R2UR UR11, R3 ;  /* 0x00000000030b72ca */ /* 0x000fe200000e0000 */
[----:B------:R-:W1:Y:S08]  /*0ce0*/  I2F.RP R0, UR12 ;  /* 0x0000000c00007d06 */ /* 0x000e700008209400 */
[----:B-1----:R-:W0:Y:S02]  /*0cf0*/  MUFU.RCP R0, R0 ;  /* 0x0000000000007308 */ /* 0x002e240000001000 */
[----:B0-----:R-:W-:-:S02]  /*0d00*/  VIADD R2, R0, 0xffffffe ;  /* 0x0ffffffe00027836 */ /* 0x001fc40000000000 */
[----:B------:R-:W-:-:S04]  /*0d10*/  IMAD.MOV R0, RZ, RZ, -R5 ;  /* 0x000000ffff007224 */ /* 0x000fc800078e0a05 */
[----:B------:R-:W0:Y:S02]  /*0d20*/  F2I.FTZ.U32.TRUNC.NTZ R2, R2 ;  /* 0x0000000200027305 */ /* 0x000e24000021f000 */
[----:B0-----:R-:W-:-:S13]  /*0d30*/  R2UR UR5, R2 ;  /* 0x00000000020572ca */ /* 0x001fda00000e0000 */
[----:B------:R-:W-:-:S04]  /*0d40*/  UIADD3 UR10, URZ, -UR5, URZ ;  /* 0x800000053f0a7290 */ /* 0x000fc8000fffe03f */
[----:B------:R-:W-:-:S04]  /*0d50*/  UIMAD UR10, UR10, UR12, URZ ;  /* 0x0000000c0a0a72a4 */ /* 0x000fc8000f8e023f */
[----:B------:R-:W-:-:S03]  /*0d60*/  UIMAD.WIDE.U32 UR4, UR5, UR10, UR4 ;  /* 0x0000000a050472a5 */ /* 0x000fc6000f8e0004 */
[----:B------:R-:W-:Y:S01]  /*0d70*/  R2UR UR10, R0 ;  /* 0x00000000000a72ca */ /* 0x000fe200000e0000 */
[----:B------:R-:W-:-:S12]  /*0d80*/  UIMAD.WIDE.U32 UR4, UR5, UR11, URZ ;  /* 0x0000000b050472a5 */ /* 0x000fd8000f8e003f */
[----:B------:R-:W-:-:S04]  /*0d90*/  UIMAD UR4, UR5, UR10, UR11 ;  /* 0x0000000a050472a4 */ /* 0x000fc8000f8e020b */
[----:B------:R-:W-:-:S11]  /*0da0*/  UISETP.GT.U32.AND UP1, UPT, UR12, UR4, UPT ;  /* 0x000000040c00728c */ /* 0x000fd6000bf24070 */
[----:B------:R-:W-:Y:S02]  /*0db0*/  @!UP1 UIADD3 UR4, UR4, -UR12, URZ ;  /* 0x8000000c04049290 */ /* 0x000fe4000fffe03f */
[----:B------:R-:W-:Y:S02]  /*0dc0*/  @!UP1 UIADD3 UR5, UR5, 0x1, URZ ;  /* 0x0000000105059890 */ /* 0x000fe4000fffe03f */
[----:B------:R-:W-:Y:S02]  /*0dd0*/  UISETP.GE.U32.AND UP0, UPT, UR4, UR12, UPT ;  /* 0x0000000c0400728c */ /* 0x000fe4000bf06070 */
[----:B------:R-:W-:-:S09]  /*0de0*/  UISETP.GE.AND UP1, UPT, UR8, URZ, UPT ;  /* 0x0000003f0800728c */ /* 0x000fd2000bf26270 */
[----:B------:R-:W-:Y:S02]  /*0df0*/  @UP0 UIADD3 UR5, UR5, 0x1, URZ ;  /* 0x0000000105050890 */ /* 0x000fe4000fffe03f */
[----:B------:R-:W-:-:S05]  /*0e00*/  UISETP.NE.AND UP0, UPT, UR7, URZ, UPT ;  /* 0x0000003f0700728c */ /* 0x000fca000bf05270 */
[----:B------:R-:W-:Y:S02]  /*0e10*/  UMOV UR4, UR5 ;  /* 0x0000000500047c82 */ /* 0x000fe40008000000 */
[----:B------:R-:W-:-:S04]  /*0e20*/  @!UP1 UIADD3 UR4, -UR4, URZ, URZ ;  /* 0x0000003f04049290 */ /* 0x000fc8000fffe13f */
[----:B------:R-:W-:-:S12]  /*0e30*/  @!UP0 ULOP3.LUT UR4, URZ, UR7, URZ, 0x33, !UPT ;  /* 0x000000073f048292 */ /* 0x000fd8000f8e333f */
.L_x_11:
[----:B------:R-:W-:Y:S01]  /*0e40*/  UIMAD UR5, UR9, UR4, URZ ;  /* 0x00000004090572a4 */ /* 0x000fe2000f8e023f */
[----:B------:R-:W-:Y:S01]  /*0e50*/  IMAD.U32 R0, RZ, RZ, UR6 ;  /* 0x00000006ff007e24 */ /* 0x000fe2000f8e00ff */
[----:B------:R-:W-:Y:S01]  /*0e60*/  PLOP3.LUT P0, PT, PT, PT, PT, 0x80, 0x0 ;  /* 0x000000000000781c */ /* 0x000fe20003f0f070 */
[----:B------:R-:W-:Y:S01]  /*0e70*/  IMAD.U32 R3, RZ, RZ, UR4 ;  /* 0x00000004ff037e24 */ /* 0x000fe2000f8e00ff */
[----:B------:R-:W-:Y:S01]  /*0e80*/  CS2R R86, SRZ ;  /* 0x0000000000567805 */ /* 0x000fe2000001ff00 */
[----:B------:R-:W-:Y:S01]  /*0e90*/  VIADD R23, R6, 0xffffff80 ;  /* 0xffffff8006177836 */ /* 0x000fe20000000000 */
[----:B------:R-:W-:Y:S01]  /*0ea0*/  CS2R R60, SRZ ;  /* 0x00000000003c7805 */ /* 0x000fe2000001ff00 */
[----:B------:R-:W-:Y:S01]  /*0eb0*/  IMAD.U32 R17, RZ, RZ, UR5 ;  /* 0x00000005ff117e24 */ /* 0x000fe2000f8e00ff */
[----:B------:R-:W-:Y:S01]  /*0ec0*/  VIADDMNMX R0, R3, UR5, R0, PT ;  /* 0x0000000503007c46 */ /* 0x000fe2000b800100 */
[----:B------:R-:W-:Y:S01]  /*0ed0*/  IMAD.MOV.U32 R16, RZ, RZ, RZ ;  /* 0x000000ffff107224 */ /* 0x000fe200078e00ff */
[----:B------:R-:W-:-:S02]  /*0ee0*/  CS2R R54, SRZ ;  /* 0x0000000000367805 */ /* 0x000fc4000001ff00 */
[----:B------:R-:W-:Y:S02]  /*0ef0*/  CS2R R48, SRZ ;  /* 0x0000000000307805 */ /* 0x000fe4000001ff00 */
[----:B------:R-:W-:Y:S01]  /*0f00*/  R2UR UR52, R0 ;  /* 0x00000000003472ca */ /* 0x000fe200000e0000 */
[----:B------:R-:W-:Y:S01]  /*0f10*/  IMAD.MOV.U32 R0, RZ, RZ, RZ ;  /* 0x000000ffff007224 */ /* 0x000fe200078e00ff */
[----:B------:R-:W-:Y:S02]  /*0f20*/  CS2R R42, SRZ ;  /* 0x00000000002a7805 */ /* 0x000fe4000001ff00 */
[----:B------:R-:W-:Y:S02]  /*0f30*/  CS2R R24, SRZ ;  /* 0x0000000000187805 */ /* 0x000fe4000001ff00 */
[----:B------:R-:W-:Y:S02]  /*0f40*/  CS2R R26, SRZ ;  /* 0x00000000001a7805 */ /* 0x000fe4000001ff00 */
[----:B------:R-:W-:-:S02]  /*0f50*/  CS2R R12, SRZ ;  /* 0x00000000000c7805 */ /* 0x000fc4000001ff00 */
[----:B------:R-:W-:Y:S02]  /*0f60*/  CS2R R14, SRZ ;  /* 0x00000000000e7805 */ /* 0x000fe4000001ff00 */
[----:B------:R-:W-:Y:S02]  /*0f70*/  CS2R R6, SRZ ;  /* 0x0000000000067805 */ /* 0x000fe4000001ff00 */
[----:B------:R-:W-:Y:S02]  /*0f80*/  CS2R R8, SRZ ;  /* 0x0000000000087805 */ /* 0x000fe4000001ff00 */
[----:B------:R-:W-:Y:S02]  /*0f90*/  CS2R R4, SRZ ;  /* 0x0000000000047805 */ /* 0x000fe4000001ff00 */
[----:B------:R-:W-:Y:S02]  /*0fa0*/  CS2R R50, SRZ ;  /* 0x0000000000327805 */ /* 0x000fe4000001ff00 */
[----:B0-----:R-:W-:-:S02]  /*0fb0*/  CS2R R2, SRZ ;  /* 0x0000000000027805 */ /* 0x001fc4000001ff00 */
[----:B------:R-:W-:Y:S01]  /*0fc0*/  CS2R R38, SRZ ;  /* 0x0000000000267805 */ /* 0x000fe2000001ff00 */
[----:B------:R-:W-:Y:S01]  /*0fd0*/  UISETP.GT.AND UP0, UPT, UR52, UR5, UPT ;  /* 0x000000053400728c */ /* 0x000fe2000bf04270 */
[----:B------:R-:W-:Y:S02]  /*0fe0*/  CS2R R96, SRZ ;  /* 0x0000000000607805 */ /* 0x000fe4000001ff00 */
[----:B------:R-:W-:Y:S02]  /*0ff0*/  CS2R R46, SRZ ;  /* 0x00000000002e7805 */ /* 0x000fe4000001ff00 */
[----:B------:R-:W-:Y:S02]  /*1000*/  CS2R R44, SRZ ;  /* 0x00000000002c7805 */ /* 0x000fe4000001ff00 */
[----:B------:R-:W-:Y:S02]  /*1010*/  CS2R R34, SRZ ;  /* 0x0000000000227805 */ /* 0x000fe4000001ff00 */
[----:B------:R-:W-:-:S02]  /*1020*/  CS2R R28, SRZ ;  /* 0x00000000001c7805 */ /* 0x000fc4000001ff00 */
[----:B------:R-:W-:Y:S02]  /*1030*/  PLOP3.LUT P1, PT, PT, PT, UP0, 0x80, 0x0 ;  /* 0x000000000000781c */ /* 0x000fe40003f2f008 */
[----:B------:R-:W-:Y:S02]  /*1040*/  CS2R R30, SRZ ;  /* 0x00000000001e7805 */ /* 0x000fe4000001ff00 */
        /* <DEDUP_REMOVED lines=9> */
[----:B------:R-:W-:-:S02]  /*10e0*/  CS2R R52, SRZ ;  /* 0x0000000000347805 */ /* 0x000fc4000001ff00 */
[----:B------:R-:W-:Y:S01]  /*10f0*/  CS2R R88, SRZ ;  /* 0x0000000000587805 */ /* 0x000fe2000001ff00 */
[----:B------:R-:W-:Y:S06]  /*1100*/  @!P1 BRA `(.L_x_12) ;  /* 0x000000a400d89947 */ /* 0x000fec0003800000 */
[----:B------:R-:W-:Y:S01]  /*1110*/  SHF.R.S32.HI R0, RZ, 0x1f, R23 ;  /* 0x0000001fff007819 */ /* 0x000fe20000011417 */
[----:B------:R-:W0:Y:S01]  /*1120*/  S2UR UR6, SR_CgaCtaId ;  /* 0x00000000000679c3 */ /* 0x000e220000008800 */
[----:B------:R-:W-:Y:S02]  /*1130*/  UMOV UR5, 0x400 ;  /* 0x0000040000057882 */ /* 0x000fe40000000000 */
[----:B------:R-:W-:-:S04]  /*1140*/  LEA.HI R80, R0, R23, RZ, 0x7 ;  /* 0x0000001700507211 */ /* 0x000fc800078f38ff */
[----:B------:R-:W-:-:S06]  /*1150*/  SHF.R.S32.HI R0, RZ, 0x7, R80 ;  /* 0x00000007ff007819 */ /* 0x000fcc0000011450 */
[----:B------:R-:W1:Y:S01]  /*1160*/  SHFL.IDX PT, R0, R0, RZ, 0x1f ;  /* 0x00001fff00007589 */ /* 0x000e6200000e0000 */
[----:B0-----:R-:W-:-:S04]  /*1170*/  ULEA UR8, UR6, UR5, 0x18 ;  /* 0x0000000506087291 */ /* 0x001fc8000f8ec03f */
[----:B------:R-:W-:Y:S02]  /*1180*/  UIADD3 UR5, UR8, 0x16400, URZ ;  /* 0x0001640008057890 */ /* 0x000fe4000fffe03f */
[----:B------:R-:W-:Y:S02]  /*1190*/  IMAD.U32 R16, RZ, RZ, UR8 ;  /* 0x00000008ff107e24 */ /* 0x000fe4000f8e00ff */
[----:B------:R-:W-:Y:S01]  /*11a0*/  ULOP3.LUT UP0, URZ, UR5, 0x9f, URZ, 0xc0, !UPT ;  /* 0x0000009f053f7892 */ /* 0x000fe2000f80c03f */
[----:B-1----:R-:W-:-:S05]  /*11b0*/  R2UR UR7, R0 ;  /* 0x00000000000772ca */ /* 0x002fca00000e0000 */
[----:B------:R-:W-:-:S08]  /*11c0*/  PLOP3.LUT P0, PT, PT, PT, UP0, 0x80, 0x0 ;  /* 0x000000000000781c */ /* 0x000fd00003f0f008 */
[----:B------:R-:W-:Y:S02]  /*11d0*/  ULEA.HI UR4, UR7, UR7, URZ, 0x1 ;  /* 0x0000000707047291 */ /* 0x000fe4000f8f083f */
[----:B------:R-:W-:Y:S02]  /*11e0*/  IMAD.U32 R18, RZ, RZ, UR7 ;  /* 0x00000007ff127e24 */ /* 0x000fe4000f8e00ff */
[----:B------:R-:W-:-:S04]  /*11f0*/  ULOP3.LUT UR4, UR4, 0x1e, URZ, 0xc0, !UPT ;  /* 0x0000001e04047892 */ /* 0x000fc8000f8ec03f */
[----:B------:R-:W-:-:S04]  /*1200*/  UIADD3 UR4, UR7, -UR4, URZ ;  /* 0x8000000407047290 */ /* 0x000fc8000fffe03f */
[----:B------:R-:W-:-:S04]  /*1210*/  ULEA UR4, UR4, UR5, 0xd ;  /* 0x0000000504047291 */ /* 0x000fc8000f8e683f */
[----:B------:R-:W-:-:S04]  /*1220*/  USHF.R.U32.HI UR4, URZ, 0x4, UR4 ;  /* 0x000000043f047899 */ /* 0x000fc80008011604 */
[----:B------:R-:W-:Y:S01]  /*1230*/  ULOP3.LUT UR37, UR4, 0x3fff, URZ, 0xc0, !UPT ;  /* 0x00003fff04257892 */ /* 0x000fe2000f8ec03f */
[----:B------:R-:W-:Y:S11]  /*1240*/  @!P0 BRA `(.L_x_13) ;  /* 0x0000000000408947 */ /* 0x000ff60003800000 */
[----:B------:R-:W-:Y:S01]  /*1250*/  MOV R0, 0x0 ;  /* 0x0000000000007802 */ /* 0x000fe20000000f00 */
[----:B------:R-:W-:Y:S01]  /*1260*/  ULDC.64 UR4, c[0x4][0xa0] ;  /* 0x0100280000047ab9 */ /* 0x000fe20000000a00 */
[----:B------:R-:W-:Y:S01]  /*1270*/  ULDC.64 UR6, c[0x4][0x40] ;  /* 0x0100100000067ab9 */ /* 0x000fe20000000a00 */
[----:B------:R-:W-:Y:S01]  /*1280*/  IMAD.U32 R4, RZ, RZ, UR4 ;  /* 0x00000004ff047e24 */ /* 0x000fe2000f8e00ff */
[----:B------:R0:W1:Y:S01]  /*1290*/  LDC.64 R2, c[0x4][R0] ;  /* 0x0100000000027b82 */ /* 0x0000620000000a00 */
[----:B------:R-:W-:Y:S01]  /*12a0*/  IMAD.U32 R5, RZ, RZ, UR5 ;  /* 0x00000005ff057e24 */ /* 0x000fe2000f8e00ff */
[----:B------:R-:W-:Y:S01]  /*12b0*/  ULDC.64 UR4, c[0x4][0xa8] ;  /* 0x01002a0000047ab9 */ /* 0x000fe20000000a00 */
[----:B------:R-:W-:Y:S02]  /*12c0*/  IMAD.U32 R10, RZ, RZ, UR6 ;  /* 0x00000006ff0a7e24 */ /* 0x000fe4000f8e00ff */
[----:B------:R-:W-:Y:S02]  /*12d0*/  IMAD.U32 R6, RZ, RZ, UR4 ;  /* 0x00000004ff067e24 */ /* 0x000fe4000f8e00ff */
[----:B------:R-:W-:-:S02]  /*12e0*/  IMAD.U32 R7, RZ, RZ, UR5 ;  /* 0x00000005ff077e24 */ /* 0x000fc4000f8e00ff */
[----:B------:R-:W-:Y:S02]  /*12f0*/  IMAD.U32 R11, RZ, RZ, UR7 ;  /* 0x00000007ff0b7e24 */ /* 0x000fe4000f8e00ff */
[----:B------:R-:W-:Y:S02]  /*1300*/  IMAD.MOV.U32 R8, RZ, RZ, 0x70 ;  /* 0x00000070ff087424 */ /* 0x000fe400078e00ff */
[----:B------:R-:W-:Y:S02]  /*1310*/  IMAD.MOV.U32 R12, RZ, RZ, 0x1 ;  /* 0x00000001ff0c7424 */ /* 0x000fe400078e00ff */
[----:B0-----:R-:W-:-:S07]  /*1320*/  IMAD.MOV.U32 R13, RZ, RZ, RZ ;  /* 0x000000ffff0d7224 */ /* 0x001fce00078e00ff */
[----:B------:R-:W-:-:S07]  /*1330*/  LEPC R20, `(.L_x_13) ;  /* 0x000000001014794e */ /* 0x000fce0000000000 */
[----:B-1----:R-:W-:Y:S05]  /*1340*/  CALL.ABS.NOINC R2 ;  /* 0x0000000002007343 */ /* 0x002fea0003c00000 */
.L_x_13:
[----:B------:R-:W-:Y:S02]  /*1350*/  R2UR UR4, R16 ;  /* 0x00000000100472ca */ /* 0x000fe400000e0000 */
[----:B------:R-:W-:-:S11]  /*1360*/  SHF.L.U32 R0, RZ, 0x1f, RZ ;  /* 0x0000001fff007819 */ /* 0x000fd600000006ff */
[----:B------:R-:W0:Y:S02]  /*1370*/  SYNCS.PHASECHK.TRANS64.TRYWAIT P0, [UR4+0x34800], R0 ;  /* 0x03480000ff0075a7 */ /* 0x000e240008000144 */
[----:B0-----:R-:W-:Y:S05]  /*1380*/  @!P0 BRA `(.L_x_14) ;  /* 0x000000f800588947 */ /* 0x001fea0003800000 */
.L_x_118:
[----:B------:R-:W2:Y:S02]  /*1390*/  LDL R2, [R1+0x8] ;  /* 0x0000080001027983 */ /* 0x000ea40000100800 */
[----:B--2---:R-:W-:-:S13]  /*13a0*/  R2UR UR4, R2 ;  /* 0x00000000020472ca */ /* 0x004fda00000e0000 */
[----:B------:R-:W-:-:S06]  /*13b0*/  ULOP3.LUT UR4, UR4, 0x1, URZ, 0xfc, !UPT ;  /* 0x0000000104047892 */ /* 0x000fcc000f8efc3f */
[----:B------:R-:W-:-:S05]  /*13c0*/  IMAD.U32 R2, RZ, RZ, UR4 ;  /* 0x00000004ff027e24 */ /* 0x000fca000f8e00ff */
[----:B------:R-:W-:-:S13]  /*13d0*/  ISETP.NE.AND P0, PT, R2, 0x3, PT ;  /* 0x000000030200780c */ /* 0x000fda0003f05270 */
[----:B------:R-:W-:Y:S05]  /*13e0*/  @!P0 BRA `(.L_x_15) ;  /* 0x0000000000048947 */ /* 0x000fea0003800000 */
[----:B------:R-:W-:Y:S01]  /*13f0*/  BPT.TRAP 0x1 ;  /* 0x000000040000795c */ /* 0x000fe20000300000 */
.L_x_15:
[----:B------:R-:W-:-:S13]  /*1400*/  R2UR UR4, R16 ;  /* 0x00000000100472ca */ /* 0x000fda00000e0000 */
[----:B------:R1:W2:Y:S01]  /*1410*/  SYNCS.PHASECHK.TRANS64.TRYWAIT P2, [UR4+0x34830], R0 ;  /* 0x03483000ff0075a7 */ /* 0x0002a20008040144 */
[----:B------:R-:W-:Y:S05]  /*1420*/  @!P0 BRA `(.L_x_16) ;  /* 0x0000000000048947 */ /* 0x000fea0003800000 */
[----:B------:R-:W-:Y:S01]  /*1430*/  BPT.TRAP 0x1 ;  /* 0x000000040000795c */ /* 0x000fe20000300000 */
.L_x_16:
[----:B------:R-:W3:Y:S02]  /*1440*/  S2R R2, SR_TID.X ;  /* 0x0000000000027919 */ /* 0x000ee40000002100 */
[----:B---3--:R-:W-:-:S04]  /*1450*/  LOP3.LUT R2, R2, 0x7f, RZ, 0xc0, !PT ;  /* 0x0000007f02027812 */ /* 0x008fc800078ec0ff */
[----:B------:R-:W-:Y:S01]  /*1460*/  ISETP.NE.AND P1, PT, R2, RZ, PT ;  /* 0x000000ff0200720c */ /* 0x000fe20003f25270 */
[----:B------:R-:W-:Y:S01]  /*1470*/  IMAD.U32 R2, RZ, RZ, UR37 ;  /* 0x00000025ff027e24 */ /* 0x000fe2000f8e00ff */
[----:B--2---:R-:W-:Y:S11]  /*1480*/  @P2 BRA `(.L_x_17) ;  /* 0x00000000000c2947 */ /* 0x004ff60003800000 */
[----:B------:R-:W-:-:S13]  /*1490*/  R2UR UR4, R16 ;  /* 0x00000000100472ca */ /* 0x000fda00000e0000 */
[----:B------:R-:W2:Y:S02]  /*14a0*/  SYNCS.PHASECHK.TRANS64.TRYWAIT P2, [UR4+0x34830], R0 ;  /* 0x03483000ff0075a7 */ /* 0x000ea40008040144 */
[----:B--2---:R-:W-:Y:S05]  /*14b0*/  @!P2 BRA `(.L_x_18) ;  /* 0x000000f80028a947 */ /* 0x004fea0003800000 */
.L_x_17:
[----:B------:R-:W-:Y:S05]  /*14c0*/  WARPSYNC.ALL ;  /* 0x0000000000007948 */ /* 0x000fea0003800000 */
[----:B01----:R-:W-:Y:S01]  /*14d0*/  IMAD.MOV.U32 R0, RZ, RZ, RZ ;  /* 0x000000ffff007224 */ /* 0x003fe200078e00ff */
[----:B------:R-:W-:Y:S01]  /*14e0*/  LOP3.LUT R2, R2, 0x10000, RZ, 0xfc, !PT ;  /* 0x0001000002027812 */ /* 0x000fe200078efcff */
[----:B------:R-:W-:Y:S02]  /*14f0*/  IMAD.MOV.U32 R87, RZ, RZ, RZ ;  /* 0x000000ffff577224 */ /* 0x000fe400078e00ff */
[----:B------:R-:W-:Y:S01]  /*1500*/  IMAD.MOV.U32 R3, RZ, RZ, 0x40000040 ;  /* 0x40000040ff037424 */ /* 0x000fe200078e00ff */
[----:B------:R-:W-:Y:S01]  /*1510*/  R2UR UR53, R16 ;  /* 0x00000000103572ca */ /* 0x000fe200000e0000 */
[----:B------:R-:W-:Y:S01]  /*1520*/  WARPGROUP.ARRIVE ;  /* 0x00000000000079c5 */ /* 0x000fe20000000000 */
[C---:B------:R-:W-:Y:S01]  /*1530*/  R2UR UR8, R2.reuse ;  /* 0x00000000020872ca */ /* 0x040fe200000e0000 */
[----:B------:R-:W-:Y:S01]  /*1540*/  UMOV UR11, 0x40000040 ;  /* 0x40000040000b7882 */ /* 0x000fe20000000000 */
        /* <DEDUP_REMOVED lines=9> */
[----:B------:R-:W-:Y:S01]  /*15e0*/  UIADD3 UR4, UR53, 0x1e400, URZ ;  /* 0x0001e40035047890 */ /* 0x000fe2000fffe03f */
[C---:B------:R-:W-:Y:S01]  /*15f0*/  R2UR UR20, R2.reuse ;  /* 0x00000000021472ca */ /* 0x040fe200000e0000 */
[----:B------:R-:W-:Y:S01]  /*1600*/  UMOV UR25, 0x40000040 ;  /* 0x4000004000197882 */ /* 0x000fe20000000000 */
[----:B------:R-:W-:Y:S01]  /*1610*/  R2UR UR21, R3 ;  /* 0x00000000031572ca */ /* 0x000fe200000e0000 */
[----:B------:R-:W-:Y:S01]  /*1620*/  USHF.R.U32.HI UR4, URZ, 0x4, UR4 ;  /* 0x000000043f047899 */ /* 0x000fe20008011604 */
[----:B------:R-:W-:Y:S01]  /*1630*/  R2UR UR6, R2 ;  /* 0x00000000020672ca */ /* 0x000fe200000e0000 */
[----:B------:R-:W-:Y:S01]  /*1640*/  UMOV UR27, 0x40000040 ;  /* 0x40000040001b7882 */ /* 0x000fe20000000000 */
[----:B------:R-:W-:Y:S01]  /*1650*/  UMOV UR33, 0x40000040 ;  /* 0x4000004000217882 */ /* 0x000fe20000000000 */
[----:B------:R-:W-:Y:S01]  /*1660*/  ULOP3.LUT UR4, UR4, 0x3fff, URZ, 0xc0, !UPT ;  /* 0x00003fff04047892 */ /* 0x000fe2000f8ec03f */
[----:B------:R-:W-:Y:S01]  /*1670*/  LOP3.LUT R80, R80, 0xffffff80, RZ, 0xc0, !PT ;  /* 0xffffff8050507812 */ /* 0x000fe200078ec0ff */
[----:B------:R-:W-:Y:S01]  /*1680*/  UMOV UR29, UR33 ;  /* 0x00000021001d7c82 */ /* 0x000fe20008000000 */
[----:B------:R-:W-:Y:S01]  /*1690*/  UMOV UR31, 0x40000040 ;  /* 0x40000040001f7882 */ /* 0x000fe20000000000 */
[----:B------:R-:W-:Y:S01]  /*16a0*/  ULOP3.LUT UR60, UR4, 0x10000, URZ, 0xfc, !UPT ;  /* 0x00010000043c7892 */ /* 0x000fe2000f8efc3f */
[----:B------:R-:W-:Y:S01]  /*16b0*/  IMAD.MOV.U32 R4, RZ, RZ, -0x2 ;  /* 0xfffffffeff047424 */ /* 0x000fe200078e00ff */
[----:B------:R-:W-:Y:S01]  /*16c0*/  UMOV UR35, 0x40000040 ;  /* 0x4000004000237882 */ /* 0x000fe20000000000 */
[----:B------:R-:W-:Y:S01]  /*16d0*/  IMAD.IADD R80, R23, 0x1, -R80 ;  /* 0x0000000117507824 */ /* 0x000fe200078e0a50 */
[----:B------:R-:W-:Y:S01]  /*16e0*/  UIADD3 UR14, UR60, 0x80, URZ ;  /* 0x000000803c0e7890 */ /* 0x000fe2000fffe03f */
[----:B------:R-:W-:Y:S01]  /*16f0*/  P2R R11, PR, RZ, 0x2 ;  /* 0x00000002ff0b7803 */ /* 0x000fe20000000000 */
[----:B------:R-:W-:Y:S01]  /*1700*/  UIADD3 UR18, UR60, 0x180, URZ ;  /* 0x000001803c127890 */ /* 0x000fe2000fffe03f */
[----:B------:R-:W-:Y:S01]  /*1710*/  P2R R9, PR, RZ, 0x1 ;  /* 0x00000001ff097803 */ /* 0x000fe20000000000 */
[----:B------:R-:W-:Y:S01]  /*1720*/  UMOV UR10, UR60 ;  /* 0x0000003c000a7c82 */ /* 0x000fe20008000000 */
[----:B------:R-:W-:Y:S01]  /*1730*/  UIADD3 UR22, UR60, 0x200, URZ ;  /* 0x000002003c167890 */ /* 0x000fe2000fffe03f */
[----:B------:R-:W-:Y:S01]  /*1740*/  HGMMA.64x16x16.F32 R112, gdesc[UR8], RZ, !UPT, gsb0 ;  /* 0x00200000087079f0 */ /* 0x000fe2000c0008ff */
[----:B------:R-:W-:Y:S01]  /*1750*/  R2UR UR8, R2 ;  /* 0x00000000020872ca */ /* 0x000fe200000e0000 */
[----:B------:R-:W-:Y:S01]  /*1760*/  UIADD3 UR10, UR60, 0x100, URZ ;  /* 0x000001003c0a7890 */ /* 0x000fe2000fffe03f */
[----:B------:R-:W-:Y:S01]  /*1770*/  R2UR UR9, R3 ;  /* 0x00000000030972ca */ /* 0x000fe200000e0000 */
[----:B------:R-:W-:Y:S01]  /*1780*/  UMOV UR11, 0x40000040 ;  /* 0x40000040000b7882 */ /* 0x000fe20000000000 */
[----:B------:R-:W-:Y:S01]  /*1790*/  UIADD3 UR4, UR6, 0x2, URZ ;  /* 0x0000000206047890 */ /* 0x000fe2000fffe03f */
[----:B------:R-:W-:Y:S01]  /*17a0*/  SHF.R.S32.HI R5, RZ, 0x1f, R80 ;  /* 0x0000001fff057819 */ /* 0x000fe20000011450 */
[----:B------:R-:W-:Y:S01]  /*17b0*/  UIADD3 UR7, UR60, 0x2, URZ ;  /* 0x000000023c077890 */ /* 0x000fe2000fffe03f */
[--C-:B------:R-:W-:Y:S01]  /*17c0*/  IMAD.MOV.U32 R85, RZ, RZ, R87.reuse ;  /* 0x000000ffff557224 */ /* 0x100fe200078e0057 */
[----:B------:R-:W-:Y:S01]  /*17d0*/  UIADD3 UR24, UR6, 0x404, URZ ;  /* 0x0000040406187890 */ /* 0x000fe2000fffe03f */
[----:B------:R-:W-:Y:S01]  /*17e0*/  LEA.HI R5, R5, R80, RZ, 0x2 ;  /* 0x0000005005057211 */ /* 0x000fe200078f10ff */
[----:B------:R-:W-:Y:S01]  /*17f0*/  UIADD3 UR26, UR60, 0x584, URZ ;  /* 0x000005843c1a7890 */ /* 0x000fe2000fffe03f */
[--C-:B------:R-:W-:Y:S01]  /*1800*/  IMAD.MOV.U32 R83, RZ, RZ, R87.reuse ;  /* 0x000000ffff537224 */ /* 0x100fe200078e0057 */
[----:B------:R-:W-:Y:S01]  /*1810*/  UIADD3 UR32, UR6, 0x406, URZ ;  /* 0x0000040606207890 */ /* 0x000fe2000fffe03f */
[----:B------:R-:W-:Y:S01]  /*1820*/  LOP3.LUT R5, R5, 0x7ffffffc, RZ, 0xc0, !PT ;  /* 0x7ffffffc05057812 */ /* 0x000fe200078ec0ff */
[----:B------:R-:W-:Y:S01]  /*1830*/  UIADD3 UR30, UR60, 0x586, URZ ;  /* 0x000005863c1e7890 */ /* 0x000fe2000fffe03f */
[----:B------:R-:W-:Y:S01]  /*1840*/  IMAD.MOV.U32 R81, RZ, RZ, R87 ;  /* 0x000000ffff517224 */ /* 0x000fe200078e0057 */
[----:B------:R-:W-:-:S02]  /*1850*/  UIADD3 UR34, UR60, 0x786, URZ ;  /* 0x000007863c227890 */ /* 0x000fc4000fffe03f */
[----:B------:R-:W-:Y:S01]  /*1860*/  IMAD.IADD R5, R80, 0x1, -R5 ;  /* 0x0000000150057824 */ /* 0x000fe200078e0a05 */
[----:B------:R-:W-:Y:S01]  /*1870*/  UMOV UR28, UR32 ;  /* 0x00000020001c7c82 */ /* 0x000fe20008000000 */
[----:B------:R-:W-:Y:S02]  /*1880*/  UIADD3 UR38, UR60, 0x806, URZ ;  /* 0x000008063c267890 */ /* 0x000fe4000fffe03f */
[----:B------:R-:W-:Y:S01]  /*1890*/  IMAD R5, R5, R4, 0xb0 ;  /* 0x000000b005057424 */ /* 0x000fe200078e0204 */
[----:B------:R-:W-:Y:S01]  /*18a0*/  UMOV UR37, UR33 ;  /* 0x0000002100257c82 */ /* 0x000fe20008000000 */
[----:B------:R-:W-:Y:S01]  /*18b0*/  UMOV UR39, 0x40000040 ;  /* 0x4000004000277882 */ /* 0x000fe20000000000 */
[----:B------:R-:W-:Y:S01]  /*18c0*/  UIADD3 UR42, UR60, 0x886, URZ ;  /* 0x000008863c2a7890 */ /* 0x000fe2000fffe03f */
[----:B------:R-:W-:Y:S01]  /*18d0*/  VIADD R5, R5, UR36 ;  /* 0x0000002405057c36 */ /* 0x000fe20008000000 */
[----:B------:R-:W-:Y:S01]  /*18e0*/  UMOV UR36, UR32 ;  /* 0x0000002000247c82 */ /* 0x000fe20008000000 */
[----:B------:R-:W-:Y:S01]  /*18f0*/  UMOV UR40, UR32 ;  /* 0x0000002000287c82 */ /* 0x000fe20008000000 */
[----:B------:R-:W-:Y:S01]  /*1900*/  UMOV UR41, UR33 ;  /* 0x0000002100297c82 */ /* 0x000fe20008000000 */
[----:B------:R-:W-:Y:S01]  /*1910*/  UMOV UR43, 0x40000040 ;  /* 0x40000040002b7882 */ /* 0x000fe20000000000 */
[----:B------:R-:W-:Y:S01]  /*1920*/  UIADD3 UR46, UR60, 0x906, URZ ;  /* 0x000009063c2e7890 */ /* 0x000fe2000fffe03f */
[----:B------:R-:W-:Y:S01]  /*1930*/  IMAD.U32 R4, RZ, RZ, UR52 ;  /* 0x00000034ff047e24 */ /* 0x000fe2000f8e00ff */
[----:B------:R-:W-:Y:S01]  /*1940*/  UMOV UR44, UR32 ;  /* 0x00000020002c7c82 */ /* 0x000fe20008000000 */
[----:B------:R-:W-:Y:S01]  /*1950*/  UMOV UR45, UR33 ;  /* 0x00000021002d7c82 */ /* 0x000fe20008000000 */
[----:B------:R-:W-:Y:S01]  /*1960*/  UMOV UR47, 0x40000040 ;  /* 0x40000040002f7882 */ /* 0x000fe20000000000 */
[----:B------:R-:W-:Y:S01]  /*1970*/  UIADD3 UR50, UR60, 0x986, URZ ;  /* 0x000009863c327890 */ /* 0x000fe2000fffe03f */
[----:B------:R-:W-:Y:S01]  /*1980*/  IMAD R7, R4, -0xb0, R5 ;  /* 0xffffff5004077824 */ /* 0x000fe200078e0205 */
[----:B------:R-:W-:Y:S01]  /*1990*/  UMOV UR48, UR32 ;  /* 0x0000002000307c82 */ /* 0x000fe20008000000 */
[----:B------:R-:W-:Y:S01]  /*19a0*/  UMOV UR49, UR33 ;  /* 0x0000002100317c82 */ /* 0x000fe20008000000 */
[----:B------:R-:W-:Y:S01]  /*19b0*/  UMOV UR51, 0x40000040 ;  /* 0x4000004000337882 */ /* 0x000fe20000000000 */
[----:B------:R-:W-:Y:S01]  /*19c0*/  UIADD3 UR52, UR52, -0x2, URZ ;  /* 0xfffffffe34347890 */ /* 0x000fe2000fffe03f */
[----:B------:R-:W-:-:S02]  /*19d0*/  ISETP.GT.AND P2, PT, R7, RZ, PT ;  /* 0x000000ff0700720c */ /* 0x000fc40003f44270 */
[C---:B------:R-:W-:Y:S02]  /*19e0*/  ISETP.GT.AND P3, PT, R7.reuse, 0x1, PT ;  /* 0x000000010700780c */ /* 0x040fe40003f64270 */
[C---:B------:R-:W-:Y:S02]  /*19f0*/  ISETP.GT.AND P4, PT, R7.reuse, 0x8, PT ;  /* 0x000000080700780c */ /* 0x040fe40003f84270 */
[C---:B------:R-:W-:Y:S02]  /*1a00*/  ISETP.GT.AND P5, PT, R7.reuse, 0x9, PT ;  /* 0x000000090700780c */ /* 0x040fe40003fa4270 */
[C---:B------:R-:W-:Y:S01]  /*1a10*/  ISETP.GT.AND P6, PT, R7.reuse, 0x61, PT ;  /* 0x000000610700780c */ /* 0x040fe20003fc4270 */
[----:B------:R-:W-:Y:S02]  /*1a20*/  WARPGROUP.DEPBAR.LE gsb0, 0x0 ;  /* 0x00008000000079c5 */ /* 0x000fe40000010000 */
[----:B------:R-:W-:Y:S01]  /*1a30*/  WARPGROUP.ARRIVE ;  /* 0x00000000000079c5 */ /* 0x000fe20000000000 */
[----:B------:R-:W-:-:S02]  /*1a40*/  ISETP.GT.AND P1, PT, R7, 0x89, PT ;  /* 0x000000890700780c */ /* 0x000fc40003f24270 */
[----:B------:R-:W-:-:S03]  /*1a50*/  ISETP.GT.AND P0, PT, R7, 0x90, PT ;  /* 0x000000900700780c */ /* 0x000fc60003f04270 */
[----:B------:R-:W-:Y:S01]  /*1a60*/  HGMMA.64x16x16.F32 R104, gdesc[UR12], RZ, !UPT, gsb0 ;  /* 0x002000000c6879f0 */ /* 0x000fe2000c0008ff */
[----:B------:R-:W-:Y:S01]  /*1a70*/  R2UR UR12, R2 ;  /* 0x00000000020c72ca */ /* 0x000fe200000e0000 */
[----:B------:R-:W-:Y:S01]  /*1a80*/  UIADD3 UR14, UR60, 0x280, URZ ;  /* 0x000002803c0e7890 */ /* 0x000fe2000fffe03f */
[----:B------:R-:W-:Y:S01]  /*1a90*/  R2UR UR13, R3 ;  /* 0x00000000030d72ca */ /* 0x000fe200000e0000 */
[----:B------:R-:W-:Y:S01]  /*1aa0*/  UMOV UR15, 0x40000040 ;  /* 0x40000040000f7882 */ /* 0x000fe20000000000 */
[----:B------:R-:W-:Y:S02]  /*1ab0*/  WARPGROUP.DEPBAR.LE gsb0, 0x0 ;  /* 0x00008000000079c5 */ /* 0x000fe40000010000 */
[----:B------:R-:W-:-:S06]  /*1ac0*/  WARPGROUP.ARRIVE ;  /* 0x00000000000079c5 */ /* 0x000fcc0000000000 */
        /* <DEDUP_REMOVED lines=36> */
[----:B------:R-:W-:Y:S02]  /*1d10*/  UIADD3 UR16, UR6, 0x400, URZ ;  /* 0x0000040006107890 */ /* 0x000fe4000fffe03f */
[----:B------:R-:W-:Y:S01]  /*1d20*/  UIADD3 UR18, UR60, 0x580, URZ ;  /* 0x000005803c127890 */ /* 0x000fe2000fffe03f */
[----:B------:R-:W-:Y:S01]  /*1d30*/  UMOV UR17, 0x40000040 ;  /* 0x4000004000117882 */ /* 0x000fe20000000000 */
        /* <DEDUP_REMOVED lines=11> */
[----:B------:R-:W-:Y:S01]  /*1df0*/  UIADD3 UR14, UR60, 0x82, URZ ;  /* 0x000000823c0e7890 */ /* 0x000fe2000fffe03f */
[----:B------:R-:W-:Y:S01]  /*1e00*/  UMOV UR12, UR4 ;  /* 0x00000004000c7c82 */ /* 0x000fe20008000000 */
[----:B------:R-:W-:Y:S01]  /*1e10*/  UMOV UR13, UR5 ;  /* 0x00000005000d7c82 */ /* 0x000fe20008000000 */
[----:B------:R-:W-:Y:S01]  /*1e20*/  UMOV UR15, 0x40000040 ;  /* 0x40000040000f7882 */ /* 0x000fe20000000000 */
[----:B------:R-:W-:Y:S02]  /*1e30*/  WARPGROUP.DEPBAR.LE gsb0, 0x0 ;  /* 0x00008000000079c5 */ /* 0x000fe40000010000 */
[----:B------:R-:W-:-:S06]  /*1e40*/  WARPGROUP.ARRIVE ;  /* 0x00000000000079c5 */ /* 0x000fcc0000000000 */
[----:B------:R-:W-:Y:S01]  /*1e50*/  HGMMA.64x16x16.F32 R24, gdesc[UR8], RZ, !UPT, gsb0 ;  /* 0x00200000081879f0 */ /* 0x000fe2000c0008ff */
[----:B------:R-:W-:Y:S01]  /*1e60*/  UMOV UR8, UR4 ;  /* 0x0000000400087c82 */ /* 0x000fe20008000000 */
[----:B------:R-:W-:Y:S01]  /*1e70*/  UMOV UR9, UR5 ;  /* 0x0000000500097c82 */ /* 0x000fe20008000000 */
[----:B------:R-:W-:Y:S01]  /*1e80*/  UMOV UR10, UR7 ;  /* 0x00000007000a7c82 */ /* 0x000fe20008000000 */
[----:B------:R-:W-:Y:S01]  /*1e90*/  UMOV UR11, 0x40000040 ;  /* 0x40000040000b7882 */ /* 0x000fe20000000000 */
[----:B------:R-:W-:Y:S01]  /*1ea0*/  UIADD3 UR7, UR60, 0x102, URZ ;  /* 0x000001023c077890 */ /* 0x000fe2000fffe03f */
[----:B------:R-:W-:Y:S02]  /*1eb0*/  WARPGROUP.DEPBAR.LE gsb0, 0x0 ;  /* 0x00008000000079c5 */ /* 0x000fe40000010000 */
[----:B------:R-:W-:-:S06]  /*1ec0*/  WARPGROUP.ARRIVE ;  /* 0x00000000000079c5 */ /* 0x000fcc0000000000 */
[----:B------:R-:W-:Y:S01]  /*1ed0*/  HGMMA.64x16x16.F32 R112, gdesc[UR8], R112, gsb0 ;  /* 0x00200000087079f0 */ /* 0x000fe20008000870 */
[----:B------:R-:W-:Y:S02]  /*1ee0*/  UIADD3 UR9, UR60, 0x182, URZ ;  /* 0x000001823c097890 */ /* 0x000fe4000fffe03f */
[----:B------:R-:W-:Y:S02]  /*1ef0*/  UIADD3 UR8, UR6, 0x4, URZ ;  /* 0x0000000406087890 */ /* 0x000fe4000fffe03f */
[----:B------:R-:W-:Y:S01]  /*1f00*/  UIADD3 UR10, UR60, 0x4, URZ ;  /* 0x000000043c0a7890 */ /* 0x000fe2000fffe03f */
[----:B------:R-:W-:Y:S01]  /*1f10*/  UMOV UR11, 0x40000040 ;  /* 0x40000040000b7882 */ /* 0x000fe20000000000 */
[----:B------:R-:W-:Y:S02]  /*1f20*/  WARPGROUP.DEPBAR.LE gsb0, 0x0 ;  /* 0x00008000000079c5 */ /* 0x000fe40000010000 */
[----:B------:R-:W-:-:S06]  /*1f30*/  WARPGROUP.ARRIVE ;  /* 0x00000000000079c5 */ /* 0x000fcc0000000000 */
[----:B------:R-:W-:Y:S01]  /*1f40*/  HGMMA.64x16x16.F32 R104, gdesc[UR12], R104, gsb0 ;  /* 0x002000000c6879f0 */ /* 0x000fe20008000868 */
        /* <DEDUP_REMOVED lines=76> */
[----:B------:R-:W-:Y:S01]  /*2410*/  UIADD3 UR6, UR60, 0x684, URZ ;  /* 0x000006843c067890 */ /* 0x000fe2000fffe03f */
[----:B------:R-:W-:Y:S02]  /*2420*/  WARPGROUP.DEPBAR.LE gsb0, 0x0 ;  /* 0x00008000000079c5 */ /* 0x000fe40000010000 */
[----:B------:R-:W-:-:S06]  /*2430*/  WARPGROUP.ARRIVE ;  /* 0x00000000000079c5 */ /* 0x000fcc0000000000 */
[----:B------:R-:W-:Y:S01]  /*2440*/  HGMMA.64x16x16.F32 R112, gdesc[UR8], R112, gsb0 ;  /* 0x00200000087079f0 */ /* 0x000fe20008000870 */
[----:B------:R-:W-:Y:S01]  /*2450*/  UIADD3 UR10, UR60, 0x84, URZ ;  /* 0x000000843c0a7890 */ /* 0x000fe2000fffe03f */
[----:B------:R-:W-:Y:S01]  /*2460*/  UMOV UR11, 0x40000040 ;  /* 0x40000040000b7882 */ /* 0x000fe20000000000 */
[----:B------:R-:W-:Y:S02]  /*2470*/  WARPGROUP.DEPBAR.LE gsb0, 0x0 ;  /* 0x00008000000079c5 */ /* 0x000fe40000010000 */
[----:B------:R-:W-:-:S06]  /*2480*/  WARPGROUP.ARRIVE ;  /* 0x00000000000079c5 */ /* 0x000fcc0000000000 */
[----:B------:R-:W-:Y:S01]  /*2490*/  HGMMA.64x16x16.F32 R104, gdesc[UR8], R104, gsb0 ;  /* 0x00200000086879f0 */ /* 0x000fe20008000868 */
[----:B------:R-:W-:Y:S01]  /*24a0*/  UMOV UR10, UR7 ;  /* 0x00000007000a7c82 */ /* 0x000fe20008000000 */
[----:B------:R-:W-:Y:S01]  /*24b0*/  UMOV UR11, 0x40000040 ;  /* 0x40000040000b7882 */ /* 0x000fe20000000000 */
[----:B------:R-:W-:Y:S01]  /*24c0*/  UIADD3 UR7, UR60, 0x204, URZ ;  /* 0x000002043c077890 */ /* 0x000fe2000fffe03f */
        /* <DEDUP_REMOVED lines=51> */
[----:B------:R-:W-:Y:S02]  /*2800*/  UIADD3 UR10, UR60, 0x186, URZ ;  /* 0x000001863c0a7890 */ /* 0x000fe4000fffe03f */
        /* <DEDUP_REMOVED lines=61> */
[----:B------:R-:W-:Y:S03]  /*2be0*/  HGMMA.64x16x16.F32 R24, gdesc[UR12], R24, gsb0 ;  /* 0x002000000c1879f0 */ /* 0x000fe60008000818 */
        /* <DEDUP_REMOVED lines=180> */
[----:B------:R-:W-:Y:S01]  /*3730*/  ULDC UR6, c[0x0][0x988] ;  /* 0x0002620000067ab9 */ /* 0x000fe20000000800 */
[----:B------:R-:W-:Y:S02]  /*3740*/  WARPGROUP.DEPBAR.LE gsb0, 0x0 ;  /* 0x00008000000079c5 */ /* 0x000fe40000010000 */
[----:B------:R-:W-:-:S06]  /*3750*/  WARPGROUP.ARRIVE ;  /* 0x00000000000079c5 */ /* 0x000fcc0000000000 */
[----:B------:R-:W-:Y:S03]  /*3760*/  HGMMA.64x16x16.F32 R24, gdesc[UR24], R24, gsb0 ;  /* 0x00200000181879f0 */ /* 0x000fe60008000818 */
[----:B------:R-:W-:Y:S02]  /*3770*/  WARPGROUP.DEPBAR.LE gsb0, 0x0 ;  /* 0x00008000000079c5 */ /* 0x000fe40000010000 */
[----:B------:R-:W-:-:S06]  /*3780*/  WARPGROUP.ARRIVE ;  /* 0x00000000000079c5 */ /* 0x000fcc0000000000 */
[----:B------:R-:W-:Y:S01]  /*3790*/  HGMMA.64x16x16.F32 R112, gdesc[UR28], R112, gsb0 ;  /* 0x002000001c7079f0 */ /* 0x000fe20008000870 */
[----:B------:R-:W-:Y:S01]  /*37a0*/  UIADD3 UR30, UR60, 0x606, URZ ;  /* 0x000006063c1e7890 */ /* 0x000fe2000fffe03f */
[----:B------:R-:W-:Y:S01]  /*37b0*/  UMOV UR28, UR32 ;  /* 0x00000020001c7c82 */ /* 0x000fe20008000000 */
[----:B------:R-:W-:Y:S01]  /*37c0*/  UMOV UR29, UR33 ;  /* 0x00000021001d7c82 */ /* 0x000fe20008000000 */
[----:B------:R-:W-:Y:S01]  /*37d0*/  UMOV UR31, 0x40000040 ;  /* 0x40000040001f7882 */ /* 0x000fe20000000000 */
[----:B------:R-:W-:Y:S02]  /*37e0*/  WARPGROUP.DEPBAR.LE gsb0, 0x0 ;  /* 0x00008000000079c5 */ /* 0x000fe40000010000 */
[----:B------:R-:W-:Y:S01]  /*37f0*/  WARPGROUP.ARRIVE ;  /* 0x00000000000079c5 */ /* 0x000fe20000000000 */
[----:B------:R-:W-:Y:S02]  /*3800*/  FSEL R148, R112, -INF , P2 ;  /* 0xff80000070947808 */ /* 0x000fe40001000000 */
[----:B------:R-:W-:-:S02]  /*3810*/  FSEL R150, R113, -INF , P3 ;  /* 0xff80000071967808 */ /* 0x000fc40001800000 */
[----:B------:R-:W-:Y:S01]  /*3820*/  FSEL R152, R116, -INF , P4 ;  /* 0xff80000074987808 */ /* 0x000fe20002000000 */
[----:B------:R-:W-:Y:S01]  /*3830*/  HGMMA.64x16x16.F32 R104, gdesc[UR28], R104, gsb0 ;  /* 0x002000001c6879f0 */ /* 0x000fe20008000868 */
[----:B------:R-:W-:Y:S01]  /*3840*/  UIADD3 UR30, UR60, 0x686, URZ ;  /* 0x000006863c1e7890 */ /* 0x000fe2000fffe03f */
[----:B------:R-:W-:Y:S01]  /*3850*/  FMNMX.FTZ R5, R148, R150, !PT ;  /* 0x0000009694057209 */ /* 0x000fe20007810000 */
[----:B------:R-:W-:Y:S01]  /*3860*/  UMOV UR28, UR32 ;  /* 0x00000020001c7c82 */ /* 0x000fe20008000000 */
[----:B------:R-:W-:Y:S01]  /*3870*/  UMOV UR29, UR33 ;  /* 0x00000021001d7c82 */ /* 0x000fe20008000000 */
[----:B------:R-:W-:Y:S01]  /*3880*/  UMOV UR31, 0x40000040 ;  /* 0x40000040001f7882 */ /* 0x000fe20000000000 */
[----:B------:R-:W-:Y:S02]  /*3890*/  FSEL R114, R114, -INF , P2 ;  /* 0xff80000072727808 */ /* 0x000fe40001000000 */
[----:B------:R-:W-:Y:S02]  /*38a0*/  FSEL R154, R117, -INF , P5 ;  /* 0xff800000759a7808 */ /* 0x000fe40002800000 */
[----:B------:R-:W-:-:S02]  /*38b0*/  ISETP.GT.AND P2, PT, R7, 0x10, PT ;  /* 0x000000100700780c */ /* 0x000fc40003f44270 */
[----:B------:R-:W-:Y:S02]  /*38c0*/  FMNMX.FTZ R5, R152, R5, !PT ;  /* 0x0000000598057209 */ /* 0x000fe40007810000 */
[----:B------:R-:W-:Y:S02]  /*38d0*/  FSEL R115, R115, -INF , P3 ;  /* 0xff80000073737808 */ /* 0x000fe40001800000 */
[C---:B------:R-:W-:Y:S02]  /*38e0*/  ISETP.GT.AND P3, PT, R7.reuse, 0x11, PT ;  /* 0x000000110700780c */ /* 0x040fe40003f64270 */
[----:B------:R-:W-:Y:S02]  /*38f0*/  FMNMX.FTZ R5, R154, R5, !PT ;  /* 0x000000059a057209 */ /* 0x000fe40007810000 */
[----:B------:R-:W-:Y:S02]  /*3900*/  FSEL R118, R118, -INF , P4 ;  /* 0xff80000076767808 */ /* 0x000fe40002000000 */
[----:B------:R-:W-:-:S02]  /*3910*/  ISETP.GT.AND P4, PT, R7, 0x18, PT ;  /* 0x000000180700780c */ /* 0x000fc40003f84270 */
[----:B------:R-:W-:Y:S02]  /*3920*/  FSEL R6, R119, -INF , P5 ;  /* 0xff80000077067808 */ /* 0x000fe40002800000 */
[----:B------:R-:W-:Y:S01]  /*3930*/  ISETP.GT.AND P5, PT, R7, 0x19, PT ;  /* 0x000000190700780c */ /* 0x000fe20003fa4270 */
[----:B------:R-:W-:Y:S02]  /*3940*/  WARPGROUP.DEPBAR.LE gsb0, 0x0 ;  /* 0x00008000000079c5 */ /* 0x000fe40000010000 */
[----:B------:R-:W-:Y:S01]  /*3950*/  WARPGROUP.ARRIVE ;  /* 0x00000000000079c5 */ /* 0x000fe20000000000 */
[----:B------:R-:W-:Y:S02]  /*3960*/  FSEL R156, R104, -INF , P2 ;  /* 0xff800000689c7808 */ /* 0x000fe40001000000 */
[----:B------:R-:W-:Y:S02]  /*3970*/  FSEL R158, R105, -INF , P3 ;  /* 0xff800000699e7808 */ /* 0x000fe40001800000 */
[----:B------:R-:W-:Y:S01]  /*3980*/  FMNMX.FTZ R5, R156, R5, !PT ;  /* 0x000000059c057209 */ /* 0x000fe20007810000 */
[----:B------:R-:W-:Y:S01]  /*3990*/  HGMMA.64x16x16.F32 R96, gdesc[UR28], R96, gsb0 ;  /* 0x002000001c6079f0 */ /* 0x000fe20008000860 */
[----:B------:R-:W-:Y:S01]  /*39a0*/  UIADD3 UR30, UR60, 0x706, URZ ;  /* 0x000007063c1e7890 */ /* 0x000fe2000fffe03f */
[----:B------:R-:W-:Y:S01]  /*39b0*/  FSEL R160, R108, -INF , P4 ;  /* 0xff8000006ca07808 */ /* 0x000fe20002000000 */
[----:B------:R-:W-:Y:S01]  /*39c0*/  UMOV UR28, UR32 ;  /* 0x00000020001c7c82 */ /* 0x000fe20008000000 */
[----:B------:R-:W-:Y:S01]  /*39d0*/  UMOV UR29, UR33 ;  /* 0x00000021001d7c82 */ /* 0x000fe20008000000 */
[----:B------:R-:W-:Y:S01]  /*39e0*/  UMOV UR31, 0x40000040 ;  /* 0x40000040001f7882 */ /* 0x000fe20000000000 */
[----:B------:R-:W-:-:S02]  /*39f0*/  FMNMX.FTZ R5, R158, R5, !PT ;  /* 0x000000059e057209 */ /* 0x000fc40007810000 */
[----:B------:R-:W-:Y:S02]  /*3a00*/  FSEL R106, R106, -INF , P2 ;  /* 0xff8000006a6a7808 */ /* 0x000fe40001000000 */
[----:B------:R-:W-:Y:S02]  /*3a10*/  FSEL R162, R109, -INF , P5 ;  /* 0xff8000006da27808 */ /* 0x000fe40002800000 */
[----:B------:R-:W-:Y:S02]  /*3a20*/  ISETP.GT.AND P2, PT, R7, 0x20, PT ;  /* 0x000000200700780c */ /* 0x000fe40003f44270 */
[----:B------:R-:W-:Y:S02]  /*3a30*/  FMNMX.FTZ R5, R160, R5, !PT ;  /* 0x00000005a0057209 */ /* 0x000fe40007810000 */
[----:B------:R-:W-:Y:S02]  /*3a40*/  FSEL R8, R107, -INF , P3 ;  /* 0xff8000006b087808 */ /* 0x000fe40001800000 */
[----:B------:R-:W-:-:S02]  /*3a50*/  ISETP.GT.AND P3, PT, R7, 0x21, PT ;  /* 0x000000210700780c */ /* 0x000fc40003f64270 */
[----:B------:R-:W-:Y:S02]  /*3a60*/  FMNMX.FTZ R5, R162, R5, !PT ;  /* 0x00000005a2057209 */ /* 0x000fe40007810000 */
[----:B------:R-:W-:Y:S02]  /*3a70*/  FSEL R110, R110, -INF , P4 ;  /* 0xff8000006e6e7808 */ /* 0x000fe40002000000 */
[----:B------:R-:W-:Y:S02]  /*3a80*/  ISETP.GT.AND P4, PT, R7, 0x28, PT ;  /* 0x000000280700780c */ /* 0x000fe40003f84270 */
[----:B------:R-:W-:Y:S02]  /*3a90*/  FSEL R12, R111, -INF , P5 ;  /* 0xff8000006f0c7808 */ /* 0x000fe40002800000 */
[----:B------:R-:W-:Y:S01]  /*3aa0*/  ISETP.GT.AND P5, PT, R7, 0x29, PT ;  /* 0x000000290700780c */ /* 0x000fe20003fa4270 */
[----:B------:R-:W-:Y:S02]  /*3ab0*/  WARPGROUP.DEPBAR.LE gsb0, 0x0 ;  /* 0x00008000000079c5 */ /* 0x000fe40000010000 */
[----:B------:R-:W-:Y:S01]  /*3ac0*/  WARPGROUP.ARRIVE ;  /* 0x00000000000079c5 */ /* 0x000fe20000000000 */
[----:B------:R-:W-:-:S02]  /*3ad0*/  FSEL R164, R96, -INF , P2 ;  /* 0xff80000060a47808 */ /* 0x000fc40001000000 */
[----:B------:R-:W-:Y:S02]  /*3ae0*/  FSEL R166, R97, -INF , P3 ;  /* 0xff80000061a67808 */ /* 0x000fe40001800000 */
[----:B------:R-:W-:Y:S01]  /*3af0*/  FMNMX.FTZ R5, R164, R5, !PT ;  /* 0x00000005a4057209 */ /* 0x000fe20007810000 */
[----:B------:R-:W-:Y:S01]  /*3b00*/  HGMMA.64x16x16.F32 R88, gdesc[UR28], R88, gsb0 ;  /* 0x002000001c5879f0 */ /* 0x000fe20008000858 */
[----:B------:R-:W-:Y:S01]  /*3b10*/  FSEL R168, R100, -INF , P4 ;  /* 0xff80000064a87808 */ /* 0x000fe20002000000 */
[----:B------:R-:W-:Y:S01]  /*3b20*/  UIADD3 UR30, UR60, 0xa06, URZ ;  /* 0x00000a063c1e7890 */ /* 0x000fe2000fffe03f */
[----:B------:R-:W-:Y:S01]  /*3b30*/  FMNMX.FTZ R5, R166, R5, !PT ;  /* 0x00000005a6057209 */ /* 0x000fe20007810000 */
[----:B------:R-:W-:Y:S01]  /*3b40*/  UMOV UR28, UR32 ;  /* 0x00000020001c7c82 */ /* 0x000fe20008000000 */
[----:B------:R-:W-:Y:S01]  /*3b50*/  FSEL R98, R98, -INF , P2 ;  /* 0xff80000062627808 */ /* 0x000fe20001000000 */
[----:B------:R-:W-:Y:S01]  /*3b60*/  UMOV UR29, UR33 ;  /* 0x00000021001d7c82 */ /* 0x000fe20008000000 */
[----:B------:R-:W-:Y:S01]  /*3b70*/  FSEL R170, R101, -INF , P5 ;  /* 0xff80000065aa7808 */ /* 0x000fe20002800000 */
[----:B------:R-:W-:Y:S01]  /*3b80*/  UMOV UR31, 0x40000040 ;  /* 0x40000040001f7882 */ /* 0x000fe20000000000 */
        /* <DEDUP_REMOVED lines=15> */
[----:B------:R-:W-:-:S02]  /*3c80*/  FSEL R190, R92, -INF , P4 ;  /* 0xff8000005cbe7808 */ /* 0x000fc40002000000 */
[----:B------:R-:W-:Y:S02]  /*3c90*/  FMNMX.FTZ R5, R174, R5, !PT ;  /* 0x00000005ae057209 */ /* 0x000fe40007810000 */
[----:B------:R-:W-:Y:S02]  /*3ca0*/  FSEL R90, R90, -INF , P2 ;  /* 0xff8000005a5a7808 */ /* 0x000fe40001000000 */
[----:B------:R-:W-:Y:S02]  /*3cb0*/  FSEL R144, R93, -INF , P5 ;  /* 0xff8000005d907808 */ /* 0x000fe40002800000 */
[----:B------:R-:W-:Y:S02]  /*3cc0*/  ISETP.GT.AND P2, PT, R7, 0x40, PT ;  /* 0x000000400700780c */ /* 0x000fe40003f44270 */
[----:B------:R-:W-:Y:S02]  /*3cd0*/  FMNMX.FTZ R5, R190, R5, !PT ;  /* 0x00000005be057209 */ /* 0x000fe40007810000 */
[----:B------:R-:W-:-:S02]  /*3ce0*/  FSEL R80, R91, -INF , P3 ;  /* 0xff8000005b507808 */ /* 0x000fc40001800000 */
[C---:B------:R-:W-:Y:S02]  /*3cf0*/  ISETP.GT.AND P3, PT, R7.reuse, 0x41, PT ;  /* 0x000000410700780c */ /* 0x040fe40003f64270 */
[----:B------:R-:W-:Y:S02]  /*3d00*/  FMNMX.FTZ R5, R144, R5, !PT ;  /* 0x0000000590057209 */ /* 0x000fe40007810000 */
[----:B------:R-:W-:Y:S02]  /*3d10*/  FSEL R94, R94, -INF , P4 ;  /* 0xff8000005e5e7808 */ /* 0x000fe40002000000 */
[----:B------:R-:W-:Y:S02]  /*3d20*/  ISETP.GT.AND P4, PT, R7, 0x48, PT ;  /* 0x000000480700780c */ /* 0x000fe40003f84270 */
[----:B------:R-:W-:Y:S02]  /*3d30*/  FSEL R82, R95, -INF , P5 ;  /* 0xff8000005f527808 */ /* 0x000fe40002800000 */
[----:B------:R-:W-:Y:S01]  /*3d40*/  ISETP.GT.AND P5, PT, R7, 0x49, PT ;  /* 0x000000490700780c */ /* 0x000fe20003fa4270 */
[----:B------:R-:W-:-:S02]  /*3d50*/  WARPGROUP.DEPBAR.LE gsb0, 0x0 ;  /* 0x00008000000079c5 */ /* 0x000fc40000010000 */
[----:B------:R-:W-:Y:S01]  /*3d60*/  WARPGROUP.ARRIVE ;  /* 0x00000000000079c5 */ /* 0x000fe20000000000 */
[----:B------:R-:W-:Y:S02]  /*3d70*/  FSEL R192, R72, -INF , P2 ;  /* 0xff80000048c07808 */ /* 0x000fe40001000000 */
[----:B------:R-:W-:Y:S01]  /*3d80*/  FSEL R146, R73, -INF , P3 ;  /* 0xff80000049927808 */ /* 0x000fe20001800000 */
[----:B------:R-:W-:Y:S01]  /*3d90*/  IMAD.MOV.U32 R73, RZ, RZ, R87 ;  /* 0x000000ffff497224 */ /* 0x000fe200078e0057 */
[----:B------:R-:W-:Y:S01]  /*3da0*/  FMNMX.FTZ R5, R192, R5, !PT ;  /* 0x00000005c0057209 */ /* 0x000fe20007810000 */
[----:B------:R-:W-:Y:S01]  /*3db0*/  HGMMA.64x16x16.F32 R64, gdesc[UR36], R64, gsb0 ;  /* 0x00200000244079f0 */ /* 0x000fe20008000840 */
[----:B------:R-:W-:Y:S02]  /*3dc0*/  FSEL R142, R76, -INF , P4 ;  /* 0xff8000004c8e7808 */ /* 0x000fe40002000000 */
[----:B------:R-:W-:Y:S02]  /*3dd0*/  FMNMX.FTZ R5, R146, R5, !PT ;  /* 0x0000000592057209 */ /* 0x000fe40007810000 */
[----:B------:R-:W-:-:S02]  /*3de0*/  FSEL R74, R74, -INF , P2 ;  /* 0xff8000004a4a7808 */ /* 0x000fc40001000000 */
[----:B------:R-:W-:Y:S01]  /*3df0*/  FSEL R108, R77, -INF , P5 ;  /* 0xff8000004d6c7808 */ /* 0x000fe20002800000 */
[--C-:B------:R-:W-:Y:S01]  /*3e00*/  IMAD.MOV.U32 R77, RZ, RZ, R87.reuse ;  /* 0x000000ffff4d7224 */ /* 0x100fe200078e0057 */
[----:B------:R-:W-:Y:S02]  /*3e10*/  ISETP.GT.AND P2, PT, R7, 0x50, PT ;  /* 0x000000500700780c */ /* 0x000fe40003f44270 */
[----:B------:R-:W-:Y:S02]  /*3e20*/  FMNMX.FTZ R5, R142, R5, !PT ;  /* 0x000000058e057209 */ /* 0x000fe40007810000 */
[----:B------:R-:W-:Y:S01]  /*3e30*/  FSEL R72, R75, -INF , P3 ;  /* 0xff8000004b487808 */ /* 0x000fe20001800000 */
[----:B------:R-:W-:Y:S01]  /*3e40*/  IMAD.MOV.U32 R75, RZ, RZ, R87 ;  /* 0x000000ffff4b7224 */ /* 0x000fe200078e0057 */
[----:B------:R-:W-:Y:S02]  /*3e50*/  ISETP.GT.AND P3, PT, R7, 0x51, PT ;  /* 0x000000510700780c */ /* 0x000fe40003f64270 */
[----:B------:R-:W-:-:S02]  /*3e60*/  FMNMX.FTZ R5, R108, R5, !PT ;  /* 0x000000056c057209 */ /* 0x000fc40007810000 */
[----:B------:R-:W-:Y:S02]  /*3e70*/  FSEL R78, R78, -INF , P4 ;  /* 0xff8000004e4e7808 */ /* 0x000fe40002000000 */
[----:B------:R-:W-:Y:S02]  /*3e80*/  ISETP.GT.AND P4, PT, R7, 0x58, PT ;  /* 0x000000580700780c */ /* 0x000fe40003f84270 */
[----:B------:R-:W-:Y:S01]  /*3e90*/  FSEL R76, R79, -INF , P5 ;  /* 0xff8000004f4c7808 */ /* 0x000fe20002800000 */
[----:B------:R-:W-:Y:S01]  /*3ea0*/  IMAD.MOV.U32 R79, RZ, RZ, R87 ;  /* 0x000000ffff4f7224 */ /* 0x000fe200078e0057 */
[----:B------:R-:W-:Y:S01]  /*3eb0*/  ISETP.GT.AND P5, PT, R7, 0x59, PT ;  /* 0x000000590700780c */ /* 0x000fe20003fa4270 */
[----:B------:R-:W-:Y:S02]  /*3ec0*/  WARPGROUP.DEPBAR.LE gsb0, 0x0 ;  /* 0x00008000000079c5 */ /* 0x000fe40000010000 */
[----:B------:R-:W-:Y:S01]  /*3ed0*/  WARPGROUP.ARRIVE ;  /* 0x00000000000079c5 */ /* 0x000fe20000000000 */
[----:B------:R-:W-:-:S02]  /*3ee0*/  FSEL R140, R64, -INF , P2 ;  /* 0xff800000408c7808 */ /* 0x000fc40001000000 */
[----:B------:R-:W-:Y:S01]  /*3ef0*/  FSEL R124, R65, -INF , P3 ;  /* 0xff800000417c7808 */ /* 0x000fe20001800000 */
[--C-:B------:R-:W-:Y:S01]  /*3f00*/  IMAD.MOV.U32 R65, RZ, RZ, R87.reuse ;  /* 0x000000ffff417224 */ /* 0x100fe200078e0057 */
[----:B------:R-:W-:Y:S01]  /*3f10*/  FMNMX.FTZ R5, R140, R5, !PT ;  /* 0x000000058c057209 */ /* 0x000fe20007810000 */
[----:B------:R-:W-:Y:S01]  /*3f20*/  HGMMA.64x16x16.F32 R56, gdesc[UR40], R56, gsb0 ;  /* 0x00200000283879f0 */ /* 0x000fe20008000838 */
[----:B------:R-:W-:Y:S02]  /*3f30*/  FSEL R122, R68, -INF , P4 ;  /* 0xff800000447a7808 */ /* 0x000fe40002000000 */
[----:B------:R-:W-:Y:S02]  /*3f40*/  FMNMX.FTZ R5, R124, R5, !PT ;  /* 0x000000057c057209 */ /* 0x000fe40007810000 */
[----:B------:R-:W-:Y:S02]  /*3f50*/  FSEL R66, R66, -INF , P2 ;  /* 0xff80000042427808 */ /* 0x000fe40001000000 */
[----:B------:R-:W-:Y:S01]  /*3f60*/  FSEL R112, R69, -INF , P5 ;  /* 0xff80000045707808 */ /* 0x000fe20002800000 */
[----:B------:R-:W-:Y:S01]  /*3f70*/  IMAD.MOV.U32 R69, RZ, RZ, R87 ;  /* 0x000000ffff457224 */ /* 0x000fe200078e0057 */
[----:B------:R-:W-:-:S02]  /*3f80*/  ISETP.GT.AND P2, PT, R7, 0x60, PT ;  /* 0x000000600700780c */ /* 0x000fc40003f44270 */
[----:B------:R-:W-:Y:S02]  /*3f90*/  FMNMX.FTZ R5, R122, R5, !PT ;  /* 0x000000057a057209 */ /* 0x000fe40007810000 */
[----:B------:R-:W-:Y:S01]  /*3fa0*/  FSEL R68, R71, -INF , P5 ;  /* 0xff80000047447808 */ /* 0x000fe20002800000 */
[----:B------:R-:W-:Y:S01]  /*3fb0*/  IMAD.MOV.U32 R71, RZ, RZ, R87 ;  /* 0x000000ffff477224 */ /* 0x000fe200078e0057 */
[----:B------:R-:W-:Y:S02]  /*3fc0*/  FMNMX.FTZ R5, R112, R5, !PT ;  /* 0x0000000570057209 */ /* 0x000fe40007810000 */
[C---:B------:R-:W-:Y:S02]  /*3fd0*/  ISETP.GT.AND P5, PT, R7.reuse, 0x68, PT ;  /* 0x000000680700780c */ /* 0x040fe40003fa4270 */
[----:B------:R-:W-:Y:S02]  /*3fe0*/  FSEL R70, R70, -INF , P4 ;  /* 0xff80000046467808 */ /* 0x000fe40002000000 */
[----:B------:R-:W-:-:S02]  /*3ff0*/  ISETP.GT.AND P4, PT, R7, 0x69, PT ;  /* 0x000000690700780c */ /* 0x000fc40003f84270 */
[----:B------:R-:W-:Y:S01]  /*4000*/  FSEL R64, R67, -INF , P3 ;  /* 0xff80000043407808 */ /* 0x000fe20001800000 */
[----:B------:R-:W-:Y:S01]  /*4010*/  IMAD.MOV.U32 R67, RZ, RZ, R87 ;  /* 0x000000ffff437224 */ /* 0x000fe200078e0057 */
        /* <DEDUP_REMOVED lines=10> */
[----:B------:R-:W-:Y:S02]  /*40c0*/  FMNMX.FTZ R5, R100, R5, !PT ;  /* 0x0000000564057209 */ /* 0x000fe40007810000 */
[----:B------:R-:W-:Y:S02]  /*40d0*/  FSEL R58, R58, -INF , P2 ;  /* 0xff8000003a3a7808 */ /* 0x000fe40001000000 */
[----:B------:R-:W-:Y:S02]  /*40e0*/  ISETP.GT.AND P2, PT, R7, 0x71, PT ;  /* 0x000000710700780c */ /* 0x000fe40003f44270 */
[----:B------:R-:W-:-:S02]  /*40f0*/  FMNMX.FTZ R5, R92, R5, !PT ;  /* 0x000000055c057209 */ /* 0x000fc40007810000 */
[----:B------:R-:W-:Y:S02]  /*4100*/  FSEL R62, R62, -INF , P5 ;  /* 0xff8000003e3e7808 */ /* 0x000fe40002800000 */
[----:B------:R-:W-:Y:S01]  /*4110*/  ISETP.GT.AND P5, PT, R7, 0x79, PT ;  /* 0x000000790700780c */ /* 0x000fe20003fa4270 */
[----:B------:R-:W-:Y:S02]  /*4120*/  WARPGROUP.DEPBAR.LE gsb0, 0x0 ;  /* 0x00008000000079c5 */ /* 0x000fe40000010000 */
[----:B------:R-:W-:Y:S01]  /*4130*/  WARPGROUP.ARRIVE ;  /* 0x00000000000079c5 */ /* 0x000fe20000000000 */
[----:B------:R-:W-:Y:S02]  /*4140*/  FSEL R86, R48, -INF , P3 ;  /* 0xff80000030567808 */ /* 0x000fe40001800000 */
[----:B------:R-:W-:Y:S02]  /*4150*/  FSEL R48, R59, -INF , P6 ;  /* 0xff8000003b307808 */ /* 0x000fe40003000000 */
[----:B------:R-:W-:Y:S01]  /*4160*/  ISETP.GT.AND P6, PT, R7, 0x78, PT ;  /* 0x000000780700780c */ /* 0x000fe20003fc4270 */
[----:B------:R-:W-:Y:S01]  /*4170*/  HGMMA.64x16x16.F32 R40, gdesc[UR48], R40, gsb0 ;  /* 0x00200000302879f0 */ /* 0x000fe20008000828 */
[----:B------:R-:W-:-:S02]  /*4180*/  FSEL R56, R49, -INF , P2 ;  /* 0xff80000031387808 */ /* 0x000fc40001000000 */
[----:B------:R-:W-:Y:S02]  /*4190*/  FMNMX.FTZ R5, R86, R5, !PT ;  /* 0x0000000556057209 */ /* 0x000fe40007810000 */
[----:B------:R-:W-:Y:S02]  /*41a0*/  FSEL R10, R52, -INF , P6 ;  /* 0xff800000340a7808 */ /* 0x000fe40003000000 */
[----:B------:R-:W-:Y:S02]  /*41b0*/  FMNMX.FTZ R5, R56, R5, !PT ;  /* 0x0000000538057209 */ /* 0x000fe40007810000 */
[----:B------:R-:W-:Y:S01]  /*41c0*/  FSEL R52, R63, -INF , P4 ;  /* 0xff8000003f347808 */ /* 0x000fe20002000000 */
[----:B------:R-:W-:Y:S01]  /*41d0*/  IMAD.MOV.U32 R63, RZ, RZ, R87 ;  /* 0x000000ffff3f7224 */ /* 0x000fe200078e0057 */
[----:B------:R-:W-:Y:S02]  /*41e0*/  ISETP.GT.AND P4, PT, R7, 0x80, PT ;  /* 0x000000800700780c */ /* 0x000fe40003f84270 */
[----:B------:R-:W-:-:S02]  /*41f0*/  FSEL R60, R53, -INF , P5 ;  /* 0xff800000353c7808 */ /* 0x000fc40002800000 */
[----:B------:R-:W-:Y:S02]  /*4200*/  FMNMX.FTZ R5, R10, R5, !PT ;  /* 0x000000050a057209 */ /* 0x000fe40007810000 */
[----:B------:R-:W-:Y:S02]  /*4210*/  FSEL R50, R50, -INF , P3 ;  /* 0xff80000032327808 */ /* 0x000fe40001800000 */
[C---:B------:R-:W-:Y:S02]  /*4220*/  ISETP.GT.AND P3, PT, R7.reuse, 0x81, PT ;  /* 0x000000810700780c */ /* 0x040fe40003f64270 */
[----:B------:R-:W-:Y:S02]  /*4230*/  FMNMX.FTZ R5, R60, R5, !PT ;  /* 0x000000053c057209 */ /* 0x000fe40007810000 */
[----:B------:R-:W-:Y:S02]  /*4240*/  FSEL R54, R54, -INF , P6 ;  /* 0xff80000036367808 */ /* 0x000fe40003000000 */
[----:B------:R-:W-:Y:S01]  /*4250*/  ISETP.GT.AND P6, PT, R7, 0xa9, PT ;  /* 0x000000a90700780c */ /* 0x000fe20003fc4270 */
[----:B------:R-:W-:-:S02]  /*4260*/  WARPGROUP.DEPBAR.LE gsb0, 0x0 ;  /* 0x00008000000079c5 */ /* 0x000fc40000010000 */
[----:B------:R-:W-:Y:S01]  /*4270*/  WARPGROUP.ARRIVE ;  /* 0x00000000000079c5 */ /* 0x000fe20000000000 */
[----:B------:R-:W-:Y:S02]  /*4280*/  FSEL R84, R40, -INF , P4 ;  /* 0xff80000028547808 */ /* 0x000fe40002000000 */
[----:B------:R-:W-:Y:S02]  /*4290*/  FSEL R40, R51, -INF , P2 ;  /* 0xff80000033287808 */ /* 0x000fe40001000000 */
[----:B------:R-:W-:Y:S01]  /*42a0*/  ISETP.GT.AND P2, PT, R7, 0x88, PT ;  /* 0x000000880700780c */ /* 0x000fe20003f44270 */
        /* <DEDUP_REMOVED lines=8> */
[----:B------:R-:W-:Y:S02]  /*4330*/  FMNMX.FTZ R5, R88, R5, !PT ;  /* 0x0000000558057209 */ /* 0x000fe40007810000 */
[----:B------:R-:W-:Y:S02]  /*4340*/  FSEL R116, R45, -INF , P1 ;  /* 0xff8000002d747808 */ /* 0x000fe40000800000 */
[----:B------:R-:W-:Y:S02]  /*4350*/  FMNMX.FTZ R5, R96, R5, !PT ;  /* 0x0000000560057209 */ /* 0x000fe40007810000 */
[----:B------:R-:W-:Y:S02]  /*4360*/  ISETP.GT.AND P1, PT, R7, 0x91, PT ;  /* 0x000000910700780c */ /* 0x000fe40003f24270 */
[----:B------:R-:W-:-:S02]  /*4370*/  FMNMX.FTZ R5, R116, R5, !PT ;  /* 0x0000000574057209 */ /* 0x000fc40007810000 */
[----:B------:R-:W-:Y:S02]  /*4380*/  FSEL R46, R46, -INF , P2 ;  /* 0xff8000002e2e7808 */ /* 0x000fe40001000000 */
[C---:B------:R-:W-:Y:S02]  /*4390*/  ISETP.GT.AND P2, PT, R7.reuse, 0x99, PT ;  /* 0x000000990700780c */ /* 0x040fe40003f44270 */
[----:B------:R-:W-:Y:S02]  /*43a0*/  FSEL R42, R42, -INF , P4 ;  /* 0xff8000002a2a7808 */ /* 0x000fe40002000000 */
[----:B------:R-:W-:Y:S02]  /*43b0*/  ISETP.GT.AND P4, PT, R7, 0xa1, PT ;  /* 0x000000a10700780c */ /* 0x000fe40003f84270 */
[----:B------:R-:W-:Y:S02]  /*43c0*/  FSEL R44, R55, -INF , P5 ;  /* 0xff800000372c7808 */ /* 0x000fe40002800000 */
[----:B------:R-:W-:-:S02]  /*43d0*/  ISETP.GT.AND P5, PT, R7, 0xa8, PT ;  /* 0x000000a80700780c */ /* 0x000fc40003fa4270 */
[----:B------:R-:W-:Y:S02]  /*43e0*/  P2R R21, PR, RZ, 0x4 ;  /* 0x00000004ff157803 */ /* 0x000fe40000000000 */
[----:B------:R-:W-:Y:S01]  /*43f0*/  P2R R41, PR, RZ, 0x2 ;  /* 0x00000002ff297803 */ /* 0x000fe20000000000 */
[----:B------:R-:W-:Y:S02]  /*4400*/  WARPGROUP.DEPBAR.LE gsb0, 0x0 ;  /* 0x00008000000079c5 */ /* 0x000fe40000010000 */
[----:B------:R-:W-:Y:S01]  /*4410*/  WARPGROUP.ARRIVE ;  /* 0x00000000000079c5 */ /* 0x000fe20000000000 */
[----:B------:R-:W-:Y:S02]  /*4420*/  FSEL R126, R32, -INF , P0 ;  /* 0xff800000207e7808 */ /* 0x000fe40000000000 */
[----:B------:R-:W-:Y:S02]  /*4430*/  ISETP.GT.AND P0, PT, R7, 0x98, PT ;  /* 0x000000980700780c */ /* 0x000fe40003f04270 */
[----:B------:R-:W-:Y:S01]  /*4440*/  FSEL R128, R33, -INF , P1 ;  /* 0xff80000021807808 */ /* 0x000fe20000800000 */
[----:B------:R-:W-:Y:S01]  /*4450*/  HGMMA.64x16x16.F32 R24, gdesc[UR28], R24, gsb0 ;  /* 0x002000001c1879f0 */ /* 0x000fe20008000818 */
[----:B------:R-:W-:-:S02]  /*4460*/  FMNMX.FTZ R5, R126, R5, !PT ;  /* 0x000000057e057209 */ /* 0x000fc40007810000 */
[----:B------:R-:W-:Y:S02]  /*4470*/  FSEL R36, R36, -INF , P0 ;  /* 0xff80000024247808 */ /* 0x000fe40000000000 */
[----:B------:R-:W-:Y:S02]  /*4480*/  FMNMX.FTZ R5, R128, R5, !PT ;  /* 0x0000000580057209 */ /* 0x000fe40007810000 */
[----:B------:R-:W-:Y:S02]  /*4490*/  FSEL R32, R43, -INF , P3 ;  /* 0xff8000002b207808 */ /* 0x000fe40001800000 */
[----:B------:R-:W-:Y:S02]  /*44a0*/  FSEL R130, R37, -INF , P2 ;  /* 0xff80000025827808 */ /* 0x000fe40001000000 */
[----:B------:R-:W-:Y:S02]  /*44b0*/  FMNMX.FTZ R5, R36, R5, !PT ;  /* 0x0000000524057209 */ /* 0x000fe40007810000 */
[----:B------:R-:W-:-:S02]  /*44c0*/  ISETP.GT.AND P3, PT, R7, 0xa0, PT ;  /* 0x000000a00700780c */ /* 0x000fc40003f64270 */
[----:B------:R-:W-:Y:S02]  /*44d0*/  FMNMX.FTZ R5, R130, R5, !PT ;  /* 0x0000000582057209 */ /* 0x000fe40007810000 */
[----:B------:R-:W-:Y:S02]  /*44e0*/  P2R R33, PR, RZ, 0x1 ;  /* 0x00000001ff217803 */ /* 0x000fe40000000000 */
[C---:B------:R-:W-:Y:S02]  /*44f0*/  ISETP.GT.AND P0, PT, R7.reuse, 0x89, PT ;  /* 0x000000890700780c */ /* 0x040fe40003f04270 */
[----:B------:R-:W-:-:S04]  /*4500*/  ISETP.GT.AND P1, PT, R7, 0x90, PT ;  /* 0x000000900700780c */ /* 0x000fc80003f24270 */
[----:B------:R-:W-:Y:S02]  /*4510*/  FSEL R34, R34, -INF , P1 ;  /* 0xff80000022227808 */ /* 0x000fe40000800000 */
[----:B------:R-:W-:Y:S01]  /*4520*/  ISETP.NE.AND P1, PT, R41, RZ, PT ;  /* 0x000000ff2900720c */ /* 0x000fe20003f25270 */
[----:B------:R-:W-:Y:S02]  /*4530*/  WARPGROUP.DEPBAR.LE gsb0, 0x0 ;  /* 0x00008000000079c5 */ /* 0x000fe40000010000 */
[----:B------:R-:W-:Y:S02]  /*4540*/  FSEL R132, R24, -INF , P3 ;  /* 0xff80000018847808 */ /* 0x000fe40001800000 */
[----:B------:R-:W-:Y:S02]  /*4550*/  FSEL R136, R25, -INF , P4 ;  /* 0xff80000019887808 */ /* 0x000fe40002000000 */
[----:B------:R-:W-:Y:S02]  /*4560*/  FMNMX.FTZ R5, R132, R5, !PT ;  /* 0x0000000584057209 */ /* 0x000fe40007810000 */
[----:B------:R-:W-:-:S02]  /*4570*/  FSEL R134, R28, -INF , P5 ;  /* 0xff8000001c867808 */ /* 0x000fc40002800000 */
[----:B------:R-:W-:Y:S02]  /*4580*/  FMNMX.FTZ R5, R136, R5, !PT ;  /* 0x0000000588057209 */ /* 0x000fe40007810000 */
[----:B------:R-:W-:Y:S02]  /*4590*/  FSEL R138, R29, -INF , P6 ;  /* 0xff8000001d8a7808 */ /* 0x000fe40003000000 */
[----:B------:R-:W-:Y:S02]  /*45a0*/  FMNMX.FTZ R5, R134, R5, !PT ;  /* 0x0000000586057209 */ /* 0x000fe40007810000 */
[----:B------:R-:W-:Y:S02]  /*45b0*/  FSEL R24, R47, -INF , P0 ;  /* 0xff8000002f187808 */ /* 0x000fe40000000000 */
[----:B------:R-:W-:Y:S01]  /*45c0*/  FMNMX.FTZ R13, R138, R5, !PT ;  /* 0x000000058a0d7209 */ /* 0x000fe20007810000 */
[----:B------:R-:W-:Y:S01]  /*45d0*/  IMAD.U32 R5, RZ, RZ, UR6 ;  /* 0x00000006ff057e24 */ /* 0x000fe2000f8e00ff */
[----:B------:R-:W-:-:S02]  /*45e0*/  ISETP.NE.AND P0, PT, R33, RZ, PT ;  /* 0x000000ff2100720c */ /* 0x000fc40003f05270 */
[----:B------:R-:W-:Y:S01]  /*45f0*/  FSEL R28, R35, -INF , P1 ;  /* 0xff800000231c7808 */ /* 0x000fe20000800000 */
[----:B------:R-:W0:Y:S01]  /*4600*/  SHFL.BFLY PT, R4, R13, 0x2, 0x1f ;  /* 0x0c401f000d047f89 */ /* 0x000e2200000e0000 */
[----:B------:R-:W-:Y:S02]  /*4610*/  FSEL R38, R38, -INF , P0 ;  /* 0xff80000026267808 */ /* 0x000fe40000000000 */
[----:B------:R-:W-:Y:S02]  /*4620*/  FSEL R26, R26, -INF , P3 ;  /* 0xff8000001a1a7808 */ /* 0x000fe40001800000 */
[----:B------:R-:W-:Y:S02]  /*4630*/  FSEL R30, R30, -INF , P5 ;  /* 0xff8000001e1e7808 */ /* 0x000fe40002800000 */
[----:B------:R-:W-:Y:S02]  /*4640*/  ISETP.NE.AND P0, PT, R9, RZ, PT ;  /* 0x000000ff0900720c */ /* 0x000fe40003f05270 */
[----:B------:R-:W-:-:S02]  /*4650*/  ISETP.NE.AND P1, PT, R11, RZ, PT ;  /* 0x000000ff0b00720c */ /* 0x000fc40003f25270 */
[----:B------:R-:W-:Y:S02]  /*4660*/  R2UR UR6, R17 ;  /* 0x00000000110672ca */ /* 0x000fe400000e0000 */
[----:B0-----:R-:W-:-:S11]  /*4670*/  FMNMX.FTZ R15, R13, R4, !PT ;  /* 0x000000040d0f7209 */ /* 0x001fd60007810000 */
[----:B------:R-:W-:-:S03]  /*4680*/  UISETP.GE.AND UP0, UPT, UR52, UR6, UPT ;  /* 0x000000063400728c */ /* 0x000fc6000bf06270 */
[----:B------:R-:W-:Y:S01]  /*4690*/  UMOV UR6, URZ ;  /* 0x0000003f00067c82 */ /* 0x000fe20008000000 */
[----:B------:R-:W0:Y:S02]  /*46a0*/  SHFL.BFLY PT, R4, R15, 0x1, 0x1f ;  /* 0x0c201f000f047f89 */ /* 0x000e2400000e0000 */
[----:B0-----:R-:W-:-:S04]  /*46b0*/  FMNMX.FTZ R4, R15, R4, !PT ;  /* 0x000000040f047209 */ /* 0x001fc80007810000 */
[C---:B------:R-:W-:Y:S01]  /*46c0*/  FSETP.NEU.FTZ.AND P2, PT, R4.reuse, -INF , PT ;  /* 0xff8000000400780b */ /* 0x040fe20003f5d000 */
[----:B------:R-:W-:-:S05]  /*46d0*/  FMUL.FTZ R23, R4, R5 ;  /* 0x0000000504177220 */ /* 0x000fca0000410000 */
[----:B------:R-:W-:Y:S02]  /*46e0*/  FSEL R23, R23, RZ, P2 ;  /* 0x000000ff17177208 */ /* 0x000fe40001000000 */
[----:B------:R-:W-:Y:S02]  /*46f0*/  ISETP.NE.AND P2, PT, R21, RZ, PT ;  /* 0x000000ff1500720c */ /* 0x000fe40003f45270 */
[----:B------:R-:W-:Y:S01]  /*4700*/  FMNMX.FTZ R21, R114, R115, !PT ;  /* 0x0000007372157209 */ /* 0x000fe20007810000 */
[-CC-:B------:R-:W-:Y:S01]  /*4710*/  FFMA.FTZ R47, R92, R5.reuse, -R23.reuse ;  /* 0x000000055c2f7223 */ /* 0x180fe20000010817 */
[----:B------:R-:W-:Y:S01]  /*4720*/  FSEL R92, R39, -INF , P2 ;  /* 0xff800000275c7808 */ /* 0x000fe20001000000 */
[--C-:B------:R-:W-:Y:S01]  /*4730*/  FFMA.FTZ R204, R86, R5, -R23.reuse ;  /* 0x0000000556cc7223 */ /* 0x100fe20000010817 */
        /* <DEDUP_REMOVED lines=10> */
[--C-:B------:R-:W-:Y:S01]  /*47e0*/  FFMA.FTZ R9, R154, R5, -R23.reuse ;  /* 0x000000059a097223 */ /* 0x100fe20000010817 */
[----:B------:R-:W-:Y:S01]  /*47f0*/  MUFU.EX2 R176, R176 ;  /* 0x000000b000b07308 */ /* 0x000fe20000000800 */
[----:B------:R-:W-:Y:S01]  /*4800*/  FMNMX.FTZ R25, R8, R21, !PT ;  /* 0x0000001508197209 */ /* 0x000fe20007810000 */
[-CC-:B------:R-:W-:Y:S01]  /*4810*/  FFMA.FTZ R180, R156, R5.reuse, -R23.reuse ;  /* 0x000000059cb47223 */ /* 0x180fe20000010817 */
[-CC-:B------:R-:W-:Y:S01]  /*4820*/  FFMA.FTZ R214, R36, R5.reuse, -R23.reuse ;  /* 0x0000000524d67223 */ /* 0x180fe20000010817 */
[--C-:B------:R-:W-:Y:S01]  /*4830*/  FFMA.FTZ R11, R158, R5, -R23.reuse ;  /* 0x000000059e0b7223 */ /* 0x100fe20000010817 */
[----:B------:R-:W-:Y:S01]  /*4840*/  FMNMX.FTZ R25, R110, R25, !PT ;  /* 0x000000196e197209 */ /* 0x000fe20007810000 */
[-CC-:B------:R-:W-:Y:S01]  /*4850*/  FFMA.FTZ R182, R160, R5.reuse, -R23.reuse ;  /* 0x00000005a0b67223 */ /* 0x180fe20000010817 */
[--C-:B------:R-:W-:Y:S01]  /*4860*/  FFMA.FTZ R13, R162, R5, -R23.reuse ;  /* 0x00000005a20d7223 */ /* 0x100fe20000010817 */
[----:B------:R-:W0:Y:S01]  /*4870*/  MUFU.EX2 R7, R7 ;  /* 0x0000000700077308 */ /* 0x000e220000000800 */
[----:B------:R-:W-:Y:S01]  /*4880*/  FMNMX.FTZ R25, R12, R25, !PT ;  /* 0x000000190c197209 */ /* 0x000fe20007810000 */
[-CC-:B------:R-:W-:Y:S01]  /*4890*/  FFMA.FTZ R184, R164, R5.reuse, -R23.reuse ;  /* 0x00000005a4b87223 */ /* 0x180fe20000010817 */
[-CC-:B------:R-:W-:Y:S01]  /*48a0*/  FFMA.FTZ R15, R166, R5.reuse, -R23.reuse ;  /* 0x00000005a60f7223 */ /* 0x180fe20000010817 */
[--C-:B------:R-:W-:Y:S01]  /*48b0*/  FFMA.FTZ R186, R168, R5, -R23.reuse ;  /* 0x00000005a8ba7223 */ /* 0x100fe20000010817 */
[----:B------:R-:W-:Y:S01]  /*48c0*/  FMNMX.FTZ R25, R98, R25, !PT ;  /* 0x0000001962197209 */ /* 0x000fe20007810000 */
[-CC-:B------:R-:W-:Y:S01]  /*48d0*/  FFMA.FTZ R170, R170, R5.reuse, -R23.reuse ;  /* 0x00000005aaaa7223 */ /* 0x180fe20000010817 */
[--C-:B------:R-:W-:Y:S01]  /*48e0*/  FFMA.FTZ R188, R172, R5, -R23.reuse ;  /* 0x00000005acbc7223 */ /* 0x100fe20000010817 */
[----:B------:R-:W1:Y:S01]  /*48f0*/  MUFU.EX2 R178, R178 ;  /* 0x000000b200b27308 */ /* 0x000e620000000800 */
[----:B------:R-:W-:Y:S01]  /*4900*/  FMNMX.FTZ R29, R14, R25, !PT ;  /* 0x000000190e1d7209 */ /* 0x000fe20007810000 */
[-CC-:B------:R-:W-:Y:S01]  /*4910*/  FFMA.FTZ R174, R174, R5.reuse, -R23.reuse ;  /* 0x00000005aeae7223 */ /* 0x180fe20000010817 */
[-CC-:B------:R-:W-:Y:S01]  /*4920*/  FFMA.FTZ R190, R190, R5.reuse, -R23.reuse ;  /* 0x00000005bebe7223 */ /* 0x180fe20000010817 */
[--C-:B------:R-:W-:Y:S01]  /*4930*/  FFMA.FTZ R144, R144, R5, -R23.reuse ;  /* 0x0000000590907223 */ /* 0x100fe20000010817 */
[----:B------:R-:W-:Y:S01]  /*4940*/  FMNMX.FTZ R29, R102, R29, !PT ;  /* 0x0000001d661d7209 */ /* 0x000fe20007810000 */
[-CC-:B------:R-:W-:Y:S01]  /*4950*/  FFMA.FTZ R192, R192, R5.reuse, -R23.reuse ;  /* 0x00000005c0c07223 */ /* 0x180fe20000010817 */
[----:B------:R-:W-:Y:S01]  /*4960*/  FFMA.FTZ R146, R146, R5, -R23 ;  /* 0x0000000592927223 */ /* 0x000fe20000010817 */
[----:B------:R-:W2:Y:S01]  /*4970*/  MUFU.EX2 R9, R9 ;  /* 0x0000000900097308 */ /* 0x000ea20000000800 */
[----:B------:R-:W-:Y:S01]  /*4980*/  FMNMX.FTZ R29, R20, R29, !PT ;  /* 0x0000001d141d7209 */ /* 0x000fe20007810000 */
[----:B0-----:R-:W-:Y:S01]  /*4990*/  FADD.FTZ R57, R176, R7 ;  /* 0x00000007b0397221 */ /* 0x001fe20000010000 */
        /* <DEDUP_REMOVED lines=13> */
[----:B------:R-:W3:Y:S01]  /*4a70*/  MUFU.EX2 R11, R11 ;  /* 0x0000000b000b7308 */ /* 0x000ee20000000800 */
[----:B------:R-:W-:Y:S01]  /*4a80*/  FMNMX.FTZ R33, R82, R33, !PT ;  /* 0x0000002152217209 */ /* 0x000fe20007810000 */
[-CC-:B------:R-:W-:Y:S01]  /*4a90*/  FFMA.FTZ R202, R100, R5.reuse, -R23.reuse ;  /* 0x0000000564ca7223 */ /* 0x180fe20000010817 */
[-CC-:B------:R-:W-:Y:S01]  /*4aa0*/  FFMA.FTZ R208, R84, R5.reuse, -R23.reuse ;  /* 0x0000000554d07223 */ /* 0x180fe20000010817 */
[--C-:B------:R-:W-:Y:S01]  /*4ab0*/  FFMA.FTZ R210, R96, R5, -R23.reuse ;  /* 0x0000000560d27223 */ /* 0x100fe20000010817 */
[----:B------:R-:W-:Y:S01]  /*4ac0*/  FMNMX.FTZ R33, R74, R33, !PT ;  /* 0x000000214a217209 */ /* 0x000fe20007810000 */
[--C-:B------:R-:W-:Y:S01]  /*4ad0*/  FFMA.FTZ R212, R126, R5, -R23.reuse ;  /* 0x000000057ed47223 */ /* 0x100fe20000010817 */
[----:B------:R-:W-:Y:S01]  /*4ae0*/  F2FP.F16.F32.PACK_AB R176, R7, R176 ;  /* 0x000000b007b0723e */ /* 0x000fe200000000ff */
[----:B------:R-:W4:Y:S01]  /*4af0*/  MUFU.EX2 R182, R182 ;  /* 0x000000b600b67308 */ /* 0x000f220000000800 */
[----:B------:R-:W-:Y:S01]  /*4b00*/  FMNMX.FTZ R35, R72, R33, !PT ;  /* 0x0000002148237209 */ /* 0x000fe20007810000 */
[-CC-:B------:R-:W-:Y:S01]  /*4b10*/  FFMA.FTZ R51, R130, R5.reuse, -R23.reuse ;  /* 0x0000000582337223 */ /* 0x180fe20000010817 */
[-CC-:B------:R-:W-:Y:S01]  /*4b20*/  FFMA.FTZ R216, R132, R5.reuse, -R23.reuse ;  /* 0x0000000584d87223 */ /* 0x180fe20000010817 */
[--C-:B------:R-:W-:Y:S01]  /*4b30*/  FFMA.FTZ R136, R136, R5, -R23.reuse ;  /* 0x0000000588887223 */ /* 0x100fe20000010817 */
[----:B------:R-:W-:Y:S01]  /*4b40*/  FMNMX.FTZ R35, R78, R35, !PT ;  /* 0x000000234e237209 */ /* 0x000fe20007810000 */
[----:B------:R-:W-:Y:S01]  /*4b50*/  FFMA.FTZ R218, R134, R5, -R23 ;  /* 0x0000000586da7223 */ /* 0x000fe20000010817 */
[----:B------:R-:W-:Y:S01]  /*4b60*/  IMAD.MOV.U32 R84, RZ, RZ, R87 ;  /* 0x000000ffff547224 */ /* 0x000fe200078e0057 */
[----:B------:R-:W5:Y:S01]  /*4b70*/  MUFU.EX2 R13, R13 ;  /* 0x0000000d000d7308 */ /* 0x000f620000000800 */
[----:B------:R-:W-:-:S04]  /*4b80*/  FMNMX.FTZ R35, R76, R35, !PT ;  /* 0x000000234c237209 */ /* 0x000fc80007810000 */
[----:B------:R-:W-:-:S03]  /*4b90*/  FMNMX.FTZ R35, R66, R35, !PT ;  /* 0x0000002342237209 */ /* 0x000fc60007810000 */
[----:B------:R-:W5:Y:S01]  /*4ba0*/  MUFU.EX2 R184, R184 ;  /* 0x000000b800b87308 */ /* 0x000f620000000800 */
[----:B------:R-:W-:-:S04]  /*4bb0*/  FMNMX.FTZ R37, R64, R35, !PT ;  /* 0x0000002340257209 */ /* 0x000fc80007810000 */
[----:B------:R-:W-:-:S03]  /*4bc0*/  FMNMX.FTZ R37, R70, R37, !PT ;  /* 0x0000002546257209 */ /* 0x000fc60007810000 */
[----:B------:R-:W5:Y:S01]  /*4bd0*/  MUFU.EX2 R15, R15 ;  /* 0x0000000f000f7308 */ /* 0x000f620000000800 */
[----:B------:R-:W-:-:S04]  /*4be0*/  FMNMX.FTZ R37, R68, R37, !PT ;  /* 0x0000002544257209 */ /* 0x000fc80007810000 */
[----:B------:R-:W-:-:S03]  /*4bf0*/  FMNMX.FTZ R37, R58, R37, !PT ;  /* 0x000000253a257209 */ /* 0x000fc60007810000 */
[----:B------:R-:W-:Y:S01]  /*4c00*/  MUFU.EX2 R186, R186 ;  /* 0x000000ba00ba7308 */ /* 0x000fe20000000800 */
        /* <DEDUP_REMOVED lines=27> */
[----:B------:R-:W-:Y:S01]  /*4dc0*/  FMNMX.FTZ R10, R56, R45, !PT ;  /* 0x0000002d380a7209 */ /* 0x000fe20007810000 */
[----:B------:R-:W-:-:S04]  /*4dd0*/  FFMA.FTZ R45, R88, R5, -R23 ;  /* 0x00000005582d7223 */ /* 0x000fc80000010817 */
[----:B------:R-:W1:Y:S02]  /*4de0*/  SHFL.BFLY PT, R49, R10, 0x2, 0x1f ;  /* 0x0c401f000a317f89 */ /* 0x000e6400000e0000 */
[----:B------:R-:W-:Y:S08]  /*4df0*/  MUFU.EX2 R196, R196 ;  /* 0x000000c400c47308 */ /* 0x000ff00000000800 */
[----:B------:R-:W-:Y:S08]  /*4e00*/  MUFU.EX2 R37, R124 ;  /* 0x0000007c00257308 */ /* 0x000ff00000000800 */
[----:B------:R-:W-:Y:S01]  /*4e10*/  MUFU.EX2 R198, R198 ;  /* 0x000000c600c67308 */ /* 0x000fe20000000800 */
[----:B-1----:R-:W-:Y:S01]  /*4e20*/  FMNMX.FTZ R53, R10, R49, !PT ;  /* 0x000000310a357209 */ /* 0x002fe20007810000 */
[----:B------:R-:W-:-:S06]  /*4e30*/  FFMA.FTZ R49, R128, R5, -R23 ;  /* 0x0000000580317223 */ /* 0x000fcc0000010817 */
[----:B------:R-:W-:Y:S01]  /*4e40*/  MUFU.EX2 R41, R112 ;  /* 0x0000007000297308 */ /* 0x000fe20000000800 */
[----:B------:R-:W1:Y:S07]  /*4e50*/  SHFL.BFLY PT, R10, R53, 0x1, 0x1f ;  /* 0x0c201f00350a7f89 */ /* 0x000e6e00000e0000 */
[----:B------:R-:W-:Y:S08]  /*4e60*/  MUFU.EX2 R200, R200 ;  /* 0x000000c800c87308 */ /* 0x000ff00000000800 */
[----:B------:R-:W-:Y:S08]  /*4e70*/  MUFU.EX2 R43, R104 ;  /* 0x00000068002b7308 */ /* 0x000ff00000000800 */
[----:B------:R-:W-:Y:S01]  /*4e80*/  MUFU.EX2 R202, R202 ;  /* 0x000000ca00ca7308 */ /* 0x000fe20000000800 */
[----:B-1----:R-:W-:-:S04]  /*4e90*/  FMNMX.FTZ R10, R53, R10, !PT ;  /* 0x0000000a350a7209 */ /* 0x002fc80007810000 */
[C---:B------:R-:W-:Y:S01]  /*4ea0*/  FSETP.NEU.FTZ.AND P2, PT, R10.reuse, -INF , PT ;  /* 0xff8000000a00780b */ /* 0x040fe20003f5d000 */
[----:B------:R-:W-:Y:S02]  /*4eb0*/  FMUL.FTZ R36, R10, R5 ;  /* 0x000000050a247220 */ /* 0x000fe40000410000 */
[----:B------:R-:W-:Y:S03]  /*4ec0*/  MUFU.EX2 R39, R47 ;  /* 0x0000002f00277308 */ /* 0x000fe60000000800 */
[----:B------:R-:W-:Y:S02]  /*4ed0*/  FSEL R55, R36, RZ, P2 ;  /* 0x000000ff24377208 */ /* 0x000fe40001000000 */
[----:B------:R-:W-:-:S03]  /*4ee0*/  PLOP3.LUT P2, PT, PT, PT, UP0, 0x80, 0x0 ;  /* 0x000000000000781c */ /* 0x000fc60003f4f008 */
[----:B------:R-:W-:Y:S01]  /*4ef0*/  MUFU.EX2 R204, R204 ;  /* 0x000000cc00cc7308 */ /* 0x000fe20000000800 */
[-C--:B------:R-:W-:Y:S01]  /*4f00*/  FFMA.FTZ R197, R66, R5.reuse, -R55 ;  /* 0x0000000542c57223 */ /* 0x080fe20000010837 */
[----:B------:R-:W-:Y:S01]  /*4f10*/  FADD.FTZ R66, R178, R57 ;  /* 0x00000039b2427221 */ /* 0x000fe20000010000 */
[-CC-:B------:R-:W-:Y:S01]  /*4f20*/  FFMA.FTZ R177, R114, R5.reuse, -R55.reuse ;  /* 0x0000000572b17223 */ /* 0x180fe20000010837 */
[-CC-:B------:R-:W-:Y:S01]  /*4f30*/  FFMA.FTZ R36, R115, R5.reuse, -R55.reuse ;  /* 0x0000000573247223 */ /* 0x180fe20000010837 */
[-CC-:B------:R-:W-:Y:S01]  /*4f40*/  FFMA.FTZ R179, R118, R5.reuse, -R55.reuse ;  /* 0x0000000576b37223 */ /* 0x180fe20000010837 */
[----:B--2---:R-:W-:Y:S01]  /*4f50*/  FADD.FTZ R57, R9, R66 ;  /* 0x0000004209397221 */ /* 0x004fe20000010000 */
[-CC-:B------:R-:W-:Y:S01]  /*4f60*/  FFMA.FTZ R6, R6, R5.reuse, -R55.reuse ;  /* 0x0000000506067223 */ /* 0x180fe20000010837 */
[-C--:B------:R-:W-:Y:S01]  /*4f70*/  FFMA.FTZ R181, R106, R5.reuse, -R55 ;  /* 0x000000056ab57223 */ /* 0x080fe20000010837 */
[----:B------:R-:W-:Y:S01]  /*4f80*/  MUFU.EX2 R177, R177 ;  /* 0x000000b100b17308 */ /* 0x000fe20000000800 */
[----:B0-----:R-:W-:Y:S01]  /*4f90*/  FADD.FTZ R66, R180, R57 ;  /* 0x00000039b4427221 */ /* 0x001fe20000010000 */
[-CC-:B------:R-:W-:Y:S01]  /*4fa0*/  FFMA.FTZ R8, R8, R5.reuse, -R55.reuse ;  /* 0x0000000508087223 */ /* 0x180fe20000010837 */
[-CC-:B------:R-:W-:Y:S01]  /*4fb0*/  FFMA.FTZ R183, R110, R5.reuse, -R55.reuse ;  /* 0x000000056eb77223 */ /* 0x180fe20000010837 */
[-CC-:B------:R-:W-:Y:S01]  /*4fc0*/  FFMA.FTZ R201, R58, R5.reuse, -R55.reuse ;  /* 0x000000053ac97223 */ /* 0x180fe20000010837 */
[----:B---3--:R-:W-:Y:S01]  /*4fd0*/  FADD.FTZ R57, R11, R66 ;  /* 0x000000420b397221 */ /* 0x008fe20000010000 */
[-CC-:B------:R-:W-:Y:S01]  /*4fe0*/  FFMA.FTZ R66, R68, R5.reuse, -R55.reuse ;  /* 0x0000000544427223 */ /* 0x180fe20000010837 */
[-C--:B------:R-:W-:Y:S01]  /*4ff0*/  FFMA.FTZ R12, R12, R5.reuse, -R55 ;  /* 0x000000050c0c7223 */ /* 0x080fe20000010837 */
[----:B------:R-:W0:Y:S01]  /*5000*/  MUFU.EX2 R36, R36 ;  /* 0x0000002400247308 */ /* 0x000e220000000800 */
[----:B----4-:R-:W-:Y:S01]  /*5010*/  FADD.FTZ R68, R182, R57 ;  /* 0x00000039b6447221 */ /* 0x010fe20000010000 */
[-CC-:B------:R-:W-:Y:S01]  /*5020*/  FFMA.FTZ R185, R98, R5.reuse, -R55.reuse ;  /* 0x0000000562b97223 */ /* 0x180fe20000010837 */
[-CC-:B------:R-:W-:Y:S01]  /*5030*/  FFMA.FTZ R14, R14, R5.reuse, -R55.reuse ;  /* 0x000000050e0e7223 */ /* 0x180fe20000010837 */
[-CC-:B------:R-:W-:Y:S01]  /*5040*/  FFMA.FTZ R187, R102, R5.reuse, -R55.reuse ;  /* 0x0000000566bb7223 */ /* 0x180fe20000010837 */
[----:B-----5:R-:W-:Y:S01]  /*5050*/  FADD.FTZ R57, R13, R68 ;  /* 0x000000440d397221 */ /* 0x020fe20000010000 */
[-CC-:B------:R-:W-:Y:S01]  /*5060*/  FFMA.FTZ R203, R62, R5.reuse, -R55.reuse ;  /* 0x000000053ecb7223 */ /* 0x180fe20000010837 */
[-C--:B------:R-:W-:Y:S01]  /*5070*/  FFMA.FTZ R20, R20, R5.reuse, -R55 ;  /* 0x0000000514147223 */ /* 0x080fe20000010837 */
[----:B------:R-:W1:Y:S01]  /*5080*/  MUFU.EX2 R179, R179 ;  /* 0x000000b300b37308 */ /* 0x000e620000000800 */
[----:B------:R-:W-:Y:S01]  /*5090*/  FADD.FTZ R68, R184, R57 ;  /* 0x00000039b8447221 */ /* 0x000fe20000010000 */
[-CC-:B------:R-:W-:Y:S01]  /*50a0*/  FFMA.FTZ R189, R90, R5.reuse, -R55.reuse ;  /* 0x000000055abd7223 */ /* 0x180fe20000010837 */
[-CC-:B------:R-:W-:Y:S01]  /*50b0*/  FFMA.FTZ R60, R80, R5.reuse, -R55.reuse ;  /* 0x00000005503c7223 */ /* 0x180fe20000010837 */
[-CC-:B------:R-:W-:Y:S01]  /*50c0*/  FFMA.FTZ R191, R94, R5.reuse, -R55.reuse ;  /* 0x000000055ebf7223 */ /* 0x180fe20000010837 */
[----:B------:R-:W-:Y:S01]  /*50d0*/  FADD.FTZ R59, R15, R68 ;  /* 0x000000440f3b7221 */ /* 0x000fe20000010000 */
[-CC-:B------:R-:W-:Y:S01]  /*50e0*/  FFMA.FTZ R80, R82, R5.reuse, -R55.reuse ;  /* 0x0000000552507223 */ /* 0x180fe20000010837 */
[-C--:B------:R-:W-:Y:S01]  /*50f0*/  FFMA.FTZ R193, R74, R5.reuse, -R55 ;  /* 0x000000054ac17223 */ /* 0x080fe20000010837 */
[----:B------:R-:W2:Y:S01]  /*5100*/  MUFU.EX2 R6, R6 ;  /* 0x0000000600067308 */ /* 0x000ea20000000800 */
[----:B0-----:R-:W-:Y:S01]  /*5110*/  FADD.FTZ R58, R177, R36 ;  /* 0x00000024b13a7221 */ /* 0x001fe20000010000 */
[----:B------:R-:W-:Y:S01]  /*5120*/  FADD.FTZ R68, R186, R59 ;  /* 0x0000003bba447221 */ /* 0x000fe20000010000 */
[-CC-:B------:R-:W-:Y:S01]  /*5130*/  FFMA.FTZ R72, R72, R5.reuse, -R55.reuse ;  /* 0x0000000548487223 */ /* 0x180fe20000010837 */
[-CC-:B------:R-:W-:Y:S01]  /*5140*/  FFMA.FTZ R195, R78, R5.reuse, -R55.reuse ;  /* 0x000000054ec37223 */ /* 0x180fe20000010837 */
[-CC-:B------:R-:W-:Y:S01]  /*5150*/  FFMA.FTZ R74, R76, R5.reuse, -R55.reuse ;  /* 0x000000054c4a7223 */ /* 0x180fe20000010837 */
[----:B------:R-:W-:Y:S01]  /*5160*/  FADD.FTZ R59, R21, R68 ;  /* 0x00000044153b7221 */ /* 0x000fe20000010000 */
[-C--:B------:R-:W-:Y:S01]  /*5170*/  FFMA.FTZ R64, R64, R5.reuse, -R55 ;  /* 0x0000000540407223 */ /* 0x080fe20000010837 */
[----:B------:R-:W0:Y:S01]  /*5180*/  MUFU.EX2 R181, R181 ;  /* 0x000000b500b57308 */ /* 0x000e220000000800 */
[----:B-1----:R-:W-:Y:S01]  /*5190*/  FADD.FTZ R57, R179, R58 ;  /* 0x0000003ab3397221 */ /* 0x002fe20000010000 */
[----:B------:R-:W-:Y:S01]  /*51a0*/  FADD.FTZ R62, R188, R59 ;  /* 0x0000003bbc3e7221 */ /* 0x000fe20000010000 */
[-CC-:B------:R-:W-:Y:S01]  /*51b0*/  FFMA.FTZ R199, R70, R5.reuse, -R55.reuse ;  /* 0x0000000546c77223 */ /* 0x180fe20000010837 */
[-CC-:B------:R-:W-:Y:S01]  /*51c0*/  FFMA.FTZ R44, R44, R5.reuse, -R55.reuse ;  /* 0x000000052c2c7223 */ /* 0x180fe20000010837 */
[-CC-:B------:R-:W-:Y:S01]  /*51d0*/  FFMA.FTZ R48, R48, R5.reuse, -R55.reuse ;  /* 0x0000000530307223 */ /* 0x180fe20000010837 */
[----:B------:R-:W-:Y:S01]  /*51e0*/  FADD.FTZ R59, R25, R62 ;  /* 0x0000003e193b7221 */ /* 0x000fe20000010000 */
[-C--:B------:R-:W-:Y:S01]  /*51f0*/  FFMA.FTZ R52, R52, R5.reuse, -R55 ;  /* 0x0000000534347223 */ /* 0x080fe20000010837 */
[----:B------:R-:W1:Y:S01]  /*5200*/  MUFU.EX2 R8, R8 ;  /* 0x0000000800087308 */ /* 0x000e620000000800 */
[----:B--2---:R-:W-:Y:S01]  /*5210*/  FADD.FTZ R58, R6, R57 ;  /* 0x00000039063a7221 */ /* 0x004fe20000010000 */
[----:B------:R-:W-:Y:S01]  /*5220*/  FADD.FTZ R62, R190, R59 ;  /* 0x0000003bbe3e7221 */ /* 0x000fe20000010000 */
[-C--:B------:R-:W-:Y:S01]  /*5230*/  FFMA.FTZ R32, R32, R5.reuse, -R55 ;  /* 0x0000000520207223 */ /* 0x080fe20000010837 */
[-C--:B------:R-:W-:Y:S01]  /*5240*/  FFMA.FTZ R47, R116, R5.reuse, -R23 ;  /* 0x00000005742f7223 */ /* 0x080fe20000010817 */
[-CC-:B------:R-:W-:Y:S01]  /*5250*/  FFMA.FTZ R40, R40, R5.reuse, -R55.reuse ;  /* 0x0000000528287223 */ /* 0x180fe20000010837 */
[----:B------:R-:W-:Y:S01]  /*5260*/  FADD.FTZ R61, R29, R62 ;  /* 0x0000003e1d3d7221 */ /* 0x000fe20000010000 */
[----:B------:R-:W-:Y:S01]  /*5270*/  IMAD.U32 R62, RZ, RZ, UR53 ;  /* 0x00000035ff3e7e24 */ /* 0x000fe2000f8e00ff */
[----:B------:R-:W2:Y:S01]  /*5280*/  MUFU.EX2 R183, R183 ;  /* 0x000000b700b77308 */ /* 0x000ea20000000800 */
[----:B0-----:R-:W-:Y:S01]  /*5290*/  FADD.FTZ R57, R181, R58 ;  /* 0x0000003ab5397221 */ /* 0x001fe20000010000 */
[----:B------:R-:W-:Y:S01]  /*52a0*/  F2FP.F16.F32.PACK_AB R178, R9, R178 ;  /* 0x000000b209b2723e */ /* 0x000fe200000000ff */
[-CC-:B------:R-:W-:Y:S01]  /*52b0*/  FFMA.FTZ R54, R54, R5.reuse, -R55.reuse ;  /* 0x0000000536367223 */ /* 0x180fe20000010837 */
[-CC-:B------:R-:W-:Y:S01]  /*52c0*/  FFMA.FTZ R24, R24, R5.reuse, -R55.reuse ;  /* 0x0000000518187223 */ /* 0x180fe20000010837 */
[-CC-:B------:R-:W-:Y:S01]  /*52d0*/  FFMA.FTZ R42, R42, R5.reuse, -R55.reuse ;  /* 0x000000052a2a7223 */ /* 0x180fe20000010837 */
[-CC-:B------:R-:W-:Y:S01]  /*52e0*/  FFMA.FTZ R46, R46, R5.reuse, -R55.reuse ;  /* 0x000000052e2e7223 */ /* 0x180fe20000010837 */
[-C--:B------:R-:W-:Y:S01]  /*52f0*/  FFMA.FTZ R34, R34, R5.reuse, -R55 ;  /* 0x0000000522227223 */ /* 0x080fe20000010837 */
[----:B------:R-:W0:Y:S01]  /*5300*/  MUFU.EX2 R12, R12 ;  /* 0x0000000c000c7308 */ /* 0x000e220000000800 */
[----:B-1----:R-:W-:Y:S01]  /*5310*/  FADD.FTZ R58, R8, R57 ;  /* 0x00000039083a7221 */ /* 0x002fe20000010000 */
[-CC-:B------:R-:W-:Y:S01]  /*5320*/  FFMA.FTZ R28, R28, R5.reuse, -R55.reuse ;  /* 0x000000051c1c7223 */ /* 0x180fe20000010837 */
[-CC-:B------:R-:W-:Y:S01]  /*5330*/  FFMA.FTZ R38, R38, R5.reuse, -R55.reuse ;  /* 0x0000000526267223 */ /* 0x180fe20000010837 */
[-CC-:B------:R-:W-:Y:S01]  /*5340*/  FFMA.FTZ R92, R92, R5.reuse, -R55.reuse ;  /* 0x000000055c5c7223 */ /* 0x180fe20000010837 */
[-CC-:B------:R-:W-:Y:S01]  /*5350*/  FFMA.FTZ R26, R26, R5.reuse, -R55.reuse ;  /* 0x000000051a1a7223 */ /* 0x180fe20000010837 */
[--C-:B------:R-:W-:Y:S01]  /*5360*/  FFMA.FTZ R86, R86, R5, -R55.reuse ;  /* 0x0000000556567223 */ /* 0x100fe20000010837 */
[----:B------:R-:W-:Y:S01]  /*5370*/  F2FP.F16.F32.PACK_AB R179, R6, R179 ;  /* 0x000000b306b3723e */ /* 0x000fe200000000ff */
[----:B------:R-:W1:Y:S01]  /*5380*/  MUFU.EX2 R185, R185 ;  /* 0x000000b900b97308 */ /* 0x000e620000000800 */
[----:B--2---:R-:W-:Y:S01]  /*5390*/  FADD.FTZ R57, R183, R58 ;  /* 0x0000003ab7397221 */ /* 0x004fe20000010000 */
[-C--:B------:R-:W-:Y:S01]  /*53a0*/  FFMA.FTZ R30, R30, R5.reuse, -R55 ;  /* 0x000000051e1e7223 */ /* 0x080fe20000010837 */
[----:B------:R-:W-:Y:S01]  /*53b0*/  FFMA.FTZ R23, R138, R5, -R23 ;  /* 0x000000058a177223 */ /* 0x000fe20000010817 */
[----:B------:R-:W-:Y:S01]  /*53c0*/  F2FP.F16.F32.PACK_AB R181, R8, R181 ;  /* 0x000000b508b5723e */ /* 0x000fe200000000ff */
[--C-:B------:R-:W-:Y:S01]  /*53d0*/  IMAD.MOV.U32 R82, RZ, RZ, R87.reuse ;  /* 0x000000ffff527224 */ /* 0x100fe200078e0057 */
[----:B------:R-:W-:Y:S01]  /*53e0*/  F2FP.F16.F32.PACK_AB R188, R25, R188 ;  /* 0x000000bc19bc723e */ /* 0x000fe200000000ff */
[----:B------:R-:W-:Y:S01]  /*53f0*/  IMAD.MOV.U32 R78, RZ, RZ, R87 ;  /* 0x000000ffff4e7224 */ /* 0x000fe200078e0057 */
[----:B------:R-:W2:Y:S01]  /*5400*/  MUFU.EX2 R14, R14 ;  /* 0x0000000e000e7308 */ /* 0x000ea20000000800 */
[----:B0-----:R-:W-:Y:S01]  /*5410*/  FADD.FTZ R58, R12, R57 ;  /* 0x000000390c3a7221 */ /* 0x001fe20000010000 */
[-C--:B------:R-:W-:Y:S01]  /*5420*/  FFMA.FTZ R57, R50, R5.reuse, -R55 ;  /* 0x0000000532397223 */ /* 0x080fe20000010837 */
[----:B------:R-:W-:Y:S01]  /*5430*/  FADD.FTZ R50, R192, R61 ;  /* 0x0000003dc0327221 */ /* 0x000fe20000010000 */
[----:B------:R-:W-:Y:S01]  /*5440*/  FFMA.FTZ R55, R56, R5, -R55 ;  /* 0x0000000538377223 */ /* 0x000fe20000010837 */
[----:B------:R-:W-:Y:S01]  /*5450*/  F2FP.F16.F32.PACK_AB R183, R12, R183 ;  /* 0x000000b70cb7723e */ /* 0x000fe200000000ff */
[----:B------:R-:W-:-:S02]  /*5460*/  IMAD.U32 R12, RZ, RZ, UR6 ;  /* 0x00000006ff0c7e24 */ /* 0x000fc4000f8e00ff */
[----:B------:R-:W-:Y:S01]  /*5470*/  FADD.FTZ R61, R33, R50 ;  /* 0x00000032213d7221 */ /* 0x000fe20000010000 */
[----:B------:R-:W0:Y:S01]  /*5480*/  MUFU.EX2 R187, R187 ;  /* 0x000000bb00bb7308 */ /* 0x000e220000000800 */
[----:B-1----:R-:W-:Y:S01]  /*5490*/  FADD.FTZ R59, R185, R58 ;  /* 0x0000003ab93b7221 */ /* 0x002fe20000010000 */
[----:B------:R-:W-:Y:S02]  /*54a0*/  @!P1 VIADD R50, R62, 0x34840 ;  /* 0x000348403e329836 */ /* 0x000fe40000000000 */
[----:B------:R-:W-:Y:S01]  /*54b0*/  FADD.FTZ R62, R194, R61 ;  /* 0x0000003dc23e7221 */ /* 0x000fe20000010000 */
[----:B------:R-:W-:Y:S01]  /*54c0*/  F2FP.F16.F32.PACK_AB R190, R29, R190 ;  /* 0x000000be1dbe723e */ /* 0x000fe200000000ff */
[----:B------:R-:W-:Y:S01]  /*54d0*/  IMAD.MOV.U32 R76, RZ, RZ, R87 ;  /* 0x000000ffff4c7224 */ /* 0x000fe200078e0057 */
[----:B------:R-:W-:Y:S01]  /*54e0*/  F2FP.F16.F32.PACK_AB R192, R33, R192 ;  /* 0x000000c021c0723e */ /* 0x000fe200000000ff */
[C---:B------:R-:W-:Y:S01]  /*54f0*/  FADD.FTZ R61, R35.reuse, R62 ;  /* 0x0000003e233d7221 */ /* 0x040fe20000010000 */
[----:B------:R-:W1:Y:S01]  /*5500*/  MUFU.EX2 R20, R20 ;  /* 0x0000001400147308 */ /* 0x000e620000000800 */
[----:B--2---:R-:W-:Y:S01]  /*5510*/  FADD.FTZ R58, R14, R59 ;  /* 0x0000003b0e3a7221 */ /* 0x004fe20000010000 */
[----:B------:R-:W-:Y:S01]  /*5520*/  @!P1 PRMT R50, RZ, 0x654, R50 ;  /* 0x00000654ff329816 */ /* 0x000fe20000000032 */
[--C-:B------:R-:W-:Y:S01]  /*5530*/  IMAD.MOV.U32 R70, RZ, RZ, R87.reuse ;  /* 0x000000ffff467224 */ /* 0x100fe200078e0057 */
[----:B------:R-:W-:Y:S01]  /*5540*/  F2FP.F16.F32.PACK_AB R194, R35, R194 ;  /* 0x000000c223c2723e */ /* 0x000fe200000000ff */
[--C-:B------:R-:W-:Y:S01]  /*5550*/  IMAD.MOV.U32 R68, RZ, RZ, R87.reuse ;  /* 0x000000ffff447224 */ /* 0x100fe200078e0057 */
[----:B------:R2:W-:Y:S01]  /*5560*/  @!P1 SYNCS.ARRIVE.TRANS64.RED.A1T0 RZ, [R50+URZ], RZ ;  /* 0x000000ff32ff99a7 */ /* 0x0005e2000810043f */
[----:B------:R-:W-:Y:S01]  /*5570*/  F2FP.F16.F32.PACK_AB R177, R36, R177 ;  /* 0x000000b124b1723e */ /* 0x000fe200000000ff */
[----:B------:R-:W3:Y:S01]  /*5580*/  MUFU.EX2 R189, R189 ;  /* 0x000000bd00bd7308 */ /* 0x000ee20000000800 */
[----:B0-----:R-:W-:Y:S01]  /*5590*/  FADD.FTZ R59, R187, R58 ;  /* 0x0000003abb3b7221 */ /* 0x001fe20000010000 */
[----:B------:R-:W-:Y:S01]  /*55a0*/  F2FP.F16.F32.PACK_AB R180, R11, R180 ;  /* 0x000000b40bb4723e */ /* 0x000fe200000000ff */
[--C-:B------:R-:W-:Y:S01]  /*55b0*/  IMAD.MOV.U32 R62, RZ, RZ, R87.reuse ;  /* 0x000000ffff3e7224 */ /* 0x100fe200078e0057 */
[----:B------:R-:W-:Y:S01]  /*55c0*/  F2FP.F16.F32.PACK_AB R182, R13, R182 ;  /* 0x000000b60db6723e */ /* 0x000fe200000000ff */
[--C-:B------:R-:W-:Y:S01]  /*55d0*/  IMAD.MOV.U32 R56, RZ, RZ, R87.reuse ;  /* 0x000000ffff387224 */ /* 0x100fe200078e0057 */
[----:B------:R-:W-:Y:S01]  /*55e0*/  F2FP.F16.F32.PACK_AB R184, R15, R184 ;  /* 0x000000b80fb8723e */ /* 0x000fe200000000ff */
[----:B------:R-:W-:Y:S01]  /*55f0*/  IMAD.MOV.U32 R36, RZ, RZ, R87 ;  /* 0x000000ffff247224 */ /* 0x000fe200078e0057 */
[----:B------:R-:W2:Y:S01]  /*5600*/  MUFU.EX2 R60, R60 ;  /* 0x0000003c003c7308 */ /* 0x000ea20000000800 */
[----:B-1----:R-:W-:Y:S01]  /*5610*/  FADD.FTZ R58, R20, R59 ;  /* 0x0000003b143a7221 */ /* 0x002fe20000010000 */
[----:B------:R-:W-:Y:S01]  /*5620*/  F2FP.F16.F32.PACK_AB R186, R21, R186 ;  /* 0x000000ba15ba723e */ /* 0x000fe200000000ff */
[--C-:B------:R-:W-:Y:S01]  /*5630*/  IMAD.MOV.U32 R35, RZ, RZ, R87.reuse ;  /* 0x000000ffff237224 */ /* 0x100fe200078e0057 */
[----:B------:R-:W-:Y:S01]  /*5640*/  F2FP.F16.F32.PACK_AB R185, R14, R185 ;  /* 0x000000b90eb9723e */ /* 0x000fe200000000ff */
[--C-:B------:R-:W-:Y:S01]  /*5650*/  IMAD.MOV.U32 R33, RZ, RZ, R87.reuse ;  /* 0x000000ffff217224 */ /* 0x100fe200078e0057 */
[----:B------:R-:W-:Y:S01]  /*5660*/  F2FP.F16.F32.PACK_AB R187, R20, R187 ;  /* 0x000000bb14bb723e */ /* 0x000fe200000000ff */
[----:B------:R-:W-:Y:S01]  /*5670*/  IMAD.MOV.U32 R29, RZ, RZ, R87 ;  /* 0x000000ffff1d7224 */ /* 0x000fe200078e0057 */
[----:B------:R-:W0:Y:S01]  /*5680*/  MUFU.EX2 R191, R191 ;  /* 0x000000bf00bf7308 */ /* 0x000e220000000800 */
[----:B---3--:R-:W-:Y:S01]  /*5690*/  FADD.FTZ R59, R189, R58 ;  /* 0x0000003abd3b7221 */ /* 0x008fe20000010000 */
[----:B------:R-:W-:Y:S01]  /*56a0*/  FADD.FTZ R58, R196, R61 ;  /* 0x0000003dc43a7221 */ /* 0x000fe20000010000 */
[----:B------:R-:W-:Y:S01]  /*56b0*/  F2FP.F16.F32.PACK_AB R196, R37, R196 ;  /* 0x000000c425c4723e */ /* 0x000fe200000000ff */
[----:B------:R-:W-:-:S02]  /*56c0*/  IMAD.MOV.U32 R25, RZ, RZ, R87 ;  /* 0x000000ffff197224 */ /* 0x000fc400078e0057 */
[----:B------:R-:W-:Y:S01]  /*56d0*/  FADD.FTZ R61, R37, R58 ;  /* 0x0000003a253d7221 */ /* 0x000fe20000010000 */
[----:B------:R-:W-:Y:S01]  /*56e0*/  IMAD.MOV.U32 R37, RZ, RZ, R87 ;  /* 0x000000ffff257224 */ /* 0x000fe200078e0057 */
[----:B------:R-:W1:Y:S01]  /*56f0*/  MUFU.EX2 R80, R80 ;  /* 0x0000005000507308 */ /* 0x000e620000000800 */
[----:B--2---:R-:W-:Y:S01]  /*5700*/  FADD.FTZ R50, R60, R59 ;  /* 0x0000003b3c327221 */ /* 0x004fe20000010000 */
[----:B------:R-:W-:Y:S01]  /*5710*/  FADD.FTZ R58, R198, R61 ;  /* 0x0000003dc63a7221 */ /* 0x000fe20000010000 */
[C---:B------:R-:W-:Y:S02]  /*5720*/  F2FP.F16.F32.PACK_AB R198, R41.reuse, R198 ;  /* 0x000000c629c6723e */ /* 0x040fe400000000ff */
[----:B------:R-:W-:Y:S01]  /*5730*/  F2FP.F16.F32.PACK_AB R189, R60, R189 ;  /* 0x000000bd3cbd723e */ /* 0x000fe200000000ff */
[----:B------:R-:W-:Y:S01]  /*5740*/  FADD.FTZ R61, R41, R58 ;  /* 0x0000003a293d7221 */ /* 0x000fe20000010000 */
[----:B------:R-:W-:Y:S01]  /*5750*/  IMAD.MOV.U32 R60, RZ, RZ, R87 ;  /* 0x000000ffff3c7224 */ /* 0x000fe200078e0057 */
[----:B------:R-:W2:Y:S01]  /*5760*/  MUFU.EX2 R193, R193 ;  /* 0x000000c100c17308 */ /* 0x000ea20000000800 */
[----:B0-----:R-:W-:Y:S01]  /*5770*/  FADD.FTZ R59, R191, R50 ;  /* 0x00000032bf3b7221 */ /* 0x001fe20000010000 */
[----:B------:R-:W-:Y:S01]  /*5780*/  FADD.FTZ R58, R200, R61 ;  /* 0x0000003dc83a7221 */ /* 0x000fe20000010000 */
[----:B------:R-:W-:Y:S01]  /*5790*/  F2FP.F16.F32.PACK_AB R200, R43, R200 ;  /* 0x000000c82bc8723e */ /* 0x000fe200000000ff */
[----:B------:R-:W-:-:S02]  /*57a0*/  IMAD.MOV.U32 R41, RZ, RZ, R87 ;  /* 0x000000ffff297224 */ /* 0x000fc400078e0057 */
[----:B------:R-:W-:Y:S01]  /*57b0*/  FADD.FTZ R61, R43, R58 ;  /* 0x0000003a2b3d7221 */ /* 0x000fe20000010000 */
[----:B------:R-:W-:Y:S01]  /*57c0*/  IMAD.MOV.U32 R58, RZ, RZ, R87 ;  /* 0x000000ffff3a7224 */ /* 0x000fe200078e0057 */
[----:B------:R-:W0:Y:S01]  /*57d0*/  MUFU.EX2 R72, R72 ;  /* 0x0000004800487308 */ /* 0x000e220000000800 */
[C---:B-1----:R-:W-:Y:S01]  /*57e0*/  FADD.FTZ R50, R80.reuse, R59 ;  /* 0x0000003b50327221 */ /* 0x042fe20000010000 */
[----:B------:R-:W-:Y:S01]  /*57f0*/  F2FP.F16.F32.PACK_AB R191, R80, R191 ;  /* 0x000000bf50bf723e */ /* 0x000fe200000000ff */
[--C-:B------:R-:W-:Y:S02]  /*5800*/  IMAD.MOV.U32 R80, RZ, RZ, R87.reuse ;  /* 0x000000ffff507224 */ /* 0x100fe400078e0057 */
[----:B------:R-:W-:-:S03]  /*5810*/  IMAD.MOV.U32 R43, RZ, RZ, R87 ;  /* 0x000000ffff2b7224 */ /* 0x000fc600078e0057 */
[----:B------:R-:W1:Y:S01]  /*5820*/  MUFU.EX2 R195, R195 ;  /* 0x000000c300c37308 */ /* 0x000e620000000800 */
[----:B--2---:R-:W-:-:S07]  /*5830*/  FADD.FTZ R59, R193, R50 ;  /* 0x00000032c13b7221 */ /* 0x004fce0000010000 */
[----:B------:R-:W2:Y:S01]  /*5840*/  MUFU.EX2 R74, R74 ;  /* 0x0000004a004a7308 */ /* 0x000ea20000000800 */
[C---:B0-----:R-:W-:Y:S01]  /*5850*/  FADD.FTZ R50, R72.reuse, R59 ;  /* 0x0000003b48327221 */ /* 0x041fe20000010000 */
[----:B------:R-:W-:Y:S01]  /*5860*/  F2FP.F16.F32.PACK_AB R193, R72, R193 ;  /* 0x000000c148c1723e */ /* 0x000fe200000000ff */
[----:B------:R-:W-:-:S05]  /*5870*/  IMAD.MOV.U32 R72, RZ, RZ, R87 ;  /* 0x000000ffff487224 */ /* 0x000fca00078e0057 */
[----:B------:R-:W-:Y:S01]  /*5880*/  MUFU.EX2 R197, R197 ;  /* 0x000000c500c57308 */ /* 0x000fe20000000800 */
[----:B-1----:R-:W-:Y:S01]  /*5890*/  FADD.FTZ R59, R195, R50 ;  /* 0x00000032c33b7221 */ /* 0x002fe20000010000 */
[----:B------:R-:W-:Y:S01]  /*58a0*/  FADD.FTZ R50, R202, R61 ;  /* 0x0000003dca327221 */ /* 0x000fe20000010000 */
[----:B------:R-:W-:-:S03]  /*58b0*/  F2FP.F16.F32.PACK_AB R202, R39, R202 ;  /* 0x000000ca27ca723e */ /* 0x000fc600000000ff */
[----:B------:R-:W-:Y:S01]  /*58c0*/  FADD.FTZ R61, R39, R50 ;  /* 0x00000032273d7221 */ /* 0x000fe20000010000 */
[----:B------:R-:W-:Y:S01]  /*58d0*/  IMAD.MOV.U32 R39, RZ, RZ, R87 ;  /* 0x000000ffff277224 */ /* 0x000fe200078e0057 */
[----:B------:R-:W-:Y:S01]  /*58e0*/  MUFU.EX2 R64, R64 ;  /* 0x0000004000407308 */ /* 0x000fe20000000800 */
[----:B--2---:R-:W-:Y:S01]  /*58f0*/  F2FP.F16.F32.PACK_AB R195, R74, R195 ;  /* 0x000000c34ac3723e */ /* 0x004fe200000000ff */
[----:B------:R-:W-:Y:S01]  /*5900*/  FADD.FTZ R50, R204, R61 ;  /* 0x0000003dcc327221 */ /* 0x000fe20000010000 */
[----:B------:R-:W-:-:S05]  /*5910*/  IMAD.MOV.U32 R61, RZ, RZ, R87 ;  /* 0x000000ffff3d7224 */ /* 0x000fca00078e0057 */
[----:B------:R-:W0:Y:S08]  /*5920*/  MUFU.EX2 R27, R27 ;  /* 0x0000001b001b7308 */ /* 0x000e300000000800 */
[----:B------:R-:W1:Y:S08]  /*5930*/  MUFU.EX2 R199, R199 ;  /* 0x000000c700c77308 */ /* 0x000e700000000800 */
[----:B------:R-:W2:Y:S01]  /*5940*/  MUFU.EX2 R206, R206 ;  /* 0x000000ce00ce7308 */ /* 0x000ea20000000800 */
[----:B0-----:R-:W-:-:S07]  /*5950*/  F2FP.F16.F32.PACK_AB R204, R27, R204 ;  /* 0x000000cc1bcc723e */ /* 0x001fce00000000ff */
[----:B------:R-:W0:Y:S08]  /*5960*/  MUFU.EX2 R66, R66 ;  /* 0x0000004200427308 */ /* 0x000e300000000800 */
[----:B------:R3:W-:Y:S08]  /*5970*/  MUFU.EX2 R207, R44 ;  /* 0x0000002c00cf7308 */ /* 0x0007f00000000800 */
[----:B------:R-:W4:Y:S01]  /*5980*/  MUFU.EX2 R31, R31 ;  /* 0x0000001f001f7308 */ /* 0x000f220000000800 */
[----:B---3--:R-:W-:Y:S01]  /*5990*/  FADD.FTZ R44, R74, R59 ;  /* 0x0000003b4a2c7221 */ /* 0x008fe20000010000 */
[----:B------:R-:W-:-:S03]  /*59a0*/  IMAD.MOV.U32 R74, RZ, RZ, R87 ;  /* 0x000000ffff4a7224 */ /* 0x000fc600078e0057 */
[----:B------:R-:W-:Y:S01]  /*59b0*/  FADD.FTZ R59, R197, R44 ;  /* 0x0000002cc53b7221 */ /* 0x000fe20000010000 */
[C---:B------:R-:W-:Y:S02]  /*59c0*/  F2FP.F16.F32.PACK_AB R197, R64.reuse, R197 ;  /* 0x000000c540c5723e */ /* 0x040fe400000000ff */
[----:B------:R-:W-:Y:S01]  /*59d0*/  MUFU.EX2 R201, R201 ;  /* 0x000000c900c97308 */ /* 0x000fe20000000800 */
[----:B------:R-:W-:Y:S01]  /*59e0*/  FADD.FTZ R44, R64, R59 ;  /* 0x0000003b402c7221 */ /* 0x000fe20000010000 */
[----:B------:R-:W-:Y:S01]  /*59f0*/  FADD.FTZ R59, R27, R50 ;  /* 0x000000321b3b7221 */ /* 0x000fe20000010000 */
[----:B------:R-:W-:Y:S02]  /*5a00*/  IMAD.MOV.U32 R64, RZ, RZ, R87 ;  /* 0x000000ffff407224 */ /* 0x000fe400078e0057 */
[----:B-1----:R-:W-:Y:S01]  /*5a10*/  FADD.FTZ R7, R199, R44 ;  /* 0x0000002cc7077221 */ /* 0x002fe20000010000 */
[----:B--2---:R-:W-:Y:S01]  /*5a20*/  FADD.FTZ R44, R206, R59 ;  /* 0x0000003bce2c7221 */ /* 0x004fe20000010000 */
[----:B0-----:R-:W-:Y:S01]  /*5a30*/  F2FP.F16.F32.PACK_AB R199, R66, R199 ;  /* 0x000000c742c7723e */ /* 0x001fe200000000ff */
[----:B------:R-:W0:Y:S01]  /*5a40*/  MUFU.EX2 R208, R208 ;  /* 0x000000d000d07308 */ /* 0x000e220000000800 */
[C---:B----4-:R-:W-:Y:S01]  /*5a50*/  F2FP.F16.F32.PACK_AB R206, R31.reuse, R206 ;  /* 0x000000ce1fce723e */ /* 0x050fe200000000ff */
[----:B------:R-:W-:Y:S01]  /*5a60*/  FADD.FTZ R9, R31, R44 ;  /* 0x0000002c1f097221 */ /* 0x000fe20000010000 */
[----:B------:R-:W-:-:S02]  /*5a70*/  IMAD.MOV.U32 R59, RZ, RZ, R87 ;  /* 0x000000ffff3b7224 */ /* 0x000fc400078e0057 */
[--C-:B------:R-:W-:Y:S02]  /*5a80*/  IMAD.MOV.U32 R50, RZ, RZ, R87.reuse ;  /* 0x000000ffff327224 */ /* 0x100fe400078e0057 */
[--C-:B------:R-:W-:Y:S01]  /*5a90*/  IMAD.MOV.U32 R31, RZ, RZ, R87.reuse ;  /* 0x000000ffff1f7224 */ /* 0x100fe200078e0057 */
[----:B------:R-:W-:Y:S01]  /*5aa0*/  MUFU.EX2 R48, R48 ;  /* 0x0000003000307308 */ /* 0x000fe20000000800 */
[----:B------:R-:W-:-:S07]  /*5ab0*/  IMAD.MOV.U32 R27, RZ, RZ, R87 ;  /* 0x000000ffff1b7224 */ /* 0x000fce00078e0057 */
[----:B------:R-:W1:Y:S01]  /*5ac0*/  MUFU.EX2 R45, R45 ;  /* 0x0000002d002d7308 */ /* 0x000e620000000800 */
[----:B0-----:R-:W-:-:S07]  /*5ad0*/  FADD.FTZ R44, R208, R9 ;  /* 0x00000009d02c7221 */ /* 0x001fce0000010000 */
[----:B------:R-:W0:Y:S08]  /*5ae0*/  MUFU.EX2 R203, R203 ;  /* 0x000000cb00cb7308 */ /* 0x000e300000000800 */
[----:B------:R-:W2:Y:S01]  /*5af0*/  MUFU.EX2 R210, R210 ;  /* 0x000000d200d27308 */ /* 0x000ea20000000800 */
[C---:B-1----:R-:W-:Y:S01]  /*5b00*/  FADD.FTZ R9, R45.reuse, R44 ;  /* 0x0000002c2d097221 */ /* 0x042fe20000010000 */
[----:B------:R-:W-:Y:S01]  /*5b10*/  F2FP.F16.F32.PACK_AB R208, R45, R208 ;  /* 0x000000d02dd0723e */ /* 0x000fe200000000ff */
[----:B------:R-:W-:-:S02]  /*5b20*/  IMAD.MOV.U32 R45, RZ, RZ, R87 ;  /* 0x000000ffff2d7224 */ /* 0x000fc400078e0057 */
[----:B------:R-:W-:-:S03]  /*5b30*/  IMAD.MOV.U32 R44, RZ, RZ, R87 ;  /* 0x000000ffff2c7224 */ /* 0x000fc600078e0057 */
[----:B------:R-:W1:Y:S08]  /*5b40*/  MUFU.EX2 R52, R52 ;  /* 0x0000003400347308 */ /* 0x000e700000000800 */
        /* <DEDUP_REMOVED lines=8> */
[----:B------:R-:W-:-:S03]  /*5bd0*/  IMAD.MOV.U32 R48, RZ, RZ, R87 ;  /* 0x000000ffff307224 */ /* 0x000fc600078e0057 */
[----:B0-----:R-:W-:Y:S01]  /*5be0*/  FADD.FTZ R7, R203, R32 ;  /* 0x00000020cb077221 */ /* 0x001fe20000010000 */
[----:B--2---:R-:W-:Y:S01]  /*5bf0*/  FADD.FTZ R32, R210, R9 ;  /* 0x00000009d2207221 */ /* 0x004fe20000010000 */
[----:B-1----:R-:W-:Y:S01]  /*5c00*/  F2FP.F16.F32.PACK_AB R203, R52, R203 ;  /* 0x000000cb34cb723e */ /* 0x002fe200000000ff */
[----:B------:R-:W-:Y:S01]  /*5c10*/  MUFU.EX2 R212, R212 ;  /* 0x000000d400d47308 */ /* 0x000fe20000000800 */
[C---:B----4-:R-:W-:Y:S01]  /*5c20*/  F2FP.F16.F32.PACK_AB R210, R47.reuse, R210 ;  /* 0x000000d22fd2723e */ /* 0x050fe200000000ff */
[----:B------:R-:W-:Y:S01]  /*5c30*/  FADD.FTZ R9, R47, R32 ;  /* 0x000000202f097221 */ /* 0x000fe20000010000 */
[--C-:B------:R-:W-:Y:S02]  /*5c40*/  IMAD.MOV.U32 R47, RZ, RZ, R87.reuse ;  /* 0x000000ffff2f7224 */ /* 0x100fe400078e0057 */
[----:B------:R-:W-:-:S03]  /*5c50*/  IMAD.MOV.U32 R32, RZ, RZ, R87 ;  /* 0x000000ffff207224 */ /* 0x000fc600078e0057 */
[----:B------:R-:W0:Y:S08]  /*5c60*/  MUFU.EX2 R40, R40 ;  /* 0x0000002800287308 */ /* 0x000e300000000800 */
[----:B------:R-:W1:Y:S08]  /*5c70*/  MUFU.EX2 R49, R49 ;  /* 0x0000003100317308 */ /* 0x000e700000000800 */
[----:B------:R-:W2:Y:S01]  /*5c80*/  MUFU.EX2 R54, R54 ;  /* 0x0000003600367308 */ /* 0x000ea20000000800 */
[----:B0-----:R-:W-:-:S07]  /*5c90*/  F2FP.F16.F32.PACK_AB R205, R40, R57 ;  /* 0x0000003928cd723e */ /* 0x001fce00000000ff */
[----:B------:R0:W-:Y:S08]  /*5ca0*/  MUFU.EX2 R211, R24 ;  /* 0x0000001800d37308 */ /* 0x0001f00000000800 */
[----:B------:R-:W3:Y:S01]  /*5cb0*/  MUFU.EX2 R42, R42 ;  /* 0x0000002a002a7308 */ /* 0x000ee20000000800 */
[----:B0-----:R-:W-:Y:S01]  /*5cc0*/  FADD.FTZ R24, R52, R7 ;  /* 0x0000000734187221 */ /* 0x001fe20000010000 */
[----:B------:R-:W-:-:S03]  /*5cd0*/  IMAD.MOV.U32 R52, RZ, RZ, R87 ;  /* 0x000000ffff347224 */ /* 0x000fc600078e0057 */
[----:B------:R-:W-:Y:S01]  /*5ce0*/  FADD.FTZ R7, R57, R24 ;  /* 0x0000001839077221 */ /* 0x000fe20000010000 */
[----:B------:R-:W-:Y:S01]  /*5cf0*/  FADD.FTZ R24, R212, R9 ;  /* 0x00000009d4187221 */ /* 0x000fe20000010000 */
[C---:B-1----:R-:W-:Y:S01]  /*5d00*/  F2FP.F16.F32.PACK_AB R212, R49.reuse, R212 ;  /* 0x000000d431d4723e */ /* 0x042fe200000000ff */
[----:B------:R-:W0:Y:S01]  /*5d10*/  MUFU.EX2 R46, R46 ;  /* 0x0000002e002e7308 */ /* 0x000e220000000800 */
[----:B------:R-:W-:Y:S01]  /*5d20*/  FADD.FTZ R7, R40, R7 ;  /* 0x0000000728077221 */ /* 0x000fe20000010000 */
[----:B------:R-:W-:Y:S01]  /*5d30*/  FADD.FTZ R9, R49, R24 ;  /* 0x0000001831097221 */ /* 0x000fe20000010000 */
[----:B------:R-:W-:Y:S02]  /*5d40*/  IMAD.MOV.U32 R57, RZ, RZ, R87 ;  /* 0x000000ffff397224 */ /* 0x000fe400078e0057 */
[----:B--2---:R-:W-:Y:S01]  /*5d50*/  FADD.FTZ R24, R54, R7 ;  /* 0x0000000736187221 */ /* 0x004fe20000010000 */
[--C-:B------:R-:W-:Y:S02]  /*5d60*/  IMAD.MOV.U32 R49, RZ, RZ, R87.reuse ;  /* 0x000000ffff317224 */ /* 0x100fe400078e0057 */
[----:B------:R-:W1:Y:S01]  /*5d70*/  MUFU.EX2 R34, R34 ;  /* 0x0000002200227308 */ /* 0x000e620000000800 */
[C---:B------:R-:W-:Y:S01]  /*5d80*/  FADD.FTZ R7, R207.reuse, R24 ;  /* 0x00000018cf077221 */ /* 0x040fe20000010000 */
[----:B------:R-:W-:Y:S01]  /*5d90*/  F2FP.F16.F32.PACK_AB R207, R207, R54 ;  /* 0x00000036cfcf723e */ /* 0x000fe200000000ff */
[----:B------:R-:W-:-:S02]  /*5da0*/  IMAD.MOV.U32 R54, RZ, RZ, R87 ;  /* 0x000000ffff367224 */ /* 0x000fc400078e0057 */
[----:B---3--:R-:W-:Y:S01]  /*5db0*/  FADD.FTZ R24, R42, R7 ;  /* 0x000000072a187221 */ /* 0x008fe20000010000 */
[--C-:B------:R-:W-:Y:S02]  /*5dc0*/  IMAD.MOV.U32 R40, RZ, RZ, R87.reuse ;  /* 0x000000ffff287224 */ /* 0x100fe400078e0057 */
[----:B------:R-:W2:Y:S01]  /*5dd0*/  MUFU.EX2 R213, R28 ;  /* 0x0000001c00d57308 */ /* 0x000ea20000000800 */
[C---:B------:R-:W-:Y:S01]  /*5de0*/  FADD.FTZ R7, R209.reuse, R24 ;  /* 0x00000018d1077221 */ /* 0x040fe20000010000 */
[----:B------:R-:W-:Y:S01]  /*5df0*/  F2FP.F16.F32.PACK_AB R209, R209, R42 ;  /* 0x0000002ad1d1723e */ /* 0x000fe200000000ff */
[----:B------:R-:W-:Y:S02]  /*5e00*/  IMAD.MOV.U32 R42, RZ, RZ, R87 ;  /* 0x000000ffff2a7224 */ /* 0x000fe400078e0057 */
[----:B0-----:R-:W-:-:S03]  /*5e10*/  FADD.FTZ R24, R46, R7 ;  /* 0x000000072e187221 */ /* 0x001fc60000010000 */
[----:B------:R-:W0:Y:S01]  /*5e20*/  MUFU.EX2 R214, R214 ;  /* 0x000000d600d67308 */ /* 0x000e220000000800 */
[C---:B------:R-:W-:Y:S01]  /*5e30*/  FADD.FTZ R7, R211.reuse, R24 ;  /* 0x00000018d3077221 */ /* 0x040fe20000010000 */
[----:B------:R-:W-:Y:S01]  /*5e40*/  F2FP.F16.F32.PACK_AB R211, R211, R46 ;  /* 0x0000002ed3d3723e */ /* 0x000fe200000000ff */
[----:B------:R-:W-:Y:S02]  /*5e50*/  IMAD.MOV.U32 R46, RZ, RZ, R87 ;  /* 0x000000ffff2e7224 */ /* 0x000fe400078e0057 */
[----:B-1----:R-:W-:Y:S01]  /*5e60*/  FADD.FTZ R6, R34, R7 ;  /* 0x0000000722067221 */ /* 0x002fe20000010000 */
[--C-:B------:R-:W-:Y:S02]  /*5e70*/  IMAD.MOV.U32 R24, RZ, RZ, R87.reuse ;  /* 0x000000ffff187224 */ /* 0x100fe400078e0057 */
[----:B------:R-:W1:Y:S01]  /*5e80*/  MUFU.EX2 R38, R38 ;  /* 0x0000002600267308 */ /* 0x000e620000000800 */
[C---:B--2---:R-:W-:Y:S01]  /*5e90*/  FADD.FTZ R7, R213.reuse, R6 ;  /* 0x00000006d5077221 */ /* 0x044fe20000010000 */
[----:B------:R-:W-:Y:S01]  /*5ea0*/  F2FP.F16.F32.PACK_AB R213, R213, R34 ;  /* 0x00000022d5d5723e */ /* 0x000fe200000000ff */
[----:B------:R-:W-:-:S05]  /*5eb0*/  IMAD.MOV.U32 R34, RZ, RZ, R87 ;  /* 0x000000ffff227224 */ /* 0x000fca00078e0057 */
[----:B------:R-:W2:Y:S01]  /*5ec0*/  MUFU.EX2 R51, R51 ;  /* 0x0000003300337308 */ /* 0x000ea20000000800 */
[----:B0-----:R-:W-:-:S07]  /*5ed0*/  FADD.FTZ R28, R214, R9 ;  /* 0x00000009d61c7221 */ /* 0x001fce0000010000 */
[----:B------:R-:W0:Y:S01]  /*5ee0*/  MUFU.EX2 R215, R92 ;  /* 0x0000005c00d77308 */ /* 0x000e220000000800 */
[----:B-1----:R-:W-:-:S07]  /*5ef0*/  FADD.FTZ R6, R38, R7 ;  /* 0x0000000726067221 */ /* 0x002fce0000010000 */
[----:B------:R-:W1:Y:S01]  /*5f00*/  MUFU.EX2 R216, R216 ;  /* 0x000000d800d87308 */ /* 0x000e620000000800 */
[C---:B--2---:R-:W-:Y:S01]  /*5f10*/  FADD.FTZ R9, R51.reuse, R28 ;  /* 0x0000001c33097221 */ /* 0x044fe20000010000 */
[----:B------:R-:W-:Y:S01]  /*5f20*/  F2FP.F16.F32.PACK_AB R214, R51, R214 ;  /* 0x000000d633d6723e */ /* 0x000fe200000000ff */
[----:B------:R-:W-:-:S05]  /*5f30*/  IMAD.MOV.U32 R51, RZ, RZ, R87 ;  /* 0x000000ffff337224 */ /* 0x000fca00078e0057 */
[----:B------:R-:W2:Y:S01]  /*5f40*/  MUFU.EX2 R26, R26 ;  /* 0x0000001a001a7308 */ /* 0x000ea20000000800 */
[C---:B0-----:R-:W-:Y:S01]  /*5f50*/  FADD.FTZ R7, R215.reuse, R6 ;  /* 0x00000006d7077221 */ /* 0x041fe20000010000 */
[----:B------:R-:W-:Y:S01]  /*5f60*/  F2FP.F16.F32.PACK_AB R215, R215, R38 ;  /* 0x00000026d7d7723e */ /* 0x000fe200000000ff */
[----:B------:R-:W-:-:S05]  /*5f70*/  IMAD.MOV.U32 R38, RZ, RZ, R87 ;  /* 0x000000ffff267224 */ /* 0x000fca00078e0057 */
[----:B------:R-:W0:Y:S01]  /*5f80*/  MUFU.EX2 R53, R136 ;  /* 0x0000008800357308 */ /* 0x000e220000000800 */
[----:B-1----:R-:W-:-:S07]  /*5f90*/  FADD.FTZ R28, R216, R9 ;  /* 0x00000009d81c7221 */ /* 0x002fce0000010000 */
[----:B------:R1:W3:Y:S01]  /*5fa0*/  MUFU.EX2 R217, R86 ;  /* 0x0000005600d97308 */ /* 0x0002e20000000800 */
[----:B--2---:R-:W-:-:S07]  /*5fb0*/  FADD.FTZ R6, R26, R7 ;  /* 0x000000071a067221 */ /* 0x004fce0000010000 */
[----:B------:R-:W2:Y:S01]  /*5fc0*/  MUFU.EX2 R218, R218 ;  /* 0x000000da00da7308 */ /* 0x000ea20000000800 */
[C---:B0-----:R-:W-:Y:S01]  /*5fd0*/  FADD.FTZ R9, R53.reuse, R28 ;  /* 0x0000001c35097221 */ /* 0x041fe20000010000 */
[----:B------:R-:W-:Y:S01]  /*5fe0*/  F2FP.F16.F32.PACK_AB R216, R53, R216 ;  /* 0x000000d835d8723e */ /* 0x000fe200000000ff */
[--C-:B-1----:R-:W-:Y:S02]  /*5ff0*/  IMAD.MOV.U32 R86, RZ, RZ, R87.reuse ;  /* 0x000000ffff567224 */ /* 0x102fe400078e0057 */
[----:B------:R-:W-:-:S03]  /*6000*/  IMAD.MOV.U32 R53, RZ, RZ, R87 ;  /* 0x000000ffff357224 */ /* 0x000fc600078e0057 */
[----:B------:R-:W0:Y:S01]  /*6010*/  MUFU.EX2 R30, R30 ;  /* 0x0000001e001e7308 */ /* 0x000e220000000800 */
[C---:B---3--:R-:W-:Y:S01]  /*6020*/  FADD.FTZ R7, R217.reuse, R6 ;  /* 0x00000006d9077221 */ /* 0x048fe20000010000 */
[----:B------:R-:W-:Y:S01]  /*6030*/  F2FP.F16.F32.PACK_AB R217, R217, R26 ;  /* 0x0000001ad9d9723e */ /* 0x000fe200000000ff */
[----:B------:R-:W-:-:S05]  /*6040*/  IMAD.MOV.U32 R26, RZ, RZ, R87 ;  /* 0x000000ffff1a7224 */ /* 0x000fca00078e0057 */
[----:B------:R-:W1:Y:S01]  /*6050*/  MUFU.EX2 R23, R23 ;  /* 0x0000001700177308 */ /* 0x000e620000000800 */
[----:B--2---:R-:W-:-:S07]  /*6060*/  FADD.FTZ R28, R218, R9 ;  /* 0x00000009da1c7221 */ /* 0x004fce0000010000 */
[----:B------:R-:W2:Y:S01]  /*6070*/  MUFU.EX2 R55, R55 ;  /* 0x0000003700377308 */ /* 0x000ea20000000800 */
[----:B0-----:R-:W-:Y:S01]  /*6080*/  FADD.FTZ R8, R30, R7 ;  /* 0x000000071e087221 */ /* 0x001fe20000010000 */
[C---:B-1----:R-:W-:Y:S01]  /*6090*/  FADD.FTZ R9, R23.reuse, R28 ;  /* 0x0000001c17097221 */ /* 0x042fe20000010000 */
[----:B------:R-:W-:Y:S01]  /*60a0*/  F2FP.F16.F32.PACK_AB R218, R23, R218 ;  /* 0x000000da17da723e */ /* 0x000fe200000000ff */
[--C-:B------:R-:W-:Y:S02]  /*60b0*/  IMAD.MOV.U32 R28, RZ, RZ, R87.reuse ;  /* 0x000000ffff1c7224 */ /* 0x100fe400078e0057 */
[C---:B--2---:R-:W-:Y:S01]  /*60c0*/  FADD.FTZ R8, R55.reuse, R8 ;  /* 0x0000000837087221 */ /* 0x044fe20000010000 */
[----:B------:R-:W-:Y:S01]  /*60d0*/  F2FP.F16.F32.PACK_AB R219, R55, R30 ;  /* 0x0000001e37db723e */ /* 0x000fe200000000ff */
[--C-:B------:R-:W-:Y:S02]  /*60e0*/  IMAD.MOV.U32 R55, RZ, RZ, R87.reuse ;  /* 0x000000ffff377224 */ /* 0x100fe400078e0057 */
[----:B------:R-:W-:Y:S01]  /*60f0*/  IMAD.MOV.U32 R30, RZ, RZ, R87 ;  /* 0x000000ffff1e7224 */ /* 0x000fe200078e0057 */
[----:B------:R-:W-:Y:S06]  /*6100*/  @!P2 BRA `(.L_x_19) ;  /* 0x0000004c0034a947 */ /* 0x000fec0003800000 */
[----:B------:R-:W-:Y:S01]  /*6110*/  UMOV UR6, URZ ;  /* 0x0000003f00067c82 */ /* 0x000fe20008000000 */
[----:B------:R-:W-:Y:S01]  /*6120*/  IMAD.U32 R14, RZ, RZ, UR52 ;  /* 0x00000034ff0e7e24 */ /* 0x000fe2000f8e00ff */
[----:B------:R-:W-:Y:S01]  /*6130*/  CS2R R86, SRZ ;  /* 0x0000000000567805 */ /* 0x000fe2000001ff00 */
[----:B------:R-:W-:Y:S01]  /*6140*/  IMAD.MOV.U32 R7, RZ, RZ, R10 ;  /* 0x000000ffff077224 */ /* 0x000fe200078e000a */
[----:B------:R-:W-:Y:S01]  /*6150*/  CS2R R84, SRZ ;  /* 0x0000000000547805 */ /* 0x000fe2000001ff00 */
[----:B------:R-:W-:Y:S01]  /*6160*/  IMAD.MOV.U32 R11, RZ, RZ, R4 ;  /* 0x000000ffff0b7224 */ /* 0x000fe200078e0004 */
        /* <DEDUP_REMOVED lines=29> */
[----:B------:R-:W-:Y:S01]  /*6340*/  CS2R R24, SRZ ;  /* 0x0000000000187805 */ /* 0x000fe2000001ff00 */
[----:B------:R-:W-:Y:S01]  /*6350*/  IMAD.U32 R13, RZ, RZ, UR6 ;  /* 0x00000006ff0d7e24 */ /* 0x000fe2000f8e00ff */
[----:B------:R-:W-:-:S06]  /*6360*/  UMOV UR61, URZ ;  /* 0x0000003f003d7c82 */ /* 0x000fcc0008000000 */
.L_x_28:
[----:B------:R-:W-:Y:S01]  /*6370*/  R2UR UR11, R18 ;  /* 0x00000000120b72ca */ /* 0x000fe200000e0000 */
[----:B------:R-:W-:Y:S01]  /*6380*/  UIADD3 UR6, UR61, 0x1, URZ ;  /* 0x000000013d067890 */ /* 0x000fe2000fffe03f */
[----:B------:R-:W-:-:S03]  /*6390*/  R2UR UR10, R13 ;  /* 0x000000000d0a72ca */ /* 0x000fc600000e0000 */
[----:B------:R-:W-:-:S04]  /*63a0*/  UISETP.NE.AND UP0, UPT, UR6, 0x2, UPT ;  /* 0x000000020600788c */ /* 0x000fc8000bf05270 */
[----:B------:R-:W-:Y:S02]  /*63b0*/  USEL UR7, URZ, 0x1, UP0 ;  /* 0x000000013f077887 */ /* 0x000fe40008000000 */
[----:B------:R-:W-:Y:S02]  /*63c0*/  USEL UR6, UR6, URZ, UP0 ;  /* 0x0000003f06067287 */ /* 0x000fe40008000000 */
[----:B------:R-:W-:Y:S02]  /*63d0*/  ISETP.NE.AND P3, PT, RZ, UR11, PT ;  /* 0x0000000bff007c0c */ /* 0x000fe4000bf65270 */
[----:B------:R-:W-:Y:S02]  /*63e0*/  ULOP3.LUT UR7, UR10, UR7, URZ, 0x3c, !UPT ;  /* 0x000000070a077292 */ /* 0x000fe4000f8e3c3f */
[----:B------:R-:W-:-:S04]  /*63f0*/  IMAD.U32 R0, RZ, RZ, UR6 ;  /* 0x00000006ff007e24 */ /* 0x000fc8000f8e00ff */
[----:B------:R-:W-:-:S05]  /*6400*/  IMAD.U32 R12, RZ, RZ, UR7 ;  /* 0x00000007ff0c7e24 */ /* 0x000fca000f8e00ff */
[----:B------:R-:W-:Y:S05]  /*6410*/  @P3 BRA `(.L_x_20) ;  /* 0x0000000000343947 */ /* 0x000fea0003800000 */
[----:B------:R-:W-:Y:S05]  /*6420*/  @!P0 BRA `(.L_x_21) ;  /* 0x0000000000048947 */ /* 0x000fea0003800000 */
[----:B------:R-:W-:Y:S01]  /*6430*/  BPT.TRAP 0x1 ;  /* 0x000000040000795c */ /* 0x000fe20000300000 */
.L_x_21:
[----:B------:R-:W-:Y:S02]  /*6440*/  R2UR UR7, R12 ;  /* 0x000000000c0772ca */ /* 0x000fe400000e0000 */
[----:B------:R-:W-:-:S11]  /*6450*/  R2UR UR6, R16 ;  /* 0x00000000100672ca */ /* 0x000fd600000e0000 */
[----:B------:R-:W-:Y:S02]  /*6460*/  IMAD.U32 R4, RZ, RZ, UR7 ;  /* 0x00000007ff047e24 */ /* 0x000fe4000f8e00ff */
[----:B------:R-:W-:-:S03]  /*6470*/  LEA R5, R0, UR6, 0x3 ;  /* 0x0000000600057c11 */ /* 0x000fc6000f8e18ff */
[----:B------:R-:W-:-:S04]  /*6480*/  SHF.L.U32 R4, R4, 0x1f, RZ ;  /* 0x0000001f04047819 */ /* 0x000fc800000006ff */
[----:B------:R0:W1:Y:S01]  /*6490*/  SYNCS.PHASECHK.TRANS64.TRYWAIT P2, [R5+URZ+0x34830], R4 ;  /* 0x03483004050075a7 */ /* 0x000062000804017f */
[----:B------:R-:W-:Y:S05]  /*64a0*/  @!P0 BRA `(.L_x_22) ;  /* 0x0000000000048947 */ /* 0x000fea0003800000 */
[----:B------:R-:W-:Y:S01]  /*64b0*/  BPT.TRAP 0x1 ;  /* 0x000000040000795c */ /* 0x000fe20000300000 */
.L_x_22:
[----:B-1----:R-:W-:Y:S05]  /*64c0*/  @P2 BRA `(.L_x_20) ;  /* 0x0000000000082947 */ /* 0x002fea0003800000 */
[----:B------:R-:W1:Y:S02]  /*64d0*/  SYNCS.PHASECHK.TRANS64.TRYWAIT P2, [R5+URZ+0x34830], R4 ;  /* 0x03483004050075a7 */ /* 0x000e64000804017f */
[----:B-1----:R-:W-:Y:S05]  /*64e0*/  @!P2 BRA `(.L_x_23) ;  /* 0x000000a80038a947 */ /* 0x002fea0003800000 */
.L_x_20:
[----:B01----:R-:W-:Y:S01]  /*64f0*/  VIADD R4, R22, 0x8 ;  /* 0x0000000816047836 */ /* 0x003fe20000000000 */
[----:B------:R-:W-:Y:S01]  /*6500*/  R2UR UR30, R0 ;  /* 0x00000000001e72ca */ /* 0x000fe200000e0000 */
[----:B------:R-:W-:Y:S01]  /*6510*/  UMOV UR31, 0x40000040 ;  /* 0x40000040001f7882 */ /* 0x000fe20000000000 */
[C---:B------:R-:W-:Y:S01]  /*6520*/  R2UR UR28, R2.reuse ;  /* 0x00000000021c72ca */ /* 0x040fe200000e0000 */
[----:B------:R-:W-:Y:S01]  /*6530*/  UMOV UR51, 0x40000040 ;  /* 0x4000004000337882 */ /* 0x000fe20000000000 */
[----:B------:R0:W-:Y:S01]  /*6540*/  BAR.SYNC.DEFER_BLOCKING R4, 0x100 ;  /* 0x000400040000751d */ /* 0x0001e20000010000 */
[C---:B------:R-:W-:Y:S02]  /*6550*/  R2UR UR29, R3.reuse ;  /* 0x00000000031d72ca */ /* 0x040fe400000e0000 */
[C---:B------:R-:W-:Y:S02]  /*6560*/  R2UR UR48, R2.reuse ;  /* 0x00000000023072ca */ /* 0x040fe400000e0000 */
[C---:B------:R-:W-:Y:S01]  /*6570*/  R2UR UR49, R3.reuse ;  /* 0x00000000033172ca */ /* 0x040fe200000e0000 */
[----:B------:R-:W-:Y:S01]  /*6580*/  UMOV UR55, 0x40000040 ;  /* 0x4000004000377882 */ /* 0x000fe20000000000 */
[C---:B------:R-:W-:Y:S01]  /*6590*/  R2UR UR52, R2.reuse ;  /* 0x00000000023472ca */ /* 0x040fe200000e0000 */
[----:B------:R-:W-:Y:S01]  /*65a0*/  UMOV UR39, 0x40000040 ;  /* 0x4000004000277882 */ /* 0x000fe20000000000 */
[----:B------:R-:W-:Y:S01]  /*65b0*/  UIMAD UR30, UR30, 0xb00, UR60 ;  /* 0x00000b001e1e78a4 */ /* 0x000fe2000f8e023c */
[C---:B------:R-:W-:Y:S01]  /*65c0*/  R2UR UR53, R3.reuse ;  /* 0x00000000033572ca */ /* 0x040fe200000e0000 */
[----:B------:R-:W-:Y:S01]  /*65d0*/  UMOV UR43, 0x40000040 ;  /* 0x40000040002b7882 */ /* 0x000fe20000000000 */
[C---:B------:R-:W-:Y:S01]  /*65e0*/  R2UR UR36, R2.reuse ;  /* 0x00000000022472ca */ /* 0x040fe200000e0000 */
[----:B------:R-:W-:Y:S01]  /*65f0*/  UIADD3 UR50, UR30, 0x80, URZ ;  /* 0x000000801e327890 */ /* 0x000fe2000fffe03f */
[C---:B------:R-:W-:Y:S01]  /*6600*/  R2UR UR37, R3.reuse ;  /* 0x00000000032572ca */ /* 0x040fe200000e0000 */
[----:B------:R-:W-:Y:S01]  /*6610*/  UIADD3 UR54, UR30, 0x100, URZ ;  /* 0x000001001e367890 */ /* 0x000fe2000fffe03f */
[C---:B------:R-:W-:Y:S01]  /*6620*/  R2UR UR40, R2.reuse ;  /* 0x00000000022872ca */ /* 0x040fe200000e0000 */
[----:B------:R-:W-:Y:S01]  /*6630*/  UIADD3 UR38, UR30, 0x180, URZ ;  /* 0x000001801e267890 */ /* 0x000fe2000fffe03f */
[C---:B------:R-:W-:Y:S01]  /*6640*/  R2UR UR41, R3.reuse ;  /* 0x00000000032972ca */ /* 0x040fe200000e0000 */
[----:B------:R-:W-:Y:S01]  /*6650*/  UIADD3 UR42, UR30, 0x200, URZ ;  /* 0x000002001e2a7890 */ /* 0x000fe2000fffe03f */
[----:B------:R-:W-:Y:S01]  /*6660*/  R2UR UR44, R2 ;  /* 0x00000000022c72ca */ /* 0x000fe200000e0000 */
[----:B------:R-:W-:Y:S01]  /*6670*/  UIADD3 UR46, UR30, 0x280, URZ ;  /* 0x000002801e2e7890 */ /* 0x000fe2000fffe03f */
[----:B------:R-:W-:Y:S01]  /*6680*/  R2UR UR45, R3 ;  /* 0x00000000032d72ca */ /* 0x000fe200000e0000 */
[----:B------:R-:W-:Y:S01]  /*6690*/  UMOV UR47, 0x40000040 ;  /* 0x40000040002f7882 */ /* 0x000fe20000000000 */
[----:B------:R-:W-:Y:S01]  /*66a0*/  WARPGROUP.ARRIVE ;  /* 0x00000000000079c5 */ /* 0x000fe20000000000 */
[----:B------:R-:W-:Y:S01]  /*66b0*/  UIADD3 UR6, UR30, 0x2, URZ ;  /* 0x000000021e067890 */ /* 0x000fe2000fffe03f */
[----:B------:R-:W-:Y:S01]  /*66c0*/  MOV R5, UR33 ;  /* 0x0000002100057c02 */ /* 0x000fe20008000f00 */
[----:B------:R-:W-:Y:S01]  /*66d0*/  UMOV UR7, 0x40000040 ;  /* 0x4000004000077882 */ /* 0x000fe20000000000 */
[----:B------:R-:W-:Y:S01]  /*66e0*/  UIADD3 UR10, UR30, 0x82, URZ ;  /* 0x000000821e0a7890 */ /* 0x000fe2000fffe03f */
[----:B------:R-:W-:Y:S01]  /*66f0*/  MOV R6, UR32 ;  /* 0x0000002000067c02 */ /* 0x000fe20008000f00 */
[----:B------:R-:W-:Y:S01]  /*6700*/  HGMMA.64x16x16.F32 R168, gdesc[UR28], RZ, !UPT, gsb0 ;  /* 0x002000001ca879f0 */ /* 0x000fe2000c0008ff */
[----:B------:R-:W-:Y:S01]  /*6710*/  UMOV UR32, UR4 ;  /* 0x0000000400207c82 */ /* 0x000fe20008000000 */
[----:B------:R-:W-:Y:S01]  /*6720*/  UMOV UR33, UR5 ;  /* 0x0000000500217c82 */ /* 0x000fe20008000000 */
[----:B------:R-:W-:Y:S01]  /*6730*/  UMOV UR35, 0x40000040 ;  /* 0x4000004000237882 */ /* 0x000fe20000000000 */
[----:B------:R-:W-:Y:S01]  /*6740*/  UIADD3 UR11, UR30, 0x102, URZ ;  /* 0x000001021e0b7890 */ /* 0x000fe2000fffe03f */
[----:B------:R-:W-:Y:S01]  /*6750*/  UMOV UR34, UR10 ;  /* 0x0000000a00227c82 */ /* 0x000fe20008000000 */
[----:B------:R-:W-:Y:S01]  /*6760*/  UIADD3 UR58, UR30, 0x402, URZ ;  /* 0x000004021e3a7890 */ /* 0x000fe2000fffe03f */
[----:B------:R-:W-:Y:S01]  /*6770*/  UMOV UR56, UR4 ;  /* 0x0000000400387c82 */ /* 0x000fe20008000000 */
[----:B------:R-:W-:Y:S01]  /*6780*/  UMOV UR57, UR5 ;  /* 0x0000000500397c82 */ /* 0x000fe20008000000 */
[----:B------:R-:W-:Y:S01]  /*6790*/  UMOV UR59, 0x40000040 ;  /* 0x40000040003b7882 */ /* 0x000fe20000000000 */
[----:B------:R-:W-:-:S02]  /*67a0*/  UIADD3 UR10, UR30, 0x502, URZ ;  /* 0x000005021e0a7890 */ /* 0x000fc4000fffe03f */
[----:B------:R-:W-:Y:S01]  /*67b0*/  UIADD3 UR14, UR30, 0x6, URZ ;  /* 0x000000061e0e7890 */ /* 0x000fe2000fffe03f */
[----:B------:R-:W-:Y:S01]  /*67c0*/  UMOV UR15, 0x40000040 ;  /* 0x40000040000f7882 */ /* 0x000fe20000000000 */
[----:B------:R-:W-:Y:S01]  /*67d0*/  UIADD3 UR18, UR30, 0x580, URZ ;  /* 0x000005801e127890 */ /* 0x000fe2000fffe03f */
[----:B------:R-:W-:Y:S01]  /*67e0*/  UMOV UR19, 0x40000040 ;  /* 0x4000004000137882 */ /* 0x000fe20000000000 */
[----:B------:R-:W-:Y:S01]  /*67f0*/  UIADD3 UR22, UR30, 0x582, URZ ;  /* 0x000005821e167890 */ /* 0x000fe2000fffe03f */
[----:B------:R-:W-:Y:S01]  /*6800*/  UMOV UR23, 0x40000040 ;  /* 0x4000004000177882 */ /* 0x000fe20000000000 */
[----:B------:R-:W-:Y:S01]  /*6810*/  UIADD3 UR26, UR30, 0x584, URZ ;  /* 0x000005841e1a7890 */ /* 0x000fe2000fffe03f */
[----:B------:R-:W-:Y:S01]  /*6820*/  UMOV UR27, 0x40000040 ;  /* 0x40000040001b7882 */ /* 0x000fe20000000000 */
        /* <DEDUP_REMOVED lines=82> */
[----:B------:R-:W-:Y:S01]  /*6d50*/  UMOV UR35, 0x40000040 ;  /* 0x4000004000237882 */ /* 0x000fe20000000000 */
        /* <DEDUP_REMOVED lines=57> */
[----:B------:R-:W-:-:S05]  /*70f0*/  UIADD3 UR7, UR30, 0x104, URZ ;  /* 0x000001041e077890 */ /* 0x000fca000fffe03f */
[----:B------:R-:W-:Y:S01]  /*7100*/  UMOV UR34, UR6 ;  /* 0x0000000600227c82 */ /* 0x000fe20008000000 */
        /* <DEDUP_REMOVED lines=65> */
[----:B------:R-:W-:-:S07]  /*7520*/  UIADD3 UR6, UR30, 0x86, URZ ;  /* 0x000000861e067890 */ /* 0x000fce000fffe03f */
[----:B------:R-:W-:Y:S01]  /*7530*/  UMOV UR34, UR6 ;  /* 0x0000000600227c82 */ /* 0x000fe20008000000 */
        /* <DEDUP_REMOVED lines=74> */
[----:B------:R-:W-:Y:S03]  /*79e0*/  HGMMA.64x16x16.F32 R88, gdesc[UR12], R88, gsb0 ;  /* 0x002000000c5879f0 */ /* 0x000fe60008000858 */
        /* <DEDUP_REMOVED lines=149> */
[----:B------:R-:W-:Y:S01]  /*8340*/  R2UR UR33, R5 ;  /* 0x00000000052172ca */ /* 0x000fe200000e0000 */
[----:B------:R-:W-:Y:S01]  /*8350*/  UIADD3 UR34, UR30, 0x586, URZ ;  /* 0x000005861e227890 */ /* 0x000fe2000fffe03f */
[----:B------:R-:W-:Y:S01]  /*8360*/  R2UR UR32, R6 ;  /* 0x00000000062072ca */ /* 0x000fe200000e0000 */
[----:B------:R-:W-:-:S10]  /*8370*/  UMOV UR35, 0x40000040 ;  /* 0x4000004000237882 */ /* 0x000fd40000000000 */
[----:B------:R-:W-:Y:S02]  /*8380*/  UMOV UR29, UR33 ;  /* 0x00000021001d7c82 */ /* 0x000fe40008000000 */
[----:B------:R-:W-:Y:S01]  /*8390*/  UMOV UR28, UR32 ;  /* 0x00000020001c7c82 */ /* 0x000fe20008000000 */
        /* <DEDUP_REMOVED lines=61> */
[----:B------:R-:W-:-:S07]  /*8770*/  UIADD3 UR6, UR30, 0x986, URZ ;  /* 0x000009861e067890 */ /* 0x000fce000fffe03f */
[----:B------:R-:W-:Y:S01]  /*8780*/  UMOV UR30, UR6 ;  /* 0x00000006001e7c82 */ /* 0x000fe20008000000 */
[----:B------:R-:W-:Y:S02]  /*8790*/  WARPGROUP.DEPBAR.LE gsb0, 0x0 ;  /* 0x00008000000079c5 */ /* 0x000fe40000010000 */
[----:B------:R-:W-:-:S06]  /*87a0*/  WARPGROUP.ARRIVE ;  /* 0x00000000000079c5 */ /* 0x000fcc0000000000 */
[----:B------:R-:W-:Y:S03]  /*87b0*/  HGMMA.64x16x16.F32 R160, gdesc[UR32], R160, gsb0 ;  /* 0x0020000020a079f0 */ /* 0x000fe600080008a0 */
        /* <DEDUP_REMOVED lines=20> */
[----:B------:R-:W-:Y:S01]  /*8900*/  HGMMA.64x16x16.F32 R104, gdesc[UR28], R104, gsb0 ;  /* 0x002000001c6879f0 */ /* 0x000fe20008000868 */
[----:B------:R-:W-:Y:S01]  /*8910*/  UMOV UR28, UR32 ;  /* 0x00000020001c7c82 */ /* 0x000fe20008000000 */
[----:B------:R-:W-:Y:S01]  /*8920*/  UMOV UR29, UR33 ;  /* 0x00000021001d7c82 */ /* 0x000fe20008000000 */
[----:B------:R-:W-:Y:S01]  /*8930*/  UMOV UR30, UR7 ;  /* 0x00000007001e7c82 */ /* 0x000fe20008000000 */
        /* <DEDUP_REMOVED lines=10> */
[----:B------:R-:W-:Y:S03]  /*89e0*/  HGMMA.64x16x16.F32 R88, gdesc[UR28], R88, gsb0 ;  /* 0x002000001c5879f0 */ /* 0x000fe60008000858 */
[----:B------:R-:W-:Y:S02]  /*89f0*/  WARPGROUP.DEPBAR.LE gsb0, 0x0 ;  /* 0x00008000000079c5 */ /* 0x000fe40000010000 */
[----:B0-----:R-:W-:Y:S05]  /*8a00*/  @P3 BRA `(.L_x_24) ;  /* 0x0000000000343947 */ /* 0x001fea0003800000 */
[----:B------:R-:W-:Y:S05]  /*8a10*/  @!P0 BRA `(.L_x_25) ;  /* 0x0000000000048947 */ /* 0x000fea0003800000 */
[----:B------:R-:W-:Y:S01]  /*8a20*/  BPT.TRAP 0x1 ;  /* 0x000000040000795c */ /* 0x000fe20000300000 */
.L_x_25:
[----:B------:R-:W-:Y:S02]  /*8a30*/  R2UR UR6, R16 ;  /* 0x00000000100672ca */ /* 0x000fe400000e0000 */
[----:B------:R-:W-:-:S11]  /*8a40*/  R2UR UR7, R13 ;  /* 0x000000000d0772ca */ /* 0x000fd600000e0000 */
[----:B------:R-:W-:Y:S02]  /*8a50*/  ULEA UR6, UR61, UR6, 0x3 ;  /* 0x000000063d067291 */ /* 0x000fe4000f8e183f */
[----:B------:R-:W-:-:S05]  /*8a60*/  IMAD.U32 R4, RZ, RZ, UR7 ;  /* 0x00000007ff047e24 */ /* 0x000fca000f8e00ff */
[----:B------:R-:W-:-:S04]  /*8a70*/  SHF.L.U32 R4, R4, 0x1f, RZ ;  /* 0x0000001f04047819 */ /* 0x000fc800000006ff */
[----:B------:R0:W1:Y:S01]  /*8a80*/  SYNCS.PHASECHK.TRANS64.TRYWAIT P2, [UR6+0x34850], R4 ;  /* 0x03485004ff0075a7 */ /* 0x0000620008040146 */
[----:B------:R-:W-:Y:S05]  /*8a90*/  @!P0 BRA `(.L_x_26) ;  /* 0x0000000000048947 */ /* 0x000fea0003800000 */
[----:B------:R-:W-:Y:S01]  /*8aa0*/  BPT.TRAP 0x1 ;  /* 0x000000040000795c */ /* 0x000fe20000300000 */
.L_x_26:
[----:B-1----:R-:W-:Y:S05]  /*8ab0*/  @P2 BRA `(.L_x_24) ;  /* 0x0000000000082947 */ /* 0x002fea0003800000 */
[----:B------:R-:W1:Y:S02]  /*8ac0*/  SYNCS.PHASECHK.TRANS64.TRYWAIT P2, [UR6+0x34850], R4 ;  /* 0x03485004ff0075a7 */ /* 0x000e640008040146 */
[----:B-1----:R-:W-:Y:S05]  /*8ad0*/  @!P2 BRA `(.L_x_27) ;  /* 0x0000008000d0a947 */ /* 0x002fea0003800000 */
.L_x_24:
[----:B------:R-:W-:Y:S01]  /*8ae0*/  R2UR UR14, R16 ;  /* 0x00000000100e72ca */ /* 0x000fe200000e0000 */
[----:B------:R-:W-:Y:S01]  /*8af0*/  WARPGROUP.ARRIVE ;  /* 0x00000000000079c5 */ /* 0x000fe20000000000 */
[----:B------:R-:W-:Y:S01]  /*8b00*/  UMOV UR7, 0x40000040 ;  /* 0x4000004000077882 */ /* 0x000fe20000000000 */
[----:B------:R-:W-:Y:S01]  /*8b10*/  UMOV UR11, 0x40000040 ;  /* 0x40000040000b7882 */ /* 0x000fe20000000000 */
[----:B01----:R-:W-:-:S04]  /*8b20*/  FMNMX.FTZ R4, R168, R11, !PT ;  /* 0x0000000ba8047209 */ /* 0x003fc80007810000 */
[----:B------:R-:W-:-:S04]  /*8b30*/  FMNMX.FTZ R5, R169, R4, !PT ;  /* 0x00000004a9057209 */ /* 0x000fc80007810000 */
[----:B------:R-:W-:Y:S01]  /*8b40*/  FMNMX.FTZ R4, R172, R5, !PT ;  /* 0x00000005ac047209 */ /* 0x000fe20007810000 */
[----:B------:R-:W-:-:S03]  /*8b50*/  UIADD3 UR6, UR14, 0x400, URZ ;  /* 0x000004000e067890 */ /* 0x000fc6000fffe03f */
[----:B------:R-:W-:Y:S01]  /*8b60*/  FMNMX.FTZ R5, R173, R4, !PT ;  /* 0x00000004ad057209 */ /* 0x000fe20007810000 */
[----:B------:R-:W-:-:S03]  /*8b70*/  USHF.R.U32.HI UR6, URZ, 0x4, UR6 ;  /* 0x000000043f067899 */ /* 0x000fc60008011606 */
[----:B------:R-:W-:Y:S01]  /*8b80*/  FMNMX.FTZ R4, R160, R5, !PT ;  /* 0x00000005a0047209 */ /* 0x000fe20007810000 */
[----:B------:R-:W-:-:S03]  /*8b90*/  ULOP3.LUT UR6, UR6, 0x3fff, URZ, 0xc0, !UPT ;  /* 0x00003fff06067892 */ /* 0x000fc6000f8ec03f */
[----:B------:R-:W-:Y:S01]  /*8ba0*/  FMNMX.FTZ R5, R161, R4, !PT ;  /* 0x00000004a1057209 */ /* 0x000fe20007810000 */
[----:B------:R-:W-:-:S03]  /*8bb0*/  ULOP3.LUT UR6, UR6, 0x5800000, URZ, 0xfc, !UPT ;  /* 0x0580000006067892 */ /* 0x000fc6000f8efc3f */
[----:B------:R-:W-:Y:S01]  /*8bc0*/  FMNMX.FTZ R4, R164, R5, !PT ;  /* 0x00000005a4047209 */ /* 0x000fe20007810000 */
[----:B------:R-:W-:-:S03]  /*8bd0*/  UIMAD UR6, UR61, 0xb00, UR6 ;  /* 0x00000b003d0678a4 */ /* 0x000fc6000f8e0206 */
[----:B------:R-:W-:Y:S01]  /*8be0*/  FMNMX.FTZ R5, R165, R4, !PT ;  /* 0x00000004a5057209 */ /* 0x000fe20007810000 */
[----:B------:R-:W-:-:S03]  /*8bf0*/  UIADD3 UR10, UR6, 0x80, URZ ;  /* 0x00000080060a7890 */ /* 0x000fc6000fffe03f */
[----:B------:R-:W-:Y:S02]  /*8c00*/  FMNMX.FTZ R4, R152, R5, !PT ;  /* 0x0000000598047209 */ /* 0x000fe40007810000 */
[----:B------:R-:W-:Y:S01]  /*8c10*/  HGMMA.64x128x16.F32 R24, R176, gdesc[UR4].tnspB, R24, gsb0 ;  /* 0x41e00004b0187df0 */ /* 0x000fe20008000818 */
[----:B------:R-:W-:Y:S01]  /*8c20*/  UMOV UR7, 0x40000040 ;  /* 0x4000004000077882 */ /* 0x000fe20000000000 */
[----:B------:R-:W-:-:S04]  /*8c30*/  FMNMX.FTZ R5, R153, R4, !PT ;  /* 0x0000000499057209 */ /* 0x000fc80007810000 */
        /* <DEDUP_REMOVED lines=33> */
[----:B------:R-:W-:Y:S01]  /*8e50*/  FMNMX.FTZ R10, R93, R4, !PT ;  /* 0x000000045d0a7209 */ /* 0x000fe20007810000 */
[----:B------:R-:W-:Y:S02]  /*8e60*/  WARPGROUP.DEPBAR.LE gsb0, 0x0 ;  /* 0x00008000000079c5 */ /* 0x000fe40000010000 */
[----:B------:R-:W-:Y:S02]  /*8e70*/  WARPGROUP.ARRIVE ;  /* 0x00000000000079c5 */ /* 0x000fe40000000000 */
[----:B------:R-:W0:Y:S04]  /*8e80*/  SHFL.BFLY PT, R5, R10, 0x2, 0x1f ;  /* 0x0c401f000a057f89 */ /* 0x000e2800000e0000 */
[----:B------:R-:W-:Y:S01]  /*8e90*/  HGMMA.64x128x16.F32 R24, R180, gdesc[UR8].tnspB, R24, gsb0 ;  /* 0x41e00008b4187df0 */ /* 0x000fe20008000818 */
[----:B------:R-:W-:Y:S01]  /*8ea0*/  UIADD3 UR10, UR6, 0x100, URZ ;  /* 0x00000100060a7890 */ /* 0x000fe2000fffe03f */
[----:B------:R-:W-:Y:S01]  /*8eb0*/  UMOV UR11, 0x40000040 ;  /* 0x40000040000b7882 */ /* 0x000fe20000000000 */
[----:B0-----:R-:W-:-:S02]  /*8ec0*/  FMNMX.FTZ R13, R10, R5, !PT ;  /* 0x000000050a0d7209 */ /* 0x001fc40007810000 */
[----:B------:R-:W0:Y:S01]  /*8ed0*/  LDC R5, c[0x0][0x988] ;  /* 0x00026200ff057b82 */ /* 0x000e220000000800 */
[----:B------:R-:W-:Y:S02]  /*8ee0*/  FMNMX.FTZ R10, R170, R7, !PT ;  /* 0x00000007aa0a7209 */ /* 0x000fe40007810000 */
[----:B------:R-:W1:Y:S02]  /*8ef0*/  SHFL.BFLY PT, R4, R13, 0x1, 0x1f ;  /* 0x0c201f000d047f89 */ /* 0x000e6400000e0000 */
[----:B-1----:R-:W-:Y:S02]  /*8f00*/  FMNMX.FTZ R4, R13, R4, !PT ;  /* 0x000000040d047209 */ /* 0x002fe40007810000 */
[----:B------:R-:W-:-:S03]  /*8f10*/  FMNMX.FTZ R13, R171, R10, !PT ;  /* 0x0000000aab0d7209 */ /* 0x000fc60007810000 */
[----:B0-----:R-:W-:Y:S01]  /*8f20*/  FMUL.FTZ R220, R4, R5 ;  /* 0x0000000504dc7220 */ /* 0x001fe20000410000 */
[----:B------:R-:W-:Y:S01]  /*8f30*/  FMNMX.FTZ R10, R174, R13, !PT ;  /* 0x0000000dae0a7209 */ /* 0x000fe20007810000 */
[----:B------:R-:W-:Y:S02]  /*8f40*/  FADD.FTZ R6, -R4, R11 ;  /* 0x0000000b04067221 */ /* 0x000fe40000010100 */
[-CC-:B------:R-:W-:Y:S01]  /*8f50*/  FFMA.FTZ R20, R96, R5.reuse, -R220.reuse ;  /* 0x0000000560147223 */ /* 0x180fe200000108dc */
[----:B------:R-:W-:Y:S01]  /*8f60*/  FMNMX.FTZ R23, R175, R10, !PT ;  /* 0x0000000aaf177209 */ /* 0x000fe20007810000 */
[-CC-:B------:R-:W-:Y:S01]  /*8f70*/  FFMA.FTZ R96, R100, R5.reuse, -R220.reuse ;  /* 0x0000000564607223 */ /* 0x180fe200000108dc */
[-CC-:B------:R-:W-:Y:S01]  /*8f80*/  FFMA.FTZ R176, R169, R5.reuse, -R220.reuse ;  /* 0x00000005a9b07223 */ /* 0x180fe200000108dc */
[--C-:B------:R-:W-:Y:S01]  /*8f90*/  FFMA.FTZ R11, R168, R5, -R220.reuse ;  /* 0x00000005a80b7223 */ /* 0x100fe200000108dc */
[----:B------:R-:W-:Y:S01]  /*8fa0*/  FMNMX.FTZ R10, R162, R23, !PT ;  /* 0x00000017a20a7209 */ /* 0x000fe20007810000 */
[-CC-:B------:R-:W-:Y:S01]  /*8fb0*/  FFMA.FTZ R178, R172, R5.reuse, -R220.reuse ;  /* 0x00000005acb27223 */ /* 0x180fe200000108dc */
[-CC-:B------:R-:W-:Y:S01]  /*8fc0*/  FFMA.FTZ R169, R173, R5.reuse, -R220.reuse ;  /* 0x00000005ada97223 */ /* 0x180fe200000108dc */
        /* <DEDUP_REMOVED lines=24> */
[-C--:B------:R-:W-:Y:S01]  /*9150*/  FFMA.FTZ R92, R92, R5.reuse, -R220 ;  /* 0x000000055c5c7223 */ /* 0x080fe200000108dc */
[----:B------:R-:W-:Y:S01]  /*9160*/  FMNMX.FTZ R149, R159, R10, !PT ;  /* 0x0000000a9f957209 */ /* 0x000fe20007810000 */
[----:B------:R-:W-:Y:S01]  /*9170*/  FMUL.FTZ R6, R6, R5 ;  /* 0x0000000506067220 */ /* 0x000fe20000410000 */
[----:B------:R-:W-:Y:S02]  /*9180*/  MUFU.EX2 R11, R11 ;  /* 0x0000000b000b7308 */ /* 0x000fe40000000800 */
[----:B------:R-:W-:-:S04]  /*9190*/  FMNMX.FTZ R10, R146, R149, !PT ;  /* 0x00000095920a7209 */ /* 0x000fc80007810000 */
[----:B------:R-:W-:Y:S02]  /*91a0*/  FMNMX.FTZ R149, R147, R10, !PT ;  /* 0x0000000a93957209 */ /* 0x000fe40007810000 */
[----:B------:R-:W0:Y:S02]  /*91b0*/  MUFU.EX2 R6, R6 ;  /* 0x0000000600067308 */ /* 0x000e240000000800 */
[----:B------:R-:W-:-:S04]  /*91c0*/  FMNMX.FTZ R10, R150, R149, !PT ;  /* 0x00000095960a7209 */ /* 0x000fc80007810000 */
[----:B------:R-:W-:Y:S02]  /*91d0*/  FMNMX.FTZ R149, R151, R10, !PT ;  /* 0x0000000a97957209 */ /* 0x000fe40007810000 */
[----:B------:R-:W1:Y:S02]  /*91e0*/  MUFU.EX2 R176, R176 ;  /* 0x000000b000b07308 */ /* 0x000e640000000800 */
[----:B------:R-:W-:-:S04]  /*91f0*/  FMNMX.FTZ R10, R138, R149, !PT ;  /* 0x000000958a0a7209 */ /* 0x000fc80007810000 */
[----:B------:R-:W-:Y:S02]  /*9200*/  FMNMX.FTZ R149, R139, R10, !PT ;  /* 0x0000000a8b957209 */ /* 0x000fe40007810000 */
[----:B------:R-:W-:Y:S01]  /*9210*/  MUFU.EX2 R178, R178 ;  /* 0x000000b200b27308 */ /* 0x000fe20000000800 */
[----:B0-----:R-:W-:Y:S01]  /*9220*/  FFMA.FTZ R9, R6, R9, R11 ;  /* 0x0000000906097223 */ /* 0x001fe2000001000b */
[----:B------:R-:W-:-:S04]  /*9230*/  FMNMX.FTZ R10, R142, R149, !PT ;  /* 0x000000958e0a7209 */ /* 0x000fc80007810000 */
[----:B------:R-:W-:Y:S02]  /*9240*/  FMNMX.FTZ R149, R143, R10, !PT ;  /* 0x0000000a8f957209 */ /* 0x000fe40007810000 */
[----:B------:R-:W-:Y:S01]  /*9250*/  MUFU.EX2 R169, R169 ;  /* 0x000000a900a97308 */ /* 0x000fe20000000800 */
[----:B-1----:R-:W-:Y:S01]  /*9260*/  FADD.FTZ R9, R176, R9 ;  /* 0x00000009b0097221 */ /* 0x002fe20000010000 */
[----:B------:R-:W-:Y:S02]  /*9270*/  FMNMX.FTZ R10, R130, R149, !PT ;  /* 0x00000095820a7209 */ /* 0x000fe40007810000 */
[----:B------:R-:W-:Y:S02]  /*9280*/  F2FP.F16.F32.PACK_AB R176, R176, R11 ;  /* 0x0000000bb0b0723e */ /* 0x000fe400000000ff */
[----:B------:R-:W-:Y:S02]  /*9290*/  FMNMX.FTZ R149, R131, R10, !PT ;  /* 0x0000000a83957209 */ /* 0x000fe40007810000 */
[----:B------:R-:W-:Y:S02]  /*92a0*/  MUFU.EX2 R161, R161 ;  /* 0x000000a100a17308 */ /* 0x000fe40000000800 */
[----:B------:R-:W-:Y:S01]  /*92b0*/  FMNMX.FTZ R10, R134, R149, !PT ;  /* 0x00000095860a7209 */ /* 0x000fe20007810000 */
[----:B------:R-:W-:-:S03]  /*92c0*/  FFMA.FTZ R149, R129, R5, -R220 ;  /* 0x0000000581957223 */ /* 0x000fc600000108dc */
[----:B------:R-:W-:Y:S02]  /*92d0*/  FMNMX.FTZ R129, R135, R10, !PT ;  /* 0x0000000a87817209 */ /* 0x000fe40007810000 */
[----:B------:R-:W-:Y:S01]  /*92e0*/  MUFU.EX2 R15, R15 ;  /* 0x0000000f000f7308 */ /* 0x000fe20000000800 */
[----:B------:R-:W-:Y:S02]  /*92f0*/  WARPGROUP.DEPBAR.LE gsb0, 0x0 ;  /* 0x00008000000079c5 */ /* 0x000fe40000010000 */
[----:B------:R-:W-:Y:S01]  /*9300*/  WARPGROUP.ARRIVE ;  /* 0x00000000000079c5 */ /* 0x000fe20000000000 */
[----:B------:R-:W-:Y:S01]  /*9310*/  FMNMX.FTZ R10, R122, R129, !PT ;  /* 0x000000817a0a7209 */ /* 0x000fe20007810000 */
[-CC-:B------:R-:W-:Y:S01]  /*9320*/  FFMA.FTZ R180, R160, R5.reuse, -R220.reuse ;  /* 0x00000005a0b47223 */ /* 0x180fe200000108dc */
[--C-:B------:R-:W-:Y:S02]  /*9330*/  FFMA.FTZ R182, R164, R5, -R220.reuse ;  /* 0x00000005a4b67223 */ /* 0x100fe400000108dc */
[----:B------:R-:W-:Y:S01]  /*9340*/  MUFU.EX2 R21, R21 ;  /* 0x0000001500157308 */ /* 0x000fe20000000800 */
[----:B------:R-:W-:Y:S01]  /*9350*/  FMNMX.FTZ R129, R123, R10, !PT ;  /* 0x0000000a7b817209 */ /* 0x000fe20007810000 */
[----:B------:R-:W-:Y:S01]  /*9360*/  HGMMA.64x128x16.F32 R24, R184, gdesc[UR8].tnspB, R24, gsb0 ;  /* 0x41e00008b8187df0 */ /* 0x000fe20008000818 */
[----:B------:R-:W-:Y:S01]  /*9370*/  UIADD3 UR10, UR6, 0x180, URZ ;  /* 0x00000180060a7890 */ /* 0x000fe2000fffe03f */
[----:B------:R-:W-:Y:S01]  /*9380*/  UMOV UR11, 0x40000040 ;  /* 0x40000040000b7882 */ /* 0x000fe20000000000 */
[----:B------:R-:W-:Y:S01]  /*9390*/  FMNMX.FTZ R10, R126, R129, !PT ;  /* 0x000000817e0a7209 */ /* 0x000fe20007810000 */
[----:B------:R-:W-:-:S02]  /*93a0*/  FFMA.FTZ R129, R133, R5, -R220 ;  /* 0x0000000585817223 */ /* 0x000fc400000108dc */
        /* <DEDUP_REMOVED lines=25> */
[----:B------:R-:W-:-:S05]  /*9540*/  FMNMX.FTZ R10, R95, R10, !PT ;  /* 0x0000000a5f0a7209 */ /* 0x000fca0007810000 */
[----:B------:R-:W0:Y:S02]  /*9550*/  SHFL.BFLY PT, R133, R10, 0x2, 0x1f ;  /* 0x0c401f000a857f89 */ /* 0x000e2400000e0000 */
[----:B------:R-:W-:Y:S08]  /*9560*/  MUFU.EX2 R121, R121 ;  /* 0x0000007900797308 */ /* 0x000ff00000000800 */
[----:B------:R-:W-:Y:S08]  /*9570*/  MUFU.EX2 R125, R125 ;  /* 0x0000007d007d7308 */ /* 0x000ff00000000800 */
[----:B------:R-:W-:Y:S01]  /*9580*/  MUFU.EX2 R113, R113 ;  /* 0x0000007100717308 */ /* 0x000fe20000000800 */
[----:B0-----:R-:W-:-:S07]  /*9590*/  FMNMX.FTZ R133, R10, R133, !PT ;  /* 0x000000850a857209 */ /* 0x001fce0007810000 */
[----:B------:R-:W-:Y:S01]  /*95a0*/  MUFU.EX2 R117, R117 ;  /* 0x0000007500757308 */ /* 0x000fe20000000800 */
[----:B------:R-:W0:Y:S07]  /*95b0*/  SHFL.BFLY PT, R10, R133, 0x1, 0x1f ;  /* 0x0c201f00850a7f89 */ /* 0x000e2e00000e0000 */
[----:B------:R-:W-:Y:S08]  /*95c0*/  MUFU.EX2 R105, R105 ;  /* 0x0000006900697308 */ /* 0x000ff00000000800 */
[----:B------:R-:W-:Y:S08]  /*95d0*/  MUFU.EX2 R109, R109 ;  /* 0x0000006d006d7308 */ /* 0x000ff00000000800 */
[----:B------:R-:W-:Y:S01]  /*95e0*/  MUFU.EX2 R20, R20 ;  /* 0x0000001400147308 */ /* 0x000fe20000000800 */
[----:B0-----:R-:W-:-:S02]  /*95f0*/  FMNMX.FTZ R10, R133, R10, !PT ;  /* 0x0000000a850a7209 */ /* 0x001fc40007810000 */
[----:B------:R-:W-:-:S05]  /*9600*/  @!P1 LEA R133, R0, UR14, 0x3 ;  /* 0x0000000e00859c11 */ /* 0x000fca000f8e18ff */
[----:B------:R-:W-:Y:S01]  /*9610*/  MUFU.EX2 R97, R97 ;  /* 0x0000006100617308 */ /* 0x000fe20000000800 */
[----:B------:R-:W-:Y:S01]  /*9620*/  FADD.FTZ R100, -R10, R7 ;  /* 0x000000070a647221 */ /* 0x000fe20000010100 */
[----:B------:R-:W-:Y:S01]  /*9630*/  @!P1 VIADD R133, R133, 0x34840 ;  /* 0x0003484085859836 */ /* 0x000fe20000000000 */
[----:B------:R-:W-:Y:S02]  /*9640*/  WARPGROUP.DEPBAR.LE gsb0, 0x0 ;  /* 0x00008000000079c5 */ /* 0x000fe40000010000 */
[----:B------:R-:W-:Y:S01]  /*9650*/  WARPGROUP.ARRIVE ;  /* 0x00000000000079c5 */ /* 0x000fe20000000000 */
[-CC-:B------:R-:W-:Y:S01]  /*9660*/  FFMA.FTZ R184, R152, R5.reuse, -R220.reuse ;  /* 0x0000000598b87223 */ /* 0x180fe200000108dc */
[----:B------:R-:W-:Y:S01]  /*9670*/  FFMA.FTZ R186, R156, R5, -R220 ;  /* 0x000000059cba7223 */ /* 0x000fe200000108dc */
[----:B------:R-:W-:Y:S01]  /*9680*/  @!P1 PRMT R133, RZ, 0x654, R133 ;  /* 0x00000654ff859816 */ /* 0x000fe20000000085 */
[----:B------:R-:W-:Y:S02]  /*9690*/  MUFU.EX2 R96, R96 ;  /* 0x0000006000607308 */ /* 0x000fe40000000800 */
[----:B------:R-:W-:Y:S01]  /*96a0*/  HGMMA.64x128x16.F32 R24, R188, gdesc[UR8].tnspB, R24, gsb0 ;  /* 0x41e00008bc187df0 */ /* 0x000fe20008000818 */
[----:B------:R-:W-:Y:S01]  /*96b0*/  UIADD3 UR10, UR6, 0x200, URZ ;  /* 0x00000200060a7890 */ /* 0x000fe2000fffe03f */
[----:B------:R-:W-:-:S04]  /*96c0*/  UMOV UR11, 0x40000040 ;  /* 0x40000040000b7882 */ /* 0x000fc80000000000 */
[----:B------:R-:W-:Y:S08]  /*96d0*/  MUFU.EX2 R184, R184 ;  /* 0x000000b800b87308 */ /* 0x000ff00000000800 */
[----:B------:R-:W-:Y:S08]  /*96e0*/  MUFU.EX2 R186, R186 ;  /* 0x000000ba00ba7308 */ /* 0x000ff00000000800 */
[----:B------:R-:W-:Y:S08]  /*96f0*/  MUFU.EX2 R101, R101 ;  /* 0x0000006500657308 */ /* 0x000ff00000000800 */
[----:B------:R-:W-:Y:S08]  /*9700*/  MUFU.EX2 R88, R88 ;  /* 0x0000005800587308 */ /* 0x000ff00000000800 */
[----:B------:R-:W-:Y:S08]  /*9710*/  MUFU.EX2 R89, R89 ;  /* 0x0000005900597308 */ /* 0x000ff00000000800 */
[----:B------:R-:W-:Y:S01]  /*9720*/  MUFU.EX2 R92, R92 ;  /* 0x0000005c005c7308 */ /* 0x000fe20000000800 */
[----:B------:R-:W-:-:S02]  /*9730*/  WARPGROUP.DEPBAR.LE gsb0, 0x0 ;  /* 0x00008000000079c5 */ /* 0x000fc40000010000 */
[----:B------:R-:W-:Y:S01]  /*9740*/  WARPGROUP.ARRIVE ;  /* 0x00000000000079c5 */ /* 0x000fe20000000000 */
[-CC-:B------:R-:W-:Y:S01]  /*9750*/  FFMA.FTZ R188, R144, R5.reuse, -R220.reuse ;  /* 0x0000000590bc7223 */ /* 0x180fe200000108dc */
[----:B------:R-:W-:-:S04]  /*9760*/  FFMA.FTZ R190, R148, R5, -R220 ;  /* 0x0000000594be7223 */ /* 0x000fc800000108dc */
[----:B------:R-:W-:Y:S01]  /*9770*/  HGMMA.64x128x16.F32 R24, R192, gdesc[UR8].tnspB, R24, gsb0 ;  /* 0x41e00008c0187df0 */ /* 0x000fe20008000818 */
[----:B------:R-:W-:Y:S01]  /*9780*/  UIADD3 UR10, UR6, 0x280, URZ ;  /* 0x00000280060a7890 */ /* 0x000fe2000fffe03f */
[----:B------:R-:W-:Y:S01]  /*9790*/  MUFU.EX2 R188, R188 ;  /* 0x000000bc00bc7308 */ /* 0x000fe20000000800 */
[----:B------:R-:W-:-:S07]  /*97a0*/  UMOV UR11, 0x40000040 ;  /* 0x40000040000b7882 */ /* 0x000fce0000000000 */
[----:B------:R-:W-:Y:S01]  /*97b0*/  MUFU.EX2 R190, R190 ;  /* 0x000000be00be7308 */ /* 0x000fe20000000800 */
[----:B------:R-:W-:Y:S02]  /*97c0*/  WARPGROUP.DEPBAR.LE gsb0, 0x0 ;  /* 0x00008000000079c5 */ /* 0x000fe40000010000 */
        /* <DEDUP_REMOVED lines=33> */
[----:B------:R-:W-:Y:S01]  /*99e0*/  UMOV UR11, 0x40000040 ;  /* 0x40000040000b7882 */ /* 0x000fe20000000000 */
[----:B------:R-:W-:-:S06]  /*99f0*/  UIADD3 UR6, UR6, 0x500, URZ ;  /* 0x0000050006067890 */ /* 0x000fcc000fffe03f */
[----:B------:R-:W-:Y:S01]  /*9a00*/  MUFU.EX2 R206, R206 ;  /* 0x000000ce00ce7308 */ /* 0x000fe20000000800 */
[----:B------:R-:W-:Y:S02]  /*9a10*/  WARPGROUP.DEPBAR.LE gsb0, 0x0 ;  /* 0x00008000000079c5 */ /* 0x000fe40000010000 */
[----:B------:R-:W-:Y:S01]  /*9a20*/  WARPGROUP.ARRIVE ;  /* 0x00000000000079c5 */ /* 0x000fe20000000000 */
[-CC-:B------:R-:W-:Y:S01]  /*9a30*/  FFMA.FTZ R208, R104, R5.reuse, -R220.reuse ;  /* 0x0000000568d07223 */ /* 0x180fe200000108dc */
[-C--:B------:R-:W-:Y:S01]  /*9a40*/  FMUL.FTZ R104, R10, R5.reuse ;  /* 0x000000050a687220 */ /* 0x080fe20000410000 */
[-CC-:B------:R-:W-:Y:S01]  /*9a50*/  FFMA.FTZ R210, R108, R5.reuse, -R220.reuse ;  /* 0x000000056cd27223 */ /* 0x180fe200000108dc */
[-C--:B------:R-:W-:Y:S01]  /*9a60*/  FFMA.FTZ R220, R93, R5.reuse, -R220 ;  /* 0x000000055ddc7223 */ /* 0x080fe200000108dc */
[-C--:B------:R-:W-:Y:S01]  /*9a70*/  FMUL.FTZ R93, R100, R5.reuse ;  /* 0x00000005645d7220 */ /* 0x080fe20000410000 */
[----:B------:R-:W-:Y:S01]  /*9a80*/  HGMMA.64x128x16.F32 R24, R212, gdesc[UR8].tnspB, R24, gsb0 ;  /* 0x41e00008d4187df0 */ /* 0x000fe20008000818 */
[-CC-:B------:R-:W-:Y:S01]  /*9a90*/  FFMA.FTZ R100, R170, R5.reuse, -R104.reuse ;  /* 0x00000005aa647223 */ /* 0x180fe20000010868 */
[-CC-:B------:R-:W-:Y:S01]  /*9aa0*/  FFMA.FTZ R177, R171, R5.reuse, -R104.reuse ;  /* 0x00000005abb17223 */ /* 0x180fe20000010868 */
[-CC-:B------:R-:W-:Y:S01]  /*9ab0*/  FFMA.FTZ R179, R174, R5.reuse, -R104.reuse ;  /* 0x00000005aeb37223 */ /* 0x180fe20000010868 */
[-CC-:B------:R-:W-:Y:S01]  /*9ac0*/  FFMA.FTZ R197, R130, R5.reuse, -R104.reuse ;  /* 0x0000000582c57223 */ /* 0x180fe20000010868 */
[----:B------:R-:W-:Y:S01]  /*9ad0*/  MUFU.EX2 R93, R93 ;  /* 0x0000005d005d7308 */ /* 0x000fe20000000800 */
[-CC-:B------:R-:W-:Y:S01]  /*9ae0*/  FFMA.FTZ R130, R131, R5.reuse, -R104.reuse ;  /* 0x0000000583827223 */ /* 0x180fe20000010868 */
[-CC-:B------:R-:W-:Y:S01]  /*9af0*/  FFMA.FTZ R108, R175, R5.reuse, -R104.reuse ;  /* 0x00000005af6c7223 */ /* 0x180fe20000010868 */
[----:B------:R-:W-:Y:S01]  /*9b00*/  IADD3 R131, -R22, 0xb, RZ ;  /* 0x0000000b16837810 */ /* 0x000fe20007ffe1ff */
[-CC-:B------:R-:W-:Y:S01]  /*9b10*/  FFMA.FTZ R181, R162, R5.reuse, -R104.reuse ;  /* 0x00000005a2b57223 */ /* 0x180fe20000010868 */
[-CC-:B------:R-:W-:Y:S01]  /*9b20*/  FFMA.FTZ R112, R163, R5.reuse, -R104.reuse ;  /* 0x00000005a3707223 */ /* 0x180fe20000010868 */
[-CC-:B------:R-:W-:Y:S01]  /*9b30*/  FFMA.FTZ R201, R122, R5.reuse, -R104.reuse ;  /* 0x000000057ac97223 */ /* 0x180fe20000010868 */
[-CC-:B------:R-:W-:Y:S01]  /*9b40*/  FFMA.FTZ R183, R166, R5.reuse, -R104.reuse ;  /* 0x00000005a6b77223 */ /* 0x180fe20000010868 */
[----:B------:R-:W0:Y:S01]  /*9b50*/  MUFU.EX2 R100, R100 ;  /* 0x0000006400647308 */ /* 0x000e220000000800 */
[-CC-:B------:R-:W-:Y:S01]  /*9b60*/  FFMA.FTZ R116, R167, R5.reuse, -R104.reuse ;  /* 0x00000005a7747223 */ /* 0x180fe20000010868 */
[-CC-:B------:R-:W-:Y:S01]  /*9b70*/  FFMA.FTZ R185, R154, R5.reuse, -R104.reuse ;  /* 0x000000059ab97223 */ /* 0x180fe20000010868 */
[-CC-:B------:R-:W-:Y:S01]  /*9b80*/  FFMA.FTZ R120, R155, R5.reuse, -R104.reuse ;  /* 0x000000059b787223 */ /* 0x180fe20000010868 */
[-CC-:B------:R-:W-:Y:S01]  /*9b90*/  FFMA.FTZ R187, R158, R5.reuse, -R104.reuse ;  /* 0x000000059ebb7223 */ /* 0x180fe20000010868 */
[-CC-:B------:R-:W-:Y:S01]  /*9ba0*/  FFMA.FTZ R124, R159, R5.reuse, -R104.reuse ;  /* 0x000000059f7c7223 */ /* 0x180fe20000010868 */
[-CC-:B------:R-:W-:Y:S01]  /*9bb0*/  FFMA.FTZ R205, R114, R5.reuse, -R104.reuse ;  /* 0x0000000572cd7223 */ /* 0x180fe20000010868 */
[-CC-:B------:R-:W-:Y:S01]  /*9bc0*/  FFMA.FTZ R189, R146, R5.reuse, -R104.reuse ;  /* 0x0000000592bd7223 */ /* 0x180fe20000010868 */
[----:B------:R-:W1:Y:S01]  /*9bd0*/  MUFU.EX2 R177, R177 ;  /* 0x000000b100b17308 */ /* 0x000e620000000800 */
[-CC-:B------:R-:W-:Y:S01]  /*9be0*/  FFMA.FTZ R128, R147, R5.reuse, -R104.reuse ;  /* 0x0000000593807223 */ /* 0x180fe20000010868 */
[-CC-:B------:R-:W-:Y:S01]  /*9bf0*/  FFMA.FTZ R207, R118, R5.reuse, -R104.reuse ;  /* 0x0000000576cf7223 */ /* 0x180fe20000010868 */
[-CC-:B------:R-:W-:Y:S01]  /*9c00*/  FFMA.FTZ R191, R150, R5.reuse, -R104.reuse ;  /* 0x0000000596bf7223 */ /* 0x180fe20000010868 */
[-CC-:B------:R-:W-:Y:S01]  /*9c10*/  FFMA.FTZ R209, R106, R5.reuse, -R104.reuse ;  /* 0x000000056ad17223 */ /* 0x180fe20000010868 */
[-CC-:B------:R-:W-:Y:S01]  /*9c20*/  FFMA.FTZ R132, R151, R5.reuse, -R104.reuse ;  /* 0x0000000597847223 */ /* 0x180fe20000010868 */
[-CC-:B------:R-:W-:Y:S01]  /*9c30*/  FFMA.FTZ R193, R138, R5.reuse, -R104.reuse ;  /* 0x000000058ac17223 */ /* 0x180fe20000010868 */
[-C--:B------:R-:W-:Y:S01]  /*9c40*/  FFMA.FTZ R136, R139, R5.reuse, -R104 ;  /* 0x000000058b887223 */ /* 0x080fe20000010868 */
[----:B------:R-:W-:Y:S01]  /*9c50*/  MUFU.EX2 R179, R179 ;  /* 0x000000b300b37308 */ /* 0x000fe20000000800 */
[----:B0-----:R-:W-:Y:S01]  /*9c60*/  FFMA.FTZ R8, R93, R8, R100 ;  /* 0x000000085d087223 */ /* 0x001fe20000010064 */
[-CC-:B------:R-:W-:Y:S01]  /*9c70*/  FFMA.FTZ R195, R142, R5.reuse, -R104.reuse ;  /* 0x000000058ec37223 */ /* 0x180fe20000010868 */
[-CC-:B------:R-:W-:Y:S01]  /*9c80*/  FFMA.FTZ R115, R115, R5.reuse, -R104.reuse ;  /* 0x0000000573737223 */ /* 0x180fe20000010868 */
[-CC-:B------:R-:W-:Y:S01]  /*9c90*/  FFMA.FTZ R138, R143, R5.reuse, -R104.reuse ;  /* 0x000000058f8a7223 */ /* 0x180fe20000010868 */
[-CC-:B------:R-:W-:Y:S01]  /*9ca0*/  FFMA.FTZ R199, R134, R5.reuse, -R104.reuse ;  /* 0x0000000586c77223 */ /* 0x180fe20000010868 */
[-CC-:B------:R-:W-:Y:S01]  /*9cb0*/  FFMA.FTZ R134, R135, R5.reuse, -R104.reuse ;  /* 0x0000000587867223 */ /* 0x180fe20000010868 */
[-CC-:B------:R-:W-:Y:S01]  /*9cc0*/  FFMA.FTZ R203, R126, R5.reuse, -R104.reuse ;  /* 0x000000057ecb7223 */ /* 0x180fe20000010868 */
[----:B------:R-:W-:Y:S01]  /*9cd0*/  MUFU.EX2 R108, R108 ;  /* 0x0000006c006c7308 */ /* 0x000fe20000000800 */
[-CC-:B------:R-:W-:Y:S01]  /*9ce0*/  FFMA.FTZ R119, R119, R5.reuse, -R104.reuse ;  /* 0x0000000577777223 */ /* 0x180fe20000010868 */
        /* <DEDUP_REMOVED lines=9> */
[----:B------:R-:W-:-:S05]  /*9d80*/  FFMA.FTZ R95, R95, R5, -R104 ;  /* 0x000000055f5f7223 */ /* 0x000fca0000010868 */
[----:B------:R-:W-:Y:S08]  /*9d90*/  MUFU.EX2 R112, R112 ;  /* 0x0000007000707308 */ /* 0x000ff00000000800 */
        /* <DEDUP_REMOVED lines=13> */
[----:B------:R-:W-:Y:S02]  /*9e70*/  F2FP.F16.F32.PACK_AB R212, R97, R20 ;  /* 0x0000001461d4723e */ /* 0x000fe400000000ff */
[----:B------:R-:W-:Y:S02]  /*9e80*/  F2FP.F16.F32.PACK_AB R214, R101, R96 ;  /* 0x0000006065d6723e */ /* 0x000fe400000000ff */
[----:B------:R-:W-:Y:S01]  /*9e90*/  MUFU.EX2 R136, R136 ;  /* 0x0000008800887308 */ /* 0x000fe20000000800 */
[----:B------:R-:W-:Y:S01]  /*9ea0*/  HGMMA.64x128x16.F32 R24, R216, gdesc[UR4].tnspB, R24, gsb0 ;  /* 0x41e00004d8187df0 */ /* 0x000fe20008000818 */
[----:B------:R-:W-:Y:S01]  /*9eb0*/  R2UR UR6, R14 ;  /* 0x000000000e0672ca */ /* 0x000fe200000e0000 */
[----:B-1----:R-:W-:Y:S01]  /*9ec0*/  FADD.FTZ R14, R177, R8 ;  /* 0x00000008b10e7221 */ /* 0x002fe20000010000 */
[----:B------:R-:W-:Y:S01]  /*9ed0*/  FFMA.FTZ R8, R123, R5, -R104 ;  /* 0x000000057b087223 */ /* 0x000fe20000010868 */
[----:B------:R-:W-:-:S02]  /*9ee0*/  F2FP.F16.F32.PACK_AB R177, R177, R100 ;  /* 0x00000064b1b1723e */ /* 0x000fc400000000ff */
[----:B------:R-:W-:Y:S01]  /*9ef0*/  R2UR UR7, R17 ;  /* 0x00000000110772ca */ /* 0x000fe200000e0000 */
[----:B------:R-:W-:Y:S08]  /*9f00*/  MUFU.EX2 R195, R195 ;  /* 0x000000c300c37308 */ /* 0x000ff00000000800 */
[----:B------:R-:W-:Y:S04]  /*9f10*/  MUFU.EX2 R138, R138 ;  /* 0x0000008a008a7308 */ /* 0x000fe80000000800 */
[----:B------:R-:W-:Y:S01]  /*9f20*/  UISETP.GT.AND UP0, UPT, UR6, UR7, UPT ;  /* 0x000000070600728c */ /* 0x000fe2000bf04270 */
[----:B------:R-:W-:Y:S01]  /*9f30*/  R2UR UR7, R12 ;  /* 0x000000000c0772ca */ /* 0x000fe200000e0000 */
[----:B------:R-:W-:-:S02]  /*9f40*/  UIADD3 UR6, UR6, -0x1, URZ ;  /* 0xffffffff06067890 */ /* 0x000fc4000fffe03f */
[----:B------:R-:W-:Y:S02]  /*9f50*/  MUFU.EX2 R197, R197 ;  /* 0x000000c500c57308 */ /* 0x000fe40000000800 */
[----:B------:R-:W-:-:S06]  /*9f60*/  PLOP3.LUT P2, PT, PT, PT, UP0, 0x80, 0x0 ;  /* 0x000000000000781c */ /* 0x000fcc0003f4f008 */
        /* <DEDUP_REMOVED lines=13> */
[----:B------:R-:W0:Y:S01]  /*a040*/  MUFU.EX2 R111, R111 ;  /* 0x0000006f006f7308 */ /* 0x000e220000000800 */
[----:B------:R-:W-:-:S02]  /*a050*/  WARPGROUP.DEPBAR.LE gsb0, 0x0 ;  /* 0x00008000000079c5 */ /* 0x000fc40000010000 */
[----:B------:R1:W-:Y:S06]  /*a060*/  BAR.ARV R131, 0x100 ;  /* 0x000400830000751d */ /* 0x0003ec0000002000 */
[----:B------:R2:W-:Y:S01]  /*a070*/  @!P1 SYNCS.ARRIVE.TRANS64.RED.A1T0 RZ, [R133+URZ], RZ ;  /* 0x000000ff85ff99a7 */ /* 0x0005e2000810043f */
[----:B------:R-:W-:Y:S01]  /*a080*/  MUFU.EX2 R99, R99 ;  /* 0x0000006300637308 */ /* 0x000fe20000000800 */
[----:B0-----:R-:W-:Y:S01]  /*a090*/  F2FP.F16.F32.PACK_AB R211, R111, R110 ;  /* 0x0000006e6fd3723e */ /* 0x001fe200000000ff */
[----:B------:R-:W-:Y:S01]  /*a0a0*/  FMUL.FTZ R24, R24, R6 ;  /* 0x0000000618187220 */ /* 0x000fe20000410000 */
[----:B------:R-:W-:Y:S01]  /*a0b0*/  F2FP.F16.F32.PACK_AB R216, R89, R88 ;  /* 0x0000005859d8723e */ /* 0x000fe200000000ff */
[-C--:B------:R-:W-:Y:S01]  /*a0c0*/  FMUL.FTZ R25, R25, R6.reuse ;  /* 0x0000000619197220 */ /* 0x080fe20000410000 */
[-C--:B------:R-:W-:Y:S01]  /*a0d0*/  FMUL.FTZ R28, R28, R6.reuse ;  /* 0x000000061c1c7220 */ /* 0x080fe20000410000 */
[-C--:B------:R-:W-:Y:S01]  /*a0e0*/  FMUL.FTZ R29, R29, R6.reuse ;  /* 0x000000061d1d7220 */ /* 0x080fe20000410000 */
[----:B--2---:R-:W-:Y:S01]  /*a0f0*/  IMAD.U32 R133, RZ, RZ, UR61 ;  /* 0x0000003dff857e24 */ /* 0x004fe2000f8e00ff */
[----:B------:R-:W-:Y:S01]  /*a100*/  MUFU.EX2 R103, R103 ;  /* 0x0000006700677308 */ /* 0x000fe20000000800 */
[----:B------:R-:W-:Y:S01]  /*a110*/  R2UR UR61, R0 ;  /* 0x00000000003d72ca */ /* 0x000fe200000e0000 */
[-C--:B------:R-:W-:Y:S01]  /*a120*/  FMUL.FTZ R32, R32, R6.reuse ;  /* 0x0000000620207220 */ /* 0x080fe20000410000 */
[-C--:B------:R-:W-:Y:S01]  /*a130*/  FMUL.FTZ R33, R33, R6.reuse ;  /* 0x0000000621217220 */ /* 0x080fe20000410000 */
[----:B------:R-:W-:Y:S01]  /*a140*/  @!P1 LEA R122, R133, UR14, 0x3 ;  /* 0x0000000e857a9c11 */ /* 0x000fe2000f8e18ff */
[-C--:B------:R-:W-:Y:S01]  /*a150*/  FMUL.FTZ R36, R36, R6.reuse ;  /* 0x0000000624247220 */ /* 0x080fe20000410000 */
[-C--:B------:R-:W-:Y:S01]  /*a160*/  FMUL.FTZ R37, R37, R6.reuse ;  /* 0x0000000625257220 */ /* 0x080fe20000410000 */
[----:B------:R-:W-:Y:S01]  /*a170*/  FMUL.FTZ R40, R40, R6 ;  /* 0x0000000628287220 */ /* 0x000fe20000410000 */
[----:B------:R-:W-:Y:S01]  /*a180*/  MUFU.EX2 R90, R90 ;  /* 0x0000005a005a7308 */ /* 0x000fe20000000800 */
[----:B-1----:R-:W-:-:S02]  /*a190*/  @!P1 VIADD R131, R122, 0x34860 ;  /* 0x000348607a839836 */ /* 0x002fc40000000000 */
[----:B------:R-:W-:Y:S01]  /*a1a0*/  FADD.FTZ R122, R178, R9 ;  /* 0x00000009b27a7221 */ /* 0x000fe20000010000 */
[----:B------:R-:W-:Y:S01]  /*a1b0*/  FADD.FTZ R9, R179, R14 ;  /* 0x0000000eb3097221 */ /* 0x000fe20000010000 */
[C---:B------:R-:W-:Y:S01]  /*a1c0*/  F2FP.F16.F32.PACK_AB R179, R108.reuse, R179 ;  /* 0x000000b36cb3723e */ /* 0x040fe200000000ff */
[----:B------:R-:W-:Y:S01]  /*a1d0*/  FMUL.FTZ R41, R41, R6 ;  /* 0x0000000629297220 */ /* 0x000fe20000410000 */
[----:B------:R-:W-:Y:S01]  /*a1e0*/  FADD.FTZ R123, R169, R122 ;  /* 0x0000007aa97b7221 */ /* 0x000fe20000010000 */
[----:B------:R-:W-:Y:S01]  /*a1f0*/  FADD.FTZ R14, R108, R9 ;  /* 0x000000096c0e7221 */ /* 0x000fe20000010000 */
[----:B------:R-:W-:Y:S01]  /*a200*/  MUFU.EX2 R91, R91 ;  /* 0x0000005b005b7308 */ /* 0x000fe20000000800 */
[----:B------:R-:W-:Y:S01]  /*a210*/  @!P1 PRMT R131, RZ, 0x654, R131 ;  /* 0x00000654ff839816 */ /* 0x000fe20000000083 */
[----:B------:R-:W-:Y:S01]  /*a220*/  FADD.FTZ R122, R180, R123 ;  /* 0x0000007bb47a7221 */ /* 0x000fe20000010000 */
[----:B------:R-:W-:Y:S01]  /*a230*/  FADD.FTZ R9, R181, R14 ;  /* 0x0000000eb5097221 */ /* 0x000fe20000010000 */
[----:B------:R-:W-:Y:S01]  /*a240*/  FFMA.FTZ R14, R127, R5, -R104 ;  /* 0x000000057f0e7223 */ /* 0x000fe20000010868 */
[C---:B------:R-:W-:Y:S01]  /*a250*/  F2FP.F16.F32.PACK_AB R181, R112.reuse, R181 ;  /* 0x000000b570b5723e */ /* 0x040fe200000000ff */
[----:B------:R-:W-:Y:S01]  /*a260*/  FADD.FTZ R123, R161, R122 ;  /* 0x0000007aa17b7221 */ /* 0x000fe20000010000 */
[----:B------:R-:W-:Y:S01]  /*a270*/  FADD.FTZ R122, R112, R9 ;  /* 0x00000009707a7221 */ /* 0x000fe20000010000 */
[----:B------:R-:W-:Y:S01]  /*a280*/  MUFU.EX2 R94, R94 ;  /* 0x0000005e005e7308 */ /* 0x000fe20000000800 */
[----:B------:R0:W-:Y:S01]  /*a290*/  @!P1 SYNCS.ARRIVE.TRANS64.RED.A1T0 RZ, [R131+URZ], RZ ;  /* 0x000000ff83ff99a7 */ /* 0x0001e2000810043f */
[----:B------:R-:W-:Y:S01]  /*a2a0*/  FADD.FTZ R114, R182, R123 ;  /* 0x0000007bb6727221 */ /* 0x000fe20000010000 */
[----:B------:R-:W-:Y:S01]  /*a2b0*/  FADD.FTZ R9, R183, R122 ;  /* 0x0000007ab7097221 */ /* 0x000fe20000010000 */
[C---:B------:R-:W-:Y:S01]  /*a2c0*/  F2FP.F16.F32.PACK_AB R182, R15.reuse, R182 ;  /* 0x000000b60fb6723e */ /* 0x040fe200000000ff */
[----:B------:R-:W-:Y:S01]  /*a2d0*/  FMUL.FTZ R44, R44, R6 ;  /* 0x000000062c2c7220 */ /* 0x000fe20000410000 */
[----:B------:R-:W-:Y:S01]  /*a2e0*/  FADD.FTZ R123, R15, R114 ;  /* 0x000000720f7b7221 */ /* 0x000fe20000010000 */
[----:B------:R-:W-:Y:S01]  /*a2f0*/  FADD.FTZ R114, R116, R9 ;  /* 0x0000000974727221 */ /* 0x000fe20000010000 */
[----:B------:R-:W-:Y:S01]  /*a300*/  MUFU.EX2 R14, R14 ;  /* 0x0000000e000e7308 */ /* 0x000fe20000000800 */
[----:B------:R-:W-:Y:S01]  /*a310*/  F2FP.F16.F32.PACK_AB R178, R169, R178 ;  /* 0x000000b2a9b2723e */ /* 0x000fe200000000ff */
[----:B------:R-:W-:Y:S01]  /*a320*/  FADD.FTZ R118, R184, R123 ;  /* 0x0000007bb8767221 */ /* 0x000fe20000010000 */
[----:B------:R-:W-:Y:S01]  /*a330*/  FADD.FTZ R9, R185, R114 ;  /* 0x00000072b9097221 */ /* 0x000fe20000010000 */
[----:B------:R-:W-:Y:S01]  /*a340*/  F2FP.F16.F32.PACK_AB R180, R161, R180 ;  /* 0x000000b4a1b4723e */ /* 0x000fe200000000ff */
[----:B------:R-:W-:Y:S01]  /*a350*/  FMUL.FTZ R45, R45, R6 ;  /* 0x000000062d2d7220 */ /* 0x000fe20000410000 */
[----:B------:R-:W-:Y:S01]  /*a360*/  FADD.FTZ R123, R21, R118 ;  /* 0x00000076157b7221 */ /* 0x000fe20000010000 */
[----:B------:R-:W-:Y:S01]  /*a370*/  FADD.FTZ R106, R120, R9 ;  /* 0x00000009786a7221 */ /* 0x000fe20000010000 */
[-C--:B------:R-:W-:Y:S01]  /*a380*/  FFMA.FTZ R9, R98, R5.reuse, -R104 ;  /* 0x0000000562097223 */ /* 0x080fe20000010868 */
[----:B------:R-:W1:Y:S01]  /*a390*/  MUFU.EX2 R7, R220 ;  /* 0x000000dc00077308 */ /* 0x000e620000000800 */
[----:B------:R-:W-:Y:S01]  /*a3a0*/  FADD.FTZ R114, R186, R123 ;  /* 0x0000007bba727221 */ /* 0x000fe20000010000 */
[----:B------:R-:W-:Y:S01]  /*a3b0*/  FADD.FTZ R123, R187, R106 ;  /* 0x0000006abb7b7221 */ /* 0x000fe20000010000 */
[----:B------:R-:W-:Y:S01]  /*a3c0*/  FFMA.FTZ R106, R102, R5, -R104 ;  /* 0x00000005666a7223 */ /* 0x000fe20000010868 */
[C---:B------:R-:W-:Y:S01]  /*a3d0*/  F2FP.F16.F32.PACK_AB R186, R13.reuse, R186 ;  /* 0x000000ba0dba723e */ /* 0x040fe200000000ff */
[----:B------:R-:W-:Y:S01]  /*a3e0*/  FADD.FTZ R127, R13, R114 ;  /* 0x000000720d7f7221 */ /* 0x000fe20000010000 */
[----:B------:R-:W-:Y:S01]  /*a3f0*/  FADD.FTZ R114, R124, R123 ;  /* 0x0000007b7c727221 */ /* 0x000fe20000010000 */
[----:B------:R-:W-:Y:S01]  /*a400*/  F2FP.F16.F32.PACK_AB R183, R116, R183 ;  /* 0x000000b774b7723e */ /* 0x000fe200000000ff */
[----:B------:R2:W3:Y:S01]  /*a410*/  MUFU.EX2 R98, R115 ;  /* 0x0000007300627308 */ /* 0x0004e20000000800 */
[----:B------:R-:W-:Y:S01]  /*a420*/  FADD.FTZ R118, R188, R127 ;  /* 0x0000007fbc767221 */ /* 0x000fe20000010000 */
[----:B------:R-:W-:Y:S01]  /*a430*/  FADD.FTZ R123, R189, R114 ;  /* 0x00000072bd7b7221 */ /* 0x000fe20000010000 */
[----:B------:R-:W-:Y:S01]  /*a440*/  F2FP.F16.F32.PACK_AB R184, R21, R184 ;  /* 0x000000b815b8723e */ /* 0x000fe200000000ff */
[----:B------:R-:W-:Y:S01]  /*a450*/  FMUL.FTZ R48, R48, R6 ;  /* 0x0000000630307220 */ /* 0x000fe20000410000 */
[----:B------:R-:W-:Y:S01]  /*a460*/  FADD.FTZ R127, R23, R118 ;  /* 0x00000076177f7221 */ /* 0x000fe20000010000 */
[----:B------:R-:W-:Y:S01]  /*a470*/  FADD.FTZ R102, R128, R123 ;  /* 0x0000007b80667221 */ /* 0x000fe20000010000 */
[----:B------:R-:W-:Y:S01]  /*a480*/  F2FP.F16.F32.PACK_AB R185, R120, R185 ;  /* 0x000000b978b9723e */ /* 0x000fe200000000ff */
[----:B------:R4:W-:Y:S01]  /*a490*/  MUFU.EX2 R112, R9 ;  /* 0x0000000900707308 */ /* 0x0009e20000000800 */
[----:B------:R-:W-:Y:S01]  /*a4a0*/  FADD.FTZ R114, R190, R127 ;  /* 0x0000007fbe727221 */ /* 0x000fe20000010000 */
[----:B--2---:R-:W-:Y:S01]  /*a4b0*/  FADD.FTZ R115, R191, R102 ;  /* 0x00000066bf737221 */ /* 0x004fe20000010000 */
[----:B-1----:R-:W-:Y:S01]  /*a4c0*/  F2FP.F16.F32.PACK_AB R218, R7, R92 ;  /* 0x0000005c07da723e */ /* 0x002fe200000000ff */
[----:B------:R-:W-:Y:S01]  /*a4d0*/  FMUL.FTZ R49, R49, R6 ;  /* 0x0000000631317220 */ /* 0x000fe20000410000 */
[----:B------:R-:W-:Y:S01]  /*a4e0*/  FADD.FTZ R123, R145, R114 ;  /* 0x00000072917b7221 */ /* 0x000fe20000010000 */
[----:B------:R-:W-:Y:S01]  /*a4f0*/  FADD.FTZ R114, R132, R115 ;  /* 0x0000007384727221 */ /* 0x000fe20000010000 */
[----:B------:R-:W-:Y:S01]  /*a500*/  F2FP.F16.F32.PACK_AB R187, R124, R187 ;  /* 0x000000bb7cbb723e */ /* 0x000fe200000000ff */
[----:B------:R-:W1:Y:S01]  /*a510*/  MUFU.EX2 R102, R119 ;  /* 0x0000007700667308 */ /* 0x000e620000000800 */
[----:B------:R-:W-:Y:S01]  /*a520*/  FADD.FTZ R104, R192, R123 ;  /* 0x0000007bc0687221 */ /* 0x000fe20000010000 */
[----:B------:R-:W-:Y:S01]  /*a530*/  FADD.FTZ R11, R193, R114 ;  /* 0x00000072c10b7221 */ /* 0x000fe20000010000 */
[----:B------:R-:W-:Y:S01]  /*a540*/  F2FP.F16.F32.PACK_AB R188, R23, R188 ;  /* 0x000000bc17bc723e */ /* 0x000fe200000000ff */
[----:B------:R-:W-:Y:S01]  /*a550*/  FMUL.FTZ R52, R52, R6 ;  /* 0x0000000634347220 */ /* 0x000fe20000410000 */
[----:B------:R-:W-:Y:S01]  /*a560*/  FADD.FTZ R115, R137, R104 ;  /* 0x0000006889737221 */ /* 0x000fe20000010000 */
[----:B------:R-:W-:Y:S01]  /*a570*/  FADD.FTZ R104, R136, R11 ;  /* 0x0000000b88687221 */ /* 0x000fe20000010000 */
[----:B------:R-:W-:Y:S01]  /*a580*/  F2FP.F16.F32.PACK_AB R189, R128, R189 ;  /* 0x000000bd80bd723e */ /* 0x000fe200000000ff */
[----:B------:R-:W-:Y:S01]  /*a590*/  MUFU.EX2 R95, R95 ;  /* 0x0000005f005f7308 */ /* 0x000fe20000000800 */
[----:B------:R-:W-:Y:S01]  /*a5a0*/  FADD.FTZ R114, R194, R115 ;  /* 0x00000073c2727221 */ /* 0x000fe20000010000 */
[----:B------:R-:W-:Y:S01]  /*a5b0*/  FADD.FTZ R11, R195, R104 ;  /* 0x00000068c30b7221 */ /* 0x000fe20000010000 */
[----:B------:R-:W-:Y:S01]  /*a5c0*/  F2FP.F16.F32.PACK_AB R190, R145, R190 ;  /* 0x000000be91be723e */ /* 0x000fe200000000ff */
[----:B------:R-:W-:Y:S01]  /*a5d0*/  FMUL.FTZ R53, R53, R6 ;  /* 0x0000000635357220 */ /* 0x000fe20000410000 */
[----:B------:R-:W-:Y:S01]  /*a5e0*/  FADD.FTZ R115, R141, R114 ;  /* 0x000000728d737221 */ /* 0x000fe20000010000 */
[----:B------:R-:W-:Y:S01]  /*a5f0*/  FADD.FTZ R104, R138, R11 ;  /* 0x0000000b8a687221 */ /* 0x000fe20000010000 */
[----:B------:R-:W-:Y:S01]  /*a600*/  F2FP.F16.F32.PACK_AB R191, R132, R191 ;  /* 0x000000bf84bf723e */ /* 0x000fe200000000ff */
[----:B------:R2:W5:Y:S01]  /*a610*/  MUFU.EX2 R114, R106 ;  /* 0x0000006a00727308 */ /* 0x0005620000000800 */
[----:B------:R-:W-:Y:S01]  /*a620*/  FADD.FTZ R108, R196, R115 ;  /* 0x00000073c46c7221 */ /* 0x000fe20000010000 */
[----:B------:R-:W-:Y:S01]  /*a630*/  FADD.FTZ R11, R197, R104 ;  /* 0x00000068c50b7221 */ /* 0x000fe20000010000 */
[----:B------:R-:W-:Y:S01]  /*a640*/  F2FP.F16.F32.PACK_AB R192, R137, R192 ;  /* 0x000000c089c0723e */ /* 0x000fe200000000ff */
[-C--:B------:R-:W-:Y:S01]  /*a650*/  FMUL.FTZ R56, R56, R6.reuse ;  /* 0x0000000638387220 */ /* 0x080fe20000410000 */
[----:B------:R-:W-:Y:S01]  /*a660*/  FADD.FTZ R15, R149, R108 ;  /* 0x0000006c950f7221 */ /* 0x000fe20000010000 */
[----:B------:R-:W-:Y:S01]  /*a670*/  FADD.FTZ R104, R130, R11 ;  /* 0x0000000b82687221 */ /* 0x000fe20000010000 */
[----:B------:R-:W-:Y:S01]  /*a680*/  F2FP.F16.F32.PACK_AB R193, R136, R193 ;  /* 0x000000c188c1723e */ /* 0x000fe200000000ff */
[----:B------:R-:W-:Y:S01]  /*a690*/  FMUL.FTZ R57, R57, R6 ;  /* 0x0000000639397220 */ /* 0x000fe20000410000 */
[----:B------:R-:W-:Y:S01]  /*a6a0*/  FADD.FTZ R108, R198, R15 ;  /* 0x0000000fc66c7221 */ /* 0x000fe20000010000 */
[----:B------:R-:W-:Y:S01]  /*a6b0*/  FADD.FTZ R11, R199, R104 ;  /* 0x00000068c70b7221 */ /* 0x000fe20000010000 */
[----:B------:R-:W-:Y:S01]  /*a6c0*/  F2FP.F16.F32.PACK_AB R194, R141, R194 ;  /* 0x000000c28dc2723e */ /* 0x000fe200000000ff */
[-C--:B------:R-:W-:Y:S01]  /*a6d0*/  FMUL.FTZ R60, R60, R6.reuse ;  /* 0x000000063c3c7220 */ /* 0x080fe20000410000 */
        /* <DEDUP_REMOVED lines=18> */
[----:B------:R-:W-:Y:S01]  /*a800*/  IMAD.U32 R14, RZ, RZ, UR6 ;  /* 0x00000006ff0e7e24 */ /* 0x000fe2000f8e00ff */
[----:B------:R-:W-:Y:S01]  /*a810*/  F2FP.F16.F32.PACK_AB R197, R130, R197 ;  /* 0x000000c582c5723e */ /* 0x000fe200000000ff */
[----:B------:R-:W-:Y:S01]  /*a820*/  FADD.FTZ R108, R204, R13 ;  /* 0x0000000dcc6c7221 */ /* 0x000fe20000010000 */
[----:B----4-:R-:W-:Y:S01]  /*a830*/  FADD.FTZ R9, R205, R104 ;  /* 0x00000068cd097221 */ /* 0x010fe20000010000 */
[----:B------:R-:W-:Y:S01]  /*a840*/  IMAD.U32 R13, RZ, RZ, UR7 ;  /* 0x00000007ff0d7e24 */ /* 0x000fe2000f8e00ff */
[----:B------:R-:W-:Y:S01]  /*a850*/  F2FP.F16.F32.PACK_AB R198, R129, R198 ;  /* 0x000000c681c6723e */ /* 0x000fe200000000ff */
[----:B------:R-:W-:Y:S01]  /*a860*/  FADD.FTZ R11, R113, R108 ;  /* 0x0000006c710b7221 */ /* 0x000fe20000010000 */
[----:B---3--:R-:W-:Y:S01]  /*a870*/  FADD.FTZ R104, R98, R9 ;  /* 0x0000000962687221 */ /* 0x008fe20000010000 */
[----:B------:R-:W-:Y:S01]  /*a880*/  F2FP.F16.F32.PACK_AB R199, R134, R199 ;  /* 0x000000c786c7723e */ /* 0x000fe200000000ff */
[----:B------:R-:W-:Y:S01]  /*a890*/  FMUL.FTZ R69, R69, R6 ;  /* 0x0000000645457220 */ /* 0x000fe20000410000 */
[----:B------:R-:W-:Y:S01]  /*a8a0*/  FADD.FTZ R108, R206, R11 ;  /* 0x0000000bce6c7221 */ /* 0x000fe20000010000 */
[----:B------:R-:W-:Y:S01]  /*a8b0*/  FADD.FTZ R9, R207, R104 ;  /* 0x00000068cf097221 */ /* 0x000fe20000010000 */
[----:B------:R-:W-:Y:S01]  /*a8c0*/  F2FP.F16.F32.PACK_AB R200, R121, R200 ;  /* 0x000000c879c8723e */ /* 0x000fe200000000ff */
[----:B------:R-:W-:Y:S01]  /*a8d0*/  FMUL.FTZ R72, R72, R6 ;  /* 0x0000000648487220 */ /* 0x000fe20000410000 */
[----:B------:R-:W-:Y:S01]  /*a8e0*/  FADD.FTZ R11, R117, R108 ;  /* 0x0000006c750b7221 */ /* 0x000fe20000010000 */
[----:B-1----:R-:W-:Y:S01]  /*a8f0*/  FADD.FTZ R104, R102, R9 ;  /* 0x0000000966687221 */ /* 0x002fe20000010000 */
[----:B------:R-:W-:Y:S01]  /*a900*/  F2FP.F16.F32.PACK_AB R202, R125, R202 ;  /* 0x000000ca7dca723e */ /* 0x000fe200000000ff */
[----:B------:R-:W-:Y:S01]  /*a910*/  FMUL.FTZ R73, R73, R6 ;  /* 0x0000000649497220 */ /* 0x000fe20000410000 */
[----:B--2---:R-:W-:Y:S01]  /*a920*/  FADD.FTZ R106, R208, R11 ;  /* 0x0000000bd06a7221 */ /* 0x004fe20000010000 */
        /* <DEDUP_REMOVED lines=24> */
[----:B-----5:R-:W-:Y:S01]  /*aab0*/  FADD.FTZ R9, R114, R9 ;  /* 0x0000000972097221 */ /* 0x020fe20000010000 */
        /* <DEDUP_REMOVED lines=11> */
[C---:B------:R-:W-:Y:S01]  /*ab70*/  FADD.FTZ R9, R91.reuse, R9 ;  /* 0x000000095b097221 */ /* 0x040fe20000010000 */
        /* <DEDUP_REMOVED lines=8> */
[-C--:B------:R-:W-:Y:S01]  /*ac00*/  FMUL.FTZ R35, R35, R93.reuse ;  /* 0x0000005d23237220 */ /* 0x080fe20000410000 */
        /* <DEDUP_REMOVED lines=25> */
[----:B------:R-:W-:Y:S01]  /*ada0*/  FMUL.FTZ R87, R87, R93 ;  /* 0x0000005d57577220 */ /* 0x000fe20000410000 */
[----:B------:R-:W-:-:S02]  /*adb0*/  IMAD.MOV.U32 R7, RZ, RZ, R10 ;  /* 0x000000ffff077224 */ /* 0x000fc400078e000a */
[----:B------:R-:W-:Y:S01]  /*adc0*/  IMAD.MOV.U32 R11, RZ, RZ, R4 ;  /* 0x000000ffff0b7224 */ /* 0x000fe200078e0004 */
[----:B0-----:R-:W-:Y:S06]  /*add0*/  @P2 BRA `(.L_x_28) ;  /* 0xffffffb400642947 */ /* 0x001fec000383ffff */
.L_x_19:
[----:B------:R-:W-:Y:S06]  /*ade0*/  BAR.ARV 0x8, 0x180 ;  /* 0x0206000000007b1d */ /* 0x000fec0000002000 */
[----:B------:R-:W-:Y:S05]  /*adf0*/  @!P0 BRA `(.L_x_29) ;  /* 0x0000000000048947 */ /* 0x000fea0003800000 */
[----:B------:R-:W-:Y:S01]  /*ae00*/  BPT.TRAP 0x1 ;  /* 0x000000040000795c */ /* 0x000fe20000300000 */
.L_x_29:
        /* <DEDUP_REMOVED lines=8> */
.L_x_30:
[----:B-1----:R-:W-:Y:S05]  /*ae90*/  @P2 BRA `(.L_x_31) ;  /* 0x0000000000082947 */ /* 0x002fea0003800000 */
[----:B------:R-:W1:Y:S02]  /*aea0*/  SYNCS.PHASECHK.TRANS64.TRYWAIT P0, [R11+URZ+0x34850], R2 ;  /* 0x034850020b0075a7 */ /* 0x000e64000800017f */
[----:B-1----:R-:W-:Y:S05]  /*aeb0*/  @!P0 BRA `(.L_x_32) ;  /* 0x0000005c00f08947 */ /* 0x002fea0003800000 */
.L_x_31:
[----:B------:R-:W-:Y:S01]  /*aec0*/  R2UR UR4, R16 ;  /* 0x00000000100472ca */ /* 0x000fe200000e0000 */
[----:B------:R-:W-:Y:S01]  /*aed0*/  WARPGROUP.ARRIVE ;  /* 0x00000000000079c5 */ /* 0x000fe20000000000 */
[----:B------:R-:W-:Y:S01]  /*aee0*/  R2UR UR5, R0 ;  /* 0x00000000000572ca */ /* 0x000fe200000e0000 */
[----:B------:R-:W-:Y:S01]  /*aef0*/  UMOV UR7, 0x40000040 ;  /* 0x4000004000077882 */ /* 0x000fe20000000000 */
[----:B------:R-:W2:Y:S01]  /*af00*/  SHFL.BFLY PT, R0, R9, 0x2, 0x1f ;  /* 0x0c401f0009007f89 */ /* 0x000ea200000e0000 */
[----:B------:R-:W-:Y:S02]  /*af10*/  IMAD.MOV.U32 R17, RZ, RZ, RZ ;  /* 0x000000ffff117224 */ /* 0x000fe400078e00ff */
[----:B------:R-:W-:Y:S01]  /*af20*/  IMAD.MOV.U32 R16, RZ, RZ, -0x800000 ;  /* 0xff800000ff107424 */ /* 0x000fe200078e00ff */
[----:B------:R-:W0:Y:S05]  /*af30*/  SHFL.BFLY PT, R3, R8, 0x2, 0x1f ;  /* 0x0c401f0008037f89 */ /* 0x000e2a00000e0000 */
[----:B------:R-:W-:-:S04]  /*af40*/  UIADD3 UR4, UR4, 0x400, URZ ;  /* 0x0000040004047890 */ /* 0x000fc8000fffe03f */
[----:B------:R-:W-:-:S04]  /*af50*/  USHF.R.U32.HI UR4, URZ, 0x4, UR4 ;  /* 0x000000043f047899 */ /* 0x000fc80008011604 */
[----:B------:R-:W-:-:S04]  /*af60*/  ULOP3.LUT UR4, UR4, 0x3fff, URZ, 0xc0, !UPT ;  /* 0x00003fff04047892 */ /* 0x000fc8000f8ec03f */
[----:B------:R-:W-:Y:S01]  /*af70*/  ULOP3.LUT UR4, UR4, 0x5800000, URZ, 0xfc, !UPT ;  /* 0x0580000004047892 */ /* 0x000fe2000f8efc3f */
[----:B--2---:R-:W-:-:S03]  /*af80*/  FADD.FTZ R0, R0, R9 ;  /* 0x0000000900007221 */ /* 0x004fc60000010000 */
[----:B------:R-:W-:Y:S01]  /*af90*/  UIMAD UR4, UR5, 0xb00, UR4 ;  /* 0x00000b00050478a4 */ /* 0x000fe2000f8e0204 */
[----:B------:R-:W-:Y:S02]  /*afa0*/  @!P1 VIADD R9, R11, 0x34860 ;  /* 0x000348600b099836 */ /* 0x000fe40000000000 */
[----:B01----:R-:W-:Y:S01]  /*afb0*/  FADD.FTZ R2, R3, R8 ;  /* 0x0000000803027221 */ /* 0x003fe20000010000 */
[----:B------:R-:W-:Y:S01]  /*afc0*/  IMAD.MOV.U32 R8, RZ, RZ, RZ ;  /* 0x000000ffff087224 */ /* 0x000fe200078e00ff */
[----:B------:R-:W0:Y:S01]  /*afd0*/  SHFL.BFLY PT, R3, R0, 0x1, 0x1f ;  /* 0x0c201f0000037f89 */ /* 0x000e2200000e0000 */
[----:B------:R-:W-:Y:S01]  /*afe0*/  @!P1 PRMT R9, RZ, 0x654, R9 ;  /* 0x00000654ff099816 */ /* 0x000fe20000000009 */
[----:B------:R-:W-:Y:S02]  /*aff0*/  UMOV UR6, UR4 ;  /* 0x0000000400067c82 */ /* 0x000fe40008000000 */
[----:B------:R-:W-:Y:S01]  /*b000*/  HGMMA.64x128x16.F32 R24, R176, gdesc[UR4].tnspB, R24, gsb0 ;  /* 0x41e00004b0187df0 */ /* 0x000fe20008000818 */
[----:B------:R-:W-:Y:S01]  /*b010*/  UIADD3 UR6, UR4, 0x80, URZ ;  /* 0x0000008004067890 */ /* 0x000fe2000fffe03f */
[----:B------:R-:W1:Y:S01]  /*b020*/  SHFL.BFLY PT, R7, R2, 0x1, 0x1f ;  /* 0x0c201f0002077f89 */ /* 0x000e6200000e0000 */
[----:B------:R-:W-:Y:S01]  /*b030*/  UMOV UR7, 0x40000040 ;  /* 0x4000004000077882 */ /* 0x000fe20000000000 */
[----:B0-----:R-:W-:Y:S01]  /*b040*/  FADD.FTZ R12, R0, R3 ;  /* 0x00000003000c7221 */ /* 0x001fe20000010000 */
[----:B------:R-:W-:-:S04]  /*b050*/  IMAD.MOV.U32 R0, RZ, RZ, -0x800000 ;  /* 0xff800000ff007424 */ /* 0x000fc800078e00ff */
[----:B------:R-:W-:Y:S01]  /*b060*/  FSETP.NE.FTZ.AND P0, PT, R12, RZ, PT ;  /* 0x000000ff0c00720b */ /* 0x000fe20003f15000 */
[----:B-1----:R-:W-:-:S05]  /*b070*/  FADD.FTZ R13, R2, R7 ;  /* 0x00000007020d7221 */ /* 0x002fca0000010000 */
[----:B------:R-:W-:-:S07]  /*b080*/  FSETP.NE.FTZ.AND P2, PT, R13, RZ, PT ;  /* 0x000000ff0d00720b */ /* 0x000fce0003f55000 */
[----:B------:R-:W0:Y:S01]  /*b090*/  @P0 MUFU.LG2 R6, R12 ;  /* 0x0000000c00060308 */ /* 0x000e220000000c00 */
[----:B------:R-:W-:-:S05]  /*b0a0*/  @P0 FMUL.FTZ R3, R5, 0.69314718246459960938 ;  /* 0x3f31721805030820 */ /* 0x000fca0000410000 */
[----:B------:R-:W-:Y:S02]  /*b0b0*/  @P2 FMUL.FTZ R2, R5, 0.69314718246459960938 ;  /* 0x3f31721805022820 */ /* 0x000fe40000410000 */
[----:B------:R-:W1:Y:S08]  /*b0c0*/  @P2 MUFU.LG2 R7, R13 ;  /* 0x0000000d00072308 */ /* 0x000e700000000c00 */
[----:B------:R-:W2:Y:S01]  /*b0d0*/  @P0 MUFU.RCP R8, R12 ;  /* 0x0000000c00080308 */ /* 0x000ea20000001000 */
[----:B0-----:R-:W-:-:S04]  /*b0e0*/  @P0 FMUL.FTZ R6, R6, 0.69314718246459960938 ;  /* 0x3f31721806060820 */ /* 0x001fc80000410000 */
[----:B------:R-:W-:Y:S01]  /*b0f0*/  @P0 FFMA.FTZ R16, R3, R4, R6 ;  /* 0x0000000403100223 */ /* 0x000fe20000010006 */
[----:B------:R-:W-:Y:S02]  /*b100*/  PLOP3.LUT P0, PT, PT, PT, PT, 0x8, 0x0 ;  /* 0x000000000000781c */ /* 0x000fe40003f0e170 */
[----:B------:R-:W0:Y:S01]  /*b110*/  @P2 MUFU.RCP R17, R13 ;  /* 0x0000000d00112308 */ /* 0x000e220000001000 */
[----:B-1----:R-:W-:-:S04]  /*b120*/  @P2 FMUL.FTZ R7, R7, 0.69314718246459960938 ;  /* 0x3f31721807072820 */ /* 0x002fc80000410000 */
[----:B------:R-:W-:Y:S01]  /*b130*/  @P2 FFMA.FTZ R0, R2, R10, R7 ;  /* 0x0000000a02002223 */ /* 0x000fe20000010007 */
[----:B------:R-:W-:Y:S02]  /*b140*/  WARPGROUP.DEPBAR.LE gsb0, 0x0 ;  /* 0x00008000000079c5 */ /* 0x000fe40000010000 */
[----:B------:R-:W-:-:S06]  /*b150*/  WARPGROUP.ARRIVE ;  /* 0x00000000000079c5 */ /* 0x000fcc0000000000 */
[----:B------:R-:W-:Y:S01]  /*b160*/  HGMMA.64x128x16.F32 R24, R180, gdesc[UR4].tnspB, R24, gsb0 ;  /* 0x41e00004b4187df0 */ /* 0x000fe20008000818 */
[----:B------:R-:W-:Y:S01]  /*b170*/  UIADD3 UR6, UR4, 0x100, URZ ;  /* 0x0000010004067890 */ /* 0x000fe2000fffe03f */
[----:B------:R-:W-:Y:S01]  /*b180*/  UMOV UR7, 0x40000040 ;  /* 0x4000004000077882 */ /* 0x000fe20000000000 */
[----:B------:R-:W-:Y:S02]  /*b190*/  WARPGROUP.DEPBAR.LE gsb0, 0x0 ;  /* 0x00008000000079c5 */ /* 0x000fe40000010000 */
[----:B------:R-:W-:-:S07]  /*b1a0*/  WARPGROUP.ARRIVE ;  /* 0x00000000000079c5 */ /* 0x000fce0000000000 */
        /* <DEDUP_REMOVED lines=33> */
[----:B------:R-:W-:Y:S01]  /*b3c0*/  UIADD3 UR4, UR4, 0x500, URZ ;  /* 0x0000050004047890 */ /* 0x000fe2000fffe03f */
[----:B------:R-:W-:Y:S02]  /*b3d0*/  WARPGROUP.DEPBAR.LE gsb0, 0x0 ;  /* 0x00008000000079c5 */ /* 0x000fe40000010000 */
[----:B------:R-:W-:-:S06]  /*b3e0*/  WARPGROUP.ARRIVE ;  /* 0x00000000000079c5 */ /* 0x000fcc0000000000 */
[----:B------:R-:W-:Y:S01]  /*b3f0*/  HGMMA.64x128x16.F32 R24, R212, gdesc[UR4].tnspB, R24, gsb0 ;  /* 0x41e00004d4187df0 */ /* 0x000fe20008000818 */
[----:B------:R-:W-:Y:S01]  /*b400*/  UMOV UR6, UR4 ;  /* 0x0000000400067c82 */ /* 0x000fe20008000000 */
[----:B------:R-:W-:Y:S01]  /*b410*/  UMOV UR7, 0x40000040 ;  /* 0x4000004000077882 */ /* 0x000fe20000000000 */
[----:B------:R-:W-:Y:S02]  /*b420*/  WARPGROUP.DEPBAR.LE gsb0, 0x0 ;  /* 0x00008000000079c5 */ /* 0x000fe40000010000 */
[----:B------:R-:W-:-:S07]  /*b430*/  WARPGROUP.ARRIVE ;  /* 0x00000000000079c5 */ /* 0x000fce0000000000 */
[----:B------:R-:W-:Y:S03]  /*b440*/  HGMMA.64x128x16.F32 R24, R216, gdesc[UR4].tnspB, R24, gsb0 ;  /* 0x41e00004d8187df0 */ /* 0x000fe60008000818 */
[----:B------:R-:W-:Y:S02]  /*b450*/  WARPGROUP.DEPBAR.LE gsb0, 0x0 ;  /* 0x00008000000079c5 */ /* 0x000fe40000010000 */
[-C--:B--2---:R-:W-:Y:S01]  /*b460*/  FMUL.FTZ R94, R36, R8.reuse ;  /* 0x00000008245e7220 */ /* 0x084fe20000410000 */
        /* <DEDUP_REMOVED lines=11> */
[-C--:B0-----:R-:W-:Y:S01]  /*b520*/  FMUL.FTZ R40, R30, R17.reuse ;  /* 0x000000111e287220 */ /* 0x081fe20000410000 */
        /* <DEDUP_REMOVED lines=13> */
[----:B------:R0:W-:Y:S01]  /*b600*/  @!P1 SYNCS.ARRIVE.TRANS64.RED.A1T0 RZ, [R9+URZ], RZ ;  /* 0x000000ff09ff99a7 */ /* 0x0001e2000810043f */
        /* <DEDUP_REMOVED lines=37> */
[----:B------:R-:W-:-:S07]  /*b860*/  FMUL.FTZ R87, R87, R17 ;  /* 0x0000001157577220 */ /* 0x000fce0000410000 */
.L_x_12:
[----:B------:R-:W-:Y:S05]  /*b870*/  @P0 BRA `(.L_x_33) ;  /* 0x0000001400600947 */ /* 0x000fea0003800000 */
[----:B------:R-:W0:Y:S01]  /*b880*/  S2R R17, SR_TID.X ;  /* 0x0000000000117919 */ /* 0x000e220000002100 */
[----:B------:R-:W1:Y:S01]  /*b890*/  LDC R71, c[0x0][0xbe8] ;  /* 0x0002fa00ff477b82 */ /* 0x000e620000000800 */
[----:B------:R-:W-:Y:S01]  /*b8a0*/  R2UR UR13, R19 ;  /* 0x00000000130d72ca */ /* 0x000fe200000e0000 */
[----:B------:R-:W-:Y:S01]  /*b8b0*/  ULDC.64 UR8, c[0x0][0xbd0] ;  /* 0x0002f40000087ab9 */ /* 0x000fe20000000a00 */
[----:B------:R-:W2:Y:S01]  /*b8c0*/  S2R R64, SR_CTAID.X ;  /* 0x0000000000407919 */ /* 0x000ea20000002500 */
[----:B------:R-:W-:Y:S01]  /*b8d0*/  ULDC.64 UR14, c[0x0][0x208] ;  /* 0x00008200000e7ab9 */ /* 0x000fe20000000a00 */
[----:B------:R-:W-:Y:S03]  /*b8e0*/  BSSY B0, `(.L_x_34) ;  /* 0x00000eb000007945 */ /* 0x000fe60003800000 */
[----:B------:R-:W3:Y:S06]  /*b8f0*/  S2UR UR12, SR_CTAID.Z ;  /* 0x00000000000c79c3 */ /* 0x000eec0000002700 */
[----:B------:R-:W-:-:S02]  /*b900*/  USHF.R.S32.HI UR7, URZ, 0x1f, UR13 ;  /* 0x0000001f3f077899 */ /* 0x000fc4000801140d */
[----:B------:R-:W4:Y:S01]  /*b910*/  LDC.64 R68, c[0x0][0xbd8] ;  /* 0x0002f600ff447b82 */ /* 0x000f220000000a00 */
[----:B------:R-:W-:Y:S02]  /*b920*/  UIMAD.WIDE.U32 UR4, UR13, UR8, URZ ;  /* 0x000000080d0472a5 */ /* 0x000fe4000f8e003f */
[----:B------:R-:W-:-:S04]  /*b930*/  UIMAD UR6, UR7, UR8, URZ ;  /* 0x00000008070672a4 */ /* 0x000fc8000f8e023f */
[----:B------:R-:W-:Y:S01]  /*b940*/  UIMAD UR6, UR13, UR9, UR6 ;  /* 0x000000090d0672a4 */ /* 0x000fe2000f8e0206 */
[----:B-1----:R-:W-:Y:S01]  /*b950*/  ISETP.NE.AND P0, PT, R71, 0x1, PT ;  /* 0x000000014700780c */ /* 0x002fe20003f05270 */
[----:B------:R-:W1:Y:S01]  /*b960*/  S2UR UR11, SR_CTAID.Y ;  /* 0x00000000000b79c3 */ /* 0x000e620000002600 */
[----:B------:R-:W-:Y:S01]  /*b970*/  ULDC.64 UR8, c[0x0][0xb38] ;  /* 0x0002ce0000087ab9 */ /* 0x000fe20000000a00 */
[----:B------:R-:W-:Y:S02]  /*b980*/  UIADD3 UR6, UR5, UR6, URZ ;  /* 0x0000000605067290 */ /* 0x000fe4000fffe03f */
[----:B------:R-:W-:Y:S01]  /*b990*/  UIMAD UR7, UR7, UR8, URZ ;  /* 0x00000008070772a4 */ /* 0x000fe2000f8e023f */
[----:B0-----:R-:W-:Y:S01]  /*b9a0*/  VIADD R59, R17, 0xffffff80 ;  /* 0xffffff80113b7836 */ /* 0x001fe20000000000 */
[----:B---3--:R-:W-:Y:S02]  /*b9b0*/  USHF.R.S32.HI UR10, URZ, 0x1f, UR12 ;  /* 0x0000001f3f0a7899 */ /* 0x008fe4000801140c */
[----:B------:R-:W1:Y:S02]  /*b9c0*/  LDC R75, c[0x0][0xc50] ;  /* 0x00031400ff4b7b82 */ /* 0x000e640000000800 */
[----:B------:R-:W-:-:S04]  /*b9d0*/  SHF.R.S32.HI R22, RZ, 0x1f, R59 ;  /* 0x0000001fff167819 */ /* 0x000fc8000001143b */
[CC--:B------:R-:W-:Y:S02]  /*b9e0*/  LEA.HI R17, R22.reuse, R59.reuse, RZ, 0x7 ;  /* 0x0000003b16117211 */ /* 0x0c0fe400078f38ff */
[----:B------:R-:W0:Y:S01]  /*b9f0*/  LDC.64 R72, c[0x0][0xb40] ;  /* 0x0002d000ff487b82 */ /* 0x000e220000000a00 */
[----:B------:R-:W-:Y:S02]  /*ba00*/  LEA.HI R22, R22, R59, RZ, 0x2 ;  /* 0x0000003b16167211 */ /* 0x000fe400078f10ff */
[----:B------:R-:W-:Y:S02]  /*ba10*/  LOP3.LUT R18, R17, 0xffffff80, RZ, 0xc0, !PT ;  /* 0xffffff8011127812 */ /* 0x000fe400078ec0ff */
[----:B------:R-:W-:Y:S02]  /*ba20*/  SHF.R.S32.HI R58, RZ, 0x7, R17 ;  /* 0x00000007ff3a7819 */ /* 0x000fe40000011411 */
[----:B------:R-:W-:Y:S01]  /*ba30*/  LOP3.LUT R22, R22, 0xfffffffc, RZ, 0xc0, !PT ;  /* 0xfffffffc16167812 */ /* 0x000fe200078ec0ff */
[----:B------:R-:W-:Y:S01]  /*ba40*/  IMAD.IADD R70, R59, 0x1, -R18 ;  /* 0x000000013b467824 */ /* 0x000fe200078e0a12 */
[----:B------:R-:W-:Y:S01]  /*ba50*/  LEA.HI R17, R17, R58, RZ, 0x1 ;  /* 0x0000003a11117211 */ /* 0x000fe200078f08ff */
[----:B------:R-:W3:Y:S02]  /*ba60*/  @P0 LDC R67, c[0x0][0xbf0] ;  /* 0x0002fc00ff430b82 */ /* 0x000ee40000000800 */
[----:B------:R-:W-:Y:S01]  /*ba70*/  IMAD.IADD R22, R59, 0x1, -R22 ;  /* 0x000000013b167824 */ /* 0x000fe200078e0a16 */
[----:B------:R-:W-:-:S02]  /*ba80*/  SHF.R.S32.HI R63, RZ, 0x1f, R70 ;  /* 0x0000001fff3f7819 */ /* 0x000fc40000011446 */
[----:B------:R-:W-:Y:S02]  /*ba90*/  LOP3.LUT R17, R17, 0x3fffffe, RZ, 0xc0, !PT ;  /* 0x03fffffe11117812 */ /* 0x000fe400078ec0ff */
[----:B------:R-:W-:Y:S01]  /*baa0*/  LEA.HI R77, R63, R70, RZ, 0x2 ;  /* 0x000000463f4d7211 */ /* 0x000fe200078f10ff */
[----:B------:R-:W5:Y:S02]  /*bab0*/  @P0 LDC R79, c[0x0][0xbec] ;  /* 0x0002fb00ff4f0b82 */ /* 0x000f640000000800 */
[----:B------:R-:W-:Y:S01]  /*bac0*/  IMAD.IADD R17, R58, 0x1, -R17 ;  /* 0x000000013a117824 */ /* 0x000fe200078e0a11 */
[--C-:B------:R-:W-:Y:S02]  /*bad0*/  SHF.R.S32.HI R18, RZ, 0x2, R77.reuse ;  /* 0x00000002ff127819 */ /* 0x100fe4000001144d */
[----:B------:R-:W-:Y:S01]  /*bae0*/  SHF.R.S32.HI R23, RZ, 0x1f, R77 ;  /* 0x0000001fff177819 */ /* 0x000fe2000001144d */
[----:B0-----:R-:W-:Y:S01]  /*baf0*/  IMAD R66, R72, UR10, RZ ;  /* 0x0000000a48427c24 */ /* 0x001fe2000f8e02ff */
[----:B------:R-:W-:Y:S01]  /*bb00*/  LEA.HI R58, R22, R22, RZ, 0x1 ;  /* 0x00000016163a7211 */ /* 0x000fe200078f08ff */
[----:B------:R-:W0:Y:S01]  /*bb10*/  @P0 LDC R74, c[0x0][0xbf0] ;  /* 0x0002fc00ff4a0b82 */ /* 0x000e220000000800 */
[----:B------:R-:W-:-:S02]  /*bb20*/  LEA.HI R23, R23, R18, RZ, 0x3 ;  /* 0x0000001217177211 */ /* 0x000fc400078f18ff */
[----:B------:R-:W-:Y:S02]  /*bb30*/  LOP3.LUT R59, R58, 0x1ffffffe, RZ, 0xc0, !PT ;  /* 0x1ffffffe3a3b7812 */ /* 0x000fe400078ec0ff */
[----:B------:R-:W-:Y:S02]  /*bb40*/  LOP3.LUT R23, R23, 0xfffffff8, RZ, 0xc0, !PT ;  /* 0xfffffff817177812 */ /* 0x000fe400078ec0ff */
[----:B------:R-:W-:Y:S01]  /*bb50*/  LOP3.LUT R77, R77, 0x7ffffffc, RZ, 0xc0, !PT ;  /* 0x7ffffffc4d4d7812 */ /* 0x000fe200078ec0ff */
[----:B------:R-:W-:Y:S02]  /*bb60*/  IMAD.IADD R58, R22, 0x1, -R59 ;  /* 0x00000001163a7824 */ /* 0x000fe400078e0a3b */
[----:B------:R-:W-:Y:S01]  /*bb70*/  IMAD.IADD R23, R18, 0x1, -R23 ;  /* 0x0000000112177824 */ /* 0x000fe200078e0a17 */
[----:B------:R-:W-:Y:S01]  /*bb80*/  LEA.HI R18, R63, R70, RZ, 0x5 ;  /* 0x000000463f127211 */ /* 0x000fe200078f28ff */
[----:B------:R-:W-:Y:S01]  /*bb90*/  IMAD.U32 R22, RZ, RZ, UR4 ;  /* 0x00000004ff167e24 */ /* 0x000fe2000f8e00ff */
[----:B------:R-:W1:Y:S02]  /*bba0*/  @P0 LDC R63, c[0x0][0xbec] ;  /* 0x0002fb00ff3f0b82 */ /* 0x000e640000000800 */
[----:B------:R-:W-:-:S05]  /*bbb0*/  SHF.R.S32.HI R18, RZ, 0x5, R18 ;  /* 0x00000005ff127819 */ /* 0x000fca0000011412 */
[----:B------:R-:W-:Y:S02]  /*bbc0*/  IMAD R18, R18, 0x10, R23 ;  /* 0x0000001012127824 */ /* 0x000fe400078e0217 */
[----:B------:R-:W-:Y:S01]  /*bbd0*/  IMAD.U32 R23, RZ, RZ, UR5 ;  /* 0x00000005ff177e24 */ /* 0x000fe2000f8e00ff */
[----:B------:R-:W-:Y:S01]  /*bbe0*/  UIMAD.WIDE.U32 UR4, UR13, UR8, URZ ;  /* 0x000000080d0472a5 */ /* 0x000fe2000f8e003f */
[----:B------:R-:W-:Y:S02]  /*bbf0*/  IMAD R17, R17, 0x40, R18 ;  /* 0x0000004011117824 */ /* 0x000fe400078e0212 */
[----:B----4-:R-:W-:Y:S02]  /*bc00*/  IMAD R18, R68, UR10, RZ ;  /* 0x0000000a44127c24 */ /* 0x010fe4000f8e02ff */
[----:B------:R-:W-:Y:S01]  /*bc10*/  IMAD.U32 R23, RZ, RZ, UR6 ;  /* 0x00000006ff177e24 */ /* 0x000fe2000f8e00ff */
[----:B------:R-:W-:Y:S01]  /*bc20*/  UIMAD UR6, UR13, UR9, UR7 ;  /* 0x000000090d0672a4 */ /* 0x000fe2000f8e0207 */
[----:B------:R-:W-:-:S02]  /*bc30*/  IMAD R58, R58, 0x8, R17 ;  /* 0x000000083a3a7824 */ /* 0x000fc400078e0211 */
[----:B------:R-:W-:Y:S01]  /*bc40*/  IMAD R65, R69, UR12, R18 ;  /* 0x0000000c45417c24 */ /* 0x000fe2000f8e0212 */
[----:B------:R-:W-:Y:S01]  /*bc50*/  UIADD3 UR6, UR5, UR6, URZ ;  /* 0x0000000605067290 */ /* 0x000fe2000fffe03f */
[----:B--2---:R-:W-:Y:S01]  /*bc60*/  IMAD R18, R64, 0x80, R58 ;  /* 0x0000008040127824 */ /* 0x004fe200078e023a */
[----:B------:R-:W-:Y:S01]  /*bc70*/  ULDC.64 UR8, c[0x0][0xb28] ;  /* 0x0002ca0000087ab9 */ /* 0x000fe20000000a00 */
[----:B------:R-:W-:-:S04]  /*bc80*/  IMAD.WIDE.U32 R22, R68, UR12, R22 ;  /* 0x0000000c44167c25 */ /* 0x000fc8000f8e0016 */
[----:B------:R-:W-:Y:S02]  /*bc90*/  IMAD R68, RZ, RZ, -UR13 ;  /* 0x8000000dff447e24 */ /* 0x000fe4000f8e02ff */
[----:B-1----:R-:W-:-:S04]  /*bca0*/  @P0 IMAD.HI.U32 R62, R18, R63, RZ ;  /* 0x0000003f123e0227 */ /* 0x002fc800078e00ff */
[----:B------:R-:W-:Y:S02]  /*bcb0*/  IMAD.U32 R59, RZ, RZ, UR5 ;  /* 0x00000005ff3b7e24 */ /* 0x000fe4000f8e00ff */
[----:B------:R-:W-:Y:S02]  /*bcc0*/  IMAD R75, R75, R68, UR11 ;  /* 0x0000000b4b4b7e24 */ /* 0x000fe4000f8e0244 */
[----:B------:R-:W-:Y:S01]  /*bcd0*/  IMAD.U32 R58, RZ, RZ, UR4 ;  /* 0x00000004ff3a7e24 */ /* 0x000fe2000f8e00ff */
[----:B------:R-:W-:Y:S01]  /*bce0*/  ULDC.64 UR4, c[0x0][0xbe0] ;  /* 0x0002f80000047ab9 */ /* 0x000fe20000000a00 */
[----:B------:R-:W-:Y:S01]  /*bcf0*/  IMAD.U32 R59, RZ, RZ, UR6 ;  /* 0x00000006ff3b7e24 */ /* 0x000fe2000f8e00ff */
[----:B------:R-:W-:Y:S01]  /*bd00*/  ULDC.64 UR6, c[0x0][0xb48] ;  /* 0x0002d20000067ab9 */ /* 0x000fe20000000a00 */
[----:B------:R-:W-:Y:S01]  /*bd10*/  IMAD.MOV.U32 R63, RZ, RZ, R18 ;  /* 0x000000ffff3f7224 */ /* 0x000fe200078e0012 */
[----:B---3--:R-:W-:Y:S01]  /*bd20*/  @P0 SHF.R.U32.HI R63, RZ, R67, R62 ;  /* 0x00000043ff3f0219 */ /* 0x008fe2000001163e */
[----:B------:R-:W-:Y:S01]  /*bd30*/  IMAD R67, R73, UR12, R66 ;  /* 0x0000000c49437c24 */ /* 0x000fe2000f8e0242 */
[----:B------:R-:W-:Y:S01]  /*bd40*/  SHF.R.S32.HI R66, RZ, 0x1f, R75 ;  /* 0x0000001fff427819 */ /* 0x000fe2000001144b */
[----:B------:R-:W-:-:S04]  /*bd50*/  IMAD.WIDE.U32 R58, R72, UR12, R58 ;  /* 0x0000000c483a7c25 */ /* 0x000fc8000f8e003a */
[----:B------:R-:W-:Y:S02]  /*bd60*/  IMAD.IADD R23, R23, 0x1, R65 ;  /* 0x0000000117177824 */ /* 0x000fe400078e0241 */
[----:B-----5:R-:W-:-:S04]  /*bd70*/  @P0 IMAD.HI.U32 R79, R18, R79, RZ ;  /* 0x0000004f124f0227 */ /* 0x020fc800078e00ff */
[----:B------:R-:W-:Y:S02]  /*bd80*/  IMAD.IADD R59, R59, 0x1, R67 ;  /* 0x000000013b3b7824 */ /* 0x000fe400078e0243 */
[----:B------:R-:W-:Y:S02]  /*bd90*/  IMAD R67, R66, UR6, RZ ;  /* 0x0000000642437c24 */ /* 0x000fe4000f8e02ff */
[----:B------:R-:W-:-:S04]  /*bda0*/  IMAD.WIDE.U32 R22, R75, UR4, R22 ;  /* 0x000000044b167c25 */ /* 0x000fc8000f8e0016 */
[----:B------:R-:W-:Y:S01]  /*bdb0*/  IMAD.MOV.U32 R65, RZ, RZ, R18 ;  /* 0x000000ffff417224 */ /* 0x000fe200078e0012 */
[----:B0-----:R-:W-:Y:S01]  /*bdc0*/  @P0 SHF.R.U32.HI R65, RZ, R74, R79 ;  /* 0x0000004aff410219 */ /* 0x001fe2000001164f */
[----:B------:R-:W-:Y:S01]  /*bdd0*/  IMAD R62, R66, UR4, RZ ;  /* 0x00000004423e7c24 */ /* 0x000fe2000f8e02ff */
[----:B------:R-:W-:Y:S01]  /*bde0*/  BAR.SYNC.DEFER_BLOCKING 0x1, 0x100 ;  /* 0x0044000000007b1d */ /* 0x000fe20000010000 */
[C---:B------:R-:W-:Y:S01]  /*bdf0*/  IMAD R69, R75.reuse, UR7, R67 ;  /* 0x000000074b457c24 */ /* 0x040fe2000f8e0243 */
[--C-:B------:R-:W-:Y:S01]  /*be00*/  SHF.R.S32.HI R67, RZ, 0x1f, R63.reuse ;  /* 0x0000001fff437819 */ /* 0x100fe2000001143f */
[----:B------:R-:W-:Y:S01]  /*be10*/  IMAD R66, R75, UR5, R62 ;  /* 0x000000054b427c24 */ /* 0x000fe2000f8e023e */
[----:B------:R-:W-:Y:S01]  /*be20*/  IADD3 R22, P0, R63, R22, RZ ;  /* 0x000000163f167210 */ /* 0x000fe20007f1e0ff */
[----:B------:R-:W-:Y:S01]  /*be30*/  IMAD.MOV R63, RZ, RZ, -R63 ;  /* 0x000000ffff3f7224 */ /* 0x000fe200078e0a3f */
[--C-:B------:R-:W-:Y:S01]  /*be40*/  SHF.R.S32.HI R62, RZ, 0x1f, R65.reuse ;  /* 0x0000001fff3e7819 */ /* 0x100fe20000011441 */
[----:B------:R-:W-:Y:S01]  /*be50*/  IMAD.MOV R68, RZ, RZ, -R65 ;  /* 0x000000ffff447224 */ /* 0x000fe200078e0a41 */
[----:B------:R-:W-:Y:S01]  /*be60*/  ULDC.64 UR4, c[0x0][0xb30] ;  /* 0x0002cc0000047ab9 */ /* 0x000fe20000000a00 */
[----:B------:R-:W-:Y:S01]  /*be70*/  IMAD R63, R71, R63, R18 ;  /* 0x0000003f473f7224 */ /* 0x000fe200078e0212 */
[----:B------:R-:W-:Y:S01]  /*be80*/  IADD3.X R23, R67, R23, R66, P0, !PT ;  /* 0x0000001743177210 */ /* 0x000fe200007fe442 */
[----:B------:R-:W-:Y:S01]  /*be90*/  IMAD.WIDE.U32 R58, R75, UR6, R58 ;  /* 0x000000064b3a7c25 */ /* 0x000fe2000f8e003a */
[----:B------:R-:W-:-:S03]  /*bea0*/  ULDC.64 UR6, c[0x0][0xbc8] ;  /* 0x0002f20000067ab9 */ /* 0x000fc60000000a00 */
[----:B------:R-:W-:Y:S02]  /*beb0*/  IMAD R62, R62, UR4, RZ ;  /* 0x000000043e3e7c24 */ /* 0x000fe4000f8e02ff */
[----:B------:R-:W-:Y:S01]  /*bec0*/  IMAD R67, R71, R68, R18 ;  /* 0x0000004447437224 */ /* 0x000fe200078e0212 */
[----:B------:R-:W-:Y:S01]  /*bed0*/  SHF.R.S32.HI R18, RZ, 0x1f, R63 ;  /* 0x0000001fff127819 */ /* 0x000fe2000001143f */
[----:B------:R-:W-:Y:S02]  /*bee0*/  IMAD.IADD R59, R59, 0x1, R69 ;  /* 0x000000013b3b7824 */ /* 0x000fe400078e0245 */
[C---:B------:R-:W-:Y:S01]  /*bef0*/  IMAD R69, R65.reuse, UR5, R62 ;  /* 0x0000000541457c24 */ /* 0x040fe2000f8e023e */
[----:B------:R-:W-:Y:S01]  /*bf00*/  SHF.R.S32.HI R62, RZ, 0x1f, R67 ;  /* 0x0000001fff3e7819 */ /* 0x000fe20000011443 */
[----:B------:R-:W-:Y:S01]  /*bf10*/  IMAD.WIDE.U32 R58, R65, UR4, R58 ;  /* 0x00000004413a7c25 */ /* 0x000fe2000f8e003a */
[----:B------:R-:W0:Y:S01]  /*bf20*/  S2UR UR5, SR_CgaCtaId ;  /* 0x00000000000579c3 */ /* 0x000e220000008800 */
[----:B------:R-:W-:-:S02]  /*bf30*/  UMOV UR4, 0x400 ;  /* 0x0000040000047882 */ /* 0x000fc40000000000 */
[----:B------:R-:W-:Y:S02]  /*bf40*/  IMAD R18, R18, UR6, RZ ;  /* 0x0000000612127c24 */ /* 0x000fe4000f8e02ff */
[----:B------:R-:W-:Y:S02]  /*bf50*/  IMAD.IADD R59, R59, 0x1, R69 ;  /* 0x000000013b3b7824 */ /* 0x000fe400078e0245 */
[----:B------:R-:W-:Y:S02]  /*bf60*/  IMAD R62, R62, UR8, RZ ;  /* 0x000000083e3e7c24 */ /* 0x000fe4000f8e02ff */
[C---:B------:R-:W-:Y:S02]  /*bf70*/  IMAD R65, R63.reuse, UR7, R18 ;  /* 0x000000073f417c24 */ /* 0x040fe4000f8e0212 */
[----:B------:R-:W-:Y:S01]  /*bf80*/  IMAD.WIDE.U32 R22, R63, UR6, R22 ;  /* 0x000000063f167c25 */ /* 0x000fe2000f8e0016 */
[----:B------:R-:W-:-:S03]  /*bf90*/  ULDC.64 UR6, c[0x0][0xba8] ;  /* 0x0002ea0000067ab9 */ /* 0x000fc60000000a00 */
[C---:B------:R-:W-:Y:S01]  /*bfa0*/  IMAD R69, R67.reuse, UR9, R62 ;  /* 0x0000000943457c24 */ /* 0x040fe2000f8e023e */
[----:B------:R-:W-:Y:S01]  /*bfb0*/  LEA R62, P0, R22, UR6, 0x2 ;  /* 0x00000006163e7c11 */ /* 0x000fe2000f8010ff */
[----:B------:R-:W-:Y:S01]  /*bfc0*/  IMAD.WIDE.U32 R58, R67, UR8, R58 ;  /* 0x00000008433a7c25 */ /* 0x000fe2000f8e003a */
[----:B------:R-:W-:Y:S01]  /*bfd0*/  ULDC.64 UR8, c[0x0][0xb00] ;  /* 0x0002c00000087ab9 */ /* 0x000fe20000000a00 */
[----:B------:R-:W-:Y:S02]  /*bfe0*/  ULDC UR6, c[0x0][0xa88] ;  /* 0x0002a20000067ab9 */ /* 0x000fe40000000800 */
[----:B------:R-:W-:Y:S01]  /*bff0*/  IMAD.IADD R63, R23, 0x1, R65 ;  /* 0x00000001173f7824 */ /* 0x000fe200078e0241 */
[----:B------:R-:W-:Y:S01]  /*c000*/  LEA R74, P1, R58, UR8, 0x2 ;  /* 0x000000083a4a7c11 */ /* 0x000fe2000f8210ff */
[----:B------:R-:W-:Y:S01]  /*c010*/  IMAD.IADD R23, R59, 0x1, R69 ;  /* 0x000000013b177824 */ /* 0x000fe200078e0245 */
[----:B0-----:R-:W-:Y:S01]  /*c020*/  ULEA UR4, UR5, UR4, 0x18 ;  /* 0x0000000405047291 */ /* 0x001fe2000f8ec03f */
[----:B------:R-:W-:Y:S01]  /*c030*/  IMAD R17, R64, 0x80, R17 ;  /* 0x0000008040117824 */ /* 0x000fe200078e0211 */
[----:B------:R-:W-:Y:S01]  /*c040*/  LEA.HI.X R63, R22, UR7, R63, 0x2, P0 ;  /* 0x00000007163f7c11 */ /* 0x000fe200080f143f */
[----:B------:R-:W-:Y:S01]  /*c050*/  IMAD R18, R71, UR6, RZ ;  /* 0x0000000647127c24 */ /* 0x000fe2000f8e02ff */
[----:B------:R-:W-:Y:S01]  /*c060*/  LEA.HI.X R76, R58, UR9, R23, 0x2, P1 ;  /* 0x000000093a4c7c11 */ /* 0x000fe200088f1417 */
[----:B------:R-:W-:Y:S01]  /*c070*/  SHFL.IDX PT, R22, R62, RZ, 0x1c1f ;  /* 0x001c1fff3e167589 */ /* 0x000fe200000e0000 */
[C---:B------:R-:W-:Y:S01]  /*c080*/  LOP3.LUT P0, RZ, R70.reuse, 0x3, RZ, 0xc0, !PT ;  /* 0x0000000346ff7812 */ /* 0x040fe2000780c0ff */
[C---:B------:R-:W-:Y:S01]  /*c090*/  VIADD R69, R17.reuse, 0x8 ;  /* 0x0000000811457836 */ /* 0x040fe20000000000 */
[----:B------:R-:W-:Y:S01]  /*c0a0*/  UIADD3 UR4, UR4, 0x34820, URZ ;  /* 0x0003482004047890 */ /* 0x000fe2000fffe03f */
[----:B------:R-:W0:Y:S01]  /*c0b0*/  SHFL.IDX PT, R23, R63, RZ, 0x1c1f ;  /* 0x001c1fff3f177589 */ /* 0x000e2200000e0000 */
[-C--:B------:R-:W-:Y:S01]  /*c0c0*/  ISETP.GE.OR P1, PT, R17, R18.reuse, P0 ;  /* 0x000000121100720c */ /* 0x080fe20000726670 */
[----:B------:R-:W-:Y:S01]  /*c0d0*/  IMAD.IADD R71, R70, 0x1, -R77 ;  /* 0x0000000146477824 */ /* 0x000fe200078e0a4d */
[-C--:B------:R-:W-:Y:S01]  /*c0e0*/  ISETP.GE.OR P0, PT, R69, R18.reuse, P0 ;  /* 0x000000124500720c */ /* 0x080fe20000706670 */
[----:B------:R-:W-:Y:S01]  /*c0f0*/  SHFL.IDX PT, R58, R62, 0x1, 0x1c1f ;  /* 0x003c1f003e3a7f89 */ /* 0x000fe200000e0000 */
[----:B------:R-:W-:Y:S01]  /*c100*/  ISETP.GE.AND P2, PT, R17, R18, PT ;  /* 0x000000121100720c */ /* 0x000fe20003f46270 */
[----:B------:R-:W-:Y:S01]  /*c110*/  UPRMT UR4, URZ, 0x654, UR4 ;  /* 0x000006543f047896 */ /* 0x000fe20008000004 */
[----:B------:R-:W-:Y:S01]  /*c120*/  IMAD.SHL.U32 R71, R71, 0x2, RZ ;  /* 0x0000000247477824 */ /* 0x000fe200078e00ff */
[----:B------:R-:W1:Y:S04]  /*c130*/  SHFL.IDX PT, R59, R63, 0x1, 0x1c1f ;  /* 0x003c1f003f3b7f89 */ /* 0x000e6800000e0000 */
[----:B------:R2:W3:Y:S03]  /*c140*/  SHFL.IDX PT, R66, R74, RZ, 0x1c1f ;  /* 0x001c1fff4a427589 */ /* 0x0004e600000e0000 */
[----:B------:R-:W-:Y:S01]  /*c150*/  SYNCS.ARRIVE.TRANS64.RED.A1T0 RZ, [UR4], RZ ;  /* 0x000000ffffff79a7 */ /* 0x000fe20008100404 */
[----:B------:R2:W4:Y:S04]  /*c160*/  SHFL.IDX PT, R67, R76, RZ, 0x1c1f ;  /* 0x001c1fff4c437589 */ /* 0x00052800000e0000 */
[----:B0-----:R2:W-:Y:S04]  /*c170*/  @!P1 ST.E desc[UR14][R22.64], R16 ;  /* 0x0000001016009985 */ /* 0x0015e8000c10190e */
[----:B-1----:R2:W-:Y:S01]  /*c180*/  @!P0 ST.E desc[UR14][R58.64], R0 ;  /* 0x000000003a008985 */ /* 0x0025e2000c10190e */
[----:B------:R-:W-:Y:S05]  /*c190*/  @P2 BRA `(.L_x_35) ;  /* 0x00000004007c2947 */ /* 0x000fea0003800000 */
[C---:B--2---:R-:W-:Y:S01]  /*c1a0*/  VIADD R0, R71.reuse, 0x8 ;  /* 0x0000000847007836 */ /* 0x044fe20000000000 */
[----:B------:R-:W-:Y:S01]  /*c1b0*/  ULDC UR4, c[0x0][0xac8] ;  /* 0x0002b20000047ab9 */ /* 0x000fe20000000800 */
[C---:B------:R-:W-:Y:S01]  /*c1c0*/  VIADD R58, R71.reuse, 0x10 ;  /* 0x00000010473a7836 */ /* 0x040fe20000000000 */
[C---:B------:R-:W-:Y:S01]  /*c1d0*/  ISETP.GE.AND P2, PT, R71.reuse, UR4, PT ;  /* 0x0000000447007c0c */ /* 0x040fe2000bf46270 */
[C---:B------:R-:W-:Y:S01]  /*c1e0*/  VIADD R59, R71.reuse, 0x18 ;  /* 0x00000018473b7836 */ /* 0x040fe20000000000 */
[----:B------:R-:W-:Y:S01]  /*c1f0*/  ISETP.GE.AND P3, PT, R0, UR4, PT ;  /* 0x0000000400007c0c */ /* 0x000fe2000bf66270 */
[----:B------:R-:W-:Y:S01]  /*c200*/  VIADD R62, R71, 0x28 ;  /* 0x00000028473e7836 */ /* 0x000fe20000000000 */
[----:B------:R-:W-:Y:S01]  /*c210*/  ISETP.GE.AND P0, PT, R58, UR4, PT ;  /* 0x000000043a007c0c */ /* 0x000fe2000bf06270 */
[----:B------:R-:W-:Y:S01]  /*c220*/  ULDC.64 UR6, c[0x0][0x208] ;  /* 0x0000820000067ab9 */ /* 0x000fe20000000a00 */
[----:B------:R-:W-:Y:S01]  /*c230*/  ISETP.GE.AND P1, PT, R59, UR4, PT ;  /* 0x000000043b007c0c */ /* 0x000fe2000bf26270 */
[----:B------:R-:W-:-:S02]  /*c240*/  VIADD R63, R71, 0x30 ;  /* 0x00000030473f7836 */ /* 0x000fc40000000000 */
[C---:B------:R-:W-:Y:S02]  /*c250*/  VIADD R64, R71.reuse, 0x38 ;  /* 0x0000003847407836 */ /* 0x040fe40000000000 */
[----:B------:R-:W-:Y:S01]  /*c260*/  VIADD R65, R71, 0x40 ;  /* 0x0000004047417836 */ /* 0x000fe20000000000 */
[----:B------:R-:W-:Y:S01]  /*c270*/  ISETP.GE.AND P4, PT, R63, UR4, PT ;  /* 0x000000043f007c0c */ /* 0x000fe2000bf86270 */
[C-C-:B---34-:R-:W-:Y:S01]  /*c280*/  @!P2 IMAD.WIDE R16, R71.reuse, 0x4, R66.reuse ;  /* 0x000000044710a825 */ /* 0x158fe200078e0242 */
[----:B------:R-:W-:Y:S02]  /*c290*/  ISETP.GE.AND P5, PT, R64, UR4, PT ;  /* 0x0000000440007c0c */ /* 0x000fe4000bfa6270 */
[----:B------:R-:W-:Y:S01]  /*c2a0*/  @!P3 LEA.HI R0, R0, R0, RZ, 0x1 ;  /* 0x000000000000b211 */ /* 0x000fe200078f08ff */
[----:B------:R-:W-:Y:S01]  /*c2b0*/  VIADD R68, R71, 0x50 ;  /* 0x0000005047447836 */ /* 0x000fe20000000000 */
[----:B------:R0:W-:Y:S01]  /*c2c0*/  @!P2 ST.E.64 desc[UR6][R16.64], R88 ;  /* 0x000000581000a985 */ /* 0x0001e2000c101b06 */
[----:B------:R-:W-:Y:S01]  /*c2d0*/  ISETP.GE.AND P6, PT, R65, UR4, PT ;  /* 0x0000000441007c0c */ /* 0x000fe2000bfc6270 */
[C---:B------:R-:W-:Y:S01]  /*c2e0*/  VIADD R70, R71.reuse, 0x58 ;  /* 0x0000005847467836 */ /* 0x040fe20000000000 */
[----:B------:R-:W-:Y:S01]  /*c2f0*/  @!P3 LOP3.LUT R23, R0, 0xfffffffe, RZ, 0xc0, !PT ;  /* 0xfffffffe0017b812 */ /* 0x000fe200078ec0ff */
[C---:B------:R-:W-:Y:S01]  /*c300*/  VIADD R0, R71.reuse, 0x20 ;  /* 0x0000002047007836 */ /* 0x040fe20000000000 */
[----:B------:R-:W-:Y:S01]  /*c310*/  @!P0 LEA.HI R58, R58, R58, RZ, 0x1 ;  /* 0x0000003a3a3a8211 */ /* 0x000fe200078f08ff */
[----:B------:R-:W-:Y:S01]  /*c320*/  VIADD R72, R71, 0x60 ;  /* 0x0000006047487836 */ /* 0x000fe20000000000 */
[----:B------:R-:W-:Y:S01]  /*c330*/  @!P1 LEA.HI R59, R59, R59, RZ, 0x1 ;  /* 0x0000003b3b3b9211 */ /* 0x000fe200078f08ff */
[----:B------:R-:W-:Y:S01]  /*c340*/  @!P3 IMAD.WIDE R22, R23, 0x4, R66 ;  /* 0x000000041716b825 */ /* 0x000fe200078e0242 */
[----:B------:R-:W-:-:S02]  /*c350*/  ISETP.GE.AND P2, PT, R0, UR4, PT ;  /* 0x0000000400007c0c */ /* 0x000fc4000bf46270 */
[----:B------:R-:W-:Y:S02]  /*c360*/  @!P5 LEA.HI R64, R64, R64, RZ, 0x1 ;  /* 0x000000404040d211 */ /* 0x000fe400078f08ff */
[----:B------:R1:W-:Y:S01]  /*c370*/  @!P3 ST.E.64 desc[UR6][R22.64], R92 ;  /* 0x0000005c1600b985 */ /* 0x0003e2000c101b06 */
[----:B------:R-:W-:Y:S02]  /*c380*/  ISETP.GE.AND P3, PT, R62, UR4, PT ;  /* 0x000000043e007c0c */ /* 0x000fe4000bf66270 */
[----:B0-----:R-:W-:Y:S02]  /*c390*/  @!P0 LOP3.LUT R17, R58, 0xfffffffe, RZ, 0xc0, !PT ;  /* 0xfffffffe3a118812 */ /* 0x001fe400078ec0ff */
[----:B------:R-:W-:Y:S02]  /*c3a0*/  @!P4 LEA.HI R58, R63, R63, RZ, 0x1 ;  /* 0x0000003f3f3ac211 */ /* 0x000fe400078f08ff */
[----:B------:R-:W-:Y:S01]  /*c3b0*/  @!P5 LOP3.LUT R73, R64, 0xfffffffe, RZ, 0xc0, !PT ;  /* 0xfffffffe4049d812 */ /* 0x000fe200078ec0ff */
[----:B------:R-:W-:Y:S01]  /*c3c0*/  @!P0 IMAD.WIDE R16, R17, 0x4, R66 ;  /* 0x0000000411108825 */ /* 0x000fe200078e0242 */
[----:B------:R-:W-:-:S04]  /*c3d0*/  @!P2 LEA.HI R0, R0, R0, RZ, 0x1 ;  /* 0x000000000000a211 */ /* 0x000fc800078f08ff */
[----:B------:R0:W-:Y:S01]  /*c3e0*/  @!P0 ST.E.64 desc[UR6][R16.64], R90 ;  /* 0x0000005a10008985 */ /* 0x0001e2000c101b06 */
[----:B------:R-:W-:Y:S02]  /*c3f0*/  @!P3 LEA.HI R62, R62, R62, RZ, 0x1 ;  /* 0x0000003e3e3eb211 */ /* 0x000fe400078f08ff */
[----:B-1----:R-:W-:Y:S02]  /*c400*/  @!P1 LOP3.LUT R23, R59, 0xfffffffe, RZ, 0xc0, !PT ;  /* 0xfffffffe3b179812 */ /* 0x002fe400078ec0ff */
[----:B------:R-:W-:Y:S02]  /*c410*/  @!P2 LOP3.LUT R59, R0, 0xfffffffe, RZ, 0xc0, !PT ;  /* 0xfffffffe003ba812 */ /* 0x000fe400078ec0ff */
[----:B------:R-:W-:Y:S01]  /*c420*/  @!P3 LOP3.LUT R63, R62, 0xfffffffe, RZ, 0xc0, !PT ;  /* 0xfffffffe3e3fb812 */ /* 0x000fe200078ec0ff */
[--C-:B------:R-:W-:Y:S01]  /*c430*/  @!P1 IMAD.WIDE R22, R23, 0x4, R66.reuse ;  /* 0x0000000417169825 */ /* 0x100fe200078e0242 */
[----:B------:R-:W-:Y:S02]  /*c440*/  @!P6 LEA.HI R0, R65, R65, RZ, 0x1 ;  /* 0x000000414100e211 */ /* 0x000fe400078f08ff */
[----:B------:R-:W-:Y:S01]  /*c450*/  @!P4 LOP3.LUT R65, R58, 0xfffffffe, RZ, 0xc0, !PT ;  /* 0xfffffffe3a41c812 */ /* 0x000fe200078ec0ff */
[--C-:B------:R-:W-:Y:S01]  /*c460*/  @!P2 IMAD.WIDE R58, R59, 0x4, R66.reuse ;  /* 0x000000043b3aa825 */ /* 0x100fe200078e0242 */
[----:B------:R-:W-:Y:S01]  /*c470*/  @!P6 LOP3.LUT R75, R0, 0xfffffffe, RZ, 0xc0, !PT ;  /* 0xfffffffe004be812 */ /* 0x000fe200078ec0ff */
[----:B------:R1:W-:Y:S01]  /*c480*/  @!P1 ST.E.64 desc[UR6][R22.64], R94 ;  /* 0x0000005e16009985 */ /* 0x0003e2000c101b06 */
[----:B------:R-:W-:Y:S01]  /*c490*/  ISETP.GE.AND P1, PT, R68, UR4, PT ;  /* 0x0000000444007c0c */ /* 0x000fe2000bf26270 */
[----:B0-----:R-:W-:-:S02]  /*c4a0*/  @!P3 IMAD.WIDE R16, R63, 0x4, R66 ;  /* 0x000000043f10b825 */ /* 0x001fc400078e0242 */
[----:B------:R0:W-:Y:S01]  /*c4b0*/  @!P2 ST.E.64 desc[UR6][R58.64], R36 ;  /* 0x000000243a00a985 */ /* 0x0001e2000c101b06 */
[----:B------:R-:W-:Y:S01]  /*c4c0*/  ISETP.GE.AND P2, PT, R70, UR4, PT ;  /* 0x0000000446007c0c */ /* 0x000fe2000bf46270 */
[----:B------:R-:W-:Y:S02]  /*c4d0*/  VIADD R0, R71, 0x48 ;  /* 0x0000004847007836 */ /* 0x000fe40000000000 */
[--C-:B------:R-:W-:Y:S01]  /*c4e0*/  @!P5 IMAD.WIDE R62, R73, 0x4, R66.reuse ;  /* 0x00000004493ed825 */ /* 0x100fe200078e0242 */
[----:B------:R2:W-:Y:S01]  /*c4f0*/  @!P3 ST.E.64 desc[UR6][R16.64], R32 ;  /* 0x000000201000b985 */ /* 0x0005e2000c101b06 */
[----:B------:R-:W-:Y:S02]  /*c500*/  ISETP.GE.AND P3, PT, R72, UR4, PT ;  /* 0x0000000448007c0c */ /* 0x000fe4000bf66270 */
[----:B------:R-:W-:Y:S01]  /*c510*/  ISETP.GE.AND P0, PT, R0, UR4, PT ;  /* 0x0000000400007c0c */ /* 0x000fe2000bf06270 */
[----:B-1----:R-:W-:Y:S01]  /*c520*/  @!P4 IMAD.WIDE R22, R65, 0x4, R66 ;  /* 0x000000044116c825 */ /* 0x002fe200078e0242 */
[----:B------:R-:W-:-:S03]  /*c530*/  @!P1 LEA.HI R68, R68, R68, RZ, 0x1 ;  /* 0x0000004444449211 */ /* 0x000fc600078f08ff */
[----:B------:R-:W-:Y:S01]  /*c540*/  @!P6 IMAD.WIDE R64, R75, 0x4, R66 ;  /* 0x000000044b40e825 */ /* 0x000fe200078e0242 */
[----:B------:R1:W-:Y:S01]  /*c550*/  @!P4 ST.E.64 desc[UR6][R22.64], R28 ;  /* 0x0000001c1600c985 */ /* 0x0003e2000c101b06 */
[----:B------:R-:W-:Y:S02]  /*c560*/  @!P2 LEA.HI R70, R70, R70, RZ, 0x1 ;  /* 0x000000464646a211 */ /* 0x000fe400078f08ff */
[C---:B0-----:R-:W-:Y:S01]  /*c570*/  VIADD R36, R71.reuse, 0x68 ;  /* 0x0000006847247836 */ /* 0x041fe20000000000 */
[----:B------:R0:W-:Y:S01]  /*c580*/  @!P5 ST.E.64 desc[UR6][R62.64], R44 ;  /* 0x0000002c3e00d985 */ /* 0x0001e2000c101b06 */
[C---:B--2---:R-:W-:Y:S02]  /*c590*/  VIADD R17, R71.reuse, 0x78 ;  /* 0x0000007847117836 */ /* 0x044fe40000000000 */
[----:B------:R-:W-:Y:S01]  /*c5a0*/  @!P0 LEA.HI R0, R0, R0, RZ, 0x1 ;  /* 0x0000000000008211 */ /* 0x000fe200078f08ff */
[----:B------:R-:W-:Y:S01]  /*c5b0*/  VIADD R37, R71, 0x70 ;  /* 0x0000007047257836 */ /* 0x000fe20000000000 */
[----:B------:R2:W-:Y:S01]  /*c5c0*/  @!P6 ST.E.64 desc[UR6][R64.64], R96 ;  /* 0x000000604000e985 */ /* 0x0005e2000c101b06 */
[----:B------:R-:W-:-:S02]  /*c5d0*/  ISETP.GE.AND P4, PT, R36, UR4, PT ;  /* 0x0000000424007c0c */ /* 0x000fc4000bf86270 */
[----:B------:R-:W-:Y:S02]  /*c5e0*/  ISETP.GE.AND P6, PT, R17, UR4, PT ;  /* 0x0000000411007c0c */ /* 0x000fe4000bfc6270 */
[----:B------:R-:W-:Y:S02]  /*c5f0*/  ISETP.GE.AND P5, PT, R37, UR4, PT ;  /* 0x0000000425007c0c */ /* 0x000fe4000bfa6270 */
[----:B------:R-:W-:Y:S02]  /*c600*/  @!P3 LEA.HI R72, R72, R72, RZ, 0x1 ;  /* 0x000000484848b211 */ /* 0x000fe400078f08ff */
[----:B-1----:R-:W-:Y:S02]  /*c610*/  @!P1 LOP3.LUT R23, R68, 0xfffffffe, RZ, 0xc0, !PT ;  /* 0xfffffffe44179812 */ /* 0x002fe400078ec0ff */
[----:B------:R-:W-:Y:S02]  /*c620*/  @!P2 LOP3.LUT R29, R70, 0xfffffffe, RZ, 0xc0, !PT ;  /* 0xfffffffe461da812 */ /* 0x000fe400078ec0ff */
[----:B------:R-:W-:-:S02]  /*c630*/  @!P3 LOP3.LUT R33, R72, 0xfffffffe, RZ, 0xc0, !PT ;  /* 0xfffffffe4821b812 */ /* 0x000fc400078ec0ff */
[----:B------:R-:W-:Y:S01]  /*c640*/  @!P4 LEA.HI R36, R36, R36, RZ, 0x1 ;  /* 0x000000242424c211 */ /* 0x000fe200078f08ff */
[--C-:B------:R-:W-:Y:S01]  /*c650*/  @!P2 IMAD.WIDE R28, R29, 0x4, R66.reuse ;  /* 0x000000041d1ca825 */ /* 0x100fe200078e0242 */
[----:B------:R-:W-:Y:S02]  /*c660*/  @!P6 LEA.HI R22, R17, R17, RZ, 0x1 ;  /* 0x000000111116e211 */ /* 0x000fe400078f08ff */
[----:B------:R-:W-:Y:S01]  /*c670*/  @!P5 LEA.HI R16, R37, R37, RZ, 0x1 ;  /* 0x000000252510d211 */ /* 0x000fe200078f08ff */
[--C-:B------:R-:W-:Y:S01]  /*c680*/  @!P3 IMAD.WIDE R32, R33, 0x4, R66.reuse ;  /* 0x000000042120b825 */ /* 0x100fe200078e0242 */
[----:B------:R-:W-:Y:S02]  /*c690*/  @!P0 LOP3.LUT R17, R0, 0xfffffffe, RZ, 0xc0, !PT ;  /* 0xfffffffe00118812 */ /* 0x000fe400078ec0ff */
[----:B------:R-:W-:Y:S02]  /*c6a0*/  @!P4 LOP3.LUT R37, R36, 0xfffffffe, RZ, 0xc0, !PT ;  /* 0xfffffffe2425c812 */ /* 0x000fe400078ec0ff */
[----:B0-----:R-:W-:Y:S01]  /*c6b0*/  @!P5 LOP3.LUT R45, R16, 0xfffffffe, RZ, 0xc0, !PT ;  /* 0xfffffffe102dd812 */ /* 0x001fe200078ec0ff */
[----:B------:R-:W-:Y:S01]  /*c6c0*/  @!P0 IMAD.WIDE R16, R17, 0x4, R66 ;  /* 0x0000000411108825 */ /* 0x000fe200078e0242 */
[----:B------:R-:W-:-:S03]  /*c6d0*/  @!P6 LOP3.LUT R59, R22, 0xfffffffe, RZ, 0xc0, !PT ;  /* 0xfffffffe163be812 */ /* 0x000fc600078ec0ff */
[--C-:B------:R-:W-:Y:S01]  /*c6e0*/  @!P1 IMAD.WIDE R22, R23, 0x4, R66.reuse ;  /* 0x0000000417169825 */ /* 0x100fe200078e0242 */
[----:B------:R2:W-:Y:S03]  /*c6f0*/  @!P0 ST.E.64 desc[UR6][R16.64], R2 ;  /* 0x0000000210008985 */ /* 0x0005e6000c101b06 */
[--C-:B------:R-:W-:Y:S01]  /*c700*/  @!P4 IMAD.WIDE R36, R37, 0x4, R66.reuse ;  /* 0x000000042524c825 */ /* 0x100fe200078e0242 */
[----:B------:R2:W-:Y:S03]  /*c710*/  @!P1 ST.E.64 desc[UR6][R22.64], R4 ;  /* 0x0000000416009985 */ /* 0x0005e6000c101b06 */
[--C-:B------:R-:W-:Y:S01]  /*c720*/  @!P5 IMAD.WIDE R44, R45, 0x4, R66.reuse ;  /* 0x000000042d2cd825 */ /* 0x100fe200078e0242 */
[----:B------:R2:W-:Y:S03]  /*c730*/  @!P2 ST.E.64 desc[UR6][R28.64], R6 ;  /* 0x000000061c00a985 */ /* 0x0005e6000c101b06 */
[----:B------:R-:W-:Y:S01]  /*c740*/  @!P6 IMAD.WIDE R58, R59, 0x4, R66 ;  /* 0x000000043b3ae825 */ /* 0x000fe200078e0242 */
[----:B------:R2:W-:Y:S04]  /*c750*/  @!P3 ST.E.64 desc[UR6][R32.64], R12 ;  /* 0x0000000c2000b985 */ /* 0x0005e8000c101b06 */
[----:B------:R2:W-:Y:S04]  /*c760*/  @!P4 ST.E.64 desc[UR6][R36.64], R24 ;  /* 0x000000182400c985 */ /* 0x0005e8000c101b06 */
[----:B------:R2:W-:Y:S04]  /*c770*/  @!P5 ST.E.64 desc[UR6][R44.64], R48 ;  /* 0x000000302c00d985 */ /* 0x0005e8000c101b06 */
[----:B------:R2:W-:Y:S02]  /*c780*/  @!P6 ST.E.64 desc[UR6][R58.64], R60 ;  /* 0x0000003c3a00e985 */ /* 0x0005e4000c101b06 */
.L_x_35:
[----:B------:R-:W-:Y:S05]  /*c790*/  BSYNC B0 ;  /* 0x0000000000007941 */ /* 0x000fea0003800000 */
.L_x_34:
[----:B------:R-:W-:Y:S01]  /*c7a0*/  ISETP.GE.AND P0, PT, R69, R18, PT ;  /* 0x000000124500720c */ /* 0x000fe20003f06270 */
[----:B--2---:R0:W1:Y:S04]  /*c7b0*/  SHFL.IDX PT, R23, R76, 0x1, 0x1c1f ;  /* 0x003c1f004c177f89 */ /* 0x00406800000e0000 */
[----:B------:R0:W2:Y:S08]  /*c7c0*/  SHFL.IDX PT, R22, R74, 0x1, 0x1c1f ;  /* 0x003c1f004a167f89 */ /* 0x0000b000000e0000 */
[----:B0-----:R-:W-:Y:S05]  /*c7d0*/  @P0 BRA `(.L_x_10) ;  /* 0x00000044003c0947 */ /* 0x001fea0003800000 */
[----:B------:R-:W-:Y:S01]  /*c7e0*/  ULDC UR4, c[0x0][0xac8] ;  /* 0x0002b20000047ab9 */ /* 0x000fe20000000800 */
[C---:B------:R-:W-:Y:S01]  /*c7f0*/  VIADD R0, R71.reuse, 0x8 ;  /* 0x0000000847007836 */ /* 0x040fe20000000000 */
[C---:B------:R-:W-:Y:S01]  /*c800*/  ISETP.GE.AND P0, PT, R71.reuse, UR4, PT ;  /* 0x0000000447007c0c */ /* 0x040fe2000bf06270 */
[C---:B------:R-:W-:Y:S01]  /*c810*/  VIADD R4, R71.reuse, 0x10 ;  /* 0x0000001047047836 */ /* 0x040fe20000000000 */
[----:B------:R-:W-:Y:S01]  /*c820*/  ULDC.64 UR6, c[0x0][0x208] ;  /* 0x0000820000067ab9 */ /* 0x000fe20000000a00 */
[C---:B------:R-:W-:Y:S01]  /*c830*/  VIADD R6, R71.reuse, 0x18 ;  /* 0x0000001847067836 */ /* 0x040fe20000000000 */
[----:B------:R-:W-:Y:S01]  /*c840*/  ISETP.GE.AND P5, PT, R0, UR4, PT ;  /* 0x0000000400007c0c */ /* 0x000fe2000bfa6270 */
[C---:B------:R-:W-:Y:S01]  /*c850*/  VIADD R13, R71.reuse, 0x28 ;  /* 0x00000028470d7836 */ /* 0x040fe20000000000 */
[----:B------:R-:W-:Y:S01]  /*c860*/  ISETP.GE.AND P6, PT, R4, UR4, PT ;  /* 0x0000000404007c0c */ /* 0x000fe2000bfc6270 */
[C---:B------:R-:W-:Y:S02]  /*c870*/  VIADD R12, R71.reuse, 0x20 ;  /* 0x00000020470c7836 */ /* 0x040fe40000000000 */
[----:B------:R-:W-:Y:S01]  /*c880*/  VIADD R17, R71, 0x38 ;  /* 0x0000003847117836 */ /* 0x000fe20000000000 */
[----:B------:R-:W-:Y:S01]  /*c890*/  ISETP.GE.AND P3, PT, R13, UR4, PT ;  /* 0x000000040d007c0c */ /* 0x000fe2000bf66270 */
[C---:B------:R-:W-:Y:S01]  /*c8a0*/  VIADD R16, R71.reuse, 0x30 ;  /* 0x0000003047107836 */ /* 0x040fe20000000000 */
[----:B------:R-:W-:Y:S01]  /*c8b0*/  ISETP.GE.AND P4, PT, R12, UR4, PT ;  /* 0x000000040c007c0c */ /* 0x000fe2000bf86270 */
[----:B-12---:R-:W-:Y:S01]  /*c8c0*/  @!P0 IMAD.WIDE R2, R71, 0x4, R22 ;  /* 0x0000000447028825 */ /* 0x006fe200078e0216 */
[----:B------:R-:W-:-:S02]  /*c8d0*/  ISETP.GE.AND P1, PT, R17, UR4, PT ;  /* 0x0000000411007c0c */ /* 0x000fc4000bf26270 */
[----:B------:R-:W-:Y:S01]  /*c8e0*/  ISETP.GE.AND P2, PT, R16, UR4, PT ;  /* 0x0000000410007c0c */ /* 0x000fe2000bf46270 */
[C---:B------:R-:W-:Y:S01]  /*c8f0*/  VIADD R24, R71.reuse, 0x40 ;  /* 0x0000004047187836 */ /* 0x040fe20000000000 */
[----:B------:R0:W-:Y:S01]  /*c900*/  @!P0 ST.E.64 desc[UR6][R2.64], R52 ;  /* 0x0000003402008985 */ /* 0x0001e2000c101b06 */
[----:B------:R-:W-:Y:S01]  /*c910*/  ISETP.GE.AND P0, PT, R6, UR4, PT ;  /* 0x0000000406007c0c */ /* 0x000fe2000bf06270 */
[C---:B------:R-:W-:Y:S01]  /*c920*/  VIADD R28, R71.reuse, 0x48 ;  /* 0x00000048471c7836 */ /* 0x040fe20000000000 */
[----:B------:R-:W-:Y:S01]  /*c930*/  @!P5 LEA.HI R0, R0, R0, RZ, 0x1 ;  /* 0x000000000000d211 */ /* 0x000fe200078f08ff */
[----:B------:R-:W-:Y:S01]  /*c940*/  VIADD R32, R71, 0x70 ;  /* 0x0000007047207836 */ /* 0x000fe20000000000 */
[----:B------:R-:W-:Y:S02]  /*c950*/  @!P6 LEA.HI R4, R4, R4, RZ, 0x1 ;  /* 0x000000040404e211 */ /* 0x000fe400078f08ff */
[----:B------:R-:W-:Y:S02]  /*c960*/  @!P5 LOP3.LUT R5, R0, 0xfffffffe, RZ, 0xc0, !PT ;  /* 0xfffffffe0005d812 */ /* 0x000fe400078ec0ff */
[----:B------:R-:W-:-:S02]  /*c970*/  @!P6 LOP3.LUT R7, R4, 0xfffffffe, RZ, 0xc0, !PT ;  /* 0xfffffffe0407e812 */ /* 0x000fc400078ec0ff */
[----:B------:R-:W-:Y:S02]  /*c980*/  @!P3 LEA.HI R0, R13, R13, RZ, 0x1 ;  /* 0x0000000d0d00b211 */ /* 0x000fe400078f08ff */
[----:B------:R-:W-:Y:S01]  /*c990*/  @!P4 LEA.HI R12, R12, R12, RZ, 0x1 ;  /* 0x0000000c0c0cc211 */ /* 0x000fe200078f08ff */
[--C-:B0-----:R-:W-:Y:S01]  /*c9a0*/  @!P5 IMAD.WIDE R2, R5, 0x4, R22.reuse ;  /* 0x000000040502d825 */ /* 0x101fe200078e0216 */
[----:B------:R-:W-:Y:S02]  /*c9b0*/  @!P0 LEA.HI R6, R6, R6, RZ, 0x1 ;  /* 0x0000000606068211 */ /* 0x000fe400078f08ff */
[----:B------:R-:W-:Y:S01]  /*c9c0*/  @!P1 LEA.HI R18, R17, R17, RZ, 0x1 ;  /* 0x0000001111129211 */ /* 0x000fe200078f08ff */
[----:B------:R-:W-:Y:S01]  /*c9d0*/  @!P6 IMAD.WIDE R4, R7, 0x4, R22 ;  /* 0x000000040704e825 */ /* 0x000fe200078e0216 */
[----:B------:R-:W-:Y:S01]  /*c9e0*/  @!P0 LOP3.LUT R7, R6, 0xfffffffe, RZ, 0xc0, !PT ;  /* 0xfffffffe06078812 */ /* 0x000fe200078ec0ff */
[----:B------:R0:W-:Y:S01]  /*c9f0*/  @!P5 ST.E.64 desc[UR6][R2.64], R40 ;  /* 0x000000280200d985 */ /* 0x0001e2000c101b06 */
[----:B------:R-:W-:-:S02]  /*ca00*/  ISETP.GE.AND P5, PT, R24, UR4, PT ;  /* 0x0000000418007c0c */ /* 0x000fc4000bfa6270 */
[----:B------:R-:W-:Y:S01]  /*ca10*/  @!P2 LEA.HI R16, R16, R16, RZ, 0x1 ;  /* 0x000000101010a211 */ /* 0x000fe200078f08ff */
[----:B------:R1:W-:Y:S01]  /*ca20*/  @!P6 ST.E.64 desc[UR6][R4.64], R56 ;  /* 0x000000380400e985 */ /* 0x0003e2000c101b06 */
[----:B------:R-:W-:Y:S01]  /*ca30*/  @!P3 LOP3.LUT R17, R0, 0xfffffffe, RZ, 0xc0, !PT ;  /* 0xfffffffe0011b812 */ /* 0x000fe200078ec0ff */
[----:B------:R-:W-:Y:S01]  /*ca40*/  VIADD R0, R71, 0x50 ;  /* 0x0000005047007836 */ /* 0x000fe20000000000 */
[----:B------:R-:W-:Y:S02]  /*ca50*/  @!P4 LOP3.LUT R13, R12, 0xfffffffe, RZ, 0xc0, !PT ;  /* 0xfffffffe0c0dc812 */ /* 0x000fe400078ec0ff */
[----:B------:R-:W-:Y:S02]  /*ca60*/  @!P2 LOP3.LUT R25, R16, 0xfffffffe, RZ, 0xc0, !PT ;  /* 0xfffffffe1019a812 */ /* 0x000fe400078ec0ff */
[----:B------:R-:W-:Y:S02]  /*ca70*/  ISETP.GE.AND P6, PT, R28, UR4, PT ;  /* 0x000000041c007c0c */ /* 0x000fe4000bfc6270 */
[----:B------:R-:W-:Y:S01]  /*ca80*/  @!P1 LOP3.LUT R29, R18, 0xfffffffe, RZ, 0xc0, !PT ;  /* 0xfffffffe121d9812 */ /* 0x000fe200078ec0ff */
[----:B0-----:R-:W-:Y:S01]  /*ca90*/  @!P0 IMAD.WIDE R2, R7, 0x4, R22 ;  /* 0x0000000407028825 */ /* 0x001fe200078e0216 */
[----:B------:R-:W-:-:S03]  /*caa0*/  @!P5 LEA.HI R24, R24, R24, RZ, 0x1 ;  /* 0x000000181818d211 */ /* 0x000fc600078f08ff */
[--C-:B-1----:R-:W-:Y:S01]  /*cab0*/  @!P4 IMAD.WIDE R4, R13, 0x4, R22.reuse ;  /* 0x000000040d04c825 */ /* 0x102fe200078e0216 */
[----:B------:R0:W-:Y:S01]  /*cac0*/  @!P0 ST.E.64 desc[UR6][R2.64], R10 ;  /* 0x0000000a02008985 */ /* 0x0001e2000c101b06 */
[----:B------:R-:W-:Y:S02]  /*cad0*/  ISETP.GE.AND P0, PT, R0, UR4, PT ;  /* 0x0000000400007c0c */ /* 0x000fe4000bf06270 */
[--C-:B------:R-:W-:Y:S01]  /*cae0*/  @!P3 IMAD.WIDE R6, R17, 0x4, R22.reuse ;  /* 0x000000041106b825 */ /* 0x100fe200078e0216 */
[----:B------:R1:W-:Y:S01]  /*caf0*/  @!P4 ST.E.64 desc[UR6][R4.64], R20 ;  /* 0x000000140400c985 */ /* 0x0003e2000c101b06 */
[----:B------:R-:W-:Y:S02]  /*cb00*/  @!P6 LEA.HI R28, R28, R28, RZ, 0x1 ;  /* 0x0000001c1c1ce211 */ /* 0x000fe400078f08ff */
[----:B------:R-:W-:Y:S01]  /*cb10*/  @!P2 IMAD.WIDE R12, R25, 0x4, R22 ;  /* 0x00000004190ca825 */ /* 0x000fe200078e0216 */
[----:B------:R2:W-:Y:S01]  /*cb20*/  @!P3 ST.E.64 desc[UR6][R6.64], R30 ;  /* 0x0000001e0600b985 */ /* 0x0005e2000c101b06 */
[----:B------:R-:W-:-:S02]  /*cb30*/  ISETP.GE.AND P4, PT, R32, UR4, PT ;  /* 0x0000000420007c0c */ /* 0x000fc4000bf86270 */
[--C-:B------:R-:W-:Y:S01]  /*cb40*/  @!P1 IMAD.WIDE R16, R29, 0x4, R22.reuse ;  /* 0x000000041d109825 */ /* 0x100fe200078e0216 */
[----:B------:R-:W-:Y:S01]  /*cb50*/  @!P2 ST.E.64 desc[UR6][R12.64], R34 ;  /* 0x000000220c00a985 */ /* 0x000fe2000c101b06 */
[----:B0-----:R-:W-:Y:S02]  /*cb60*/  @!P5 LOP3.LUT R3, R24, 0xfffffffe, RZ, 0xc0, !PT ;  /* 0xfffffffe1803d812 */ /* 0x001fe400078ec0ff */
[C---:B------:R-:W-:Y:S01]  /*cb70*/  VIADD R18, R71.reuse, 0x58 ;  /* 0x0000005847127836 */ /* 0x040fe20000000000 */
[----:B------:R-:W-:Y:S01]  /*cb80*/  @!P1 ST.E.64 desc[UR6][R16.64], R46 ;  /* 0x0000002e10009985 */ /* 0x000fe2000c101b06 */
[C---:B------:R-:W-:Y:S01]  /*cb90*/  VIADD R25, R71.reuse, 0x60 ;  /* 0x0000006047197836 */ /* 0x040fe20000000000 */
[----:B------:R-:W-:Y:S01]  /*cba0*/  @!P0 LEA.HI R0, R0, R0, RZ, 0x1 ;  /* 0x0000000000008211 */ /* 0x000fe200078f08ff */
[----:B------:R-:W-:Y:S01]  /*cbb0*/  VIADD R29, R71, 0x68 ;  /* 0x00000068471d7836 */ /* 0x000fe20000000000 */
[----:B------:R-:W-:Y:S01]  /*cbc0*/  ISETP.GE.AND P1, PT, R18, UR4, PT ;  /* 0x0000000412007c0c */ /* 0x000fe2000bf26270 */
[----:B------:R-:W-:Y:S01]  /*cbd0*/  @!P5 IMAD.WIDE R2, R3, 0x4, R22 ;  /* 0x000000040302d825 */ /* 0x000fe200078e0216 */
[----:B------:R-:W-:-:S02]  /*cbe0*/  ISETP.GE.AND P2, PT, R25, UR4, PT ;  /* 0x0000000419007c0c */ /* 0x000fc4000bf46270 */
[----:B------:R-:W-:Y:S01]  /*cbf0*/  ISETP.GE.AND P3, PT, R29, UR4, PT ;  /* 0x000000041d007c0c */ /* 0x000fe2000bf66270 */
[----:B------:R-:W-:Y:S01]  /*cc00*/  VIADD R71, R71, 0x78 ;  /* 0x0000007847477836 */ /* 0x000fe20000000000 */
[----:B-1----:R-:W-:Y:S01]  /*cc10*/  @!P6 LOP3.LUT R5, R28, 0xfffffffe, RZ, 0xc0, !PT ;  /* 0xfffffffe1c05e812 */ /* 0x002fe200078ec0ff */
[----:B------:R0:W-:Y:S01]  /*cc20*/  @!P5 ST.E.64 desc[UR6][R2.64], R38 ;  /* 0x000000260200d985 */ /* 0x0001e2000c101b06 */
[----:B--2---:R-:W-:Y:S02]  /*cc30*/  @!P0 LOP3.LUT R7, R0, 0xfffffffe, RZ, 0xc0, !PT ;  /* 0xfffffffe00078812 */ /* 0x004fe400078ec0ff */
[----:B------:R-:W-:Y:S01]  /*cc40*/  @!P4 LEA.HI R32, R32, R32, RZ, 0x1 ;  /* 0x000000202020c211 */ /* 0x000fe200078f08ff */
[----:B------:R-:W-:Y:S02]  /*cc50*/  @!P6 IMAD.WIDE R4, R5, 0x4, R22 ;  /* 0x000000040504e825 */ /* 0x000fe400078e0216 */
[----:B------:R-:W-:Y:S02]  /*cc60*/  @!P1 LEA.HI R18, R18, R18, RZ, 0x1 ;  /* 0x0000001212129211 */ /* 0x000fe400078f08ff */
[----:B------:R-:W-:Y:S01]  /*cc70*/  @!P2 LEA.HI R25, R25, R25, RZ, 0x1 ;  /* 0x000000191919a211 */ /* 0x000fe200078f08ff */
[----:B------:R1:W-:Y:S01]  /*cc80*/  @!P6 ST.E.64 desc[UR6][R4.64], R50 ;  /* 0x000000320400e985 */ /* 0x0003e2000c101b06 */
[----:B------:R-:W-:-:S02]  /*cc90*/  @!P3 LEA.HI R29, R29, R29, RZ, 0x1 ;  /* 0x0000001d1d1db211 */ /* 0x000fc400078f08ff */
[----:B------:R-:W-:Y:S01]  /*cca0*/  @!P1 LOP3.LUT R11, R18, 0xfffffffe, RZ, 0xc0, !PT ;  /* 0xfffffffe120b9812 */ /* 0x000fe200078ec0ff */
[--C-:B0-----:R-:W-:Y:S01]  /*ccb0*/  @!P0 IMAD.WIDE R2, R7, 0x4, R22.reuse ;  /* 0x0000000407028825 */ /* 0x101fe200078e0216 */
[----:B------:R-:W-:Y:S02]  /*ccc0*/  @!P2 LOP3.LUT R25, R25, 0xfffffffe, RZ, 0xc0, !PT ;  /* 0xfffffffe1919a812 */ /* 0x000fe400078ec0ff */
[----:B------:R-:W-:Y:S02]  /*ccd0*/  @!P3 LOP3.LUT R29, R29, 0xfffffffe, RZ, 0xc0, !PT ;  /* 0xfffffffe1d1db812 */ /* 0x000fe400078ec0ff */
[----:B------:R0:W-:Y:S01]  /*cce0*/  @!P0 ST.E.64 desc[UR6][R2.64], R8 ;  /* 0x0000000802008985 */ /* 0x0001e2000c101b06 */
[----:B------:R-:W-:Y:S01]  /*ccf0*/  ISETP.GE.AND P0, PT, R71, UR4, PT ;  /* 0x0000000447007c0c */ /* 0x000fe2000bf06270 */
[----:B------:R-:W-:Y:S01]  /*cd00*/  @!P2 IMAD.WIDE R6, R25, 0x4, R22 ;  /* 0x000000041906a825 */ /* 0x000fe200078e0216 */
[----:B------:R-:W-:-:S03]  /*cd10*/  @!P4 LOP3.LUT R13, R32, 0xfffffffe, RZ, 0xc0, !PT ;  /* 0xfffffffe200dc812 */ /* 0x000fc600078ec0ff */
[----:B-1----:R-:W-:-:S04]  /*cd20*/  @!P1 IMAD.WIDE R4, R11, 0x4, R22 ;  /* 0x000000040b049825 */ /* 0x002fc800078e0216 */
[--C-:B------:R-:W-:Y:S01]  /*cd30*/  @!P3 IMAD.WIDE R10, R29, 0x4, R22.reuse ;  /* 0x000000041d0ab825 */ /* 0x100fe200078e0216 */
[----:B------:R0:W-:Y:S03]  /*cd40*/  @!P1 ST.E.64 desc[UR6][R4.64], R14 ;  /* 0x0000000e04009985 */ /* 0x0001e6000c101b06 */
[----:B------:R-:W-:Y:S01]  /*cd50*/  @!P4 IMAD.WIDE R12, R13, 0x4, R22 ;  /* 0x000000040d0cc825 */ /* 0x000fe200078e0216 */
[----:B------:R0:W-:Y:S04]  /*cd60*/  @!P2 ST.E.64 desc[UR6][R6.64], R26 ;  /* 0x0000001a0600a985 */ /* 0x0001e8000c101b06 */
[----:B------:R0:W-:Y:S04]  /*cd70*/  @!P3 ST.E.64 desc[UR6][R10.64], R42 ;  /* 0x0000002a0a00b985 */ /* 0x0001e8000c101b06 */
[----:B------:R0:W-:Y:S01]  /*cd80*/  @!P4 ST.E.64 desc[UR6][R12.64], R54 ;  /* 0x000000360c00c985 */ /* 0x0001e2000c101b06 */
[----:B------:R-:W-:Y:S05]  /*cd90*/  @P0 BRA `(.L_x_10) ;  /* 0x0000003c00cc0947 */ /* 0x000fea0003800000 */
[----:B------:R-:W-:Y:S01]  /*cda0*/  LEA.HI R71, R71, R71, RZ, 0x1 ;  /* 0x0000004747477211 */ /* 0x000fe200078f08ff */
[----:B------:R-:W-:-:S03]  /*cdb0*/  ULDC.64 UR4, c[0x0][0x208] ;  /* 0x0000820000047ab9 */ /* 0x000fc60000000a00 */
[----:B0-----:R-:W-:-:S05]  /*cdc0*/  LOP3.LUT R3, R71, 0xfffffffe, RZ, 0xc0, !PT ;  /* 0xfffffffe47037812 */ /* 0x001fca00078ec0ff */
[----:B------:R-:W-:-:S05]  /*cdd0*/  IMAD.WIDE R2, R3, 0x4, R22 ;  /* 0x0000000403027825 */ /* 0x000fca00078e0216 */
[----:B------:R0:W-:Y:S01]  /*cde0*/  ST.E.64 desc[UR4][R2.64], R86 ;  /* 0x0000005602007985 */ /* 0x0001e2000c101b04 */
[----:B------:R-:W-:Y:S05]  /*cdf0*/  BRA `(.L_x_10) ;  /* 0x0000003c00b47947 */ /* 0x000fea0003800000 */
.L_x_33:
[----:B------:R-:W0:Y:S02]  /*ce00*/  S2R R0, SR_TID.X ;  /* 0x0000000000007919 */ /* 0x000e240000002100 */
[----:B0-----:R-:W-:-:S05]  /*ce10*/  VIADD R2, R0, 0xffffff80 ;  /* 0xffffff8000027836 */ /* 0x001fca0000000000 */
[----:B------:R-:W-:-:S13]  /*ce20*/  ISETP.GT.AND P0, PT, R2, 0x7f, PT ;  /* 0x0000007f0200780c */ /* 0x000fda0003f04270 */
[----:B------:R-:W-:Y:S05]  /*ce30*/  @P0 BRA `(.L_x_10) ;  /* 0x0000003c00a40947 */ /* 0x000fea0003800000 */
[----:B------:R-:W0:Y:S01]  /*ce40*/  S2R R3, SR_CTAID.X ;  /* 0x0000000000037919 */ /* 0x000e220000002500 */
[----:B------:R-:W1:Y:S01]  /*ce50*/  LDC R6, c[0x0][0xbe8] ;  /* 0x0002fa00ff067b82 */ /* 0x000e620000000800 */
[----:B------:R-:W-:Y:S01]  /*ce60*/  ULDC UR4, c[0x0][0xa88] ;  /* 0x0002a20000047ab9 */ /* 0x000fe20000000800 */
[----:B0-----:R-:W-:Y:S02]  /*ce70*/  IMAD R0, R3, 0x80, R0 ;  /* 0x0000008003007824 */ /* 0x001fe400078e0200 */
[----:B-1----:R-:W-:Y:S02]  /*ce80*/  IMAD R3, R6, UR4, RZ ;  /* 0x0000000406037c24 */ /* 0x002fe4000f8e02ff */
[----:B------:R-:W-:-:S05]  /*ce90*/  VIADD R0, R0, 0xffffff80 ;  /* 0xffffff8000007836 */ /* 0x000fca0000000000 */
[----:B------:R-:W-:-:S13]  /*cea0*/  ISETP.GE.AND P0, PT, R0, R3, PT ;  /* 0x000000030000720c */ /* 0x000fda0003f06270 */
[----:B------:R-:W-:Y:S05]  /*ceb0*/  @P0 BRA `(.L_x_10) ;  /* 0x0000003c00840947 */ /* 0x000fea0003800000 */
[----:B------:R-:W-:Y:S01]  /*cec0*/  ISETP.NE.AND P0, PT, R6, 0x1, PT ;  /* 0x000000010600780c */ /* 0x000fe20003f05270 */
[----:B------:R-:W0:Y:S01]  /*ced0*/  S2UR UR7, SR_CTAID.Z ;  /* 0x00000000000779c3 */ /* 0x000e220000002700 */
[----:B------:R-:W-:Y:S01]  /*cee0*/  R2UR UR11, R19 ;  /* 0x00000000130b72ca */ /* 0x000fe200000e0000 */
[----:B------:R-:W-:Y:S01]  /*cef0*/  ULDC.64 UR8, c[0x0][0xbd0] ;  /* 0x0002f40000087ab9 */ /* 0x000fe20000000a00 */
[----:B------:R-:W-:Y:S01]  /*cf00*/  IMAD.MOV.U32 R5, RZ, RZ, R0 ;  /* 0x000000ffff057224 */ /* 0x000fe200078e0000 */
[----:B------:R-:W-:-:S04]  /*cf10*/  ULDC.64 UR12, c[0x0][0x208] ;  /* 0x00008200000c7ab9 */ /* 0x000fc80000000a00 */
[----:B------:R-:W1:Y:S06]  /*cf20*/  LDC.64 R10, c[0x0][0xbd8] ;  /* 0x0002f600ff0a7b82 */ /* 0x000e6c0000000a00 */
[----:B------:R-:W-:Y:S02]  /*cf30*/  USHF.R.S32.HI UR6, URZ, 0x1f, UR11 ;  /* 0x0000001f3f067899 */ /* 0x000fe4000801140b */
[----:B------:R-:W2:Y:S01]  /*cf40*/  @P0 LDC R7, c[0x0][0xbec] ;  /* 0x0002fb00ff070b82 */ /* 0x000ea20000000800 */
[----:B------:R-:W-:Y:S02]  /*cf50*/  UIMAD.WIDE.U32 UR4, UR11, UR8, URZ ;  /* 0x000000080b0472a5 */ /* 0x000fe4000f8e003f */
[----:B------:R-:W-:-:S04]  /*cf60*/  UIMAD UR6, UR6, UR8, URZ ;  /* 0x00000008060672a4 */ /* 0x000fc8000f8e023f */
[----:B------:R-:W-:Y:S01]  /*cf70*/  UIMAD UR6, UR11, UR9, UR6 ;  /* 0x000000090b0672a4 */ /* 0x000fe2000f8e0206 */
[----:B------:R-:W3:Y:S01]  /*cf80*/  @P0 LDC R9, c[0x0][0xbf0] ;  /* 0x0002fc00ff090b82 */ /* 0x000ee20000000800 */
[----:B0-----:R-:W-:Y:S01]  /*cf90*/  USHF.R.S32.HI UR8, URZ, 0x1f, UR7 ;  /* 0x0000001f3f087899 */ /* 0x001fe20008011407 */
[----:B------:R-:W-:Y:S01]  /*cfa0*/  IMAD.U32 R3, RZ, RZ, UR5 ;  /* 0x00000005ff037e24 */ /* 0x000fe2000f8e00ff */
[----:B------:R-:W-:Y:S01]  /*cfb0*/  UIADD3 UR6, UR5, UR6, URZ ;  /* 0x0000000605067290 */ /* 0x000fe2000fffe03f */
[----:B------:R-:W-:Y:S02]  /*cfc0*/  IMAD.U32 R2, RZ, RZ, UR4 ;  /* 0x00000004ff027e24 */ /* 0x000fe4000f8e00ff */
[----:B------:R-:W-:Y:S02]  /*cfd0*/  ULDC.64 UR4, c[0x0][0xbe0] ;  /* 0x0002f80000047ab9 */ /* 0x000fe40000000a00 */
[----:B------:R-:W0:Y:S01]  /*cfe0*/  S2UR UR10, SR_CTAID.Y ;  /* 0x00000000000a79c3 */ /* 0x000e220000002600 */
[----:B------:R-:W-:-:S02]  /*cff0*/  IMAD.U32 R3, RZ, RZ, UR6 ;  /* 0x00000006ff037e24 */ /* 0x000fc4000f8e00ff */
[C---:B-1----:R-:W-:Y:S02]  /*d000*/  IMAD R12, R10.reuse, UR8, RZ ;  /* 0x000000080a0c7c24 */ /* 0x042fe4000f8e02ff */
[----:B------:R-:W-:-:S03]  /*d010*/  IMAD.WIDE.U32 R2, R10, UR7, R2 ;  /* 0x000000070a027c25 */ /* 0x000fc6000f8e0002 */
[----:B------:R-:W0:Y:S01]  /*d020*/  LDC R8, c[0x0][0xc50] ;  /* 0x00031400ff087b82 */ /* 0x000e220000000800 */
[----:B--2---:R-:W-:-:S04]  /*d030*/  @P0 IMAD.HI.U32 R4, R0, R7, RZ ;  /* 0x0000000700040227 */ /* 0x004fc800078e00ff */
[----:B------:R-:W-:Y:S02]  /*d040*/  IMAD R7, RZ, RZ, -UR11 ;  /* 0x8000000bff077e24 */ /* 0x000fe4000f8e02ff */
[----:B------:R-:W-:Y:S01]  /*d050*/  IMAD R11, R11, UR7, R12 ;  /* 0x000000070b0b7c24 */ /* 0x000fe2000f8e020c */
[----:B---3--:R-:W-:-:S03]  /*d060*/  @P0 SHF.R.U32.HI R5, RZ, R9, R4 ;  /* 0x00000009ff050219 */ /* 0x008fc60000011604 */
[----:B------:R-:W-:Y:S02]  /*d070*/  IMAD.IADD R3, R11, 0x1, R3 ;  /* 0x000000010b037824 */ /* 0x000fe400078e0203 */
[----:B0-----:R-:W-:Y:S02]  /*d080*/  IMAD R9, R8, R7, UR10 ;  /* 0x0000000a08097e24 */ /* 0x001fe4000f8e0207 */
[----:B------:R-:W-:Y:S02]  /*d090*/  IMAD.MOV R7, RZ, RZ, -R5 ;  /* 0x000000ffff077224 */ /* 0x000fe400078e0a05 */
[----:B------:R-:W-:Y:S01]  /*d0a0*/  IMAD.WIDE.U32 R2, R9, UR4, R2 ;  /* 0x0000000409027c25 */ /* 0x000fe2000f8e0002 */
[----:B------:R-:W-:-:S03]  /*d0b0*/  SHF.R.S32.HI R4, RZ, 0x1f, R9 ;  /* 0x0000001fff047819 */ /* 0x000fc60000011409 */
[----:B------:R-:W-:Y:S01]  /*d0c0*/  IMAD R7, R6, R7, R0 ;  /* 0x0000000706077224 */ /* 0x000fe200078e0200 */
[----:B------:R-:W-:Y:S01]  /*d0d0*/  IADD3 R2, P0, R5, R2, RZ ;  /* 0x0000000205027210 */ /* 0x000fe20007f1e0ff */
[----:B------:R-:W-:-:S03]  /*d0e0*/  IMAD R4, R4, UR4, RZ ;  /* 0x0000000404047c24 */ /* 0x000fc6000f8e02ff */
[----:B------:R-:W-:Y:S01]  /*d0f0*/  SHF.R.S32.HI R0, RZ, 0x1f, R7 ;  /* 0x0000001fff007819 */ /* 0x000fe20000011407 */
[----:B------:R-:W-:Y:S01]  /*d100*/  IMAD R4, R9, UR5, R4 ;  /* 0x0000000509047c24 */ /* 0x000fe2000f8e0204 */
[----:B------:R-:W-:Y:S01]  /*d110*/  SHF.R.S32.HI R9, RZ, 0x1f, R5 ;  /* 0x0000001fff097819 */ /* 0x000fe20000011405 */
[----:B------:R-:W-:Y:S02]  /*d120*/  ULDC.64 UR4, c[0x0][0xbc8] ;  /* 0x0002f20000047ab9 */ /* 0x000fe40000000a00 */
[----:B------:R-:W-:Y:S01]  /*d130*/  IMAD R0, R0, UR4, RZ ;  /* 0x0000000400007c24 */ /* 0x000fe2000f8e02ff */
[----:B------:R-:W-:-:S03]  /*d140*/  IADD3.X R3, R9, R3, R4, P0, !PT ;  /* 0x0000000309037210 */ /* 0x000fc600007fe404 */
[C---:B------:R-:W-:Y:S02]  /*d150*/  IMAD R5, R7.reuse, UR5, R0 ;  /* 0x0000000507057c24 */ /* 0x040fe4000f8e0200 */
[----:B------:R-:W-:Y:S01]  /*d160*/  IMAD.WIDE.U32 R2, R7, UR4, R2 ;  /* 0x0000000407027c25 */ /* 0x000fe2000f8e0002 */
[----:B------:R-:W-:-:S03]  /*d170*/  ULDC.64 UR4, c[0x0][0xba8] ;  /* 0x0002ea0000047ab9 */ /* 0x000fc60000000a00 */
[----:B------:R-:W-:Y:S01]  /*d180*/  IMAD.IADD R3, R3, 0x1, R5 ;  /* 0x0000000103037824 */ /* 0x000fe200078e0205 */
[----:B------:R-:W-:-:S04]  /*d190*/  LEA R4, P0, R2, UR4, 0x2 ;  /* 0x0000000402047c11 */ /* 0x000fc8000f8010ff */
[----:B------:R-:W-:Y:S01]  /*d1a0*/  LEA.HI.X R5, R2, UR5, R3, 0x2, P0 ;  /* 0x0000000502057c11 */ /* 0x000fe200080f1403 */
[----:B------:R-:W-:-:S05]  /*d1b0*/  IMAD.MOV.U32 R3, RZ, RZ, -0x800000 ;  /* 0xff800000ff037424 */ /* 0x000fca00078e00ff */
[----:B------:R0:W-:Y:S01]  /*d1c0*/  STG.E desc[UR12][R4.64], R3 ;  /* 0x0000000304007986 */ /* 0x0001e2000c10190c */
[----:B------:R-:W-:Y:S05]  /*d1d0*/  BRA `(.L_x_10) ;  /* 0x0000003800bc7947 */ /* 0x000fea0003800000 */
.L_x_8:
[----:B------:R-:W-:-:S08]  /*d1e0*/  NOP ;  /* 0x0000000000007918 */ /* 0x000fd00000000000 */
[----:B0-----:R-:W0:-:S00]  /*d1f0*/  USETMAXREG.DEALLOC.CTAPOOL 0x18 ;  /* 0x00000018000079c8 */ /* 0x001e0000080e0500 */
[----:B0-----:R-:W-:Y:S01]  /*d200*/  LOP3.LUT R0, R0, 0x3, RZ, 0xc0, !PT ;  /* 0x0000000300007812 */ /* 0x001fe200078ec0ff */
[----:B------:R-:W0:Y:S05]  /*d210*/  S2R R19, SR_CTAID.Z ;  /* 0x0000000000137919 */ /* 0x000e2a0000002700 */
[----:B------:R-:W1:Y:S01]  /*d220*/  S2UR UR6, SR_CTAID.Y ;  /* 0x00000000000679c3 */ /* 0x000e620000002600 */
[----:B------:R-:W2:Y:S02]  /*d230*/  SHFL.IDX PT, R0, R0, RZ, 0x1f ;  /* 0x00001fff00007589 */ /* 0x000ea400000e0000 */
[----:B--2---:R-:W-:-:S13]  /*d240*/  ISETP.NE.AND P0, PT, R0, RZ, PT ;  /* 0x000000ff0000720c */ /* 0x004fda0003f05270 */
[----:B01----:R-:W-:Y:S05]  /*d250*/  @!P0 BRA `(.L_x_36) ;  /* 0x0000000000288947 */ /* 0x003fea0003800000 */
[----:B------:R-:W-:Y:S01]  /*d260*/  ULDC UR7, c[0x0][0xc50] ;  /* 0x0003140000077ab9 */ /* 0x000fe20000000800 */
[----:B------:R-:W-:Y:S01]  /*d270*/  UMOV UR36, UR6 ;  /* 0x0000000600247c82 */ /* 0x000fe20008000000 */
[----:B------:R-:W-:-:S06]  /*d280*/  UISETP.NE.AND UP0, UPT, UR7, 0x1, UPT ;  /* 0x000000010700788c */ /* 0x000fcc000bf05270 */
[----:B------:R-:W-:-:S13]  /*d290*/  PLOP3.LUT P0, PT, PT, PT, UP0, 0x80, 0x0 ;  /* 0x000000000000781c */ /* 0x000fda0003f0f008 */
[----:B------:R-:W-:Y:S05]  /*d2a0*/  @!P0 BRA `(.L_x_37) ;  /* 0x0000000000308947 */ /* 0x000fea0003800000 */
[----:B------:R-:W-:Y:S01]  /*d2b0*/  ULDC UR4, c[0x0][0xc54] ;  /* 0x0003150000047ab9 */ /* 0x000fe20000000800 */
[----:B------:R-:W-:Y:S01]  /*d2c0*/  ULDC UR36, c[0x0][0xc58] ;  /* 0x0003160000247ab9 */ /* 0x000fe20000000800 */
[----:B------:R-:W-:-:S04]  /*d2d0*/  UIMAD.WIDE.U32 UR4, UR6, UR4, URZ ;  /* 0x00000004060472a5 */ /* 0x000fc8000f8e003f */
[----:B------:R-:W-:Y:S01]  /*d2e0*/  USHF.R.U32.HI UR36, URZ, UR36, UR5 ;  /* 0x000000243f247299 */ /* 0x000fe20008011605 */
[----:B------:R-:W-:Y:S11]  /*d2f0*/  BRA `(.L_x_37) ;  /* 0x00000000001c7947 */ /* 0x000ff60003800000 */
.L_x_36:
[----:B------:R-:W-:Y:S01]  /*d300*/  ULDC UR7, c[0x0][0xc50] ;  /* 0x0003140000077ab9 */ /* 0x000fe20000000800 */
[----:B------:R-:W-:Y:S01]  /*d310*/  UMOV UR36, UR6 ;  /* 0x0000000600247c82 */ /* 0x000fe20008000000 */
[----:B------:R-:W-:-:S11]  /*d320*/  UISETP.NE.AND UP0, UPT, UR7, 0x1, UPT ;  /* 0x000000010700788c */ /* 0x000fd6000bf05270 */
[----:B------:R-:W-:Y:S01]  /*d330*/  @UP0 ULDC UR4, c[0x0][0xc54] ;  /* 0x0003150000040ab9 */ /* 0x000fe20000000800 */
[----:B------:R-:W-:Y:S01]  /*d340*/  @UP0 ULDC UR8, c[0x0][0xc58] ;  /* 0x0003160000080ab9 */ /* 0x000fe20000000800 */
[----:B------:R-:W-:-:S04]  /*d350*/  UIMAD.WIDE.U32 UR4, UR6, UR4, URZ ;  /* 0x00000004060472a5 */ /* 0x000fc8000f8e003f */
[----:B------:R-:W-:-:S12]  /*d360*/  @UP0 USHF.R.U32.HI UR36, URZ, UR8, UR5 ;  /* 0x000000083f240299 */ /* 0x000fd80008011605 */
.L_x_37:
[----:B------:R-:W-:Y:S01]  /*d370*/  ISETP.GE.AND P0, PT, R19, RZ, PT ;  /* 0x000000ff1300720c */ /* 0x000fe20003f06270 */
[----:B------:R-:W-:Y:S01]  /*d380*/  UIADD3 UR4, -UR36, URZ, URZ ;  /* 0x0000003f24047290 */ /* 0x000fe2000fffe13f */
[----:B------:R-:W-:Y:S02]  /*d390*/  IMAD.MOV.U32 R10, RZ, RZ, 0x1 ;  /* 0x00000001ff0a7424 */ /* 0x000fe400078e00ff */
[----:B------:R-:W-:Y:S01]  /*d3a0*/  IMAD.MOV.U32 R0, RZ, RZ, RZ ;  /* 0x000000ffff007224 */ /* 0x000fe200078e00ff */
[----:B------:R-:W-:Y:S01]  /*d3b0*/  UIMAD UR6, UR7, UR4, UR6 ;  /* 0x00000004070672a4 */ /* 0x000fe2000f8e0206 */
[----:B------:R-:W-:-:S07]  /*d3c0*/  IMAD.MOV.U32 R3, RZ, RZ, 0x1 ;  /* 0x00000001ff037424 */ /* 0x000fce00078e00ff */
[----:B------:R-:W-:Y:S05]  /*d3d0*/  @!P0 BRA `(.L_x_38) ;  /* 0x0000003400748947 */ /* 0x000fea0003800000 */
[----:B------:R-:W-:Y:S01]  /*d3e0*/  ULDC.64 UR4, c[0x0][0x418] ;  /* 0x0001060000047ab9 */ /* 0x000fe20000000a00 */
[----:B------:R-:W-:Y:S02]  /*d3f0*/  ULOP3.LUT UR42, UR6, 0xffff, URZ, 0xc0, !UPT ;  /* 0x0000ffff062a7892 */ /* 0x000fe4000f8ec03f */
[----:B------:R-:W-:Y:S01]  /*d400*/  UISETP.NE.U32.AND UP0, UPT, UR4, URZ, UPT ;  /* 0x0000003f0400728c */ /* 0x000fe2000bf05070 */
[----:B------:R-:W-:Y:S02]  /*d410*/  UMOV UR41, URZ ;  /* 0x0000003f00297c82 */ /* 0x000fe40008000000 */
[----:B------:R-:W-:Y:S01]  /*d420*/  ULDC UR4, c[0x0][0x424] ;  /* 0x0001090000047ab9 */ /* 0x000fe20000000800 */
[----:B------:R-:W-:-:S03]  /*d430*/  UISETP.NE.AND.EX UP0, UPT, UR5, URZ, UPT, UP0 ;  /* 0x0000003f0500728c */ /* 0x000fc6000bf05300 */
[----:B------:R-:W-:Y:S01]  /*d440*/  ULDC UR5, c[0x0][0x2f0] ;  /* 0x0000bc0000057ab9 */ /* 0x000fe20000000800 */
[----:B------:R-:W-:-:S04]  /*d450*/  USEL UR4, UR4, 0x1, UP0 ;  /* 0x0000000104047887 */ /* 0x000fc80008000000 */
[----:B------:R-:W-:-:S04]  /*d460*/  UIMAD UR4, UR4, UR5, URZ ;  /* 0x00000005040472a4 */ /* 0x000fc8000f8e023f */
[----:B------:R-:W-:Y:S02]  /*d470*/  UISETP.GE.AND UP0, UPT, UR4, 0x1, UPT ;  /* 0x000000010400788c */ /* 0x000fe4000bf06270 */
[----:B------:R-:W-:-:S04]  /*d480*/  UIADD3 UR5, UR4, 0xaf, URZ ;  /* 0x000000af04057890 */ /* 0x000fc8000fffe03f */
[----:B------:R-:W-:Y:S01]  /*d490*/  PLOP3.LUT P0, PT, PT, PT, UP0, 0x80, 0x0 ;  /* 0x000000000000781c */ /* 0x000fe20003f0f008 */
[----:B------:R-:W-:-:S04]  /*d4a0*/  UIMAD.WIDE UR4, UR5, 0x2e8ba2e9, URZ ;  /* 0x2e8ba2e9050478a5 */ /* 0x000fc8000f8e023f */
[----:B------:R-:W-:-:S04]  /*d4b0*/  USHF.R.U32.HI UR40, URZ, 0x1f, UR5 ;  /* 0x0000001f3f287899 */ /* 0x000fc80008011605 */
        /* <DEDUP_REMOVED lines=9> */
[----:B------:R-:W-:Y:S01]  /*d550*/  IABS R4, R3 ;  /* 0x0000000300047213 */ /* 0x000fe20000000000 */
[----:B------:R-:W-:Y:S01]  /*d560*/  IMAD.U32 R3, RZ, RZ, UR7 ;  /* 0x00000007ff037e24 */ /* 0x000fe2000f8e00ff */
[----:B------:R-:W-:Y:S01]  /*d570*/  R2UR UR11, R0 ;  /* 0x00000000000b72ca */ /* 0x000fe200000e0000 */
[----:B------:R-:W-:Y:S02]  /*d580*/  ULOP3.LUT UR7, UR7, UR6, URZ, 0x3c, !UPT ;  /* 0x0000000607077292 */ /* 0x000fe4000f8e3c3f */
[----:B------:R-:W-:-:S10]  /*d590*/  IMAD.MOV R4, RZ, RZ, -R4 ;  /* 0x000000ffff047224 */ /* 0x000fd400078e0a04 */
[----:B------:R-:W0:Y:S08]  /*d5a0*/  I2F.RP R0, UR11 ;  /* 0x0000000b00007d06 */ /* 0x000e300008209400 */
[----:B0-----:R-:W0:Y:S02]  /*d5b0*/  MUFU.RCP R0, R0 ;  /* 0x0000000000007308 */ /* 0x001e240000001000 */
[----:B0-----:R-:W-:Y:S01]  /*d5c0*/  VIADD R2, R0, 0xffffffe ;  /* 0x0ffffffe00027836 */ /* 0x001fe20000000000 */
[----:B------:R-:W-:Y:S01]  /*d5d0*/  IABS R0, R3 ;  /* 0x0000000300007213 */ /* 0x000fe20000000000 */
[----:B------:R-:W-:-:S03]  /*d5e0*/  IMAD.MOV.U32 R3, RZ, RZ, R4 ;  /* 0x000000ffff037224 */ /* 0x000fc600078e0004 */
[----:B------:R-:W-:Y:S01]  /*d5f0*/  R2UR UR9, R0 ;  /* 0x00000000000972ca */ /* 0x000fe200000e0000 */
[----:B------:R-:W0:Y:S01]  /*d600*/  F2I.FTZ.U32.TRUNC.NTZ R2, R2 ;  /* 0x0000000200027305 */ /* 0x000e22000021f000 */
[----:B------:R-:W-:Y:S02]  /*d610*/  R2UR UR10, R3 ;  /* 0x00000000030a72ca */ /* 0x000fe400000e0000 */
[----:B0-----:R-:W-:-:S13]  /*d620*/  R2UR UR5, R2 ;  /* 0x00000000020572ca */ /* 0x001fda00000e0000 */
[----:B------:R-:W-:-:S04]  /*d630*/  UIADD3 UR8, URZ, -UR5, URZ ;  /* 0x800000053f087290 */ /* 0x000fc8000fffe03f */
[----:B------:R-:W-:-:S04]  /*d640*/  UIMAD UR8, UR8, UR11, URZ ;  /* 0x0000000b080872a4 */ /* 0x000fc8000f8e023f */
[----:B------:R-:W-:-:S04]  /*d650*/  UIMAD.WIDE.U32 UR4, UR5, UR8, UR4 ;  /* 0x00000008050472a5 */ /* 0x000fc8000f8e0004 */
[----:B------:R-:W-:-:S04]  /*d660*/  UIMAD.WIDE.U32 UR4, UR5, UR9, URZ ;  /* 0x00000009050472a5 */ /* 0x000fc8000f8e003f */
[----:B------:R-:W-:-:S04]  /*d670*/  UIMAD UR4, UR5, UR10, UR9 ;  /* 0x0000000a050472a4 */ /* 0x000fc8000f8e0209 */
[----:B------:R-:W-:-:S11]  /*d680*/  UISETP.GT.U32.AND UP1, UPT, UR11, UR4, UPT ;  /* 0x000000040b00728c */ /* 0x000fd6000bf24070 */
[----:B------:R-:W-:Y:S02]  /*d690*/  @!UP1 UIADD3 UR4, UR4, -UR11, URZ ;  /* 0x8000000b04049290 */ /* 0x000fe4000fffe03f */
[----:B------:R-:W-:Y:S02]  /*d6a0*/  @!UP1 UIADD3 UR5, UR5, 0x1, URZ ;  /* 0x0000000105059890 */ /* 0x000fe4000fffe03f */
[----:B------:R-:W-:Y:S02]  /*d6b0*/  UISETP.GE.U32.AND UP0, UPT, UR4, UR11, UPT ;  /* 0x0000000b0400728c */ /* 0x000fe4000bf06070 */
[----:B------:R-:W-:-:S09]  /*d6c0*/  UISETP.GE.AND UP1, UPT, UR7, URZ, UPT ;  /* 0x0000003f0700728c */ /* 0x000fd2000bf26270 */
[----:B------:R-:W-:Y:S02]  /*d6d0*/  @UP0 UIADD3 UR5, UR5, 0x1, URZ ;  /* 0x0000000105050890 */ /* 0x000fe4000fffe03f */
[----:B------:R-:W-:Y:S02]  /*d6e0*/  UISETP.NE.AND UP0, UPT, UR6, URZ, UPT ;  /* 0x0000003f0600728c */ /* 0x000fe4000bf05270 */
[----:B------:R-:W-:-:S09]  /*d6f0*/  @!UP1 UIADD3 UR5, -UR5, URZ, URZ ;  /* 0x0000003f05059290 */ /* 0x000fd2000fffe13f */
[----:B------:R-:W-:-:S07]  /*d700*/  @!UP0 ULOP3.LUT UR5, URZ, UR6, URZ, 0x33, !UPT ;  /* 0x000000063f058292 */ /* 0x000fce000f8e333f */
[----:B------:R-:W-:-:S05]  /*d710*/  UMOV UR41, UR5 ;  /* 0x0000000500297c82 */ /* 0x000fca0008000000 */
.L_x_39:
[----:B------:R-:W-:Y:S01]  /*d720*/  UIMAD UR39, UR42, UR41, URZ ;  /* 0x000000292a2772a4 */ /* 0x000fe2000f8e023f */
[----:B------:R-:W-:-:S05]  /*d730*/  IMAD.U32 R0, RZ, RZ, UR40 ;  /* 0x00000028ff007e24 */ /* 0x000fca000f8e00ff */
[----:B------:R-:W-:-:S05]  /*d740*/  IMAD.U32 R3, RZ, RZ, UR39 ;  /* 0x00000027ff037e24 */ /* 0x000fca000f8e00ff */
[----:B------:R-:W-:Y:S01]  /*d750*/  VIADDMNMX R18, R3, UR41, R0, PT ;  /* 0x0000002903127c46 */ /* 0x000fe2000b800100 */
[----:B------:R-:W-:Y:S02]  /*d760*/  IMAD.MOV.U32 R0, RZ, RZ, RZ ;  /* 0x000000ffff007224 */ /* 0x000fe400078e00ff */
[----:B------:R-:W-:Y:S01]  /*d770*/  IMAD.MOV.U32 R3, RZ, RZ, 0x1 ;  /* 0x00000001ff037424 */ /* 0x000fe200078e00ff */
[----:B------:R-:W-:Y:S01]  /*d780*/  ISETP.GT.AND P0, PT, R18, UR39, PT ;  /* 0x0000002712007c0c */ /* 0x000fe2000bf04270 */
[----:B------:R0:W-:-:S12]  /*d790*/  STL [R1+0x4], R18 ;  /* 0x0000041201007387 */ /* 0x0001d80000100800 */
[----:B0-----:R-:W-:Y:S05]  /*d7a0*/  @!P0 BRA `(.L_x_38) ;  /* 0x0000003000808947 */ /* 0x001fea0003800000 */
[----:B------:R-:W0:Y:S01]  /*d7b0*/  S2UR UR4, SR_CgaCtaId ;  /* 0x00000000000479c3 */ /* 0x000e220000008800 */
[----:B------:R-:W-:Y:S02]  /*d7c0*/  UMOV UR38, 0x400 ;  /* 0x0000040000267882 */ /* 0x000fe40000000000 */
[----:B0-----:R-:W-:-:S04]  /*d7d0*/  ULEA UR38, UR4, UR38, 0x18 ;  /* 0x0000002604267291 */ /* 0x001fc8000f8ec03f */
[----:B------:R-:W-:-:S04]  /*d7e0*/  UIADD3 UR4, UR38, 0x1e400, URZ ;  /* 0x0001e40026047890 */ /* 0x000fc8000fffe03f */
[----:B------:R-:W-:-:S06]  /*d7f0*/  ULOP3.LUT UP0, URZ, UR4, 0x3ff, URZ, 0xc0, !UPT ;  /* 0x000003ff043f7892 */ /* 0x000fcc000f80c03f */
[----:B------:R-:W-:-:S13]  /*d800*/  PLOP3.LUT P0, PT, PT, PT, UP0, 0x80, 0x0 ;  /* 0x000000000000781c */ /* 0x000fda0003f0f008 */
[----:B------:R-:W-:Y:S05]  /*d810*/  @!P0 BRA `(.L_x_40) ;  /* 0x0000000000408947 */ /* 0x000fea0003800000 */
[----:B------:R-:W-:Y:S01]  /*d820*/  MOV R2, 0x0 ;  /* 0x0000000000027802 */ /* 0x000fe20000000f00 */
[----:B------:R-:W-:Y:S01]  /*d830*/  ULDC.64 UR6, c[0x4][0xa0] ;  /* 0x0100280000067ab9 */ /* 0x000fe20000000a00 */
[----:B------:R-:W-:Y:S01]  /*d840*/  ULDC.64 UR8, c[0x4][0xa8] ;  /* 0x01002a0000087ab9 */ /* 0x000fe20000000a00 */
[----:B------:R-:W-:Y:S01]  /*d850*/  ULDC.64 UR4, c[0x4][0x28] ;  /* 0x01000a0000047ab9 */ /* 0x000fe20000000a00 */
[----:B------:R-:W-:Y:S02]  /*d860*/  IMAD.U32 R4, RZ, RZ, UR6 ;  /* 0x00000006ff047e24 */ /* 0x000fe4000f8e00ff */
[----:B------:R-:W0:Y:S01]  /*d870*/  LDC.64 R2, c[0x4][R2] ;  /* 0x0100000002027b82 */ /* 0x000e220000000a00 */
[----:B------:R-:W-:Y:S02]  /*d880*/  IMAD.U32 R5, RZ, RZ, UR7 ;  /* 0x00000007ff057e24 */ /* 0x000fe4000f8e00ff */
[----:B------:R-:W-:Y:S02]  /*d890*/  IMAD.U32 R6, RZ, RZ, UR8 ;  /* 0x00000008ff067e24 */ /* 0x000fe4000f8e00ff */
[----:B------:R-:W-:-:S02]  /*d8a0*/  IMAD.U32 R7, RZ, RZ, UR9 ;  /* 0x00000009ff077e24 */ /* 0x000fc4000f8e00ff */
[----:B------:R-:W-:Y:S02]  /*d8b0*/  IMAD.U32 R10, RZ, RZ, UR4 ;  /* 0x00000004ff0a7e24 */ /* 0x000fe4000f8e00ff */
[----:B------:R-:W-:Y:S02]  /*d8c0*/  IMAD.U32 R11, RZ, RZ, UR5 ;  /* 0x00000005ff0b7e24 */ /* 0x000fe4000f8e00ff */
[----:B------:R-:W-:Y:S02]  /*d8d0*/  IMAD.MOV.U32 R8, RZ, RZ, 0x70 ;  /* 0x00000070ff087424 */ /* 0x000fe400078e00ff */
[----:B------:R-:W-:Y:S02]  /*d8e0*/  IMAD.MOV.U32 R12, RZ, RZ, 0x1 ;  /* 0x00000001ff0c7424 */ /* 0x000fe400078e00ff */
[----:B------:R-:W-:-:S07]  /*d8f0*/  IMAD.MOV.U32 R13, RZ, RZ, RZ ;  /* 0x000000ffff0d7224 */ /* 0x000fce00078e00ff */
[----:B------:R-:W-:-:S07]  /*d900*/  LEPC R20, `(.L_x_40) ;  /* 0x000000001014794e */ /* 0x000fce0000000000 */
[----:B0-----:R-:W-:Y:S05]  /*d910*/  CALL.ABS.NOINC R2 ;  /* 0x0000000002007343 */ /* 0x001fea0003c00000 */
.L_x_40:
        /* <DEDUP_REMOVED lines=8> */
[----:B------:R0:W1:Y:S01]  /*d9a0*/  LDC.64 R2, c[0x4][R16] ;  /* 0x0100000010027b82 */ /* 0x0000620000000a00 */
[----:B------:R-:W-:Y:S02]  /*d9b0*/  IMAD.U32 R4, RZ, RZ, UR6 ;  /* 0x00000006ff047e24 */ /* 0x000fe4000f8e00ff */
[----:B------:R-:W-:Y:S02]  /*d9c0*/  IMAD.U32 R5, RZ, RZ, UR7 ;  /* 0x00000007ff057e24 */ /* 0x000fe4000f8e00ff */
[----:B------:R-:W-:Y:S02]  /*d9d0*/  IMAD.U32 R6, RZ, RZ, UR8 ;  /* 0x00000008ff067e24 */ /* 0x000fe4000f8e00ff */
[----:B------:R-:W-:-:S02]  /*d9e0*/  IMAD.U32 R7, RZ, RZ, UR9 ;  /* 0x00000009ff077e24 */ /* 0x000fc4000f8e00ff */
[----:B------:R-:W-:Y:S02]  /*d9f0*/  IMAD.U32 R10, RZ, RZ, UR4 ;  /* 0x00000004ff0a7e24 */ /* 0x000fe4000f8e00ff */
[----:B------:R-:W-:Y:S02]  /*da00*/  IMAD.U32 R11, RZ, RZ, UR5 ;  /* 0x00000005ff0b7e24 */ /* 0x000fe4000f8e00ff */
[----:B------:R-:W-:Y:S02]  /*da10*/  IMAD.MOV.U32 R8, RZ, RZ, 0x70 ;  /* 0x00000070ff087424 */ /* 0x000fe400078e00ff */
[----:B------:R-:W-:Y:S02]  /*da20*/  IMAD.MOV.U32 R12, RZ, RZ, 0x1 ;  /* 0x00000001ff0c7424 */ /* 0x000fe400078e00ff */
[----:B0-----:R-:W-:-:S07]  /*da30*/  IMAD.MOV.U32 R13, RZ, RZ, RZ ;  /* 0x000000ffff0d7224 */ /* 0x001fce00078e00ff */
[----:B------:R-:W-:-:S07]  /*da40*/  LEPC R20, `(.L_x_42) ;  /* 0x000000001014794e */ /* 0x000fce0000000000 */
[----:B-1----:R-:W-:Y:S05]  /*da50*/  CALL.ABS.NOINC R2 ;  /* 0x0000000002007343 */ /* 0x002fea0003c00000 */
.L_x_42:
[----:B------:R0:W1:Y:S01]  /*da60*/  LDC.64 R2, c[0x4][R16] ;  /* 0x0100000010027b82 */ /* 0x0000620000000a00 */
[----:B------:R-:W-:Y:S01]  /*da70*/  ULDC.64 UR6, c[0x4][0xa0] ;  /* 0x0100280000067ab9 */ /* 0x000fe20000000a00 */
[----:B------:R-:W-:Y:S01]  /*da80*/  ULDC.64 UR8, c[0x4][0xa8] ;  /* 0x01002a0000087ab9 */ /* 0x000fe20000000a00 */
[----:B------:R-:W-:Y:S01]  /*da90*/  ULDC.64 UR4, c[0x4][0x38] ;  /* 0x01000e0000047ab9 */ /* 0x000fe20000000a00 */
        /* <DEDUP_REMOVED lines=11> */
.L_x_41:
[----:B------:R-:W0:Y:S01]  /*db50*/  LDC.64 R2, c[0x0][0x9f8] ;  /* 0x00027e00ff027b82 */ /* 0x000e220000000a00 */
[----:B------:R-:W-:-:S07]  /*db60*/  ULDC.64 UR4, c[0x0][0x208] ;  /* 0x0000820000047ab9 */ /* 0x000fce0000000a00 */
[----:B------:R-:W1:Y:S01]  /*db70*/  LDC.64 R4, c[0x0][0x418] ;  /* 0x00010600ff047b82 */ /* 0x000e620000000a00 */
[----:B0-----:R-:W-:-:S04]  /*db80*/  ISETP.NE.U32.AND P0, PT, R2, RZ, PT ;  /* 0x000000ff0200720c */ /* 0x001fc80003f05070 */
[----:B------:R-:W-:-:S13]  /*db90*/  ISETP.NE.AND.EX P0, PT, R3, RZ, PT, P0 ;  /* 0x000000ff0300720c */ /* 0x000fda0003f05300 */
[----:B------:R-:W0:Y:S02]  /*dba0*/  @P0 LDC.64 R2, c[0x0][0x9f8] ;  /* 0x00027e00ff020b82 */ /* 0x000e240000000a00 */
[----:B0-----:R-:W-:-:S05]  /*dbb0*/  @P0 IMAD.WIDE R2, R19, 0x4, R2 ;  /* 0x0000000413020825 */ /* 0x001fca00078e0202 */
[----:B------:R-:W2:Y:S01]  /*dbc0*/  @P0 LDG.E R19, desc[UR4][R2.64] ;  /* 0x0000000402130981 */ /* 0x000ea2000c1e1900 */
[----:B-1----:R-:W-:Y:S01]  /*dbd0*/  ISETP.NE.U32.AND P0, PT, R4, RZ, PT ;  /* 0x000000ff0400720c */ /* 0x002fe20003f05070 */
[----:B------:R-:W-:Y:S01]  /*dbe0*/  UMOV UR4, 0xffffffff ;  /* 0xffffffff00047882 */ /* 0x000fe20000000000 */
[----:B------:R-:W-:Y:S01]  /*dbf0*/  LOP3.LUT R17, R17, 0xfffffffe, RZ, 0xc0, !PT ;  /* 0xfffffffe11117812 */ /* 0x000fe200078ec0ff */
[----:B------:R-:W0:Y:S01]  /*dc00*/  S2R R0, SR_TID.X ;  /* 0x0000000000007919 */ /* 0x000e220000002100 */
[----:B------:R-:W-:Y:S01]  /*dc10*/  ISETP.NE.AND.EX P1, PT, R5, RZ, PT, P0 ;  /* 0x000000ff0500720c */ /* 0x000fe20003f25300 */
[----:B------:R-:W-:-:S12]  /*dc20*/  VIADD R18, R18, 0xffffffff ;  /* 0xffffffff12127836 */ /* 0x000fd80000000000 */
[----:B------:R-:W-:Y:S02]  /*dc30*/  @P1 LOP3.LUT R17, R17, 0x1, RZ, 0xfc, !PT ;  /* 0x0000000111111812 */ /* 0x000fe400078efcff */
[----:B0-----:R-:W-:-:S04]  /*dc40*/  SHF.R.U32.HI R0, RZ, 0x5, R0 ;  /* 0x00000005ff007819 */ /* 0x001fc80000011600 */
[----:B------:R-:W-:Y:S02]  /*dc50*/  LOP3.LUT R0, R0, 0x3, RZ, 0xc0, !PT ;  /* 0x0000000300007812 */ /* 0x000fe400078ec0ff */
[----:B--2---:R-:W-:Y:S02]  /*dc60*/  SHF.R.S32.HI R7, RZ, 0x1f, R19 ;  /* 0x0000001fff077819 */ /* 0x004fe40000011413 */
[----:B------:R-:W-:-:S03]  /*dc70*/  SEL R16, R19, RZ, !P1 ;  /* 0x000000ff13107207 */ /* 0x000fc60004800000 */
[----:B------:R0:W-:Y:S01]  /*dc80*/  STL [R1], R7 ;  /* 0x0000000701007387 */ /* 0x0001e20000100800 */
[----:B------:R-:W-:Y:S05]  /*dc90*/  BRA.DIV UR4, `(.L_x_43) ;  /* 0x00000032048c7947 */ /* 0x000fea000b800000 */
[----:B------:R1:W2:Y:S02]  /*dca0*/  SHFL.IDX PT, R14, R0, RZ, 0x1f ;  /* 0x00001fff000e7589 */ /* 0x0002a400000e0000 */
.L_x_120:
[----:B--2---:R-:W-:Y:S02]  /*dcb0*/  ISETP.NE.AND P0, PT, R14, RZ, PT ;  /* 0x000000ff0e00720c */ /* 0x004fe40003f05270 */
[----:B------:R-:W-:Y:S02]  /*dcc0*/  PLOP3.LUT P2, PT, PT, PT, PT, 0x8, 0x0 ;  /* 0x000000000000781c */ /* 0x000fe40003f4e170 */
[----:B------:R-:W-:-:S11]  /*dcd0*/  LOP3.LUT R17, R17, 0xfffffffd, RZ, 0xc0, !PT ;  /* 0xfffffffd11117812 */ /* 0x000fd600078ec0ff */
[----:B------:R-:W-:Y:S01]  /*dce0*/  @P2 LOP3.LUT R17, R17, 0x2, RZ, 0xfc, !PT ;  /* 0x0000000211112812 */ /* 0x000fe200078efcff */
[----:B------:R-:W-:Y:S06]  /*dcf0*/  @P0 BRA `(.L_x_44) ;  /* 0x0000000000fc0947 */ /* 0x000fec0003800000 */
[----:B------:R-:W-:-:S03]  /*dd00*/  UMOV UR4, 0xffffffff ;  /* 0xffffffff00047882 */ /* 0x000fc60000000000 */
[----:B------:R-:W-:Y:S05]  /*dd10*/  BRA.DIV UR4, `(.L_x_45) ;  /* 0x00000032048c7947 */ /* 0x000fea000b800000 */
[----:B------:R-:W-:-:S13]  /*dd20*/  ELECT P6, URZ, PT ;  /* 0x00000000003f782f */ /* 0x000fda00038c0000 */
.L_x_123:
[----:B------:R-:W-:Y:S05]  /*dd30*/  @!P6 BRA `(.L_x_44) ;  /* 0x0000000000ece947 */ /* 0x000fea0003800000 */
[----:B------:R-:W-:Y:S01]  /*dd40*/  IMAD.MOV.U32 R16, RZ, RZ, R19 ;  /* 0x000000ffff107224 */ /* 0x000fe200078e0013 */
[----:B------:R-:W-:Y:S06]  /*dd50*/  @!P1 BRA `(.L_x_46) ;  /* 0x00000000004c9947 */ /* 0x000fec0003800000 */
[----:B------:R-:W2:Y:S01]  /*dd60*/  LDC R6, c[0x0][0x43c] ;  /* 0x00010f00ff067b82 */ /* 0x000ea20000000800 */
[----:B-1----:R-:W-:Y:S01]  /*dd70*/  IMAD.MOV.U32 R0, RZ, RZ, R18 ;  /* 0x000000ffff007224 */ /* 0x002fe200078e0012 */
[----:B------:R-:W-:Y:S01]  /*dd80*/  ULDC.64 UR4, c[0x0][0x428] ;  /* 0x00010a0000047ab9 */ /* 0x000fe20000000a00 */
[----:B------:R-:W-:Y:S01]  /*dd90*/  ULDC.64 UR6, c[0x0][0x208] ;  /* 0x0000820000067ab9 */ /* 0x000fe20000000a00 */
[----:B------:R-:W-:-:S04]  /*dda0*/  IMAD R8, R7, UR4, RZ ;  /* 0x0000000407087c24 */ /* 0x000fc8000f8e02ff */
[----:B0-----:R-:W-:Y:S01]  /*ddb0*/  IMAD R7, R19, UR5, R8 ;  /* 0x0000000513077c24 */ /* 0x001fe2000f8e0208 */
[----:B--2---:R-:W-:-:S13]  /*ddc0*/  ISETP.NE.AND P0, PT, R6, 0x1, PT ;  /* 0x000000010600780c */ /* 0x004fda0003f05270 */
[----:B------:R-:W0:Y:S02]  /*ddd0*/  @P0 LDC.64 R2, c[0x0][0x440] ;  /* 0x00011000ff020b82 */ /* 0x000e240000000a00 */
[----:B0-----:R-:W-:-:S05]  /*dde0*/  @P0 IMAD.HI.U32 R2, R18, R2, RZ ;  /* 0x0000000212020227 */ /* 0x001fca00078e00ff */
[----:B------:R-:W-:-:S04]  /*ddf0*/  @P0 SHF.R.U32.HI R0, RZ, R3, R2 ;  /* 0x00000003ff000219 */ /* 0x000fc80000011602 */
[--C-:B------:R-:W-:Y:S01]  /*de00*/  SHF.R.S32.HI R3, RZ, 0x1f, R0.reuse ;  /* 0x0000001fff037819 */ /* 0x100fe20000011400 */
[----:B------:R-:W-:-:S04]  /*de10*/  IMAD.MOV.U32 R2, RZ, RZ, R0 ;  /* 0x000000ffff027224 */ /* 0x000fc800078e0000 */
[----:B------:R-:W-:-:S04]  /*de20*/  IMAD.WIDE.U32 R2, R19, UR4, R2 ;  /* 0x0000000413027c25 */ /* 0x000fc8000f8e0002 */
[----:B------:R-:W-:Y:S01]  /*de30*/  IMAD.IADD R3, R3, 0x1, R7 ;  /* 0x0000000103037824 */ /* 0x000fe200078e0207 */
[----:B------:R-:W-:-:S04]  /*de40*/  LEA R4, P0, R2, R4, 0x2 ;  /* 0x0000000402047211 */ /* 0x000fc800078010ff */
[----:B------:R-:W-:-:S05]  /*de50*/  LEA.HI.X R5, R2, R5, R3, 0x2, P0 ;  /* 0x0000000502057211 */ /* 0x000fca00000f1403 */
[----:B------:R2:W5:Y:S01]  /*de60*/  LDG.E R16, desc[UR6][R4.64] ;  /* 0x0000000604107981 */ /* 0x000562000c1e1900 */
[----:B------:R-:W-:-:S04]  /*de70*/  IMAD.MOV R3, RZ, RZ, -R0 ;  /* 0x000000ffff037224 */ /* 0x000fc800078e0a00 */
[----:B------:R-:W-:-:S07]  /*de80*/  IMAD R18, R6, R3, R18 ;  /* 0x0000000306127224 */ /* 0x000fce00078e0212 */
.L_x_46:
[----:B-1----:R-:W-:Y:S01]  /*de90*/  IMAD.MOV.U32 R0, RZ, RZ, 0x1 ;  /* 0x00000001ff007424 */ /* 0x002fe200078e00ff */
[----:B------:R-:W1:Y:S04]  /*dea0*/  S2R R9, SR_TID.X ;  /* 0x0000000000097919 */ /* 0x000e680000002100 */
[----:B------:R-:W-:-:S04]  /*deb0*/  SHF.L.U32 R0, R0, 0x1f, RZ ;  /* 0x0000001f00007819 */ /* 0x000fc800000006ff */
[----:B------:R-:W3:Y:S01]  /*dec0*/  SYNCS.PHASECHK.TRANS64.TRYWAIT P0, [UR38+0x34840], R0 ;  /* 0x03484000ff0075a7 */ /* 0x000ee20008000166 */
[----:B-1----:R-:W-:-:S04]  /*ded0*/  LOP3.LUT R2, R9, 0x7f, RZ, 0xc0, !PT ;  /* 0x0000007f09027812 */ /* 0x002fc800078ec0ff */
[----:B------:R-:W-:Y:S01]  /*dee0*/  ISETP.NE.AND P1, PT, R2, RZ, PT ;  /* 0x000000ff0200720c */ /* 0x000fe20003f25270 */
[----:B---3--:R-:W-:-:S12]  /*def0*/  @!P0 BRA `(.L_x_47) ;  /* 0x0000003000348947 */ /* 0x008fd80003800000 */
.L_x_124:
[----:B------:R-:W-:Y:S05]  /*df00*/  @P1 BRA `(.L_x_48) ;  /* 0x0000000000181947 */ /* 0x000fea0003800000 */
[----:B------:R-:W3:Y:S01]  /*df10*/  S2R R2, SR_TID.X ;  /* 0x0000000000027919 */ /* 0x000ee20000002100 */
[----:B-1----:R-:W-:-:S04]  /*df20*/  IMAD.MOV.U32 R0, RZ, RZ, 0xb000 ;  /* 0x0000b000ff007424 */ /* 0x002fc800078e00ff */
[----:B------:R4:W-:Y:S01]  /*df30*/  SYNCS.ARRIVE.TRANS64 RZ, [UR38+0x34830], R0 ;  /* 0x03483000ffff79a7 */ /* 0x0009e20008000026 */
[----:B---3--:R-:W-:-:S13]  /*df40*/  LOP3.LUT P0, RZ, R2, 0x1f, RZ, 0xc0, !PT ;  /* 0x0000001f02ff7812 */ /* 0x008fda000780c0ff */
[----:B----4-:R-:W-:Y:S05]  /*df50*/  @!P0 BRA `(.L_x_48) ;  /* 0x0000000000048947 */ /* 0x010fea0003800000 */
[----:B------:R-:W-:Y:S01]  /*df60*/  BPT.TRAP 0x1 ;  /* 0x000000040000795c */ /* 0x000fe20000300000 */
.L_x_48:
[----:B------:R-:W-:Y:S01]  /*df70*/  R2UR UR11, R18 ;  /* 0x00000000120b72ca */ /* 0x000fe200000e0000 */
[----:B------:R-:W-:Y:S01]  /*df80*/  ULDC.64 UR4, c[0x0][0x198] ;  /* 0x0000660000047ab9 */ /* 0x000fe20000000a00 */
[----:B-----5:R-:W-:Y:S01]  /*df90*/  R2UR UR13, R16 ;  /* 0x00000000100d72ca */ /* 0x020fe200000e0000 */
[----:B------:R-:W-:Y:S01]  /*dfa0*/  UIADD3 UR4, UP0, UR4, 0x370, URZ ;  /* 0x0000037004047890 */ /* 0x000fe2000ff1e03f */
[----:B------:R-:W-:Y:S01]  /*dfb0*/  PLOP3.LUT P0, PT, PT, PT, PT, 0x80, 0x0 ;  /* 0x000000000000781c */ /* 0x000fe20003f0f070 */
[----:B------:R-:W-:Y:S01]  /*dfc0*/  UIADD3 UR8, UR38, 0x1e400, URZ ;  /* 0x0001e40026087890 */ /* 0x000fe2000fffe03f */
[----:B------:R-:W-:Y:S01]  /*dfd0*/  LOP3.LUT R17, R17, 0xfffffffd, RZ, 0xc0, !PT ;  /* 0xfffffffd11117812 */ /* 0x000fe200078ec0ff */
[----:B------:R-:W-:Y:S02]  /*dfe0*/  UIADD3 UR9, UR38, 0x34830, URZ ;  /* 0x0003483026097890 */ /* 0x000fe4000fffe03f */
[----:B------:R-:W-:Y:S02]  /*dff0*/  UIADD3.X UR5, URZ, UR5, URZ, UP0, !UPT ;  /* 0x000000053f057290 */ /* 0x000fe400087fe43f */
[----:B------:R-:W-:-:S02]  /*e000*/  UIADD3 UR16, UR38, 0x23c00, URZ ;  /* 0x00023c0026107890 */ /* 0x000fc4000fffe03f */
[----:B------:R-:W-:Y:S01]  /*e010*/  UIMAD UR11, UR11, 0xb0, URZ ;  /* 0x000000b00b0b78a4 */ /* 0x000fe2000f8e023f */
[----:B------:R-:W-:Y:S01]  /*e020*/  UMOV UR6, 0x0 ;  /* 0x0000000000067882 */ /* 0x000fe20000000000 */
[----:B------:R-:W-:Y:S01]  /*e030*/  UMOV UR7, 0x14f00000 ;  /* 0x14f0000000077882 */ /* 0x000fe20000000000 */
[----:B------:R-:W-:Y:S01]  /*e040*/  UMOV UR10, URZ ;  /* 0x0000003f000a7c82 */ /* 0x000fe20008000000 */
[----:B------:R-:W-:Y:S01]  /*e050*/  UMOV UR12, UR36 ;  /* 0x00000024000c7c82 */ /* 0x000fe20008000000 */
[----:B------:R-:W-:Y:S01]  /*e060*/  UMOV UR18, 0x40 ;  /* 0x0000004000127882 */ /* 0x000fe20000000000 */
[----:B------:R-:W-:Y:S01]  /*e070*/  UMOV UR20, UR36 ;  /* 0x0000002400147c82 */ /* 0x000fe20008000000 */
[----:B------:R-:W-:Y:S01]  /*e080*/  UMOV UR17, UR9 ;  /* 0x0000000900117c82 */ /* 0x000fe20008000000 */
[----:B------:R-:W-:Y:S01]  /*e090*/  UMOV UR21, UR13 ;  /* 0x0000000d00157c82 */ /* 0x000fe20008000000 */
[----:B------:R-:W-:Y:S01]  /*e0a0*/  UMOV UR19, UR11 ;  /* 0x0000000b00137c82 */ /* 0x000fe20008000000 */
[----:B------:R3:W-:Y:S01]  /*e0b0*/  UTMALDG.4D [UR8], [UR4], desc[UR6] ;  /* 0x00000608040075b4 */ /* 0x0007e20008019000 */
[----:B------:R-:W-:Y:S01]  /*e0c0*/  @P0 LOP3.LUT R17, R17, 0x2, RZ, 0xfc, !PT ;  /* 0x0000000211110812 */ /* 0x000fe200078efcff */
[----:B------:R3:W-:Y:S02]  /*e0d0*/  UTMALDG.4D [UR16], [UR4], desc[UR6] ;  /* 0x00000610040075b4 */ /* 0x0007e40008019000 */
[----:B---3--:R-:W-:-:S04]  /*e0e0*/  NOP ;  /* 0x0000000000007918 */ /* 0x008fc80000000000 */
.L_x_44:
[----:B------:R-:W-:Y:S05]  /*e0f0*/  WARPSYNC.ALL ;  /* 0x0000000000007948 */ /* 0x000fea0003800000 */
[----:B------:R-:W-:Y:S01]  /*e100*/  UIADD3 UR4, UR38, 0x16400, URZ ;  /* 0x0001640026047890 */ /* 0x000fe2000fffe03f */
[----:B------:R-:W-:Y:S03]  /*e110*/  BAR.SYNC.DEFER_BLOCKING 0x8, 0x180 ;  /* 0x0206000000007b1d */ /* 0x000fe60000010000 */
[----:B------:R-:W-:-:S06]  /*e120*/  ULOP3.LUT UP0, URZ, UR4, 0x3ff, URZ, 0xc0, !UPT ;  /* 0x000003ff043f7892 */ /* 0x000fcc000f80c03f */
[----:B------:R-:W-:-:S13]  /*e130*/  PLOP3.LUT P0, PT, PT, PT, UP0, 0x80, 0x0 ;  /* 0x000000000000781c */ /* 0x000fda0003f0f008 */
[----:B------:R-:W-:Y:S05]  /*e140*/  @!P0 BRA `(.L_x_49) ;  /* 0x0000000000408947 */ /* 0x000fea0003800000 */
[----:B------:R-:W-:Y:S01]  /*e150*/  MOV R2, 0x0 ;  /* 0x0000000000027802 */ /* 0x000fe20000000f00 */
[----:B------:R-:W-:Y:S01]  /*e160*/  ULDC.64 UR6, c[0x4][0xa0] ;  /* 0x0100280000067ab9 */ /* 0x000fe20000000a00 */
[----:B------:R-:W-:Y:S01]  /*e170*/  ULDC.64 UR8, c[0x4][0xa8] ;  /* 0x01002a0000087ab9 */ /* 0x000fe20000000a00 */
[----:B------:R-:W-:Y:S01]  /*e180*/  ULDC.64 UR4, c[0x4][0x20] ;  /* 0x0100080000047ab9 */ /* 0x000fe20000000a00 */
[----:B--2---:R-:W-:Y:S02]  /*e190*/  IMAD.U32 R4, RZ, RZ, UR6 ;  /* 0x00000006ff047e24 */ /* 0x004fe4000f8e00ff */
[----:B-1----:R-:W1:Y:S01]  /*e1a0*/  LDC.64 R2, c[0x4][R2] ;  /* 0x0100000002027b82 */ /* 0x002e620000000a00 */
[----:B------:R-:W-:Y:S02]  /*e1b0*/  IMAD.U32 R5, RZ, RZ, UR7 ;  /* 0x00000007ff057e24 */ /* 0x000fe4000f8e00ff */
[----:B------:R-:W-:Y:S02]  /*e1c0*/  IMAD.U32 R6, RZ, RZ, UR8 ;  /* 0x00000008ff067e24 */ /* 0x000fe4000f8e00ff */
[----:B0-----:R-:W-:-:S02]  /*e1d0*/  IMAD.U32 R7, RZ, RZ, UR9 ;  /* 0x00000009ff077e24 */ /* 0x001fc4000f8e00ff */
[----:B------:R-:W-:Y:S02]  /*e1e0*/  IMAD.U32 R10, RZ, RZ, UR4 ;  /* 0x00000004ff0a7e24 */ /* 0x000fe4000f8e00ff */
[----:B------:R-:W-:Y:S02]  /*e1f0*/  IMAD.U32 R11, RZ, RZ, UR5 ;  /* 0x00000005ff0b7e24 */ /* 0x000fe4000f8e00ff */
[----:B------:R-:W-:Y:S02]  /*e200*/  IMAD.MOV.U32 R8, RZ, RZ, 0x70 ;  /* 0x00000070ff087424 */ /* 0x000fe400078e00ff */
[----:B------:R-:W-:Y:S02]  /*e210*/  IMAD.MOV.U32 R12, RZ, RZ, 0x1 ;  /* 0x00000001ff0c7424 */ /* 0x000fe400078e00ff */
[----:B------:R-:W-:-:S07]  /*e220*/  IMAD.MOV.U32 R13, RZ, RZ, RZ ;  /* 0x000000ffff0d7224 */ /* 0x000fce00078e00ff */
[----:B------:R-:W-:-:S07]  /*e230*/  LEPC R20, `(.L_x_49) ;  /* 0x000000001014794e */ /* 0x000fce0000000000 */
[----:B-1----:R-:W-:Y:S05]  /*e240*/  CALL.ABS.NOINC R2 ;  /* 0x0000000002007343 */ /* 0x002fea0003c00000 */
.L_x_49:
[----:B------:R-:W3:Y:S01]  /*e250*/  LDC R6, c[0x0][0x448] ;  /* 0x00011200ff067b82 */ /* 0x000ee20000000800 */
[----:B------:R-:W4:Y:S01]  /*e260*/  S2R R14, SR_TID.X ;  /* 0x00000000000e7919 */ /* 0x000f220000002100 */
[----:B------:R-:W-:Y:S01]  /*e270*/  USHF.R.S32.HI UR6, URZ, 0x1f, UR36 ;  /* 0x0000001f3f067899 */ /* 0x000fe20008011424 */
[----:B------:R-:W-:Y:S01]  /*e280*/  ULDC.64 UR8, c[0x0][0x2d8] ;  /* 0x0000b60000087ab9 */ /* 0x000fe20000000a00 */
[----:B------:R-:W5:Y:S02]  /*e290*/  S2R R15, SR_CTAID.Z ;  /* 0x00000000000f7919 */ /* 0x000f640000002700 */
[----:B------:R-:W-:Y:S02]  /*e2a0*/  UIMAD UR6, UR6, UR8, URZ ;  /* 0x00000008060672a4 */ /* 0x000fe4000f8e023f */
[----:B-1----:R-:W1:Y:S01]  /*e2b0*/  LDC.64 R2, c[0x0][0x2e0] ;  /* 0x0000b800ff027b82 */ /* 0x002e620000000a00 */
[----:B------:R-:W1:Y:S01]  /*e2c0*/  S2R R12, SR_CTAID.X ;  /* 0x00000000000c7919 */ /* 0x000e620000002500 */
[----:B------:R-:W-:-:S02]  /*e2d0*/  UIMAD.WIDE.U32 UR4, UR36, UR8, URZ ;  /* 0x00000008240472a5 */ /* 0x000fc4000f8e003f */
[----:B------:R-:W-:-:S04]  /*e2e0*/  UIMAD UR6, UR36, UR9, UR6 ;  /* 0x00000009240672a4 */ /* 0x000fc8000f8e0206 */
[----:B------:R-:W-:Y:S01]  /*e2f0*/  UIADD3 UR5, UR5, UR6, URZ ;  /* 0x0000000605057290 */ /* 0x000fe2000fffe03f */
[----:B---3--:R-:W-:Y:S02]  /*e300*/  ISETP.NE.AND P0, PT, R6, 0x1, PT ;  /* 0x000000010600780c */ /* 0x008fe40003f05270 */
[C---:B----4-:R-:W-:Y:S01]  /*e310*/  LOP3.LUT R13, R14.reuse, 0x7f, RZ, 0xc0, !PT ;  /* 0x0000007f0e0d7812 */ /* 0x050fe200078ec0ff */
[----:B--2---:R-:W-:-:S10]  /*e320*/  IMAD.SHL.U32 R5, R14, 0x10, RZ ;  /* 0x000000100e057824 */ /* 0x004fd400078e00ff */
[----:B------:R-:W2:Y:S01]  /*e330*/  @P0 LDC R9, c[0x0][0x44c] ;  /* 0x00011300ff090b82 */ /* 0x000ea20000000800 */
[----:B------:R-:W-:Y:S02]  /*e340*/  SHF.R.U32.HI R8, RZ, 0x3, R13 ;  /* 0x00000003ff087819 */ /* 0x000fe4000001160d */
[----:B-----5:R-:W-:Y:S02]  /*e350*/  SHF.R.S32.HI R11, RZ, 0x1f, R15 ;  /* 0x0000001fff0b7819 */ /* 0x020fe4000001140f */
[----:B------:R-:W-:-:S03]  /*e360*/  LOP3.LUT R0, R8, 0x70, R5, 0xf8, !PT ;  /* 0x0000007008007812 */ /* 0x000fc600078ef805 */
[----:B0-----:R-:W0:Y:S01]  /*e370*/  @P0 LDC R7, c[0x0][0x450] ;  /* 0x00011400ff070b82 */ /* 0x001e220000000800 */
[-C--:B-1----:R-:W-:Y:S02]  /*e380*/  IMAD R4, R11, R2.reuse, RZ ;  /* 0x000000020b047224 */ /* 0x082fe400078e02ff */
[----:B------:R-:W-:Y:S02]  /*e390*/  IMAD R0, R12, 0x80, R0 ;  /* 0x000000800c007824 */ /* 0x000fe400078e0200 */
[C---:B------:R-:W-:Y:S02]  /*e3a0*/  IMAD R5, R15.reuse, R3, R4 ;  /* 0x000000030f057224 */ /* 0x040fe400078e0204 */
[----:B------:R-:W-:Y:S02]  /*e3b0*/  IMAD.MOV.U32 R4, RZ, RZ, R0 ;  /* 0x000000ffff047224 */ /* 0x000fe400078e0000 */
[----:B------:R-:W-:Y:S01]  /*e3c0*/  IMAD.WIDE.U32 R2, R15, R2, UR4 ;  /* 0x000000040f027e25 */ /* 0x000fe2000f8e0002 */
[----:B------:R-:W-:-:S03]  /*e3d0*/  ULDC.64 UR4, c[0x0][0x2d0] ;  /* 0x0000b40000047ab9 */ /* 0x000fc60000000a00 */
[----:B------:R-:W-:Y:S02]  /*e3e0*/  IMAD.IADD R3, R3, 0x1, R5 ;  /* 0x0000000103037824 */ /* 0x000fe400078e0205 */
[----:B--2---:R-:W-:-:S05]  /*e3f0*/  @P0 IMAD.HI.U32 R10, R0, R9, RZ ;  /* 0x00000009000a0227 */ /* 0x004fca00078e00ff */
[----:B0-----:R-:W-:-:S04]  /*e400*/  @P0 SHF.R.U32.HI R4, RZ, R7, R10 ;  /* 0x00000007ff040219 */ /* 0x001fc8000001160a */
[--C-:B------:R-:W-:Y:S01]  /*e410*/  SHF.R.S32.HI R5, RZ, 0x1f, R4.reuse ;  /* 0x0000001fff057819 */ /* 0x100fe20000011404 */
[----:B------:R-:W-:Y:S02]  /*e420*/  IMAD.MOV R7, RZ, RZ, -R4 ;  /* 0x000000ffff077224 */ /* 0x000fe400078e0a04 */
[----:B------:R-:W-:-:S04]  /*e430*/  IMAD.WIDE.U32 R2, R4, UR4, R2 ;  /* 0x0000000404027c25 */ /* 0x000fc8000f8e0002 */
[----:B------:R-:W-:Y:S02]  /*e440*/  IMAD R5, R5, UR4, RZ ;  /* 0x0000000405057c24 */ /* 0x000fe4000f8e02ff */
[----:B------:R-:W-:Y:S02]  /*e450*/  IMAD R0, R6, R7, R0 ;  /* 0x0000000706007224 */ /* 0x000fe400078e0200 */
[----:B------:R-:W-:Y:S01]  /*e460*/  IMAD R5, R4, UR5, R5 ;  /* 0x0000000504057c24 */ /* 0x000fe2000f8e0205 */
[----:B------:R-:W-:Y:S02]  /*e470*/  ULDC.64 UR4, c[0x0][0x2c8] ;  /* 0x0000b20000047ab9 */ /* 0x000fe40000000a00 */
[----:B------:R-:W-:Y:S01]  /*e480*/  SHF.R.S32.HI R4, RZ, 0x1f, R0 ;  /* 0x0000001fff047819 */ /* 0x000fe20000011400 */
[----:B------:R-:W-:-:S04]  /*e490*/  IMAD.IADD R3, R3, 0x1, R5 ;  /* 0x0000000103037824 */ /* 0x000fc800078e0205 */
[----:B------:R-:W-:Y:S02]  /*e4a0*/  IMAD R5, R4, UR4, RZ ;  /* 0x0000000404057c24 */ /* 0x000fe4000f8e02ff */
[----:B------:R-:W-:-:S04]  /*e4b0*/  IMAD.WIDE.U32 R2, R0, UR4, R2 ;  /* 0x0000000400027c25 */ /* 0x000fc8000f8e0002 */
[----:B------:R-:W-:Y:S01]  /*e4c0*/  IMAD R5, R0, UR5, R5 ;  /* 0x0000000500057c24 */ /* 0x000fe2000f8e0205 */
[----:B------:R-:W-:Y:S02]  /*e4d0*/  ULDC.64 UR4, c[0x0][0x280] ;  /* 0x0000a00000047ab9 */ /* 0x000fe40000000a00 */
[----:B------:R-:W-:Y:S01]  /*e4e0*/  LEA R0, P0, R2, UR4, 0x1 ;  /* 0x0000000402007c11 */ /* 0x000fe2000f8008ff */
[----:B------:R-:W-:Y:S01]  /*e4f0*/  IMAD.IADD R7, R3, 0x1, R5 ;  /* 0x0000000103077824 */ /* 0x000fe200078e0205 */
[----:B------:R-:W-:-:S04]  /*e500*/  ULDC UR4, c[0x0][0x2b8] ;  /* 0x0000ae0000047ab9 */ /* 0x000fc80000000800 */
[----:B------:R-:W-:Y:S01]  /*e510*/  LEA.HI.X R7, R2, UR5, R7, 0x1, P0 ;  /* 0x0000000502077c11 */ /* 0x000fe200080f0c07 */
[----:B------:R-:W-:-:S05]  /*e520*/  IMAD.SHL.U32 R2, R14, 0x8, RZ ;  /* 0x000000080e027824 */ /* 0x000fca00078e00ff */
[C---:B------:R-:W-:Y:S02]  /*e530*/  LOP3.LUT R3, R2.reuse, 0x1c0, RZ, 0xc0, !PT ;  /* 0x000001c002037812 */ /* 0x040fe400078ec0ff */
[----:B------:R-:W-:Y:S02]  /*e540*/  LOP3.LUT R10, R2, 0x38, RZ, 0xc0, !PT ;  /* 0x00000038020a7812 */ /* 0x000fe400078ec0ff */
[----:B------:R-:W-:Y:S02]  /*e550*/  LOP3.LUT R3, R3, 0x38, R2, 0xf8, !PT ;  /* 0x0000003803037812 */ /* 0x000fe400078ef802 */
[C---:B------:R-:W-:Y:S02]  /*e560*/  LOP3.LUT R2, R10.reuse, 0x40, RZ, 0xfc, !PT ;  /* 0x000000400a027812 */ /* 0x040fe400078efcff */
[----:B------:R-:W-:Y:S02]  /*e570*/  ISETP.GE.AND P1, PT, R10, UR4, PT ;  /* 0x000000040a007c0c */ /* 0x000fe4000bf26270 */
[----:B------:R-:W-:Y:S01]  /*e580*/  ISETP.GE.AND P0, PT, R2, UR4, PT ;  /* 0x0000000402007c0c */ /* 0x000fe2000bf06270 */
[----:B------:R-:W-:Y:S01]  /*e590*/  IMAD.SHL.U32 R2, R13, 0x8, RZ ;  /* 0x000000080d027824 */ /* 0x000fe200078e00ff */
[----:B------:R-:W-:Y:S01]  /*e5a0*/  UMOV UR4, 0xffffffff ;  /* 0xffffffff00047882 */ /* 0x000fe20000000000 */
[----:B------:R-:W-:-:S04]  /*e5b0*/  LOP3.LUT R3, R3, 0x38, R14, 0x78, !PT ;  /* 0x0000003803037812 */ /* 0x000fc800078e780e */
[----:B------:R-:W-:Y:S01]  /*e5c0*/  LOP3.LUT R9, R3, 0x200, R2, 0xf8, !PT ;  /* 0x0000020003097812 */ /* 0x000fe200078ef802 */
[----:B------:R-:W-:Y:S06]  /*e5d0*/  BRA.DIV UR4, `(.L_x_50) ;  /* 0x0000002a04947947 */ /* 0x000fec000b800000 */
[----:B------:R-:W0:Y:S01]  /*e5e0*/  S2R R2, SR_CTAID.X ;  /* 0x0000000000027919 */ /* 0x000e220000002500 */
[----:B------:R-:W-:Y:S01]  /*e5f0*/  ULDC UR4, c[0x0][0x288] ;  /* 0x0000a20000047ab9 */ /* 0x000fe20000000800 */
[----:B------:R-:W-:Y:S01]  /*e600*/  ULDC.64 UR6, c[0x0][0x208] ;  /* 0x0000820000067ab9 */ /* 0x000fe20000000a00 */
[----:B------:R-:W-:Y:S01]  /*e610*/  IMAD R6, R6, UR4, RZ ;  /* 0x0000000406067c24 */ /* 0x000fe2000f8e02ff */
[----:B------:R-:W-:Y:S04]  /*e620*/  SHFL.IDX PT, R14, R0, RZ, 0x181f ;  /* 0x00181fff000e7589 */ /* 0x000fe800000e0000 */
[----:B------:R-:W-:Y:S01]  /*e630*/  SHFL.IDX PT, R4, R7, 0x1, 0x181f ;  /* 0x00381f0007047f89 */ /* 0x000fe200000e0000 */
[----:B0-----:R-:W-:-:S03]  /*e640*/  IMAD R8, R2, 0x80, R8 ;  /* 0x0000008002087824 */ /* 0x001fc600078e0208 */
[----:B------:R-:W0:Y:S01]  /*e650*/  SHFL.IDX PT, R2, R7, RZ, 0x181f ;  /* 0x00181fff07027589 */ /* 0x000e2200000e0000 */
[C---:B------:R-:W-:Y:S01]  /*e660*/  VIADD R5, R8.reuse, 0x10 ;  /* 0x0000001008057836 */ /* 0x040fe20000000000 */
[----:B------:R-:W-:-:S13]  /*e670*/  ISETP.GE.AND P2, PT, R8, R6, PT ;  /* 0x000000060800720c */ /* 0x000fda0003f46270 */
[----:B------:R-:W-:Y:S01]  /*e680*/  @!P2 LEA R21, R9, UR38, 0x1 ;  /* 0x000000260915ac11 */ /* 0x000fe2000f8e08ff */
[----:B0-----:R-:W-:Y:S02]  /*e690*/  IMAD.MOV.U32 R3, RZ, RZ, R2 ;  /* 0x000000ffff037224 */ /* 0x001fe400078e0002 */
[----:B------:R-:W-:Y:S02]  /*e6a0*/  IMAD.MOV.U32 R2, RZ, RZ, R14 ;  /* 0x000000ffff027224 */ /* 0x000fe400078e000e */
[----:B------:R-:W0:Y:S02]  /*e6b0*/  SHFL.IDX PT, R14, R0, 0x1, 0x181f ;  /* 0x00381f00000e7f89 */ /* 0x000e2400000e0000 */
[----:B------:R-:W-:-:S05]  /*e6c0*/  @!P2 IMAD.WIDE.U32 R2, R10, 0x2, R2 ;  /* 0x000000020a02a825 */ /* 0x000fca00078e0002 */
[----:B------:R-:W-:Y:S04]  /*e6d0*/  @!P2 LDGSTS.E.BYPASS.LTC128B.128 [R21+0x16400], desc[UR6][R2.64], !P1 ;  /* 0x164000000215afae */ /* 0x000fe8000c901d46 */
[----:B------:R1:W-:Y:S01]  /*e6e0*/  @!P2 LDGSTS.E.BYPASS.LTC128B.128 [R21+0x1a400], desc[UR6][R2.64+0x80], !P0 ;  /* 0x1a4000800215afae */ /* 0x0003e2000c101d46 */
[----:B------:R-:W-:Y:S01]  /*e6f0*/  ISETP.GE.AND P2, PT, R5, R6, PT ;  /* 0x000000060500720c */ /* 0x000fe20003f46270 */
[----:B------:R-:W-:Y:S02]  /*e700*/  IMAD.MOV.U32 R5, RZ, RZ, R4 ;  /* 0x000000ffff057224 */ /* 0x000fe400078e0004 */
[----:B-1----:R-:W1:Y:S01]  /*e710*/  SHFL.IDX PT, R2, R7, 0x2, 0x181f ;  /* 0x00581f0007027f89 */ /* 0x002e6200000e0000 */
[----:B0-----:R-:W-:-:S09]  /*e720*/  IMAD.MOV.U32 R4, RZ, RZ, R14 ;  /* 0x000000ffff047224 */ /* 0x001fd200078e000e */
[----:B------:R-:W-:Y:S01]  /*e730*/  @!P2 LEA R20, R9, UR38, 0x1 ;  /* 0x000000260914ac11 */ /* 0x000fe2000f8e08ff */
[----:B------:R-:W-:Y:S01]  /*e740*/  VIADD R3, R8, 0x20 ;  /* 0x0000002008037836 */ /* 0x000fe20000000000 */
[----:B------:R-:W0:Y:S01]  /*e750*/  SHFL.IDX PT, R14, R0, 0x2, 0x181f ;  /* 0x00581f00000e7f89 */ /* 0x000e2200000e0000 */
[----:B------:R-:W-:-:S05]  /*e760*/  @!P2 IMAD.WIDE.U32 R4, R10, 0x2, R4 ;  /* 0x000000020a04a825 */ /* 0x000fca00078e0004 */
[----:B------:R-:W-:Y:S04]  /*e770*/  @!P2 LDGSTS.E.BYPASS.LTC128B.128 [R20+0x16c00], desc[UR6][R4.64], !P1 ;  /* 0x16c000000414afae */ /* 0x000fe8000c901d46 */
[----:B------:R2:W-:Y:S01]  /*e780*/  @!P2 LDGSTS.E.BYPASS.LTC128B.128 [R20+0x1ac00], desc[UR6][R4.64+0x80], !P0 ;  /* 0x1ac000800414afae */ /* 0x0005e2000c101d46 */
[----:B------:R-:W-:Y:S01]  /*e790*/  ISETP.GE.AND P2, PT, R3, R6, PT ;  /* 0x000000060300720c */ /* 0x000fe20003f46270 */
[----:B-1----:R-:W-:Y:S02]  /*e7a0*/  IMAD.MOV.U32 R3, RZ, RZ, R2 ;  /* 0x000000ffff037224 */ /* 0x002fe400078e0002 */
[----:B--2---:R-:W1:Y:S01]  /*e7b0*/  SHFL.IDX PT, R4, R7, 0x3, 0x181f ;  /* 0x00781f0007047f89 */ /* 0x004e6200000e0000 */
[----:B------:R-:W-:-:S09]  /*e7c0*/  VIADD R5, R8, 0x30 ;  /* 0x0000003008057836 */ /* 0x000fd20000000000 */
[----:B------:R-:W-:Y:S01]  /*e7d0*/  @!P2 LEA R21, R9, UR38, 0x1 ;  /* 0x000000260915ac11 */ /* 0x000fe2000f8e08ff */
[----:B0-----:R-:W-:Y:S02]  /*e7e0*/  IMAD.MOV.U32 R2, RZ, RZ, R14 ;  /* 0x000000ffff027224 */ /* 0x001fe400078e000e */
[----:B------:R-:W0:Y:S02]  /*e7f0*/  SHFL.IDX PT, R14, R0, 0x3, 0x181f ;  /* 0x00781f00000e7f89 */ /* 0x000e2400000e0000 */
[----:B------:R-:W-:-:S05]  /*e800*/  @!P2 IMAD.WIDE.U32 R2, R10, 0x2, R2 ;  /* 0x000000020a02a825 */ /* 0x000fca00078e0002 */
[----:B------:R-:W-:Y:S04]  /*e810*/  @!P2 LDGSTS.E.BYPASS.LTC128B.128 [R21+0x17400], desc[UR6][R2.64], !P1 ;  /* 0x174000000215afae */ /* 0x000fe8000c901d46 */
[----:B------:R2:W-:Y:S01]  /*e820*/  @!P2 LDGSTS.E.BYPASS.LTC128B.128 [R21+0x1b400], desc[UR6][R2.64+0x80], !P0 ;  /* 0x1b4000800215afae */ /* 0x0005e2000c101d46 */
[----:B------:R-:W-:Y:S01]  /*e830*/  ISETP.GE.AND P2, PT, R5, R6, PT ;  /* 0x000000060500720c */ /* 0x000fe20003f46270 */
[----:B-1----:R-:W-:Y:S02]  /*e840*/  IMAD.MOV.U32 R5, RZ, RZ, R4 ;  /* 0x000000ffff057224 */ /* 0x002fe400078e0004 */
[----:B--2---:R-:W1:Y:S01]  /*e850*/  SHFL.IDX PT, R2, R7, 0x4, 0x181f ;  /* 0x00981f0007027f89 */ /* 0x004e6200000e0000 */
        /* <DEDUP_REMOVED lines=29> */
[----:B--2---:R1:W2:Y:S01]  /*ea30*/  SHFL.IDX PT, R20, R7, 0x7, 0x181f ;  /* 0x00f81f0007147f89 */ /* 0x0042a200000e0000 */
[----:B0-----:R-:W-:-:S09]  /*ea40*/  IMAD.MOV.U32 R2, RZ, RZ, R14 ;  /* 0x000000ffff027224 */ /* 0x001fd200078e000e */
[----:B------:R-:W-:Y:S01]  /*ea50*/  @!P2 LEA R21, R9, UR38, 0x1 ;  /* 0x000000260915ac11 */ /* 0x000fe2000f8e08ff */
[----:B------:R1:W0:Y:S01]  /*ea60*/  SHFL.IDX PT, R14, R0, 0x7, 0x181f ;  /* 0x00f81f00000e7f89 */ /* 0x00022200000e0000 */
[----:B------:R-:W-:-:S05]  /*ea70*/  @!P2 IMAD.WIDE.U32 R2, R10, 0x2, R2 ;  /* 0x000000020a02a825 */ /* 0x000fca00078e0002 */
[----:B------:R1:W-:Y:S04]  /*ea80*/  @!P2 LDGSTS.E.BYPASS.LTC128B.128 [R21+0x19400], desc[UR6][R2.64], !P1 ;  /* 0x194000000215afae */ /* 0x0003e8000c901d46 */
[----:B------:R1:W-:Y:S02]  /*ea90*/  @!P2 LDGSTS.E.BYPASS.LTC128B.128 [R21+0x1d400], desc[UR6][R2.64+0x80], !P0 ;  /* 0x1d4000800215afae */ /* 0x0003e4000c101d46 */
.L_x_141:
[----:B-1----:R-:W-:Y:S01]  /*eaa0*/  VIADD R3, R8, 0x70 ;  /* 0x0000007008037836 */ /* 0x002fe20000000000 */
[----:B------:R-:W-:Y:S01]  /*eab0*/  BSSY B0, `(.L_x_51) ;  /* 0x000000d000007945 */ /* 0x000fe20003800000 */
[----:B0-----:R-:W-:-:S03]  /*eac0*/  IMAD.MOV.U32 R2, RZ, RZ, R14 ;  /* 0x000000ffff027224 */ /* 0x001fc600078e000e */
[----:B------:R-:W-:Y:S01]  /*ead0*/  ISETP.GE.AND P2, PT, R3, R6, PT ;  /* 0x000000060300720c */ /* 0x000fe20003f46270 */
[----:B--2---:R-:W-:-:S12]  /*eae0*/  IMAD.MOV.U32 R3, RZ, RZ, R20 ;  /* 0x000000ffff037224 */ /* 0x004fd800078e0014 */
[----:B------:R-:W-:Y:S05]  /*eaf0*/  @P2 BRA `(.L_x_52) ;  /* 0x0000000000202947 */ /* 0x000fea0003800000 */
[----:B------:R-:W-:Y:S01]  /*eb00*/  IMAD.WIDE.U32 R2, R10, 0x2, R2 ;  /* 0x000000020a027825 */ /* 0x000fe200078e0002 */
[----:B------:R-:W-:Y:S01]  /*eb10*/  LEA R9, R9, UR38, 0x1 ;  /* 0x0000002609097c11 */ /* 0x000fe2000f8e08ff */
[----:B------:R-:W-:-:S04]  /*eb20*/  ULDC.64 UR4, c[0x0][0x208] ;  /* 0x0000820000047ab9 */ /* 0x000fc80000000a00 */
[----:B------:R-:W-:Y:S01]  /*eb30*/  @!PT LDS RZ, [RZ] ;  /* 0x00000000fffff984 */ /* 0x000fe20000000800 */
[----:B------:R-:W-:Y:S01]  /*eb40*/  @!PT LDS RZ, [RZ] ;  /* 0x00000000fffff984 */ /* 0x000fe20000000800 */
[----:B------:R-:W-:Y:S01]  /*eb50*/  @!PT LDS RZ, [RZ] ;  /* 0x00000000fffff984 */ /* 0x000fe20000000800 */
[----:B------:R0:W-:Y:S04]  /*eb60*/  LDGSTS.E.BYPASS.LTC128B.128 [R9+0x19c00], desc[UR4][R2.64], !P1 ;  /* 0x19c0000002097fae */ /* 0x0001e8000c901d44 */
[----:B------:R0:W-:Y:S02]  /*eb70*/  LDGSTS.E.BYPASS.LTC128B.128 [R9+0x1dc00], desc[UR4][R2.64+0x80], !P0 ;  /* 0x1dc0008002097fae */ /* 0x0001e4000c101d44 */
.L_x_52:
[----:B------:R-:W-:Y:S05]  /*eb80*/  BSYNC B0 ;  /* 0x0000000000007941 */ /* 0x000fea0003800000 */
.L_x_51:
[----:B------:R-:W-:Y:S01]  /*eb90*/  NOP ;  /* 0x0000000000007918 */ /* 0x000fe20000000000 */
[----:B------:R-:W-:Y:S01]  /*eba0*/  SYNCS.ARRIVE.TRANS64.RED.A0T1 RZ, [UR38+0x34800], RZ ;  /* 0x034800ffffff79a7 */ /* 0x000fe20008200426 */
[----:B------:R-:W-:Y:S01]  /*ebb0*/  IMAD.MOV.U32 R0, RZ, RZ, 0x1 ;  /* 0x00000001ff007424 */ /* 0x000fe200078e00ff */
[----:B------:R-:W-:Y:S04]  /*ebc0*/  ARRIVES.LDGSTSBAR.64.TRANSCNT [UR38+0x34800] ;  /* 0x03480000ff0079b0 */ /* 0x000fe80008000aa6 */
[----:B------:R-:W-:Y:S01]  /*ebd0*/  SHF.L.U32 R0, R0, 0x1f, RZ ;  /* 0x0000001f00007819 */ /* 0x000fe200000006ff */
[----:B------:R-:W-:Y:S01]  /*ebe0*/  NOP ;  /* 0x0000000000007918 */ /* 0x000fe20000000000 */
[----:B0-----:R-:W2:Y:S01]  /*ebf0*/  LDL.LU R3, [R1+0x4] ;  /* 0x0000040001037983 */ /* 0x001ea20000300800 */
[----:B------:R-:W-:Y:S01]  /*ec00*/  SYNCS.ARRIVE.TRANS64.A1T0 RZ, [UR38+0x34800], RZ ;  /* 0x034800ffffff79a7 */ /* 0x000fe20008100026 */
[----:B------:R-:W0:Y:S01]  /*ec10*/  SYNCS.PHASECHK.TRANS64.TRYWAIT P0, [UR38+0x34820], R0 ;  /* 0x03482000ff0075a7 */ /* 0x000e220008000166 */
[----:B--2---:R-:W-:-:S05]  /*ec20*/  VIADD R6, R3, 0xfffffffe ;  /* 0xfffffffe03067836 */ /* 0x004fca0000000000 */
[----:B------:R-:W-:Y:S01]  /*ec30*/  ISETP.GE.AND P1, PT, R6, UR39, PT ;  /* 0x0000002706007c0c */ /* 0x000fe2000bf26270 */
[----:B0-----:R-:W-:-:S12]  /*ec40*/  @!P0 BRA `(.L_x_53) ;  /* 0x0000002c009c8947 */ /* 0x001fd80003800000 */
.L_x_142:
[----:B------:R-:W-:Y:S02]  /*ec50*/  IMAD.MOV.U32 R10, RZ, RZ, 0x1 ;  /* 0x00000001ff0a7424 */ /* 0x000fe400078e00ff */
[----:B0-----:R-:W-:Y:S01]  /*ec60*/  IMAD.MOV.U32 R0, RZ, RZ, RZ ;  /* 0x000000ffff007224 */ /* 0x001fe200078e00ff */
[----:B------:R-:W-:Y:S06]  /*ec70*/  @!P1 BRA `(.L_x_54) ;  /* 0x0000001800549947 */ /* 0x000fec0003800000 */
[----:B------:R-:W-:Y:S01]  /*ec80*/  UIADD3 UR4, UR42, 0x1, URZ ;  /* 0x000000012a047890 */ /* 0x000fe2000fffe03f */
[----:B------:R-:W-:Y:S01]  /*ec90*/  LOP3.LUT R2, RZ, UR39, RZ, 0x33, !PT ;  /* 0x00000027ff027c12 */ /* 0x000fe2000f8e33ff */
[----:B------:R-:W0:Y:S01]  /*eca0*/  S2R R4, SR_TID.X ;  /* 0x0000000000047919 */ /* 0x000e220000002100 */
[----:B------:R-:W-:Y:S01]  /*ecb0*/  IMAD.MOV.U32 R10, RZ, RZ, 0x1 ;  /* 0x00000001ff0a7424 */ /* 0x000fe200078e00ff */
[----:B------:R-:W-:-:S04]  /*ecc0*/  UIMAD UR4, UR4, UR41, URZ ;  /* 0x00000029040472a4 */ /* 0x000fc8000f8e023f */
[----:B------:R-:W-:-:S04]  /*ecd0*/  UISETP.LT.AND UP0, UPT, UR40, UR4, UPT ;  /* 0x000000042800728c */ /* 0x000fc8000bf01270 */
[----:B------:R-:W-:-:S06]  /*ece0*/  USEL UR4, UR40, UR4, UP0 ;  /* 0x0000000428047287 */ /* 0x000fcc0008000000 */
[----:B------:R-:W-:-:S05]  /*ecf0*/  IMAD R3, RZ, RZ, -UR4 ;  /* 0x80000004ff037e24 */ /* 0x000fca000f8e02ff */
[----:B------:R-:W-:-:S04]  /*ed00*/  VIADDMNMX R2, R3, 0x1, R2, !PT ;  /* 0x0000000103027846 */ /* 0x000fc80007800102 */
[----:B------:R-:W-:Y:S02]  /*ed10*/  R2UR UR5, R2 ;  /* 0x00000000020572ca */ /* 0x000fe400000e0000 */
[----:B------:R-:W-:Y:S02]  /*ed20*/  LOP3.LUT R2, RZ, UR4, RZ, 0x33, !PT ;  /* 0x00000004ff027c12 */ /* 0x000fe4000f8e33ff */
[----:B0-----:R-:W-:Y:S01]  /*ed30*/  LOP3.LUT R9, R4, 0x1f, RZ, 0xc0, !PT ;  /* 0x0000001f04097812 */ /* 0x001fe200078ec0ff */
[----:B------:R-:W-:-:S08]  /*ed40*/  IMAD.MOV.U32 R4, RZ, RZ, R16 ;  /* 0x000000ffff047224 */ /* 0x000fd000078e0010 */
[----:B------:R-:W-:Y:S02]  /*ed50*/  UIADD3 UR6, UR5, -0x2, URZ ;  /* 0xfffffffe05067890 */ /* 0x000fe4000fffe03f */
[----:B------:R-:W-:-:S04]  /*ed60*/  UIADD3 UR5, UR4, UR5, URZ ;  /* 0x0000000504057290 */ /* 0x000fc8000fffe03f */
[----:B------:R-:W-:Y:S02]  /*ed70*/  ISETP.NE.AND P0, PT, R2, UR6, PT ;  /* 0x0000000602007c0c */ /* 0x000fe4000bf05270 */
[----:B------:R-:W-:-:S05]  /*ed80*/  IMAD.U32 R11, RZ, RZ, UR5 ;  /* 0x00000005ff0b7e24 */ /* 0x000fca000f8e00ff */
[----:B------:R-:W-:-:S06]  /*ed90*/  LOP3.LUT R11, R11, 0x1, RZ, 0xc0, !PT ;  /* 0x000000010b0b7812 */ /* 0x000fcc00078ec0ff */
[----:B------:R-:W-:Y:S05]  /*eda0*/  @!P0 BRA `(.L_x_55) ;  /* 0x0000001000108947 */ /* 0x000fea0003800000 */
[----:B------:R-:W-:Y:S01]  /*edb0*/  R2UR UR4, R11 ;  /* 0x000000000b0472ca */ /* 0x000fe200000e0000 */
[----:B------:R-:W-:Y:S01]  /*edc0*/  BSSY B0, `(.L_x_55) ;  /* 0x0000102000007945 */ /* 0x000fe20003800000 */
[----:B------:R-:W-:Y:S02]  /*edd0*/  IMAD.MOV.U32 R7, RZ, RZ, 0x1 ;  /* 0x00000001ff077424 */ /* 0x000fe400078e00ff */
[----:B------:R-:W-:-:S09]  /*ede0*/  IMAD.MOV.U32 R4, RZ, RZ, R16 ;  /* 0x000000ffff047224 */ /* 0x000fd200078e0010 */
[----:B------:R-:W-:-:S06]  /*edf0*/  UIADD3 UR4, UR5, -UR4, URZ ;  /* 0x8000000405047290 */ /* 0x000fcc000fffe03f */
[----:B------:R-:W-:-:S07]  /*ee00*/  IMAD.U32 R8, RZ, RZ, UR4 ;  /* 0x00000004ff087e24 */ /* 0x000fce000f8e00ff */
.L_x_86:
[----:B------:R-:W-:Y:S01]  /*ee10*/  LOP3.LUT P0, RZ, R17, 0x2, RZ, 0xc0, !PT ;  /* 0x0000000211ff7812 */ /* 0x000fe2000780c0ff */
[----:B------:R-:W-:Y:S01]  /*ee20*/  VIADD R8, R8, 0xfffffffe ;  /* 0xfffffffe08087836 */ /* 0x000fe20000000000 */
[----:B------:R-:W-:Y:S04]  /*ee30*/  BSSY B1, `(.L_x_56) ;  /* 0x000007a000017945 */ /* 0x000fe80003800000 */
[----:B------:R-:W-:-:S07]  /*ee40*/  ISETP.NE.AND P1, PT, R8, RZ, PT ;  /* 0x000000ff0800720c */ /* 0x000fce0003f25270 */
[----:B------:R-:W-:Y:S06]  /*ee50*/  @!P0 BRA `(.L_x_57) ;  /* 0x0000000400dc8947 */ /* 0x000fec0003800000 */
[----:B------:R-:W-:Y:S01]  /*ee60*/  LOP3.LUT P0, RZ, R17, 0x1, RZ, 0xc0, !PT ;  /* 0x0000000111ff7812 */ /* 0x000fe2000780c0ff */
[----:B------:R-:W-:-:S12]  /*ee70*/  IMAD.MOV.U32 R10, RZ, RZ, R6 ;  /* 0x000000ffff0a7224 */ /* 0x000fd800078e0006 */
[----:B------:R-:W-:Y:S05]  /*ee80*/  @!P0 BRA `(.L_x_58) ;  /* 0x0000000000508947 */ /* 0x000fea0003800000 */
[----:B------:R-:W2:Y:S01]  /*ee90*/  LDL R5, [R1] ;  /* 0x0000000001057983 */ /* 0x000ea20000100800 */
[----:B------:R-:W0:Y:S01]  /*eea0*/  LDC R10, c[0x0][0x43c] ;  /* 0x00010f00ff0a7b82 */ /* 0x000e220000000800 */
[----:B------:R-:W-:Y:S01]  /*eeb0*/  ULDC.64 UR4, c[0x0][0x428] ;  /* 0x00010a0000047ab9 */ /* 0x000fe20000000a00 */
[----:B------:R-:W-:Y:S01]  /*eec0*/  ULDC.64 UR6, c[0x0][0x208] ;  /* 0x0000820000067ab9 */ /* 0x000fe20000000a00 */
[----:B0-----:R-:W-:-:S13]  /*eed0*/  ISETP.NE.AND P0, PT, R10, 0x1, PT ;  /* 0x000000010a00780c */ /* 0x001fda0003f05270 */
[----:B------:R-:W0:Y:S02]  /*eee0*/  @P0 LDC.64 R2, c[0x0][0x440] ;  /* 0x00011000ff020b82 */ /* 0x000e240000000a00 */
[----:B0-----:R-:W-:-:S04]  /*eef0*/  @P0 IMAD.HI.U32 R4, R6, R2, RZ ;  /* 0x0000000206040227 */ /* 0x001fc800078e00ff */
[----:B------:R-:W-:Y:S01]  /*ef00*/  IMAD.MOV.U32 R2, RZ, RZ, R6 ;  /* 0x000000ffff027224 */ /* 0x000fe200078e0006 */
[----:B------:R-:W-:-:S04]  /*ef10*/  @P0 SHF.R.U32.HI R2, RZ, R3, R4 ;  /* 0x00000003ff020219 */ /* 0x000fc80000011604 */
[--C-:B------:R-:W-:Y:S01]  /*ef20*/  SHF.R.S32.HI R3, RZ, 0x1f, R2.reuse ;  /* 0x0000001fff037819 */ /* 0x100fe20000011402 */
[----:B--2---:R-:W-:Y:S02]  /*ef30*/  IMAD R4, R5, UR4, RZ ;  /* 0x0000000405047c24 */ /* 0x004fe4000f8e02ff */
[----:B------:R-:W-:Y:S02]  /*ef40*/  IMAD.MOV R5, RZ, RZ, -R2 ;  /* 0x000000ffff057224 */ /* 0x000fe400078e0a02 */
[C---:B------:R-:W-:Y:S02]  /*ef50*/  IMAD R4, R19.reuse, UR5, R4 ;  /* 0x0000000513047c24 */ /* 0x040fe4000f8e0204 */
[----:B------:R-:W-:Y:S01]  /*ef60*/  IMAD.WIDE.U32 R2, R19, UR4, R2 ;  /* 0x0000000413027c25 */ /* 0x000fe2000f8e0002 */
[----:B------:R-:W-:-:S03]  /*ef70*/  ULDC.64 UR4, c[0x0][0x418] ;  /* 0x0001060000047ab9 */ /* 0x000fc60000000a00 */
[----:B------:R-:W-:Y:S01]  /*ef80*/  IMAD.IADD R3, R4, 0x1, R3 ;  /* 0x0000000104037824 */ /* 0x000fe200078e0203 */
[----:B------:R-:W-:Y:S01]  /*ef90*/  LEA R4, P0, R2, UR4, 0x2 ;  /* 0x0000000402047c11 */ /* 0x000fe2000f8010ff */
[----:B------:R-:W-:-:S03]  /*efa0*/  IMAD R10, R10, R5, R6 ;  /* 0x000000050a0a7224 */ /* 0x000fc600078e0206 */
[----:B------:R-:W-:-:S05]  /*efb0*/  LEA.HI.X R5, R2, UR5, R3, 0x2, P0 ;  /* 0x0000000502057c11 */ /* 0x000fca00080f1403 */
[----:B------:R0:W5:Y:S04]  /*efc0*/  LDG.E R4, desc[UR6][R4.64] ;  /* 0x0000000604047981 */ /* 0x000168000c1e1900 */
.L_x_58:
[----:B------:R-:W1:Y:S01]  /*efd0*/  S2R R2, SR_TID.X ;  /* 0x0000000000027919 */ /* 0x000e620000002100 */
[----:B------:R-:W-:Y:S01]  /*efe0*/  BSSY B2, `(.L_x_59) ;  /* 0x0000006000027945 */ /* 0x000fe20003800000 */
[----:B-1----:R-:W-:Y:S02]  /*eff0*/  LOP3.LUT R3, R2, 0x7f, RZ, 0xc0, !PT ;  /* 0x0000007f02037812 */ /* 0x002fe400078ec0ff */
[----:B------:R-:W-:Y:S02]  /*f000*/  SHF.L.U32 R2, R7, 0x1f, RZ ;  /* 0x0000001f07027819 */ /* 0x000fe400000006ff */
[----:B------:R-:W-:Y:S02]  /*f010*/  ISETP.NE.AND P2, PT, R3, RZ, PT ;  /* 0x000000ff0300720c */ /* 0x000fe40003f45270 */
[----:B------:R-:W1:Y:S02]  /*f020*/  SYNCS.PHASECHK.TRANS64.TRYWAIT P0, [UR38+0x34848], R2 ;  /* 0x03484802ff0075a7 */ /* 0x000e640008000166 */
[----:B-1----:R-:W-:Y:S09]  /*f030*/  @!P0 BRA `(.L_x_60) ;  /* 0x0000002800b88947 */ /* 0x002ff20003800000 */
.L_x_143:
[----:B------:R-:W-:Y:S05]  /*f040*/  BSYNC B2 ;  /* 0x0000000000027941 */ /* 0x000fea0003800000 */
.L_x_59:
[----:B------:R-:W-:Y:S04]  /*f050*/  BSSY B2, `(.L_x_61) ;  /* 0x0000007000027945 */ /* 0x000fe80003800000 */
[----:B------:R-:W-:Y:S05]  /*f060*/  @P2 BRA `(.L_x_62) ;  /* 0x0000000000142947 */ /* 0x000fea0003800000 */
[----:B------:R-:W-:Y:S01]  /*f070*/  ISETP.NE.AND P0, PT, R9, RZ, PT ;  /* 0x000000ff0900720c */ /* 0x000fe20003f05270 */
[----:B-1----:R-:W-:-:S04]  /*f080*/  IMAD.MOV.U32 R3, RZ, RZ, 0xb000 ;  /* 0x0000b000ff037424 */ /* 0x002fc800078e00ff */
[----:B------:R2:W-:Y:S08]  /*f090*/  SYNCS.ARRIVE.TRANS64 RZ, [UR38+0x34838], R3 ;  /* 0x03483803ffff79a7 */ /* 0x0005f00008000026 */
[----:B--2---:R-:W-:Y:S05]  /*f0a0*/  @!P0 BRA `(.L_x_62) ;  /* 0x0000000000048947 */ /* 0x004fea0003800000 */
[----:B------:R-:W-:Y:S01]  /*f0b0*/  BPT.TRAP 0x1 ;  /* 0x000000040000795c */ /* 0x000fe20000300000 */
.L_x_62:
[----:B------:R-:W-:Y:S05]  /*f0c0*/  BSYNC B2 ;  /* 0x0000000000027941 */ /* 0x000fea0003800000 */
.L_x_61:
[----:B0-----:R-:W-:Y:S01]  /*f0d0*/  IMAD.MOV.U32 R5, RZ, RZ, RZ ;  /* 0x000000ffff057224 */ /* 0x001fe200078e00ff */
[----:B------:R-:W-:Y:S01]  /*f0e0*/  ULDC.64 UR4, c[0x0][0x198] ;  /* 0x0000660000047ab9 */ /* 0x000fe20000000a00 */
[----:B------:R-:W-:Y:S01]  /*f0f0*/  PLOP3.LUT P0, PT, PT, PT, PT, 0x80, 0x0 ;  /* 0x000000000000781c */ /* 0x000fe20003f0f070 */
[----:B------:R-:W-:Y:S01]  /*f100*/  UIADD3 UR4, UP0, UR4, 0x370, URZ ;  /* 0x0000037004047890 */ /* 0x000fe2000ff1e03f */
[----:B-1----:R-:W-:Y:S01]  /*f110*/  IMAD R3, R10, 0xb0, RZ ;  /* 0x000000b00a037824 */ /* 0x002fe200078e02ff */
[----:B------:R-:W-:Y:S01]  /*f120*/  R2UR UR34, R5 ;  /* 0x00000000052272ca */ /* 0x000fe200000e0000 */
[----:B------:R-:W-:Y:S02]  /*f130*/  UIADD3 UR32, UR38, 0x29400, URZ ;  /* 0x0002940026207890 */ /* 0x000fe4000fffe03f */
[----:B------:R-:W-:Y:S02]  /*f140*/  UIADD3 UR33, UR38, 0x34838, URZ ;  /* 0x0003483826217890 */ /* 0x000fe4000fffe03f */
[----:B------:R-:W-:Y:S01]  /*f150*/  UIADD3.X UR5, URZ, UR5, URZ, UP0, !UPT ;  /* 0x000000053f057290 */ /* 0x000fe200087fe43f */
[----:B------:R-:W-:Y:S01]  /*f160*/  UMOV UR6, 0x0 ;  /* 0x0000000000067882 */ /* 0x000fe20000000000 */
[----:B------:R-:W-:-:S10]  /*f170*/  UMOV UR7, 0x14f00000 ;  /* 0x14f0000000077882 */ /* 0x000fd40000000000 */
.L_x_63:
[----:B------:R-:W-:-:S13]  /*f180*/  @P0 ELECT P3, URZ, PT ;  /* 0x00000000003f082f */ /* 0x000fda0003860000 */
[----:B-----5:R-:W-:Y:S02]  /*f190*/  @P3 R2UR UR37, R4 ;  /* 0x00000000042532ca */ /* 0x020fe400000e0000 */
[----:B------:R-:W-:Y:S02]  /*f1a0*/  @P3 R2UR UR35, R3 ;  /* 0x00000000032332ca */ /* 0x000fe400000e0000 */
[----:B------:R-:W-:Y:S02]  /*f1b0*/  @P3 PLOP3.LUT P0, PT, P3, PT, PT, 0x8, 0x0 ;  /* 0x000000000000381c */ /* 0x000fe40001f0e170 */
[----:B------:R-:W-:-:S09]  /*f1c0*/  PLOP3.LUT P3, PT, PT, PT, PT, 0x8, 0x0 ;  /* 0x000000000000781c */ /* 0x000fd20003f6e170 */
[----:B------:R0:W-:Y:S02]  /*f1d0*/  UTMALDG.4D [UR32], [UR4], desc[UR6] ;  /* 0x00000620040075b4 */ /* 0x0001e40008019000 */
[----:B0-----:R-:W-:Y:S05]  /*f1e0*/  @P0 BRA.U.ANY `(.L_x_63) ;  /* 0xfffffffd00e40947 */ /* 0x001fea000393ffff */
[----:B------:R-:W-:Y:S01]  /*f1f0*/  IMAD.MOV.U32 R12, RZ, RZ, 0x40 ;  /* 0x00000040ff0c7424 */ /* 0x000fe200078e00ff */
[----:B------:R-:W-:Y:S01]  /*f200*/  PLOP3.LUT P0, PT, PT, PT, PT, 0x80, 0x0 ;  /* 0x000000000000781c */ /* 0x000fe20003f0f070 */
[----:B------:R-:W-:Y:S01]  /*f210*/  UIADD3 UR8, UR38, 0x2ec00, URZ ;  /* 0x0002ec0026087890 */ /* 0x000fe2000fffe03f */
[----:B------:R-:W-:Y:S02]  /*f220*/  UMOV UR6, 0x0 ;  /* 0x0000000000067882 */ /* 0x000fe40000000000 */
[----:B------:R-:W-:Y:S01]  /*f230*/  R2UR UR10, R12 ;  /* 0x000000000c0a72ca */ /* 0x000fe200000e0000 */
[----:B------:R-:W-:-:S14]  /*f240*/  UMOV UR7, 0x14f00000 ;  /* 0x14f0000000077882 */ /* 0x000fdc0000000000 */
.L_x_64:
[----:B------:R-:W-:-:S13]  /*f250*/  @P0 ELECT P3, URZ, PT ;  /* 0x00000000003f082f */ /* 0x000fda0003860000 */
[----:B------:R-:W-:Y:S01]  /*f260*/  @P3 R2UR UR13, R4 ;  /* 0x00000000040d32ca */ /* 0x000fe200000e0000 */
[----:B------:R-:W-:Y:S01]  /*f270*/  UMOV UR9, UR33 ;  /* 0x0000002100097c82 */ /* 0x000fe20008000000 */
[----:B------:R-:W-:Y:S01]  /*f280*/  @P3 R2UR UR11, R3 ;  /* 0x00000000030b32ca */ /* 0x000fe200000e0000 */
[----:B------:R-:W-:Y:S01]  /*f290*/  UMOV UR12, UR36 ;  /* 0x00000024000c7c82 */ /* 0x000fe20008000000 */
[----:B------:R-:W-:Y:S02]  /*f2a0*/  @P3 PLOP3.LUT P0, PT, P3, PT, PT, 0x8, 0x0 ;  /* 0x000000000000381c */ /* 0x000fe40001f0e170 */
[----:B------:R-:W-:-:S09]  /*f2b0*/  PLOP3.LUT P3, PT, PT, PT, PT, 0x8, 0x0 ;  /* 0x000000000000781c */ /* 0x000fd20003f6e170 */
[----:B------:R0:W-:Y:S02]  /*f2c0*/  UTMALDG.4D [UR8], [UR4], desc[UR6] ;  /* 0x00000608040075b4 */ /* 0x0001e40008019000 */
[----:B0-----:R-:W-:Y:S05]  /*f2d0*/  @P0 BRA.U.ANY `(.L_x_64) ;  /* 0xfffffffd00dc0947 */ /* 0x001fea000393ffff */
[----:B------:R-:W0:Y:S01]  /*f2e0*/  SYNCS.PHASECHK.TRANS64.TRYWAIT P0, [UR38+0x34860], R2 ;  /* 0x03486002ff0075a7 */ /* 0x000e220008000166 */
[----:B------:R-:W-:Y:S04]  /*f2f0*/  BSSY B2, `(.L_x_65) ;  /* 0x0000002000027945 */ /* 0x000fe80003800000 */
[----:B0-----:R-:W-:Y:S05]  /*f300*/  @!P0 BRA `(.L_x_66) ;  /* 0x00000028001c8947 */ /* 0x001fea0003800000 */
.L_x_144:
[----:B------:R-:W-:Y:S05]  /*f310*/  BSYNC B2 ;  /* 0x0000000000027941 */ /* 0x000fea0003800000 */
.L_x_65:
[----:B------:R-:W-:Y:S01]  /*f320*/  BSSY B2, `(.L_x_67) ;  /* 0x0000009000027945 */ /* 0x000fe20003800000 */
[----:B0-----:R-:W-:Y:S02]  /*f330*/  IMAD.MOV.U32 R2, RZ, RZ, 0x0 ;  /* 0x00000000ff027424 */ /* 0x001fe400078e00ff */
[----:B------:R-:W-:Y:S01]  /*f340*/  IMAD.MOV.U32 R3, RZ, RZ, 0x14f00000 ;  /* 0x14f00000ff037424 */ /* 0x000fe200078e00ff */
[----:B------:R-:W-:Y:S06]  /*f350*/  @P2 BRA `(.L_x_68) ;  /* 0x0000000000142947 */ /* 0x000fec0003800000 */
[----:B------:R-:W-:Y:S01]  /*f360*/  ISETP.NE.AND P0, PT, R9, RZ, PT ;  /* 0x000000ff0900720c */ /* 0x000fe20003f05270 */
[----:B------:R-:W-:-:S04]  /*f370*/  IMAD.MOV.U32 R13, RZ, RZ, 0xb000 ;  /* 0x0000b000ff0d7424 */ /* 0x000fc800078e00ff */
[----:B------:R0:W-:Y:S08]  /*f380*/  SYNCS.ARRIVE.TRANS64 RZ, [UR38+0x34850], R13 ;  /* 0x0348500dffff79a7 */ /* 0x0001f00008000026 */
[----:B0-----:R-:W-:Y:S05]  /*f390*/  @!P0 BRA `(.L_x_68) ;  /* 0x0000000000048947 */ /* 0x001fea0003800000 */
[----:B------:R-:W-:Y:S01]  /*f3a0*/  BPT.TRAP 0x1 ;  /* 0x000000040000795c */ /* 0x000fe20000300000 */
.L_x_68:
[----:B------:R-:W-:Y:S05]  /*f3b0*/  BSYNC B2 ;  /* 0x0000000000027941 */ /* 0x000fea0003800000 */
.L_x_67:
[----:B------:R-:W-:Y:S01]  /*f3c0*/  R2UR UR6, R2 ;  /* 0x00000000020672ca */ /* 0x000fe200000e0000 */
[----:B------:R-:W-:Y:S01]  /*f3d0*/  ULDC.64 UR4, c[0x0][0x198] ;  /* 0x0000660000047ab9 */ /* 0x000fe20000000a00 */
[----:B------:R-:W-:Y:S01]  /*f3e0*/  R2UR UR7, R3 ;  /* 0x00000000030772ca */ /* 0x000fe200000e0000 */
[----:B------:R-:W-:Y:S01]  /*f3f0*/  UIADD3 UR4, UP0, UR4, 0x470, URZ ;  /* 0x0000047004047890 */ /* 0x000fe2000ff1e03f */
[----:B------:R-:W-:Y:S01]  /*f400*/  R2UR UR10, R5 ;  /* 0x00000000050a72ca */ /* 0x000fe200000e0000 */
[----:B------:R-:W-:Y:S01]  /*f410*/  IMAD R5, R18, 0xb0, RZ ;  /* 0x000000b012057824 */ /* 0x000fe200078e02ff */
[----:B------:R-:W-:Y:S01]  /*f420*/  PLOP3.LUT P0, PT, PT, PT, PT, 0x80, 0x0 ;  /* 0x000000000000781c */ /* 0x000fe20003f0f070 */
[----:B------:R-:W-:Y:S02]  /*f430*/  UIADD3 UR8, UR38, 0x400, URZ ;  /* 0x0000040026087890 */ /* 0x000fe4000fffe03f */
[----:B------:R-:W-:Y:S02]  /*f440*/  UIADD3 UR9, UR38, 0x34850, URZ ;  /* 0x0003485026097890 */ /* 0x000fe4000fffe03f */
[----:B------:R-:W-:-:S12]  /*f450*/  UIADD3.X UR5, URZ, UR5, URZ, UP0, !UPT ;  /* 0x000000053f057290 */ /* 0x000fd800087fe43f */
.L_x_69:
[----:B------:R-:W-:-:S13]  /*f460*/  @P0 ELECT P2, URZ, PT ;  /* 0x00000000003f082f */ /* 0x000fda0003840000 */
[----:B------:R-:W-:Y:S01]  /*f470*/  @P2 R2UR UR13, R16 ;  /* 0x00000000100d22ca */ /* 0x000fe200000e0000 */
[----:B------:R-:W-:Y:S01]  /*f480*/  UMOV UR12, UR36 ;  /* 0x00000024000c7c82 */ /* 0x000fe20008000000 */
[----:B------:R-:W-:Y:S02]  /*f490*/  @P2 R2UR UR11, R5 ;  /* 0x00000000050b22ca */ /* 0x000fe400000e0000 */
[----:B------:R-:W-:Y:S02]  /*f4a0*/  @P2 PLOP3.LUT P0, PT, P2, PT, PT, 0x8, 0x0 ;  /* 0x000000000000281c */ /* 0x000fe4000170e170 */
[----:B------:R-:W-:-:S09]  /*f4b0*/  PLOP3.LUT P2, PT, PT, PT, PT, 0x8, 0x0 ;  /* 0x000000000000781c */ /* 0x000fd20003f4e170 */
[----:B------:R0:W-:Y:S02]  /*f4c0*/  UTMALDG.4D [UR8], [UR4], desc[UR6] ;  /* 0x00000608040075b4 */ /* 0x0001e40008019000 */
[----:B0-----:R-:W-:Y:S05]  /*f4d0*/  @P0 BRA.U.ANY `(.L_x_69) ;  /* 0xfffffffd00e00947 */ /* 0x001fea000393ffff */
[----:B------:R-:W-:Y:S01]  /*f4e0*/  R2UR UR6, R2 ;  /* 0x00000000020672ca */ /* 0x000fe200000e0000 */
[----:B------:R-:W-:Y:S01]  /*f4f0*/  UIADD3 UR8, UR38, 0x5c00, URZ ;  /* 0x00005c0026087890 */ /* 0x000fe2000fffe03f */
[----:B------:R-:W-:Y:S02]  /*f500*/  R2UR UR7, R3 ;  /* 0x00000000030772ca */ /* 0x000fe400000e0000 */
[----:B------:R-:W-:Y:S02]  /*f510*/  R2UR UR10, R12 ;  /* 0x000000000c0a72ca */ /* 0x000fe400000e0000 */
[----:B------:R-:W-:-:S13]  /*f520*/  PLOP3.LUT P0, PT, PT, PT, PT, 0x80, 0x0 ;  /* 0x000000000000781c */ /* 0x000fda0003f0f070 */
.L_x_70:
        /* <DEDUP_REMOVED lines=8> */
[----:B------:R-:W-:Y:S02]  /*f5b0*/  IMAD.MOV.U32 R18, RZ, RZ, R10 ;  /* 0x000000ffff127224 */ /* 0x000fe400078e000a */
[----:B------:R-:W-:-:S07]  /*f5c0*/  IMAD.MOV.U32 R16, RZ, RZ, R4 ;  /* 0x000000ffff107224 */ /* 0x000fce00078e0004 */
.L_x_57:
[----:B------:R-:W-:Y:S05]  /*f5d0*/  BSYNC B1 ;  /* 0x0000000000017941 */ /* 0x000fea0003800000 */
.L_x_56:
[----:B------:R-:W-:Y:S01]  /*f5e0*/  LOP3.LUT P0, RZ, R17, 0x2, RZ, 0xc0, !PT ;  /* 0x0000000211ff7812 */ /* 0x000fe2000780c0ff */
[----:B------:R-:W-:Y:S01]  /*f5f0*/  BSSY B1, `(.L_x_71) ;  /* 0x000007b000017945 */ /* 0x000fe20003800000 */
[----:B------:R-:W-:-:S11]  /*f600*/  LOP3.LUT R10, R7, 0x1, RZ, 0x3c, !PT ;  /* 0x00000001070a7812 */ /* 0x000fd600078e3cff */
[----:B------:R-:W-:Y:S05]  /*f610*/  @!P0 BRA `(.L_x_72) ;  /* 0x0000000400e08947 */ /* 0x000fea0003800000 */
[----:B------:R-:W-:Y:S01]  /*f620*/  LOP3.LUT P0, RZ, R17, 0x1, RZ, 0xc0, !PT ;  /* 0x0000000111ff7812 */ /* 0x000fe2000780c0ff */
[----:B------:R-:W-:-:S12]  /*f630*/  VIADD R12, R6, 0xffffffff ;  /* 0xffffffff060c7836 */ /* 0x000fd80000000000 */
        /* <DEDUP_REMOVED lines=9> */
[----:B------:R-:W-:-:S05]  /*f6d0*/  @P0 SHF.R.U32.HI R2, RZ, R3, R4 ;  /* 0x00000003ff020219 */ /* 0x000fca0000011604 */
[----:B------:R-:W-:-:S04]  /*f6e0*/  IMAD.MOV R3, RZ, RZ, -R2 ;  /* 0x000000ffff037224 */ /* 0x000fc800078e0a02 */
[----:B------:R-:W-:Y:S01]  /*f6f0*/  IMAD R12, R5, R3, R12 ;  /* 0x00000003050c7224 */ /* 0x000fe200078e020c */
[----:B------:R-:W-:-:S03]  /*f700*/  SHF.R.S32.HI R3, RZ, 0x1f, R2 ;  /* 0x0000001fff037819 */ /* 0x000fc60000011402 */
[----:B------:R-:W-:-:S04]  /*f710*/  IMAD.WIDE.U32 R2, R19, UR4, R2 ;  /* 0x0000000413027c25 */ /* 0x000fc8000f8e0002 */
[----:B--2---:R-:W-:-:S04]  /*f720*/  IMAD R4, R13, UR4, RZ ;  /* 0x000000040d047c24 */ /* 0x004fc8000f8e02ff */
[----:B------:R-:W-:Y:S01]  /*f730*/  IMAD R4, R19, UR5, R4 ;  /* 0x0000000513047c24 */ /* 0x000fe2000f8e0204 */
[----:B------:R-:W-:-:S03]  /*f740*/  ULDC.64 UR4, c[0x0][0x418] ;  /* 0x0001060000047ab9 */ /* 0x000fc60000000a00 */
[----:B------:R-:W-:Y:S01]  /*f750*/  IMAD.IADD R3, R4, 0x1, R3 ;  /* 0x0000000104037824 */ /* 0x000fe200078e0203 */
[----:B------:R-:W-:-:S04]  /*f760*/  LEA R4, P0, R2, UR4, 0x2 ;  /* 0x0000000402047c11 */ /* 0x000fc8000f8010ff */
[----:B------:R-:W-:-:S05]  /*f770*/  LEA.HI.X R5, R2, UR5, R3, 0x2, P0 ;  /* 0x0000000502057c11 */ /* 0x000fca00080f1403 */
[----:B------:R0:W5:Y:S04]  /*f780*/  LDG.E R4, desc[UR6][R4.64] ;  /* 0x0000000604047981 */ /* 0x000168000c1e1900 */
.L_x_73:
[----:B------:R-:W1:Y:S01]  /*f790*/  S2R R2, SR_TID.X ;  /* 0x0000000000027919 */ /* 0x000e620000002100 */
[----:B------:R-:W-:Y:S01]  /*f7a0*/  BSSY B2, `(.L_x_74) ;  /* 0x0000006000027945 */ /* 0x000fe20003800000 */
[----:B-1----:R-:W-:Y:S02]  /*f7b0*/  LOP3.LUT R3, R2, 0x7f, RZ, 0xc0, !PT ;  /* 0x0000007f02037812 */ /* 0x002fe400078ec0ff */
[----:B------:R-:W-:Y:S02]  /*f7c0*/  SHF.L.U32 R2, R10, 0x1f, RZ ;  /* 0x0000001f0a027819 */ /* 0x000fe400000006ff */
[----:B------:R-:W-:Y:S02]  /*f7d0*/  ISETP.NE.AND P2, PT, R3, RZ, PT ;  /* 0x000000ff0300720c */ /* 0x000fe40003f45270 */
[----:B------:R-:W1:Y:S02]  /*f7e0*/  SYNCS.PHASECHK.TRANS64.TRYWAIT P0, [UR38+0x34840], R2 ;  /* 0x03484002ff0075a7 */ /* 0x000e640008000166 */
[----:B-1----:R-:W-:Y:S09]  /*f7f0*/  @!P0 BRA `(.L_x_75) ;  /* 0x0000002000f88947 */ /* 0x002ff20003800000 */
.L_x_145:
[----:B------:R-:W-:Y:S05]  /*f800*/  BSYNC B2 ;  /* 0x0000000000027941 */ /* 0x000fea0003800000 */
.L_x_74:
[----:B------:R-:W-:Y:S04]  /*f810*/  BSSY B2, `(.L_x_76) ;  /* 0x0000007000027945 */ /* 0x000fe80003800000 */
[----:B------:R-:W-:Y:S05]  /*f820*/  @P2 BRA `(.L_x_77) ;  /* 0x0000000000142947 */ /* 0x000fea0003800000 */
[----:B------:R-:W-:Y:S01]  /*f830*/  ISETP.NE.AND P0, PT, R9, RZ, PT ;  /* 0x000000ff0900720c */ /* 0x000fe20003f05270 */
[----:B-1----:R-:W-:-:S04]  /*f840*/  IMAD.MOV.U32 R2, RZ, RZ, 0xb000 ;  /* 0x0000b000ff027424 */ /* 0x002fc800078e00ff */
[----:B------:R2:W-:Y:S08]  /*f850*/  SYNCS.ARRIVE.TRANS64 RZ, [UR38+0x34830], R2 ;  /* 0x03483002ffff79a7 */ /* 0x0005f00008000026 */
[----:B--2---:R-:W-:Y:S05]  /*f860*/  @!P0 BRA `(.L_x_77) ;  /* 0x0000000000048947 */ /* 0x004fea0003800000 */
[----:B------:R-:W-:Y:S01]  /*f870*/  BPT.TRAP 0x1 ;  /* 0x000000040000795c */ /* 0x000fe20000300000 */
.L_x_77:
[----:B------:R-:W-:Y:S05]  /*f880*/  BSYNC B2 ;  /* 0x0000000000027941 */ /* 0x000fea0003800000 */
.L_x_76:
        /* <DEDUP_REMOVED lines=11> */
.L_x_78:
[----:B------:R-:W-:-:S13]  /*f940*/  @P0 ELECT P3, URZ, PT ;  /* 0x00000000003f082f */ /* 0x000fda0003860000 */
[----:B-----5:R-:W-:Y:S01]  /*f950*/  @P3 R2UR UR13, R4 ;  /* 0x00000000040d32ca */ /* 0x020fe200000e0000 */
[----:B------:R-:W-:Y:S01]  /*f960*/  UMOV UR12, UR36 ;  /* 0x00000024000c7c82 */ /* 0x000fe20008000000 */
        /* <DEDUP_REMOVED lines=11> */
.L_x_79:
        /* <DEDUP_REMOVED lines=8> */
[----:B------:R-:W-:Y:S01]  /*faa0*/  SHF.L.U32 R2, R7, 0x1f, RZ ;  /* 0x0000001f07027819 */ /* 0x000fe200000006ff */
[----:B------:R-:W-:Y:S03]  /*fab0*/  BSSY B2, `(.L_x_80) ;  /* 0x0000003000027945 */ /* 0x000fe60003800000 */
[----:B------:R-:W0:Y:S02]  /*fac0*/  SYNCS.PHASECHK.TRANS64.TRYWAIT P0, [UR38+0x34868], R2 ;  /* 0x03486802ff0075a7 */ /* 0x000e240008000166 */
[----:B0-----:R-:W-:Y:S05]  /*fad0*/  @!P0 BRA `(.L_x_81) ;  /* 0x0000002000588947 */ /* 0x001fea0003800000 */
.L_x_146:
[----:B------:R-:W-:Y:S05]  /*fae0*/  BSYNC B2 ;  /* 0x0000000000027941 */ /* 0x000fea0003800000 */
.L_x_80:
        /* <DEDUP_REMOVED lines=9> */
.L_x_83:
[----:B------:R-:W-:Y:S05]  /*fb80*/  BSYNC B2 ;  /* 0x0000000000027941 */ /* 0x000fea0003800000 */
.L_x_82:
        /* <DEDUP_REMOVED lines=10> */
.L_x_84:
        /* <DEDUP_REMOVED lines=13> */
.L_x_85:
        /* <DEDUP_REMOVED lines=10> */
.L_x_72:
[----:B------:R-:W-:Y:S05]  /*fda0*/  BSYNC B1 ;  /* 0x0000000000017941 */ /* 0x000fea0003800000 */
.L_x_71:
[----:B------:R-:W-:Y:S02]  /*fdb0*/  VIADD R6, R6, 0xfffffffe ;  /* 0xfffffffe06067836 */ /* 0x000fe40000000000 */
[----:B------:R-:W-:Y:S01]  /*fdc0*/  IMAD.MOV.U32 R7, RZ, RZ, R10 ;  /* 0x000000ffff077224 */ /* 0x000fe200078e000a */
[----:B------:R-:W-:Y:S06]  /*fdd0*/  @P1 BRA `(.L_x_86) ;  /* 0xfffffff0000c1947 */ /* 0x000fec000383ffff */
[----:B------:R-:W-:Y:S05]  /*fde0*/  BSYNC B0 ;  /* 0x0000000000007941 */ /* 0x000fea0003800000 */
.L_x_55:
[----:B------:R-:W-:Y:S01]  /*fdf0*/  ISETP.NE.AND P0, PT, R11, RZ, PT ;  /* 0x000000ff0b00720c */ /* 0x000fe20003f05270 */
[----:B------:R-:W-:-:S12]  /*fe00*/  BSSY B0, `(.L_x_54) ;  /* 0x000007c000007945 */ /* 0x000fd80003800000 */
[----:B------:R-:W-:Y:S05]  /*fe10*/  @!P0 BRA `(.L_x_87) ;  /* 0x0000000400e88947 */ /* 0x000fea0003800000 */
[----:B------:R-:W-:Y:S01]  /*fe20*/  LOP3.LUT P1, RZ, R17, 0x2, RZ, 0xc0, !PT ;  /* 0x0000000211ff7812 */ /* 0x000fe2000782c0ff */
[----:B------:R-:W-:-:S12]  /*fe30*/  IMAD.MOV.U32 R0, RZ, RZ, 0x1 ;  /* 0x00000001ff007424 */ /* 0x000fd800078e00ff */
[----:B------:R-:W-:Y:S05]  /*fe40*/  @!P1 BRA `(.L_x_87) ;  /* 0x0000000400dc9947 */ /* 0x000fea0003800000 */
[----:B------:R-:W-:-:S13]  /*fe50*/  LOP3.LUT P1, RZ, R17, 0x1, RZ, 0xc0, !PT ;  /* 0x0000000111ff7812 */ /* 0x000fda000782c0ff */
[----:B------:R-:W-:Y:S05]  /*fe60*/  @!P1 BRA `(.L_x_88) ;  /* 0x0000000000549947 */ /* 0x000fea0003800000 */
[----:B------:R-:W2:Y:S01]  /*fe70*/  LDL.LU R5, [R1] ;  /* 0x0000000001057983 */ /* 0x000ea20000300800 */
[----:B------:R-:W0:Y:S01]  /*fe80*/  LDC R8, c[0x0][0x43c] ;  /* 0x00010f00ff087b82 */ /* 0x000e220000000800 */
[----:B------:R-:W-:Y:S01]  /*fe90*/  IMAD.MOV.U32 R7, RZ, RZ, R6 ;  /* 0x000000ffff077224 */ /* 0x000fe200078e0006 */
[----:B------:R-:W-:Y:S01]  /*fea0*/  ULDC.64 UR4, c[0x0][0x428] ;  /* 0x00010a0000047ab9 */ /* 0x000fe20000000a00 */
[----:B------:R-:W-:Y:S01]  /*feb0*/  ULDC.64 UR6, c[0x0][0x208] ;  /* 0x0000820000067ab9 */ /* 0x000fe20000000a00 */
[----:B0-----:R-:W-:-:S13]  /*fec0*/  ISETP.NE.AND P0, PT, R8, 0x1, PT ;  /* 0x000000010800780c */ /* 0x001fda0003f05270 */
[----:B------:R-:W0:Y:S02]  /*fed0*/  @P0 LDC.64 R2, c[0x0][0x440] ;  /* 0x00011000ff020b82 */ /* 0x000e240000000a00 */
[----:B0-----:R-:W-:-:S05]  /*fee0*/  @P0 IMAD.HI.U32 R2, R6, R2, RZ ;  /* 0x0000000206020227 */ /* 0x001fca00078e00ff */
[----:B------:R-:W-:-:S04]  /*fef0*/  @P0 SHF.R.U32.HI R7, RZ, R3, R2 ;  /* 0x00000003ff070219 */ /* 0x000fc80000011602 */
[----:B------:R-:W-:Y:S01]  /*ff00*/  SHF.R.S32.HI R3, RZ, 0x1f, R7 ;  /* 0x0000001fff037819 */ /* 0x000fe20000011407 */
[----:B--2---:R-:W-:-:S04]  /*ff10*/  IMAD R2, R5, UR4, RZ ;  /* 0x0000000405027c24 */ /* 0x004fc8000f8e02ff */
[----:B------:R-:W-:Y:S02]  /*ff20*/  IMAD R5, R19, UR5, R2 ;  /* 0x0000000513057c24 */ /* 0x000fe4000f8e0202 */
[----:B------:R-:W-:-:S04]  /*ff30*/  IMAD.MOV.U32 R2, RZ, RZ, R7 ;  /* 0x000000ffff027224 */ /* 0x000fc800078e0007 */
[----:B------:R-:W-:Y:S01]  /*ff40*/  IMAD.WIDE.U32 R2, R19, UR4, R2 ;  /* 0x0000000413027c25 */ /* 0x000fe2000f8e0002 */
[----:B------:R-:W-:-:S03]  /*ff50*/  ULDC.64 UR4, c[0x0][0x418] ;  /* 0x0001060000047ab9 */ /* 0x000fc60000000a00 */
[----:B------:R-:W-:Y:S01]  /*ff60*/  IMAD.IADD R3, R5, 0x1, R3 ;  /* 0x0000000105037824 */ /* 0x000fe200078e0203 */
[----:B------:R-:W-:-:S04]  /*ff70*/  LEA R4, P0, R2, UR4, 0x2 ;  /* 0x0000000402047c11 */ /* 0x000fc8000f8010ff */
[----:B------:R-:W-:-:S05]  /*ff80*/  LEA.HI.X R5, R2, UR5, R3, 0x2, P0 ;  /* 0x0000000502057c11 */ /* 0x000fca00080f1403 */
[----:B------:R0:W5:Y:S01]  /*ff90*/  LDG.E R4, desc[UR6][R4.64] ;  /* 0x0000000604047981 */ /* 0x000162000c1e1900 */
[----:B------:R-:W-:-:S04]  /*ffa0*/  IMAD.MOV R3, RZ, RZ, -R7 ;  /* 0x000000ffff037224 */ /* 0x000fc800078e0a07 */
[----:B------:R-:W-:-:S07]  /*ffb0*/  IMAD R6, R8, R3, R6 ;  /* 0x0000000308067224 */ /* 0x000fce00078e0206 */
.L_x_88:
[----:B------:R-:W1:Y:S01]  /*ffc0*/  S2R R2, SR_TID.X ;  /* 0x0000000000027919 */ /* 0x000e620000002100 */
[----:B------:R-:W-:Y:S01]  /*ffd0*/  BSSY B1, `(.L_x_89) ;  /* 0x0000006000017945 */ /* 0x000fe20003800000 */
[----:B-1----:R-:W-:Y:S02]  /*ffe0*/  LOP3.LUT R3, R2, 0x7f, RZ, 0xc0, !PT ;  /* 0x0000007f02037812 */ /* 0x002fe400078ec0ff */
[----:B------:R-:W-:Y:S02]  /*fff0*/  SHF.L.U32 R2, R10, 0x1f, RZ ;  /* 0x0000001f0a027819 */ /* 0x000fe400000006ff */
[----:B------:R-:W-:Y:S02]  /*10000*/  ISETP.NE.AND P1, PT, R3, RZ, PT ;  /* 0x000000ff0300720c */ /* 0x000fe40003f25270 */
[----:B------:R-:W1:Y:S02]  /*10010*/  SYNCS.PHASECHK.TRANS64.TRYWAIT P0, [UR38+0x34848], R2 ;  /* 0x03484802ff0075a7 */ /* 0x000e640008000166 */
[----:B-1----:R-:W-:Y:S09]  /*10020*/  @!P0 BRA `(.L_x_90) ;  /* 0x0000001c001c8947 */ /* 0x002ff20003800000 */
.L_x_147:
[----:B------:R-:W-:Y:S05]  /*10030*/  BSYNC B1 ;  /* 0x0000000000017941 */ /* 0x000fea0003800000 */
.L_x_89:
[----:B------:R-:W-:Y:S04]  /*10040*/  BSSY B1, `(.L_x_91) ;  /* 0x0000007000017945 */ /* 0x000fe80003800000 */
[----:B------:R-:W-:Y:S05]  /*10050*/  @P1 BRA `(.L_x_92) ;  /* 0x0000000000141947 */ /* 0x000fea0003800000 */
[----:B------:R-:W-:Y:S01]  /*10060*/  ISETP.NE.AND P0, PT, R9, RZ, PT ;  /* 0x000000ff0900720c */ /* 0x000fe20003f05270 */
[----:B-1----:R-:W-:-:S04]  /*10070*/  IMAD.MOV.U32 R3, RZ, RZ, 0xb000 ;  /* 0x0000b000ff037424 */ /* 0x002fc800078e00ff */
[----:B------:R2:W-:Y:S08]  /*10080*/  SYNCS.ARRIVE.TRANS64 RZ, [UR38+0x34838], R3 ;  /* 0x03483803ffff79a7 */ /* 0x0005f00008000026 */
[----:B--2---:R-:W-:Y:S05]  /*10090*/  @!P0 BRA `(.L_x_92) ;  /* 0x0000000000048947 */ /* 0x004fea0003800000 */
[----:B------:R-:W-:Y:S01]  /*100a0*/  BPT.TRAP 0x1 ;  /* 0x000000040000795c */ /* 0x000fe20000300000 */
.L_x_92:
[----:B------:R-:W-:Y:S05]  /*100b0*/  BSYNC B1 ;  /* 0x0000000000017941 */ /* 0x000fea0003800000 */
.L_x_91:
        /* <DEDUP_REMOVED lines=11> */
.L_x_93:
        /* <DEDUP_REMOVED lines=14> */
.L_x_94:
        /* <DEDUP_REMOVED lines=8> */
[----:B------:R-:W0:Y:S01]  /*102d0*/  SYNCS.PHASECHK.TRANS64.TRYWAIT P0, [UR38+0x34860], R2 ;  /* 0x03486002ff0075a7 */ /* 0x000e220008000166 */
[----:B------:R-:W-:Y:S04]  /*102e0*/  BSSY B1, `(.L_x_95) ;  /* 0x0000002000017945 */ /* 0x000fe80003800000 */
[----:B0-----:R-:W-:Y:S05]  /*102f0*/  @!P0 BRA `(.L_x_96) ;  /* 0x0000001800808947 */ /* 0x001fea0003800000 */
.L_x_148:
[----:B------:R-:W-:Y:S05]  /*10300*/  BSYNC B1 ;  /* 0x0000000000017941 */ /* 0x000fea0003800000 */
.L_x_95:
        /* <DEDUP_REMOVED lines=9> */
.L_x_98:
[----:B------:R-:W-:Y:S05]  /*103a0*/  BSYNC B1 ;  /* 0x0000000000017941 */ /* 0x000fea0003800000 */
.L_x_97:
        /* <DEDUP_REMOVED lines=10> */
.L_x_99:
        /* <DEDUP_REMOVED lines=13> */
.L_x_100:
        /* <DEDUP_REMOVED lines=10> */
.L_x_87:
[----:B------:R-:W-:Y:S05]  /*105c0*/  BSYNC B0 ;  /* 0x0000000000007941 */ /* 0x000fea0003800000 */
.L_x_54:
[----:B------:R-:W-:Y:S01]  /*105d0*/  LOP3.LUT P0, RZ, R17, 0x2, RZ, 0xc0, !PT ;  /* 0x0000000211ff7812 */ /* 0x000fe2000780c0ff */
[----:B------:R-:W-:-:S12]  /*105e0*/  BSSY B0, `(.L_x_101) ;  /* 0x0000036000007945 */ /* 0x000fd80003800000 */
[----:B------:R-:W-:Y:S05]  /*105f0*/  @!P0 BRA `(.L_x_102) ;  /* 0x0000000000d08947 */ /* 0x000fea0003800000 */
[----:B------:R-:W0:Y:S01]  /*10600*/  S2R R2, SR_TID.X ;  /* 0x0000000000027919 */ /* 0x000e220000002100 */
[----:B------:R-:W-:Y:S01]  /*10610*/  LEA R3, R0, UR38, 0x3 ;  /* 0x0000002600037c11 */ /* 0x000fe2000f8e18ff */
[----:B------:R-:W-:Y:S01]  /*10620*/  BSSY B1, `(.L_x_103) ;  /* 0x0000006000017945 */ /* 0x000fe20003800000 */
[----:B0-----:R-:W-:Y:S02]  /*10630*/  LOP3.LUT R4, R2, 0x7f, RZ, 0xc0, !PT ;  /* 0x0000007f02047812 */ /* 0x001fe400078ec0ff */
[----:B------:R-:W-:Y:S02]  /*10640*/  SHF.L.U32 R2, R10, 0x1f, RZ ;  /* 0x0000001f0a027819 */ /* 0x000fe400000006ff */
[----:B------:R-:W-:Y:S02]  /*10650*/  ISETP.NE.AND P1, PT, R4, RZ, PT ;  /* 0x000000ff0400720c */ /* 0x000fe40003f25270 */
[----:B------:R-:W0:Y:S02]  /*10660*/  SYNCS.PHASECHK.TRANS64.TRYWAIT P0, [R3+URZ+0x34860], R2 ;  /* 0x03486002030075a7 */ /* 0x000e24000800017f */
[----:B0-----:R-:W-:Y:S09]  /*10670*/  @!P0 BRA `(.L_x_104) ;  /* 0x0000001400b88947 */ /* 0x001ff20003800000 */
.L_x_149:
[----:B------:R-:W-:Y:S05]  /*10680*/  BSYNC B1 ;  /* 0x0000000000017941 */ /* 0x000fea0003800000 */
.L_x_103:
[----:B------:R-:W-:Y:S04]  /*10690*/  BSSY B1, `(.L_x_105) ;  /* 0x0000008000017945 */ /* 0x000fe80003800000 */
[----:B------:R-:W-:Y:S05]  /*106a0*/  @P1 BRA `(.L_x_106) ;  /* 0x0000000000181947 */ /* 0x000fea0003800000 */
[----:B------:R-:W1:Y:S01]  /*106b0*/  S2R R4, SR_TID.X ;  /* 0x0000000000047919 */ /* 0x000e620000002100 */
[----:B0-----:R-:W-:-:S04]  /*106c0*/  IMAD.MOV.U32 R2, RZ, RZ, 0xb000 ;  /* 0x0000b000ff027424 */ /* 0x001fc800078e00ff */
[----:B------:R2:W-:Y:S01]  /*106d0*/  SYNCS.ARRIVE.TRANS64 RZ, [R3+URZ+0x34850], R2 ;  /* 0x0348500203ff79a7 */ /* 0x0005e2000800003f */
[----:B-1----:R-:W-:-:S13]  /*106e0*/  LOP3.LUT P0, RZ, R4, 0x1f, RZ, 0xc0, !PT ;  /* 0x0000001f04ff7812 */ /* 0x002fda000780c0ff */
[----:B--2---:R-:W-:Y:S05]  /*106f0*/  @!P0 BRA `(.L_x_106) ;  /* 0x0000000000048947 */ /* 0x004fea0003800000 */
[----:B------:R-:W-:Y:S01]  /*10700*/  BPT.TRAP 0x1 ;  /* 0x000000040000795c */ /* 0x000fe20000300000 */
.L_x_106:
[----:B------:R-:W-:Y:S05]  /*10710*/  BSYNC B1 ;  /* 0x0000000000017941 */ /* 0x000fea0003800000 */
.L_x_105:
[----:B------:R-:W-:Y:S01]  /*10720*/  R2UR UR4, R0 ;  /* 0x00000000000472ca */ /* 0x000fe200000e0000 */
[----:B------:R-:W-:Y:S01]  /*10730*/  ULDC.64 UR6, c[0x0][0x198] ;  /* 0x0000660000067ab9 */ /* 0x000fe20000000a00 */
[----:B------:R-:W-:Y:S01]  /*10740*/  R2UR UR9, R3 ;  /* 0x00000000030972ca */ /* 0x000fe200000e0000 */
[----:B------:R-:W-:Y:S01]  /*10750*/  UIADD3 UR6, UP0, UR6, 0x470, URZ ;  /* 0x0000047006067890 */ /* 0x000fe2000ff1e03f */
[----:B------:R-:W-:Y:S01]  /*10760*/  PLOP3.LUT P0, PT, PT, PT, PT, 0x80, 0x0 ;  /* 0x000000000000781c */ /* 0x000fe20003f0f070 */
[----:B------:R-:W-:Y:S01]  /*10770*/  IMAD R18, R18, 0xb0, RZ ;  /* 0x000000b012127824 */ /* 0x000fe200078e02ff */
[----:B------:R-:W-:Y:S01]  /*10780*/  UMOV UR14, 0x0 ;  /* 0x00000000000e7882 */ /* 0x000fe20000000000 */
[----:B------:R-:W-:Y:S01]  /*10790*/  UIADD3.X UR7, URZ, UR7, URZ, UP0, !UPT ;  /* 0x000000073f077290 */ /* 0x000fe200087fe43f */
[----:B------:R-:W-:Y:S01]  /*107a0*/  UMOV UR15, 0x14f00000 ;  /* 0x14f00000000f7882 */ /* 0x000fe20000000000 */
[----:B------:R-:W-:-:S04]  /*107b0*/  UMOV UR10, URZ ;  /* 0x0000003f000a7c82 */ /* 0x000fc80008000000 */
[----:B------:R-:W-:Y:S02]  /*107c0*/  UIMAD UR4, UR4, 0xb000, UR38 ;  /* 0x0000b000040478a4 */ /* 0x000fe4000f8e0226 */
[----:B------:R-:W-:Y:S02]  /*107d0*/  UIADD3 UR9, UR9, 0x34850, URZ ;  /* 0x0003485009097890 */ /* 0x000fe4000fffe03f */
[----:B------:R-:W-:-:S12]  /*107e0*/  UIADD3 UR8, UR4, 0x400, URZ ;  /* 0x0000040004087890 */ /* 0x000fd8000fffe03f */
.L_x_107:
[----:B------:R-:W-:-:S13]  /*107f0*/  @P0 ELECT P1, URZ, PT ;  /* 0x00000000003f082f */ /* 0x000fda0003820000 */
[----:B------:R-:W-:Y:S01]  /*10800*/  @P1 R2UR UR13, R16 ;  /* 0x00000000100d12ca */ /* 0x000fe200000e0000 */
[----:B------:R-:W-:Y:S01]  /*10810*/  UMOV UR12, UR36 ;  /* 0x00000024000c7c82 */ /* 0x000fe20008000000 */
[----:B------:R-:W-:Y:S02]  /*10820*/  @P1 R2UR UR11, R18 ;  /* 0x00000000120b12ca */ /* 0x000fe400000e0000 */
[----:B------:R-:W-:Y:S02]  /*10830*/  @P1 PLOP3.LUT P0, PT, P1, PT, PT, 0x8, 0x0 ;  /* 0x000000000000181c */ /* 0x000fe40000f0e170 */
[----:B------:R-:W-:-:S09]  /*10840*/  PLOP3.LUT P1, PT, PT, PT, PT, 0x8, 0x0 ;  /* 0x000000000000781c */ /* 0x000fd20003f2e170 */
[----:B------:R1:W-:Y:S02]  /*10850*/  UTMALDG.4D [UR8], [UR6], desc[UR14] ;  /* 0x00000e08060075b4 */ /* 0x0003e40008019000 */
[----:B-1----:R-:W-:Y:S05]  /*10860*/  @P0 BRA.U.ANY `(.L_x_107) ;  /* 0xfffffffd00e00947 */ /* 0x002fea000393ffff */
[----:B------:R-:W-:Y:S01]  /*10870*/  PLOP3.LUT P0, PT, PT, PT, PT, 0x80, 0x0 ;  /* 0x000000000000781c */ /* 0x000fe20003f0f070 */
[----:B------:R-:W-:Y:S01]  /*10880*/  UIADD3 UR8, UR4, 0x5c00, URZ ;  /* 0x00005c0004087890 */ /* 0x000fe2000fffe03f */
[----:B------:R-:W-:Y:S02]  /*10890*/  UMOV UR5, 0x14f00000 ;  /* 0x14f0000000057882 */ /* 0x000fe40000000000 */
[----:B------:R-:W-:Y:S01]  /*108a0*/  UMOV UR4, 0x0 ;  /* 0x0000000000047882 */ /* 0x000fe20000000000 */
[----:B------:R-:W-:-:S08]  /*108b0*/  UMOV UR10, 0x40 ;  /* 0x00000040000a7882 */ /* 0x000fd00000000000 */
.L_x_108:
        /* <DEDUP_REMOVED lines=8> */
.L_x_102:
[----:B------:R-:W-:Y:S05]  /*10940*/  BSYNC B0 ;  /* 0x0000000000007941 */ /* 0x000fea0003800000 */
.L_x_101:
[----:B------:R-:W-:-:S05]  /*10950*/  VIADD R0, R0, 0x1 ;  /* 0x0000000100007836 */ /* 0x000fca0000000000 */
[----:B------:R-:W-:-:S04]  /*10960*/  ISETP.NE.AND P0, PT, R0, 0x2, PT ;  /* 0x000000020000780c */ /* 0x000fc80003f05270 */
[----:B0-----:R-:W-:Y:S02]  /*10970*/  SEL R3, RZ, 0x1, P0 ;  /* 0x00000001ff037807 */ /* 0x001fe40000000000 */
[----:B------:R-:W-:Y:S02]  /*10980*/  SEL R0, R0, RZ, P0 ;  /* 0x000000ff00007207 */ /* 0x000fe40000000000 */
[----:B------:R-:W-:Y:S01]  /*10990*/  LOP3.LUT R10, R10, R3, RZ, 0x3c, !PT ;  /* 0x000000030a0a7212 */ /* 0x000fe200078e3cff */
[----:B------:R-:W-:-:S07]  /*109a0*/  IMAD.MOV.U32 R3, RZ, RZ, RZ ;  /* 0x000000ffff037224 */ /* 0x000fce00078e00ff */
.L_x_38:
[----:B------:R-:W0:Y:S01]  /*109b0*/  S2R R5, SR_CgaCtaId ;  /* 0x0000000000057919 */ /* 0x000e220000008800 */
[----:B------:R-:W-:Y:S02]  /*109c0*/  MOV R2, 0x400 ;  /* 0x0000040000027802 */ /* 0x000fe40000000f00 */
[----:B------:R-:W-:Y:S02]  /*109d0*/  SHF.L.U32 R3, R3, 0x1f, RZ ;  /* 0x0000001f03037819 */ /* 0x000fe400000006ff */
[----:B0-----:R-:W-:-:S04]  /*109e0*/  LEA R2, R5, R2, 0x18 ;  /* 0x0000000205027211 */ /* 0x001fc800078ec0ff */
[----:B------:R-:W0:Y:S02]  /*109f0*/  SYNCS.PHASECHK.TRANS64.TRYWAIT P0, [R2+URZ+0x34820], R3 ;  /* 0x03482003020075a7 */ /* 0x000e24000800017f */
[----:B0-----:R-:W-:Y:S05]  /*10a00*/  @!P0 BRA `(.L_x_109) ;  /* 0x0000001000e88947 */ /* 0x001fea0003800000 */
.L_x_150:
[----:B------:R-:W-:-:S03]  /*10a10*/  UMOV UR4, 0xffffffff ;  /* 0xffffffff00047882 */ /* 0x000fc60000000000 */
[----:B------:R-:W-:Y:S05]  /*10a20*/  BRA.DIV UR4, `(.L_x_110) ;  /* 0x0000001204f47947 */ /* 0x000fea000b800000 */
[----:B0-----:R-:W0:Y:S02]  /*10a30*/  S2R R3, SR_TID.X ;  /* 0x0000000000037919 */ /* 0x001e240000002100 */
[----:B0-----:R-:W-:-:S04]  /*10a40*/  SHF.R.U32.HI R3, RZ, 0x5, R3 ;  /* 0x00000005ff037819 */ /* 0x001fc80000011603 */
[----:B------:R-:W-:-:S05]  /*10a50*/  LOP3.LUT R3, R3, 0x3, RZ, 0xc0, !PT ;  /* 0x0000000303037812 */ /* 0x000fca00078ec0ff */
[----:B------:R0:W1:Y:S02]  /*10a60*/  SHFL.IDX PT, R14, R3, RZ, 0x1f ;  /* 0x00001fff030e7589 */ /* 0x00006400000e0000 */
.L_x_153:
[----:B-1----:R-:W-:-:S13]  /*10a70*/  ISETP.NE.AND P0, PT, R14, RZ, PT ;  /* 0x000000ff0e00720c */ /* 0x002fda0003f05270 */
[----:B------:R-:W-:Y:S05]  /*10a80*/  @P0 BRA `(.L_x_10) ;  /* 0x0000000000900947 */ /* 0x000fea0003800000 */
[----:B------:R-:W-:-:S03]  /*10a90*/  UMOV UR4, 0xffffffff ;  /* 0xffffffff00047882 */ /* 0x000fc60000000000 */
[----:B------:R-:W-:Y:S05]  /*10aa0*/  BRA.DIV UR4, `(.L_x_111) ;  /* 0x0000001604087947 */ /* 0x000fea000b800000 */
[----:B------:R-:W-:-:S13]  /*10ab0*/  ELECT P6, URZ, PT ;  /* 0x00000000003f782f */ /* 0x000fda00038c0000 */
.L_x_156:
[----:B------:R-:W-:Y:S05]  /*10ac0*/  @!P6 BRA `(.L_x_10) ;  /* 0x000000000080e947 */ /* 0x000fea0003800000 */
[----:B0-----:R-:W2:Y:S02]  /*10ad0*/  LDL R3, [R1+0x8] ;  /* 0x0000080001037983 */ /* 0x001ea40000100800 */
[----:B--2---:R-:W-:-:S13]  /*10ae0*/  R2UR UR4, R3 ;  /* 0x00000000030472ca */ /* 0x004fda00000e0000 */
[----:B------:R-:W-:-:S06]  /*10af0*/  ULOP3.LUT UR4, UR4, 0x2, URZ, 0xfc, !UPT ;  /* 0x0000000204047892 */ /* 0x000fcc000f8efc3f */
[----:B------:R-:W-:-:S05]  /*10b00*/  IMAD.U32 R3, RZ, RZ, UR4 ;  /* 0x00000004ff037e24 */ /* 0x000fca000f8e00ff */
[----:B------:R-:W-:-:S13]  /*10b10*/  ISETP.NE.AND P2, PT, R3, 0x3, PT ;  /* 0x000000030300780c */ /* 0x000fda0003f45270 */
[----:B------:R-:W-:Y:S05]  /*10b20*/  @!P2 BRA `(.L_x_112) ;  /* 0x000000000004a947 */ /* 0x000fea0003800000 */
[----:B------:R-:W-:Y:S01]  /*10b30*/  BPT.TRAP 0x1 ;  /* 0x000000040000795c */ /* 0x000fe20000300000 */
.L_x_112:
[----:B------:R-:W-:Y:S01]  /*10b40*/  VIADD R9, R2, 0x34840 ;  /* 0x0003484002097836 */ /* 0x000fe20000000000 */
[----:B------:R-:W-:Y:S01]  /*10b50*/  SHF.L.U32 R4, R10, 0x1f, RZ ;  /* 0x0000001f0a047819 */ /* 0x000fe200000006ff */
[C---:B------:R-:W-:Y:S02]  /*10b60*/  VIADD R3, R0.reuse, 0x1 ;  /* 0x0000000100037836 */ /* 0x040fe40000000000 */
[----:B------:R-:W-:-:S03]  /*10b70*/  IMAD R7, R0, 0x8, R9 ;  /* 0x0000000800077824 */ /* 0x000fc600078e0209 */
[C---:B------:R-:W-:Y:S01]  /*10b80*/  ISETP.NE.AND P1, PT, R3.reuse, 0x2, PT ;  /* 0x000000020300780c */ /* 0x040fe20003f25270 */
[----:B------:R-:W0:Y:S03]  /*10b90*/  SYNCS.PHASECHK.TRANS64.TRYWAIT P0, [R7+URZ], R4 ;  /* 0x00000004070075a7 */ /* 0x000e26000800017f */
[----:B------:R-:W-:Y:S02]  /*10ba0*/  SEL R5, RZ, 0x1, P1 ;  /* 0x00000001ff057807 */ /* 0x000fe40000800000 */
[----:B------:R-:W-:Y:S02]  /*10bb0*/  SEL R6, R3, RZ, P1 ;  /* 0x000000ff03067207 */ /* 0x000fe40000800000 */
[----:B------:R-:W-:-:S03]  /*10bc0*/  LOP3.LUT R5, R10, R5, RZ, 0x3c, !PT ;  /* 0x000000050a057212 */ /* 0x000fc600078e3cff */
[----:B------:R-:W-:Y:S01]  /*10bd0*/  IMAD R8, R6, 0x8, R9 ;  /* 0x0000000806087824 */ /* 0x000fe200078e0209 */
[----:B------:R-:W-:Y:S01]  /*10be0*/  SHF.L.U32 R5, R5, 0x1f, RZ ;  /* 0x0000001f05057819 */ /* 0x000fe200000006ff */
[----:B0-----:R-:W-:Y:S06]  /*10bf0*/  @!P0 BRA `(.L_x_113) ;  /* 0x0000001000d48947 */ /* 0x001fec0003800000 */
.L_x_157:
[----:B------:R-:W1:Y:S02]  /*10c00*/  SYNCS.PHASECHK.TRANS64.TRYWAIT P0, [R8+URZ], R5 ;  /* 0x00000005080075a7 */ /* 0x000e64000800017f */
[----:B-1----:R-:W-:Y:S05]  /*10c10*/  @!P0 BRA `(.L_x_114) ;  /* 0x0000001000e08947 */ /* 0x002fea0003800000 */
.L_x_158:
[----:B------:R-:W-:Y:S05]  /*10c20*/  @!P2 BRA `(.L_x_115) ;  /* 0x000000000004a947 */ /* 0x000fea0003800000 */
[----:B------:R-:W-:Y:S01]  /*10c30*/  BPT.TRAP 0x1 ;  /* 0x000000040000795c */ /* 0x000fe20000300000 */
.L_x_115:
[----:B------:R-:W-:-:S04]  /*10c40*/  VIADD R3, R2, 0x34860 ;  /* 0x0003486002037836 */ /* 0x000fc80000000000 */
[----:B0-----:R-:W-:-:S04]  /*10c50*/  IMAD R7, R0, 0x8, R3 ;  /* 0x0000000800077824 */ /* 0x001fc800078e0203 */
[----:B------:R-:W0:Y:S02]  /*10c60*/  SYNCS.PHASECHK.TRANS64.TRYWAIT P0, [R7+URZ], R4 ;  /* 0x00000004070075a7 */ /* 0x000e24000800017f */
[----:B0-----:R-:W-:Y:S05]  /*10c70*/  @!P0 BRA `(.L_x_116) ;  /* 0x0000001000dc8947 */ /* 0x001fea0003800000 */
.L_x_159:
[----:B------:R-:W-:-:S07]  /*10c80*/  IMAD R6, R6, 0x8, R3 ;  /* 0x0000000806067824 */ /* 0x000fce00078e0203 */
.L_x_117:
[----:B--2---:R2:W3:Y:S02]  /*10c90*/  SYNCS.PHASECHK.TRANS64.TRYWAIT P0, [R6+URZ], R5 ;  /* 0x00000005060075a7 */ /* 0x0044e4000800017f */
[----:B---3--:R-:W-:Y:S05]  /*10ca0*/  @!P0 NANOSLEEP.SYNCS 0x989680 ;  /* 0x009896800000895d */ /* 0x008fea0003900000 */
[----:B------:R-:W3:Y:S02]  /*10cb0*/  @!P0 SYNCS.PHASECHK.TRANS64 P0, [R6+URZ], R5 ;  /* 0x00000005060085a7 */ /* 0x000ee4000800007f */
[----:B---3--:R-:W-:Y:S05]  /*10cc0*/  @!P0 BRA `(.L_x_117) ;  /* 0xfffffffc00f08947 */ /* 0x008fea000383ffff */
.L_x_10:
[----:B------:R-:W-:Y:S05]  /*10cd0*/  BSYNC B6 ;  /* 0x0000000000067941 */ /* 0x000fea0003800000 */
.L_x_7:
[----:B------:R-:W-:Y:S05]  /*10ce0*/  EXIT ;  /* 0x000000000000794d */ /* 0x000fea0003800000 */
.L_x_14:
[----:B------:R-:W-:-:S13]  /*10cf0*/  R2UR UR4, R16 ;  /* 0x00000000100472ca */ /* 0x000fda00000e0000 */
[----:B0-----:R-:W-:-:S04]  /*10d00*/  IMAD.U32 R3, RZ, RZ, UR4 ;  /* 0x00000004ff037e24 */ /* 0x001fc8000f8e00ff */
[----:B------:R0:W1:Y:S03]  /*10d10*/  SYNCS.PHASECHK.TRANS64.TRYWAIT P0, [R3+URZ+0x34800], R0 ;  /* 0x03480000030075a7 */ /* 0x000066000800017f */
[----:B-1----:R-:W-:Y:S05]  /*10d20*/  @!P0 NANOSLEEP.SYNCS 0x989680 ;  /* 0x009896800000895d */ /* 0x002fea0003900000 */
[----:B------:R-:W1:Y:S02]  /*10d30*/  @!P0 SYNCS.PHASECHK.TRANS64 P0, [R3+URZ+0x34800], R0 ;  /* 0x03480000030085a7 */ /* 0x000e64000800007f */
[----:B-1----:R-:W-:Y:S05]  /*10d40*/  @!P0 BRA `(.L_x_14) ;  /* 0xfffffffc00e88947 */ /* 0x002fea000383ffff */
[----:B------:R-:W-:Y:S05]  /*10d50*/  BRA `(.L_x_118) ;  /* 0xffffff04008c7947 */ /* 0x000fea000383ffff */
.L_x_18:
[----:B------:R-:W-:-:S13]  /*10d60*/  R2UR UR4, R16 ;  /* 0x00000000100472ca */ /* 0x000fda00000e0000 */
[----:B0-----:R-:W-:-:S04]  /*10d70*/  IMAD.U32 R3, RZ, RZ, UR4 ;  /* 0x00000004ff037e24 */ /* 0x001fc8000f8e00ff */
[----:B------:R0:W2:Y:S03]  /*10d80*/  SYNCS.PHASECHK.TRANS64.TRYWAIT P2, [R3+URZ+0x34830], R0 ;  /* 0x03483000030075a7 */ /* 0x0000a6000804017f */
[----:B--2---:R-:W-:Y:S05]  /*10d90*/  @!P2 NANOSLEEP.SYNCS 0x989680 ;  /* 0x009896800000a95d */ /* 0x004fea0003900000 */
[----:B------:R-:W2:Y:S02]  /*10da0*/  @!P2 SYNCS.PHASECHK.TRANS64 P2, [R3+URZ+0x34830], R0 ;  /* 0x034830000300a5a7 */ /* 0x000ea4000804007f */
[----:B--2---:R-:W-:Y:S05]  /*10db0*/  @!P2 BRA `(.L_x_18) ;  /* 0xfffffffc00e8a947 */ /* 0x004fea000383ffff */
[----:B------:R-:W-:Y:S05]  /*10dc0*/  BRA `(.L_x_17) ;  /* 0xffffff0400bc7947 */ /* 0x000fea000383ffff */
.L_x_23:
[----:B-1----:R1:W2:Y:S02]  /*10dd0*/  SYNCS.PHASECHK.TRANS64.TRYWAIT P2, [R5+URZ+0x34830], R4 ;  /* 0x03483004050075a7 */ /* 0x0022a4000804017f */
[----:B--2---:R-:W-:Y:S05]  /*10de0*/  @!P2 NANOSLEEP.SYNCS 0x989680 ;  /* 0x009896800000a95d */ /* 0x004fea0003900000 */
[----:B------:R-:W2:Y:S02]  /*10df0*/  @!P2 SYNCS.PHASECHK.TRANS64 P2, [R5+URZ+0x34830], R4 ;  /* 0x034830040500a5a7 */ /* 0x000ea4000804007f */
[----:B--2---:R-:W-:Y:S05]  /*10e00*/  @!P2 BRA `(.L_x_23) ;  /* 0xfffffffc00f0a947 */ /* 0x004fea000383ffff */
[----:B------:R-:W-:Y:S05]  /*10e10*/  BRA `(.L_x_20) ;  /* 0xffffff5400b47947 */ /* 0x000fea000383ffff */
.L_x_27:
[----:B-1----:R-:W-:-:S04]  /*10e20*/  IMAD.U32 R5, RZ, RZ, UR6 ;  /* 0x00000006ff057e24 */ /* 0x002fc8000f8e00ff */
[----:B------:R1:W2:Y:S03]  /*10e30*/  SYNCS.PHASECHK.TRANS64.TRYWAIT P2, [R5+URZ+0x34850], R4 ;  /* 0x03485004050075a7 */ /* 0x0002a6000804017f */
[----:B--2---:R-:W-:Y:S05]  /*10e40*/  @!P2 NANOSLEEP.SYNCS 0x989680 ;  /* 0x009896800000a95d */ /* 0x004fea0003900000 */
[----:B------:R-:W2:Y:S02]  /*10e50*/  @!P2 SYNCS.PHASECHK.TRANS64 P2, [R5+URZ+0x34850], R4 ;  /* 0x034850040500a5a7 */ /* 0x000ea4000804007f */
[----:B--2---:R-:W-:Y:S05]  /*10e60*/  @!P2 BRA `(.L_x_27) ;  /* 0xfffffffc00eca947 */ /* 0x004fea000383ffff */
[----:B------:R-:W-:Y:S05]  /*10e70*/  BRA `(.L_x_24) ;  /* 0xffffff7c00187947 */ /* 0x000fea000383ffff */
.L_x_32:
[----:B-1----:R1:W2:Y:S02]  /*10e80*/  SYNCS.PHASECHK.TRANS64.TRYWAIT P0, [R11+URZ+0x34850], R2 ;  /* 0x034850020b0075a7 */ /* 0x0022a4000800017f */
[----:B--2---:R-:W-:Y:S05]  /*10e90*/  @!P0 NANOSLEEP.SYNCS 0x989680 ;  /* 0x009896800000895d */ /* 0x004fea0003900000 */
[----:B------:R-:W2:Y:S02]  /*10ea0*/  @!P0 SYNCS.PHASECHK.TRANS64 P0, [R11+URZ+0x34850], R2 ;  /* 0x034850020b0085a7 */ /* 0x000ea4000800007f */
[----:B--2---:R-:W-:Y:S05]  /*10eb0*/  @!P0 BRA `(.L_x_32) ;  /* 0xfffffffc00f08947 */ /* 0x004fea000383ffff */
[----:B------:R-:W-:Y:S05]  /*10ec0*/  BRA `(.L_x_31) ;  /* 0xffffff9c00fc7947 */ /* 0x000fea000383ffff */
.L_x_43:
[----:B------:R-:W-:Y:S02]  /*10ed0*/  IMAD.MOV.U32 R13, RZ, RZ, R0 ;  /* 0x000000ffff0d7224 */ /* 0x000fe400078e0000 */
[----:B------:R-:W-:Y:S02]  /*10ee0*/  IMAD.MOV.U32 R12, RZ, RZ, RZ ;  /* 0x000000ffff0c7224 */ /* 0x000fe400078e00ff */
[----:B------:R-:W-:Y:S02]  /*10ef0*/  IMAD.MOV.U32 R11, RZ, RZ, 0x1f ;  /* 0x0000001fff0b7424 */ /* 0x000fe400078e00ff */
[----:B------:R-:W-:-:S07]  /*10f00*/  IMAD.MOV.U32 R15, RZ, RZ, -0x1 ;  /* 0xffffffffff0f7424 */ /* 0x000fce00078e00ff */
[----:B0-----:R-:W-:Y:S05]  /*10f10*/  WARPSYNC.COLLECTIVE R15, `(.L_x_119) ;  /* 0x000000000f087348 */ /* 0x001fea0003c00000 */
[----:B------:R1:W2:Y:S02]  /*10f20*/  SHFL.IDX P6, R14, R13, R12, R11 ;  /* 0x0000000c0d0e7389 */ /* 0x0002a400000c000b */
[----:B012---:R-:W-:Y:S01]  /*10f30*/  ENDCOLLECTIVE ;  /* 0x000000000000791b */ /* 0x007fe20003800000 */
.L_x_119:
[----:B------:R-:W-:Y:S05]  /*10f40*/  BRA `(.L_x_120) ;  /* 0xffffffcc00587947 */ /* 0x000fea000383ffff */
.L_x_45:
[----:B------:R-:W-:Y:S01]  /*10f50*/  BSSY B0, `(.L_x_121) ;  /* 0x0000006000007945 */ /* 0x000fe20003800000 */
[----:B------:R-:W-:-:S07]  /*10f60*/  IMAD.MOV.U32 R15, RZ, RZ, -0x1 ;  /* 0xffffffffff0f7424 */ /* 0x000fce00078e00ff */
[----:B01----:R-:W-:Y:S05]  /*10f70*/  WARPSYNC.COLLECTIVE R15, `(.L_x_122) ;  /* 0x000000000f0c7348 */ /* 0x003fea0003c00000 */
[----:B------:R-:W-:Y:S02]  /*10f80*/  ELECT P6, UR62, PT ;  /* 0x00000000003e782f */ /* 0x000fe400038c0000 */
[----:B------:R-:W-:Y:S01]  /*10f90*/  MOV R14, UR62 ;  /* 0x0000003e000e7c02 */ /* 0x000fe20008000f00 */
[----:B01----:R-:W-:Y:S10]  /*10fa0*/  ENDCOLLECTIVE ;  /* 0x000000000000791b */ /* 0x003ff40003800000 */
.L_x_122:
[----:B------:R-:W-:Y:S05]  /*10fb0*/  BSYNC B0 ;  /* 0x0000000000007941 */ /* 0x000fea0003800000 */
.L_x_121:
[----:B------:R-:W-:Y:S05]  /*10fc0*/  BRA `(.L_x_123) ;  /* 0xffffffcc00587947 */ /* 0x000fea000383ffff */
.L_x_47:
[----:B-1----:R-:W-:-:S04]  /*10fd0*/  IMAD.U32 R3, RZ, RZ, UR38 ;  /* 0x00000026ff037e24 */ /* 0x002fc8000f8e00ff */
[----:B------:R1:W3:Y:S03]  /*10fe0*/  SYNCS.PHASECHK.TRANS64.TRYWAIT P0, [R3+URZ+0x34840], R0 ;  /* 0x03484000030075a7 */ /* 0x0002e6000800017f */
[----:B---3--:R-:W-:Y:S05]  /*10ff0*/  @!P0 NANOSLEEP.SYNCS 0x989680 ;  /* 0x009896800000895d */ /* 0x008fea0003900000 */
[----:B------:R-:W3:Y:S02]  /*11000*/  @!P0 SYNCS.PHASECHK.TRANS64 P0, [R3+URZ+0x34840], R0 ;  /* 0x03484000030085a7 */ /* 0x000ee4000800007f */
[----:B---3--:R-:W-:Y:S05]  /*11010*/  @!P0 BRA `(.L_x_47) ;  /* 0xfffffffc00ec8947 */ /* 0x008fea000383ffff */
[----:B------:R-:W-:Y:S05]  /*11020*/  BRA `(.L_x_124) ;  /* 0xffffffcc00b47947 */ /* 0x000fea000383ffff */
.L_x_50:
[----:B------:R-:W-:Y:S02]  /*11030*/  IMAD R8, R12, 0x80, R8 ;  /* 0x000000800c087824 */ /* 0x000fe400078e0208 */
[----:B------:R-:W-:Y:S02]  /*11040*/  IMAD.MOV.U32 R13, RZ, RZ, R7 ;  /* 0x000000ffff0d7224 */ /* 0x000fe400078e0007 */
[----:B------:R-:W-:Y:S02]  /*11050*/  IMAD.MOV.U32 R12, RZ, RZ, RZ ;  /* 0x000000ffff0c7224 */ /* 0x000fe400078e00ff */
[----:B------:R-:W-:Y:S02]  /*11060*/  IMAD.MOV.U32 R11, RZ, RZ, 0x181f ;  /* 0x0000181fff0b7424 */ /* 0x000fe400078e00ff */
[----:B------:R-:W-:Y:S02]  /*11070*/  IMAD.MOV.U32 R15, RZ, RZ, -0x1 ;  /* 0xffffffffff0f7424 */ /* 0x000fe400078e00ff */
[----:B------:R-:W-:-:S07]  /*11080*/  VIADD R5, R8, 0x10 ;  /* 0x0000001008057836 */ /* 0x000fce0000000000 */
[----:B------:R-:W-:Y:S05]  /*11090*/  WARPSYNC.COLLECTIVE R15, `(.L_x_125) ;  /* 0x000000000f087348 */ /* 0x000fea0003c00000 */
[----:B------:R0:W1:Y:S02]  /*110a0*/  SHFL.IDX P6, R14, R13, R12, R11 ;  /* 0x0000000c0d0e7389 */ /* 0x00006400000c000b */
[----:B01----:R-:W-:Y:S01]  /*110b0*/  ENDCOLLECTIVE ;  /* 0x000000000000791b */ /* 0x003fe20003800000 */
.L_x_125:
[----:B------:R-:W-:Y:S02]  /*110c0*/  IMAD.MOV.U32 R13, RZ, RZ, R0 ;  /* 0x000000ffff0d7224 */ /* 0x000fe400078e0000 */
[----:B------:R-:W-:-:S07]  /*110d0*/  IMAD.MOV.U32 R2, RZ, RZ, R14 ;  /* 0x000000ffff027224 */ /* 0x000fce00078e000e */
[----:B------:R-:W-:Y:S05]  /*110e0*/  WARPSYNC.COLLECTIVE R15, `(.L_x_126) ;  /* 0x000000000f087348 */ /* 0x000fea0003c00000 */
[----:B------:R0:W1:Y:S02]  /*110f0*/  SHFL.IDX P6, R14, R13, R12, R11 ;  /* 0x0000000c0d0e7389 */ /* 0x00006400000c000b */
[----:B01----:R-:W-:Y:S01]  /*11100*/  ENDCOLLECTIVE ;  /* 0x000000000000791b */ /* 0x003fe20003800000 */
.L_x_126:
[----:B------:R-:W-:Y:S01]  /*11110*/  ULDC UR4, c[0x0][0x288] ;  /* 0x0000a20000047ab9 */ /* 0x000fe20000000800 */
[----:B------:R-:W-:Y:S01]  /*11120*/  IMAD.MOV.U32 R3, RZ, RZ, R2 ;  /* 0x000000ffff037224 */ /* 0x000fe200078e0002 */
[----:B------:R-:W-:Y:S01]  /*11130*/  ULDC.64 UR6, c[0x0][0x208] ;  /* 0x0000820000067ab9 */ /* 0x000fe20000000a00 */
[----:B------:R-:W-:-:S05]  /*11140*/  IMAD R6, R6, UR4, RZ ;  /* 0x0000000406067c24 */ /* 0x000fca000f8e02ff */
[----:B------:R-:W-:Y:S01]  /*11150*/  ISETP.GE.AND P2, PT, R8, R6, PT ;  /* 0x000000060800720c */ /* 0x000fe20003f46270 */
[----:B------:R-:W-:Y:S02]  /*11160*/  IMAD.MOV.U32 R13, RZ, RZ, R7 ;  /* 0x000000ffff0d7224 */ /* 0x000fe400078e0007 */
[----:B------:R-:W-:-:S10]  /*11170*/  IMAD.MOV.U32 R12, RZ, RZ, 0x1 ;  /* 0x00000001ff0c7424 */ /* 0x000fd400078e00ff */
[----:B------:R-:W-:Y:S01]  /*11180*/  @!P2 LEA R21, R9, UR38, 0x1 ;  /* 0x000000260915ac11 */ /* 0x000fe2000f8e08ff */
[----:B------:R-:W-:-:S04]  /*11190*/  IMAD.MOV.U32 R2, RZ, RZ, R14 ;  /* 0x000000ffff027224 */ /* 0x000fc800078e000e */
[----:B------:R-:W-:-:S05]  /*111a0*/  @!P2 IMAD.WIDE.U32 R2, R10, 0x2, R2 ;  /* 0x000000020a02a825 */ /* 0x000fca00078e0002 */
[----:B------:R-:W-:Y:S01]  /*111b0*/  @!PT LDS RZ, [RZ] ;  /* 0x00000000fffff984 */ /* 0x000fe20000000800 */
[----:B------:R-:W-:Y:S01]  /*111c0*/  @!PT LDS RZ, [RZ] ;  /* 0x00000000fffff984 */ /* 0x000fe20000000800 */
[----:B------:R-:W-:Y:S01]  /*111d0*/  @!PT LDS RZ, [RZ] ;  /* 0x00000000fffff984 */ /* 0x000fe20000000800 */
[----:B------:R0:W-:Y:S04]  /*111e0*/  @!P2 LDGSTS.E.BYPASS.LTC128B.128 [R21+0x16400], desc[UR6][R2.64], !P1 ;  /* 0x164000000215afae */ /* 0x0001e8000c901d46 */
[----:B------:R0:W-:Y:S01]  /*111f0*/  @!P2 LDGSTS.E.BYPASS.LTC128B.128 [R21+0x1a400], desc[UR6][R2.64+0x80], !P0 ;  /* 0x1a4000800215afae */ /* 0x0001e2000c101d46 */
[----:B------:R-:W-:-:S13]  /*11200*/  ISETP.GE.AND P2, PT, R5, R6, PT ;  /* 0x000000060500720c */ /* 0x000fda0003f46270 */
[----:B0-----:R-:W-:Y:S05]  /*11210*/  WARPSYNC.COLLECTIVE R15, `(.L_x_127) ;  /* 0x000000000f087348 */ /* 0x001fea0003c00000 */
[----:B------:R1:W2:Y:S02]  /*11220*/  SHFL.IDX P6, R14, R13, R12, R11 ;  /* 0x0000000c0d0e7389 */ /* 0x0002a400000c000b */
[----:B012---:R-:W-:Y:S01]  /*11230*/  ENDCOLLECTIVE ;  /* 0x000000000000791b */ /* 0x007fe20003800000 */
.L_x_127:
[----:B------:R-:W-:Y:S01]  /*11240*/  VIADD R3, R8, 0x20 ;  /* 0x0000002008037836 */ /* 0x000fe20000000000 */
[----:B------:R-:W-:Y:S01]  /*11250*/  @!P2 LEA R20, R9, UR38, 0x1 ;  /* 0x000000260914ac11 */ /* 0x000fe2000f8e08ff */
[----:B------:R-:W-:Y:S02]  /*11260*/  IMAD.MOV.U32 R13, RZ, RZ, R0 ;  /* 0x000000ffff0d7224 */ /* 0x000fe400078e0000 */
[----:B------:R-:W-:-:S07]  /*11270*/  IMAD.MOV.U32 R4, RZ, RZ, R14 ;  /* 0x000000ffff047224 */ /* 0x000fce00078e000e */
[----:B------:R-:W-:Y:S05]  /*11280*/  WARPSYNC.COLLECTIVE R15, `(.L_x_128) ;  /* 0x000000000f087348 */ /* 0x000fea0003c00000 */
[----:B------:R0:W1:Y:S02]  /*11290*/  SHFL.IDX P6, R14, R13, R12, R11 ;  /* 0x0000000c0d0e7389 */ /* 0x00006400000c000b */
[----:B01----:R-:W-:Y:S01]  /*112a0*/  ENDCOLLECTIVE ;  /* 0x000000000000791b */ /* 0x003fe20003800000 */
.L_x_128:
[----:B------:R-:W-:Y:S01]  /*112b0*/  ULDC.64 UR4, c[0x0][0x208] ;  /* 0x0000820000047ab9 */ /* 0x000fe20000000a00 */
[----:B------:R-:W-:Y:S02]  /*112c0*/  IMAD.MOV.U32 R5, RZ, RZ, R4 ;  /* 0x000000ffff057224 */ /* 0x000fe400078e0004 */
[----:B------:R-:W-:Y:S02]  /*112d0*/  IMAD.MOV.U32 R13, RZ, RZ, R7 ;  /* 0x000000ffff0d7224 */ /* 0x000fe400078e0007 */
[----:B------:R-:W-:Y:S02]  /*112e0*/  IMAD.MOV.U32 R12, RZ, RZ, 0x2 ;  /* 0x00000002ff0c7424 */ /* 0x000fe400078e00ff */
        /* <DEDUP_REMOVED lines=11> */
.L_x_129:
[----:B------:R-:W-:Y:S01]  /*113a0*/  VIADD R5, R8, 0x30 ;  /* 0x0000003008057836 */ /* 0x000fe20000000000 */
[----:B------:R-:W-:Y:S01]  /*113b0*/  @!P2 LEA R21, R9, UR38, 0x1 ;  /* 0x000000260915ac11 */ /* 0x000fe2000f8e08ff */
[----:B------:R-:W-:Y:S02]  /*113c0*/  IMAD.MOV.U32 R13, RZ, RZ, R0 ;  /* 0x000000ffff0d7224 */ /* 0x000fe400078e0000 */
[----:B------:R-:W-:-:S07]  /*113d0*/  IMAD.MOV.U32 R2, RZ, RZ, R14 ;  /* 0x000000ffff027224 */ /* 0x000fce00078e000e */
[----:B------:R-:W-:Y:S05]  /*113e0*/  WARPSYNC.COLLECTIVE R15, `(.L_x_130) ;  /* 0x000000000f087348 */ /* 0x000fea0003c00000 */
[----:B------:R0:W1:Y:S02]  /*113f0*/  SHFL.IDX P6, R14, R13, R12, R11 ;  /* 0x0000000c0d0e7389 */ /* 0x00006400000c000b */
[----:B01----:R-:W-:Y:S01]  /*11400*/  ENDCOLLECTIVE ;  /* 0x000000000000791b */ /* 0x003fe20003800000 */
.L_x_130:
        /* <DEDUP_REMOVED lines=15> */
.L_x_131:
[----:B------:R-:W-:Y:S01]  /*11500*/  VIADD R3, R8, 0x40 ;  /* 0x0000004008037836 */ /* 0x000fe20000000000 */
[----:B------:R-:W-:Y:S01]  /*11510*/  @!P2 LEA R20, R9, UR38, 0x1 ;  /* 0x000000260914ac11 */ /* 0x000fe2000f8e08ff */
[----:B------:R-:W-:Y:S02]  /*11520*/  IMAD.MOV.U32 R13, RZ, RZ, R0 ;  /* 0x000000ffff0d7224 */ /* 0x000fe400078e0000 */
[----:B------:R-:W-:-:S07]  /*11530*/  IMAD.MOV.U32 R4, RZ, RZ, R14 ;  /* 0x000000ffff047224 */ /* 0x000fce00078e000e */
[----:B------:R-:W-:Y:S05]  /*11540*/  WARPSYNC.COLLECTIVE R15, `(.L_x_132) ;  /* 0x000000000f087348 */ /* 0x000fea0003c00000 */
[----:B------:R0:W1:Y:S02]  /*11550*/  SHFL.IDX P6, R14, R13, R12, R11 ;  /* 0x0000000c0d0e7389 */ /* 0x00006400000c000b */
[----:B01----:R-:W-:Y:S01]  /*11560*/  ENDCOLLECTIVE ;  /* 0x000000000000791b */ /* 0x003fe20003800000 */
.L_x_132:
        /* <DEDUP_REMOVED lines=15> */
.L_x_133:
[----:B------:R-:W-:Y:S01]  /*11660*/  VIADD R5, R8, 0x50 ;  /* 0x0000005008057836 */ /* 0x000fe20000000000 */
[----:B------:R-:W-:Y:S01]  /*11670*/  @!P2 LEA R21, R9, UR38, 0x1 ;  /* 0x000000260915ac11 */ /* 0x000fe2000f8e08ff */
[----:B------:R-:W-:Y:S02]  /*11680*/  IMAD.MOV.U32 R13, RZ, RZ, R0 ;  /* 0x000000ffff0d7224 */ /* 0x000fe400078e0000 */
[----:B------:R-:W-:-:S07]  /*11690*/  IMAD.MOV.U32 R2, RZ, RZ, R14 ;  /* 0x000000ffff027224 */ /* 0x000fce00078e000e */
[----:B------:R-:W-:Y:S05]  /*116a0*/  WARPSYNC.COLLECTIVE R15, `(.L_x_134) ;  /* 0x000000000f087348 */ /* 0x000fea0003c00000 */
[----:B------:R0:W1:Y:S02]  /*116b0*/  SHFL.IDX P6, R14, R13, R12, R11 ;  /* 0x0000000c0d0e7389 */ /* 0x00006400000c000b */
[----:B01----:R-:W-:Y:S01]  /*116c0*/  ENDCOLLECTIVE ;  /* 0x000000000000791b */ /* 0x003fe20003800000 */
.L_x_134:
        /* <DEDUP_REMOVED lines=15> */
.L_x_135:
[----:B------:R-:W-:Y:S01]  /*117c0*/  VIADD R3, R8, 0x60 ;  /* 0x0000006008037836 */ /* 0x000fe20000000000 */
[----:B------:R-:W-:Y:S01]  /*117d0*/  @!P2 LEA R20, R9, UR38, 0x1 ;  /* 0x000000260914ac11 */ /* 0x000fe2000f8e08ff */
[----:B------:R-:W-:Y:S02]  /*117e0*/  IMAD.MOV.U32 R13, RZ, RZ, R0 ;  /* 0x000000ffff0d7224 */ /* 0x000fe400078e0000 */
[----:B------:R-:W-:-:S07]  /*117f0*/  IMAD.MOV.U32 R4, RZ, RZ, R14 ;  /* 0x000000ffff047224 */ /* 0x000fce00078e000e */
[----:B------:R-:W-:Y:S05]  /*11800*/  WARPSYNC.COLLECTIVE R15, `(.L_x_136) ;  /* 0x000000000f087348 */ /* 0x000fea0003c00000 */
[----:B------:R0:W1:Y:S02]  /*11810*/  SHFL.IDX P6, R14, R13, R12, R11 ;  /* 0x0000000c0d0e7389 */ /* 0x00006400000c000b */
[----:B01----:R-:W-:Y:S01]  /*11820*/  ENDCOLLECTIVE ;  /* 0x000000000000791b */ /* 0x003fe20003800000 */
.L_x_136:
        /* <DEDUP_REMOVED lines=15> */
.L_x_137:
[----:B------:R-:W-:Y:S01]  /*11920*/  @!P2 LEA R21, R9, UR38, 0x1 ;  /* 0x000000260915ac11 */ /* 0x000fe2000f8e08ff */
[----:B------:R-:W-:Y:S02]  /*11930*/  IMAD.MOV.U32 R13, RZ, RZ, R0 ;  /* 0x000000ffff0d7224 */ /* 0x000fe400078e0000 */
[----:B------:R-:W-:-:S07]  /*11940*/  IMAD.MOV.U32 R2, RZ, RZ, R14 ;  /* 0x000000ffff027224 */ /* 0x000fce00078e000e */
[----:B------:R-:W-:Y:S05]  /*11950*/  WARPSYNC.COLLECTIVE R15, `(.L_x_138) ;  /* 0x000000000f087348 */ /* 0x000fea0003c00000 */
[----:B------:R0:W1:Y:S02]  /*11960*/  SHFL.IDX P6, R14, R13, R12, R11 ;  /* 0x0000000c0d0e7389 */ /* 0x00006400000c000b */
[----:B01----:R-:W-:Y:S01]  /*11970*/  ENDCOLLECTIVE ;  /* 0x000000000000791b */ /* 0x003fe20003800000 */
.L_x_138:
        /* <DEDUP_REMOVED lines=10> */
[----:B------:R0:W-:Y:S02]  /*11a20*/  @!P2 LDGSTS.E.BYPASS.LTC128B.128 [R21+0x1d400], desc[UR4][R2.64+0x80], !P0 ;  /* 0x1d4000800215afae */ /* 0x0001e4000c101d44 */
[----:B0-----:R-:W-:Y:S05]  /*11a30*/  WARPSYNC.COLLECTIVE R15, `(.L_x_139) ;  /* 0x000000000f087348 */ /* 0x001fea0003c00000 */
[----:B------:R1:W2:Y:S02]  /*11a40*/  SHFL.IDX P6, R14, R13, R12, R11 ;  /* 0x0000000c0d0e7389 */ /* 0x0002a400000c000b */
[----:B012---:R-:W-:Y:S01]  /*11a50*/  ENDCOLLECTIVE ;  /* 0x000000000000791b */ /* 0x007fe20003800000 */
.L_x_139:
[----:B------:R-:W-:Y:S02]  /*11a60*/  IMAD.MOV.U32 R13, RZ, RZ, R0 ;  /* 0x000000ffff0d7224 */ /* 0x000fe400078e0000 */
[----:B------:R-:W-:-:S07]  /*11a70*/  IMAD.MOV.U32 R20, RZ, RZ, R14 ;  /* 0x000000ffff147224 */ /* 0x000fce00078e000e */
[----:B------:R-:W-:Y:S05]  /*11a80*/  WARPSYNC.COLLECTIVE R15, `(.L_x_140) ;  /* 0x000000000f087348 */ /* 0x000fea0003c00000 */
[----:B------:R0:W1:Y:S02]  /*11a90*/  SHFL.IDX P6, R14, R13, R12, R11 ;  /* 0x0000000c0d0e7389 */ /* 0x00006400000c000b */
[----:B01----:R-:W-:Y:S01]  /*11aa0*/  ENDCOLLECTIVE ;  /* 0x000000000000791b */ /* 0x003fe20003800000 */
.L_x_140:
[----:B------:R-:W-:Y:S05]  /*11ab0*/  BRA `(.L_x_141) ;  /* 0xffffffcc00f87947 */ /* 0x000fea000383ffff */
.L_x_53:
[----:B0-----:R-:W-:-:S04]  /*11ac0*/  IMAD.U32 R3, RZ, RZ, UR38 ;  /* 0x00000026ff037e24 */ /* 0x001fc8000f8e00ff */
[----:B------:R0:W1:Y:S03]  /*11ad0*/  SYNCS.PHASECHK.TRANS64.TRYWAIT P0, [R3+URZ+0x34820], R0 ;  /* 0x03482000030075a7 */ /* 0x000066000800017f */
[----:B-1----:R-:W-:Y:S05]  /*11ae0*/  @!P0 NANOSLEEP.SYNCS 0x989680 ;  /* 0x009896800000895d */ /* 0x002fea0003900000 */
[----:B------:R-:W1:Y:S02]  /*11af0*/  @!P0 SYNCS.PHASECHK.TRANS64 P0, [R3+URZ+0x34820], R0 ;  /* 0x03482000030085a7 */ /* 0x000e64000800007f */
[----:B-1----:R-:W-:Y:S05]  /*11b00*/  @!P0 BRA `(.L_x_53) ;  /* 0xfffffffc00ec8947 */ /* 0x002fea000383ffff */
[----:B------:R-:W-:Y:S05]  /*11b10*/  BRA `(.L_x_142) ;  /* 0xffffffd0004c7947 */ /* 0x000fea000383ffff */
.L_x_60:
[----:B-1----:R-:W-:-:S04]  /*11b20*/  IMAD.U32 R3, RZ, RZ, UR38 ;  /* 0x00000026ff037e24 */ /* 0x002fc8000f8e00ff */
[----:B------:R1:W2:Y:S03]  /*11b30*/  SYNCS.PHASECHK.TRANS64.TRYWAIT P0, [R3+URZ+0x34848], R2 ;  /* 0x03484802030075a7 */ /* 0x0002a6000800017f */
[----:B--2---:R-:W-:Y:S05]  /*11b40*/  @!P0 NANOSLEEP.SYNCS 0x989680 ;  /* 0x009896800000895d */ /* 0x004fea0003900000 */
[----:B------:R-:W2:Y:S02]  /*11b50*/  @!P0 SYNCS.PHASECHK.TRANS64 P0, [R3+URZ+0x34848], R2 ;  /* 0x03484802030085a7 */ /* 0x000ea4000800007f */
[----:B--2---:R-:W-:Y:S05]  /*11b60*/  @!P0 BRA `(.L_x_60) ;  /* 0xfffffffc00ec8947 */ /* 0x004fea000383ffff */
[----:B------:R-:W-:Y:S05]  /*11b70*/  BRA `(.L_x_143) ;  /* 0xffffffd400307947 */ /* 0x000fea000383ffff */
.L_x_66:
[----:B0-----:R-:W-:-:S04]  /*11b80*/  IMAD.U32 R3, RZ, RZ, UR38 ;  /* 0x00000026ff037e24 */ /* 0x001fc8000f8e00ff */
[----:B------:R0:W1:Y:S03]  /*11b90*/  SYNCS.PHASECHK.TRANS64.TRYWAIT P0, [R3+URZ+0x34860], R2 ;  /* 0x03486002030075a7 */ /* 0x000066000800017f */
[----:B-1----:R-:W-:Y:S05]  /*11ba0*/  @!P0 NANOSLEEP.SYNCS 0x989680 ;  /* 0x009896800000895d */ /* 0x002fea0003900000 */
[----:B------:R-:W1:Y:S02]  /*11bb0*/  @!P0 SYNCS.PHASECHK.TRANS64 P0, [R3+URZ+0x34860], R2 ;  /* 0x03486002030085a7 */ /* 0x000e64000800007f */
[----:B-1----:R-:W-:Y:S05]  /*11bc0*/  @!P0 BRA `(.L_x_66) ;  /* 0xfffffffc00ec8947 */ /* 0x002fea000383ffff */
[----:B------:R-:W-:Y:S05]  /*11bd0*/  BRA `(.L_x_144) ;  /* 0xffffffd400cc7947 */ /* 0x000fea000383ffff */
.L_x_75:
[----:B-1----:R-:W-:-:S04]  /*11be0*/  IMAD.U32 R3, RZ, RZ, UR38 ;  /* 0x00000026ff037e24 */ /* 0x002fc8000f8e00ff */
[----:B------:R1:W2:Y:S03]  /*11bf0*/  SYNCS.PHASECHK.TRANS64.TRYWAIT P0, [R3+URZ+0x34840], R2 ;  /* 0x03484002030075a7 */ /* 0x0002a6000800017f */
[----:B--2---:R-:W-:Y:S05]  /*11c00*/  @!P0 NANOSLEEP.SYNCS 0x989680 ;  /* 0x009896800000895d */ /* 0x004fea0003900000 */
[----:B------:R-:W2:Y:S02]  /*11c10*/  @!P0 SYNCS.PHASECHK.TRANS64 P0, [R3+URZ+0x34840], R2 ;  /* 0x03484002030085a7 */ /* 0x000ea4000800007f */
[----:B--2---:R-:W-:Y:S05]  /*11c20*/  @!P0 BRA `(.L_x_75) ;  /* 0xfffffffc00ec8947 */ /* 0x004fea000383ffff */
[----:B------:R-:W-:Y:S05]  /*11c30*/  BRA `(.L_x_145) ;  /* 0xffffffd800f07947 */ /* 0x000fea000383ffff */
.L_x_81:
[----:B0-----:R-:W-:-:S04]  /*11c40*/  IMAD.U32 R3, RZ, RZ, UR38 ;  /* 0x00000026ff037e24 */ /* 0x001fc8000f8e00ff */
[----:B------:R0:W1:Y:S03]  /*11c50*/  SYNCS.PHASECHK.TRANS64.TRYWAIT P0, [R3+URZ+0x34868], R2 ;  /* 0x03486802030075a7 */ /* 0x000066000800017f */
[----:B-1----:R-:W-:Y:S05]  /*11c60*/  @!P0 NANOSLEEP.SYNCS 0x989680 ;  /* 0x009896800000895d */ /* 0x002fea0003900000 */
[----:B------:R-:W1:Y:S02]  /*11c70*/  @!P0 SYNCS.PHASECHK.TRANS64 P0, [R3+URZ+0x34868], R2 ;  /* 0x03486802030085a7 */ /* 0x000e64000800007f */
[----:B-1----:R-:W-:Y:S05]  /*11c80*/  @!P0 BRA `(.L_x_81) ;  /* 0xfffffffc00ec8947 */ /* 0x002fea000383ffff */
[----:B------:R-:W-:Y:S05]  /*11c90*/  BRA `(.L_x_146) ;  /* 0xffffffdc00907947 */ /* 0x000fea000383ffff */
.L_x_90:
[----:B-1----:R-:W-:-:S04]  /*11ca0*/  IMAD.U32 R3, RZ, RZ, UR38 ;  /* 0x00000026ff037e24 */ /* 0x002fc8000f8e00ff */
[----:B------:R1:W2:Y:S03]  /*11cb0*/  SYNCS.PHASECHK.TRANS64.TRYWAIT P0, [R3+URZ+0x34848], R2 ;  /* 0x03484802030075a7 */ /* 0x0002a6000800017f */
[----:B--2---:R-:W-:Y:S05]  /*11cc0*/  @!P0 NANOSLEEP.SYNCS 0x989680 ;  /* 0x009896800000895d */ /* 0x004fea0003900000 */
[----:B------:R-:W2:Y:S02]  /*11cd0*/  @!P0 SYNCS.PHASECHK.TRANS64 P0, [R3+URZ+0x34848], R2 ;  /* 0x03484802030085a7 */ /* 0x000ea4000800007f */
[----:B--2---:R-:W-:Y:S05]  /*11ce0*/  @!P0 BRA `(.L_x_90) ;  /* 0xfffffffc00ec8947 */ /* 0x004fea000383ffff */
[----:B------:R-:W-:Y:S05]  /*11cf0*/  BRA `(.L_x_147) ;  /* 0xffffffe000cc7947 */ /* 0x000fea000383ffff */
.L_x_96:
[----:B0-----:R-:W-:-:S04]  /*11d00*/  IMAD.U32 R3, RZ, RZ, UR38 ;  /* 0x00000026ff037e24 */ /* 0x001fc8000f8e00ff */
[----:B------:R0:W1:Y:S03]  /*11d10*/  SYNCS.PHASECHK.TRANS64.TRYWAIT P0, [R3+URZ+0x34860], R2 ;  /* 0x03486002030075a7 */ /* 0x000066000800017f */
[----:B-1----:R-:W-:Y:S05]  /*11d20*/  @!P0 NANOSLEEP.SYNCS 0x989680 ;  /* 0x009896800000895d */ /* 0x002fea0003900000 */
[----:B------:R-:W1:Y:S02]  /*11d30*/  @!P0 SYNCS.PHASECHK.TRANS64 P0, [R3+URZ+0x34860], R2 ;  /* 0x03486002030085a7 */ /* 0x000e64000800007f */
[----:B-1----:R-:W-:Y:S05]  /*11d40*/  @!P0 BRA `(.L_x_96) ;  /* 0xfffffffc00ec8947 */ /* 0x002fea000383ffff */
[----:B------:R-:W-:Y:S05]  /*11d50*/  BRA `(.L_x_148) ;  /* 0xffffffe400687947 */ /* 0x000fea000383ffff */
.L_x_104:
[----:B0-----:R0:W1:Y:S02]  /*11d60*/  SYNCS.PHASECHK.TRANS64.TRYWAIT P0, [R3+URZ+0x34860], R2 ;  /* 0x03486002030075a7 */ /* 0x001064000800017f */
[----:B-1----:R-:W-:Y:S05]  /*11d70*/  @!P0 NANOSLEEP.SYNCS 0x989680 ;  /* 0x009896800000895d */ /* 0x002fea0003900000 */
[----:B------:R-:W1:Y:S02]  /*11d80*/  @!P0 SYNCS.PHASECHK.TRANS64 P0, [R3+URZ+0x34860], R2 ;  /* 0x03486002030085a7 */ /* 0x000e64000800007f */
[----:B-1----:R-:W-:Y:S05]  /*11d90*/  @!P0 BRA `(.L_x_104) ;  /* 0xfffffffc00f08947 */ /* 0x002fea000383ffff */
[----:B------:R-:W-:Y:S05]  /*11da0*/  BRA `(.L_x_149) ;  /* 0xffffffe800347947 */ /* 0x000fea000383ffff */
.L_x_109:
[----:B0-----:R0:W1:Y:S02]  /*11db0*/  SYNCS.PHASECHK.TRANS64.TRYWAIT P0, [R2+URZ+0x34820], R3 ;  /* 0x03482003020075a7 */ /* 0x001064000800017f */
[----:B-1----:R-:W-:Y:S05]  /*11dc0*/  @!P0 NANOSLEEP.SYNCS 0x989680 ;  /* 0x009896800000895d */ /* 0x002fea0003900000 */
[----:B------:R-:W1:Y:S02]  /*11dd0*/  @!P0 SYNCS.PHASECHK.TRANS64 P0, [R2+URZ+0x34820], R3 ;  /* 0x03482003020085a7 */ /* 0x000e64000800007f */
[----:B-1----:R-:W-:Y:S05]  /*11de0*/  @!P0 BRA `(.L_x_109) ;  /* 0xfffffffc00f08947 */ /* 0x002fea000383ffff */
[----:B------:R-:W-:Y:S05]  /*11df0*/  BRA `(.L_x_150) ;  /* 0xffffffec00047947 */ /* 0x000fea000383ffff */
.L_x_110:
[----:B------:R-:W1:Y:S01]  /*11e00*/  S2R R4, SR_TID.X ;  /* 0x0000000000047919 */ /* 0x000e620000002100 */
[----:B------:R-:W-:Y:S01]  /*11e10*/  BSSY B0, `(.L_x_151) ;  /* 0x000000a000007945 */ /* 0x000fe20003800000 */
[----:B------:R-:W-:Y:S02]  /*11e20*/  IMAD.MOV.U32 R12, RZ, RZ, RZ ;  /* 0x000000ffff0c7224 */ /* 0x000fe400078e00ff */
[----:B------:R-:W-:Y:S02]  /*11e30*/  IMAD.MOV.U32 R11, RZ, RZ, 0x1f ;  /* 0x0000001fff0b7424 */ /* 0x000fe400078e00ff */
[----:B------:R-:W-:Y:S01]  /*11e40*/  IMAD.MOV.U32 R15, RZ, RZ, -0x1 ;  /* 0xffffffffff0f7424 */ /* 0x000fe200078e00ff */
[----:B-1----:R-:W-:-:S04]  /*11e50*/  SHF.R.U32.HI R4, RZ, 0x5, R4 ;  /* 0x00000005ff047819 */ /* 0x002fc80000011604 */
[----:B------:R-:W-:-:S05]  /*11e60*/  LOP3.LUT R4, R4, 0x3, RZ, 0xc0, !PT ;  /* 0x0000000304047812 */ /* 0x000fca00078ec0ff */
[----:B------:R-:W-:-:S07]  /*11e70*/  IMAD.MOV.U32 R13, RZ, RZ, R4 ;  /* 0x000000ffff0d7224 */ /* 0x000fce00078e0004 */
[----:B0-----:R-:W-:Y:S05]  /*11e80*/  WARPSYNC.COLLECTIVE R15, `(.L_x_152) ;  /* 0x000000000f087348 */ /* 0x001fea0003c00000 */
[----:B------:R1:W2:Y:S02]  /*11e90*/  SHFL.IDX P6, R14, R13, R12, R11 ;  /* 0x0000000c0d0e7389 */ /* 0x0002a400000c000b */
[----:B012---:R-:W-:Y:S01]  /*11ea0*/  ENDCOLLECTIVE ;  /* 0x000000000000791b */ /* 0x007fe20003800000 */
.L_x_152:
[----:B------:R-:W-:Y:S05]  /*11eb0*/  BSYNC B0 ;  /* 0x0000000000007941 */ /* 0x000fea0003800000 */
.L_x_151:
[----:B------:R-:W-:Y:S05]  /*11ec0*/  BRA `(.L_x_153) ;  /* 0xffffffe800e87947 */ /* 0x000fea000383ffff */
.L_x_111:
[----:B------:R-:W-:Y:S01]  /*11ed0*/  BSSY B0, `(.L_x_154) ;  /* 0x0000006000007945 */ /* 0x000fe20003800000 */
[----:B------:R-:W-:-:S07]  /*11ee0*/  IMAD.MOV.U32 R15, RZ, RZ, -0x1 ;  /* 0xffffffffff0f7424 */ /* 0x000fce00078e00ff */
[----:B0-----:R-:W-:Y:S05]  /*11ef0*/  WARPSYNC.COLLECTIVE R15, `(.L_x_155) ;  /* 0x000000000f0c7348 */ /* 0x001fea0003c00000 */
[----:B------:R-:W-:Y:S02]  /*11f00*/  ELECT P6, UR62, PT ;  /* 0x00000000003e782f */ /* 0x000fe400038c0000 */
[----:B------:R-:W-:Y:S01]  /*11f10*/  MOV R14, UR62 ;  /* 0x0000003e000e7c02 */ /* 0x000fe20008000f00 */
[----:B0-----:R-:W-:Y:S10]  /*11f20*/  ENDCOLLECTIVE ;  /* 0x000000000000791b */ /* 0x001ff40003800000 */
.L_x_155:
[----:B------:R-:W-:Y:S05]  /*11f30*/  BSYNC B0 ;  /* 0x0000000000007941 */ /* 0x000fea0003800000 */
.L_x_154:
[----:B------:R-:W-:Y:S05]  /*11f40*/  BRA `(.L_x_156) ;  /* 0xffffffe800dc7947 */ /* 0x000fea000383ffff */
.L_x_113:
[----:B0-----:R0:W1:Y:S02]  /*11f50*/  SYNCS.PHASECHK.TRANS64.TRYWAIT P0, [R7+URZ], R4 ;  /* 0x00000004070075a7 */ /* 0x001064000800017f */
[----:B-1----:R-:W-:Y:S05]  /*11f60*/  @!P0 NANOSLEEP.SYNCS 0x989680 ;  /* 0x009896800000895d */ /* 0x002fea0003900000 */
[----:B------:R-:W1:Y:S02]  /*11f70*/  @!P0 SYNCS.PHASECHK.TRANS64 P0, [R7+URZ], R4 ;  /* 0x00000004070085a7 */ /* 0x000e64000800007f */
[----:B-1----:R-:W-:Y:S05]  /*11f80*/  @!P0 BRA `(.L_x_113) ;  /* 0xfffffffc00f08947 */ /* 0x002fea000383ffff */
[----:B------:R-:W-:Y:S05]  /*11f90*/  BRA `(.L_x_157) ;  /* 0xffffffec00187947 */ /* 0x000fea000383ffff */
.L_x_114:
[----:B-1----:R1:W2:Y:S02]  /*11fa0*/  SYNCS.PHASECHK.TRANS64.TRYWAIT P0, [R8+URZ], R5 ;  /* 0x00000005080075a7 */ /* 0x0022a4000800017f */
[----:B--2---:R-:W-:Y:S05]  /*11fb0*/  @!P0 NANOSLEEP.SYNCS 0x989680 ;  /* 0x009896800000895d */ /* 0x004fea0003900000 */
[----:B------:R-:W2:Y:S02]  /*11fc0*/  @!P0 SYNCS.PHASECHK.TRANS64 P0, [R8+URZ], R5 ;  /* 0x00000005080085a7 */ /* 0x000ea4000800007f */
[----:B--2---:R-:W-:Y:S05]  /*11fd0*/  @!P0 BRA `(.L_x_114) ;  /* 0xfffffffc00f08947 */ /* 0x004fea000383ffff */
[----:B------:R-:W-:Y:S05]  /*11fe0*/  BRA `(.L_x_158) ;  /* 0xffffffec000c7947 */ /* 0x000fea000383ffff */
.L_x_116:
[----:B0-----:R0:W2:Y:S02]  /*11ff0*/  SYNCS.PHASECHK.TRANS64.TRYWAIT P0, [R7+URZ], R4 ;  /* 0x00000004070075a7 */ /* 0x0010a4000800017f */
[----:B--2---:R-:W-:Y:S05]  /*12000*/  @!P0 NANOSLEEP.SYNCS 0x989680 ;  /* 0x009896800000895d */ /* 0x004fea0003900000 */
[----:B------:R-:W2:Y:S02]  /*12010*/  @!P0 SYNCS.PHASECHK.TRANS64 P0, [R7+URZ], R4 ;  /* 0x00000004070085a7 */ /* 0x000ea4000800007f */
[----:B--2---:R-:W-:Y:S05]  /*12020*/  @!P0 BRA `(.L_x_116) ;  /* 0xfffffffc00f08947 */ /* 0x004fea000383ffff */
[----:B------:R-:W-:Y:S05]  /*12030*/  BRA `(.L_x_159) ;  /* 0xffffffec00107947 */ /* 0x000fea000383ffff */
.L_x_160:
[----:B------:R-:W-:-:S00]  /*12040*/  BRA `(.L_x_160) ;  /* 0xfffffffc00fc7947 */ /* 0x000fc0000383ffff */
[----:B------:R-:W-:-:S00]  /*12050*/  NOP ;  /* 0x0000000000007918 */ /* 0x000fc00000000000 */
        /* <DEDUP_REMOVED lines=10> */
.L_x_3091:


//--------------------- .text._ZN7cutlass13device_kernelIN5flash11enable_sm90INS1_16FlashAttnFwdSm90INS1_25CollectiveMainloopFwdSm90ILi2EN4cute5tupleIJNS5_1CILi1EEES8_S8_EEENS6_IJNS7_ILi128EEENS7_ILi176EEESA_EEELi128ENS_6half_tEfNS_4arch4Sm90ELb0ELb0ELb0ELb1ELb0ELb0ELb0ELb1ELb1ELb1ELb1ELb0EEENS1_21CollectiveEpilogueFwdINS6_IJSA_SA_SB_EEES9_SD_SF_Li256ELb1ELb1ELb1ELb0EEENS1_36VarlenDynamicPersistentTileSchedulerILi128ELi176ELi256ELi128ELb1ELb1ELb1ELb0ELb1ELb1EEEEEEEEEvNT_6ParamsE --------------------------
	.section	.text._ZN7cutlass13device_kernelIN5flash11enable_sm90INS1_16FlashAttnFwdSm90INS1_25CollectiveMainloopFwdSm90ILi2EN4cute5tupleIJNS5_1CILi1EEES8_S8_EEENS6_IJNS7_ILi128EEENS7_ILi176EEESA_EEELi128ENS_6half_tEfNS_4arch4Sm90ELb0ELb0ELb0ELb1ELb0ELb0ELb0ELb1ELb1ELb1ELb1ELb0EEENS1_21CollectiveEpilogueFwdINS6_IJSA_SA_SB_EEES9_SD_SF_Li256ELb1ELb1ELb1ELb0EEENS1_36VarlenDynamicPersistentTileSchedulerILi128ELi176ELi256ELi128ELb1ELb1ELb1ELb0ELb1ELb1EEEEEEEEEvNT_6ParamsE,"ax",@progbits
	.align	128
.text._ZN7cutlass13device_kernelIN5flash11enable_sm90INS1_16FlashAttnFwdSm90INS1_25CollectiveMainloopFwdSm90ILi2EN4cute5tupleIJNS5_1CILi1EEES8_S8_EEENS6_IJNS7_ILi128EEENS7_ILi176EEESA_EEELi128ENS_6half_tEfNS_4arch4Sm90ELb0ELb0ELb0ELb1ELb0ELb0ELb0ELb1ELb1ELb1ELb1ELb0EEENS1_21CollectiveEpilogueFwdINS6_IJSA_SA_SB_EEES9_SD_SF_Li256ELb1ELb1ELb1ELb0EEENS1_36VarlenDynamicPersistentTileSchedulerILi128ELi176ELi256ELi128ELb1ELb1ELb1ELb0ELb1ELb1EEEEEEEEEvNT_6ParamsE:
        .type           _ZN7cutlass13device_kernelIN5flash11enable_sm90INS1_16FlashAttnFwdSm90INS1_25CollectiveMainloopFwdSm90ILi2EN4cute5tupleIJNS5_1CILi1EEES8_S8_EEENS6_IJNS7_ILi128EEENS7_ILi176EEESA_EEELi128ENS_6half_tEfNS_4arch4Sm90ELb0ELb0ELb0ELb1ELb0ELb0ELb0ELb1ELb1ELb1ELb1ELb0EEENS1_21CollectiveEpilogueFwdINS6_IJSA_SA_SB_EEES9_SD_SF_Li256ELb1ELb1ELb1ELb0EEENS1_36VarlenDynamicPersistentTileSchedulerILi128ELi176ELi256ELi128ELb1ELb1ELb1ELb0ELb1ELb1EEEEEEEEEvNT_6ParamsE,@function
        .size           _ZN7cutlass13device_kernelIN5flash11enable_sm90INS1_16FlashAttnFwdSm90INS1_25CollectiveMainloopFwdSm90ILi2EN4cute5tupleIJNS5_1CILi1EEES8_S8_EEENS6_IJNS7_ILi128EEENS7_ILi176EEESA_EEELi128ENS_6half_tEfNS_4arch4Sm90ELb0ELb0ELb0ELb1ELb0ELb0ELb0ELb1ELb1ELb1ELb1ELb0EEENS1_21CollectiveEpilogueFwdINS6_IJSA_SA_SB_EEES9_SD_SF_Li256ELb1ELb1ELb1ELb0EEENS1_36VarlenDynamicPersistentTileSchedulerILi128ELi176ELi256ELi128ELb1ELb1ELb1ELb0ELb1ELb1EEEEEEEEEvNT_6ParamsE,(.L_x_3092 - _ZN7cutlass13device_kernelIN5flash11enable_sm90INS1_16FlashAttnFwdSm90INS1_25CollectiveMainloopFwdSm90ILi2EN4cute5tupleIJNS5_1CILi1EEES8_S8_EEENS6_IJNS7_ILi128EEENS7_ILi176EEESA_EEELi128ENS_6half_tEfNS_4arch4Sm90ELb0ELb0ELb0ELb1ELb0ELb0ELb0ELb1ELb1ELb1ELb1ELb0EEENS1_21CollectiveEpilogueFwdINS6_IJSA_SA_SB_EEES9_SD_SF_Li256ELb1ELb1ELb1ELb0EEENS1_36VarlenDynamicPersistentTileSchedulerILi128ELi176ELi256ELi128ELb1ELb1ELb1ELb0ELb1ELb1EEEEEEEEEvNT_6ParamsE)
        .other          _ZN7cutlass13device_kernelIN5flash11enable_sm90INS1_16FlashAttnFwdSm90INS1_25CollectiveMainloopFwdSm90ILi2EN4cute5tupleIJNS5_1CILi1EEES8_S8_EEENS6_IJNS7_ILi128EEENS7_ILi176EEESA_EEELi128ENS_6half_tEfNS_4arch4Sm90ELb0ELb0ELb0ELb1ELb0ELb0ELb0ELb1ELb1ELb1ELb1ELb0EEENS1_21CollectiveEpilogueFwdINS6_IJSA_SA_SB_EEES9_SD_SF_Li256ELb1ELb1ELb1ELb0EEENS1_36VarlenDynamicPersistentTileSchedulerILi128ELi176ELi256ELi128ELb1ELb1ELb1ELb0ELb1ELb1EEEEEEEEEvNT_6ParamsE,@"STO_CUDA_ENTRY STV_DEFAULT"
_ZN7cutlass13device_kernelIN5flash11enable_sm90INS1_16FlashAttnFwdSm90INS1_25CollectiveMainloopFwdSm90ILi2EN4cute5tupleIJNS5_1CILi1EEES8_S8_EEENS6_IJNS7_ILi128EEENS7_ILi176EEESA_EEELi128ENS_6half_tEfNS_4arch4Sm90ELb0ELb0ELb0ELb1ELb0ELb0ELb0ELb1ELb1ELb1ELb1ELb0EEENS1_21CollectiveEpilogueFwdINS6_IJSA_SA_SB_EEES9_SD_SF_Li256ELb1ELb1ELb1ELb0EEENS1_36VarlenDynamicPersistentTileSchedulerILi128ELi176ELi256ELi128ELb1ELb1ELb1ELb0ELb1ELb1EEEEEEEEEvNT_6ParamsE:
        /* <DEDUP_REMOVED lines=18> */
.L_x_162:
[----:B------:R-:W-:Y:S05]  /*0120*/  BSYNC B0 ;  /* 0x0000000000007941 */ /* 0x000fea0003800000 */
.L_x_161:
        /* <DEDUP_REMOVED lines=41> */
.L_x_163:
        /* <DEDUP_REMOVED lines=22> */
.L_x_164:
        /* <DEDUP_REMOVED lines=18> */
.L_x_165:
        /* <DEDUP_REMOVED lines=22> */
.L_x_166:
        /* <DEDUP_REMOVED lines=22> */
.L_x_167:
[----:B0-----:R-:W-:Y:S01]  /*0900*/  UMOV UR4, 0x1 ;  /* 0x0000000100047882 */ /* 0x001fe20000000000 */
[----:B------:R-:W-:Y:S01]  /*0910*/  PLOP3.LUT P0, PT, PT, PT, UP0, 0x80, 0x0 ;  /* 0x000000000000781c */ /* 0x000fe20003f0f008 */
[----:B------:R-:W-:Y:S01]  /*0920*/  USEL UR4, UR4, 0x2, !UP0 ;  /* 0x0000000204047887 */ /* 0x000fe2000c000000 */
[----:B------:R-:W-:-:S05]  /*0930*/  NOP ;  /* 0x0000000000007918 */ /* 0x000fca0000000000 */
[----:B------:R-:W-:-:S05]  /*0940*/  IMAD.U32 R2, RZ, RZ, UR4 ;  /* 0x00000004ff027e24 */ /* 0x000fca000f8e00ff */
[----:B------:R0:W-:Y:S01]  /*0950*/  STL [R1+0x6c], R2 ;  /* 0x00006c0201007387 */ /* 0x0001e20000100800 */
[----:B-12-4-:R-:W-:Y:S06]  /*0960*/  BAR.SYNC.DEFER_BLOCKING 0x0 ;  /* 0x0000000000007b1d */ /* 0x016fec0000010000 */
[----:B------:R-:W-:Y:S05]  /*0970*/  @!P0 BRA `(.L_x_168) ;  /* 0x000000f000588947 */ /* 0x000fea0003800000 */
.L_x_169:
[----:B------:R-:W-:-:S08]  /*0980*/  NOP ;  /* 0x0000000000007918 */ /* 0x000fd00000000000 */
[----:B------:R-:W1:Y:S02]  /*0990*/  USETMAXREG.TRY_ALLOC.CTAPOOL UP0, 0xf0 ;  /* 0x000000f0000079c8 */ /* 0x000e640008000600 */
[----:B-1----:R-:W-:-:S13]  /*09a0*/  PLOP3.LUT P0, PT, PT, PT, UP0, 0x80, 0x0 ;  /* 0x000000000000781c */ /* 0x002fda0003f0f008 */
[----:B------:R-:W-:Y:S05]  /*09b0*/  @!P0 BRA `(.L_x_169) ;  /* 0xfffffffc00f08947 */ /* 0x000fea000383ffff */
[----:B0-----:R-:W0:Y:S01]  /*09c0*/  S2R R2, SR_TID.X ;  /* 0x0000000000027919 */ /* 0x001e220000002100 */
[----:B------:R-:W1:Y:S01]  /*09d0*/  S2UR UR5, SR_CgaCtaId ;  /* 0x00000000000579c3 */ /* 0x000e620000008800 */
[----:B------:R-:W-:-:S07]  /*09e0*/  UMOV UR4, 0x400 ;  /* 0x0000040000047882 */ /* 0x000fce0000000000 */
[----:B------:R-:W-:Y:S06]  /*09f0*/  BAR.ARV 0x8, 0x180 ;  /* 0x0206000000007b1d */ /* 0x000fec0000002000 */
[----:B-1----:R-:W-:Y:S01]  /*0a00*/  ULEA UR4, UR5, UR4, 0x18 ;  /* 0x0000000405047291 */ /* 0x002fe2000f8ec03f */
[----:B0-----:R-:W-:-:S04]  /*0a10*/  LOP3.LUT R0, R2, 0xffffff80, RZ, 0xc0, !PT ;  /* 0xffffff8002007812 */ /* 0x001fc800078ec0ff */
[----:B------:R-:W-:-:S13]  /*0a20*/  ISETP.NE.AND P0, PT, R0, 0x80, PT ;  /* 0x000000800000780c */ /* 0x000fda0003f05270 */
[----:B------:R-:W-:Y:S08]  /*0a30*/  @!P0 BAR.ARV 0x9, 0x100 ;  /* 0x0244000000008b1d */ /* 0x000ff00000002000 */
[----:B------:R-:W-:Y:S06]  /*0a40*/  BAR.SYNC.DEFER_BLOCKING 0x5, 0x180 ;  /* 0x0146000000007b1d */ /* 0x000fec0000010000 */
[----:B------:R-:W0:Y:S01]  /*0a50*/  LDS.128 R12, [UR4+0x348d0] ;  /* 0x0348d004ff0c7984 */ /* 0x000e220008000c00 */
[----:B------:R-:W-:Y:S01]  /*0a60*/  ULDC UR4, c[0x0][0xc3c] ;  /* 0x00030f0000047ab9 */ /* 0x000fe20000000800 */
[----:B------:R-:W-:Y:S06]  /*0a70*/  BAR.ARV 0x4, 0x180 ;  /* 0x0106000000007b1d */ /* 0x000fec0000002000 */
[----:B0-----:R-:W-:-:S13]  /*0a80*/  ISETP.GE.AND P0, PT, R15, UR4, PT ;  /* 0x000000040f007c0c */ /* 0x001fda000bf06270 */
[----:B------:R-:W-:Y:S05]  /*0a90*/  @P0 EXIT ;  /* 0x000000000000094d */ /* 0x000fea0003800000 */
[----:B------:R-:W2:Y:S01]  /*0aa0*/  LDL R3, [R1+0x6c] ;  /* 0x00006c0001037983 */ /* 0x000ea20000100800 */
[----:B------:R-:W-:Y:S01]  /*0ab0*/  VIADD R16, R2, 0xffffff80 ;  /* 0xffffff8002107836 */ /* 0x000fe20000000000 */
[----:B------:R-:W-:Y:S02]  /*0ac0*/  R2UR UR6, R13 ;  /* 0x000000000d0672ca */ /* 0x000fe400000e0000 */
[----:B------:R-:W-:Y:S02]  /*0ad0*/  R2UR UR5, R14 ;  /* 0x000000000e0572ca */ /* 0x000fe400000e0000 */
[----:B------:R-:W-:-:S04]  /*0ae0*/  SHF.R.S32.HI R0, RZ, 0x1f, R16 ;  /* 0x0000001fff007819 */ /* 0x000fc80000011410 */
[CC--:B------:R-:W-:Y:S02]  /*0af0*/  LEA.HI R2, R0.reuse, R16.reuse, RZ, 0x7 ;  /* 0x0000001000027211 */ /* 0x0c0fe400078f38ff */
[CC--:B------:R-:W-:Y:S02]  /*0b00*/  LEA.HI R4, R0.reuse, R16.reuse, RZ, 0x5 ;  /* 0x0000001000047211 */ /* 0x0c0fe400078f28ff */
[----:B------:R-:W-:Y:S02]  /*0b10*/  LEA.HI R11, R0, R16, RZ, 0x2 ;  /* 0x00000010000b7211 */ /* 0x000fe400078f10ff */
[----:B------:R-:W-:Y:S01]  /*0b20*/  SHF.R.S32.HI R17, RZ, 0x7, R2 ;  /* 0x00000007ff117819 */ /* 0x000fe20000011402 */
[----:B------:R-:W-:Y:S01]  /*0b30*/  IMAD.SHL.U32 R5, R4, 0x20, RZ ;  /* 0x0000002004057824 */ /* 0x000fe200078e00ff */
[----:B------:R-:W-:-:S04]  /*0b40*/  LOP3.LUT R11, R11, 0xfffffffc, RZ, 0xc0, !PT ;  /* 0xfffffffc0b0b7812 */ /* 0x000fc800078ec0ff */
[----:B------:R-:W-:Y:S01]  /*0b50*/  LOP3.LUT R5, R5, 0xfffffc00, RZ, 0xc0, !PT ;  /* 0xfffffc0005057812 */ /* 0x000fe200078ec0ff */
[----:B------:R-:W-:Y:S01]  /*0b60*/  IMAD.IADD R11, R16, 0x1, -R11 ;  /* 0x00000001100b7824 */ /* 0x000fe200078e0a0b */
[----:B--2---:R-:W-:Y:S02]  /*0b70*/  R2UR UR4, R3 ;  /* 0x00000000030472ca */ /* 0x004fe400000e0000 */
[C---:B------:R-:W-:Y:S02]  /*0b80*/  LOP3.LUT R3, R2.reuse, 0xffffff80, RZ, 0xc0, !PT ;  /* 0xffffff8002037812 */ /* 0x040fe400078ec0ff */
[----:B------:R-:W-:-:S03]  /*0b90*/  LEA.HI R2, R2, R17, RZ, 0x1 ;  /* 0x0000001102027211 */ /* 0x000fc600078f08ff */
[----:B------:R-:W-:Y:S01]  /*0ba0*/  IMAD.IADD R12, R16, 0x1, -R3 ;  /* 0x00000001100c7824 */ /* 0x000fe200078e0a03 */
[CC--:B------:R-:W-:Y:S02]  /*0bb0*/  LEA.HI R3, R0.reuse, R16.reuse, RZ, 0x4 ;  /* 0x0000001000037211 */ /* 0x0c0fe400078f20ff */
[----:B------:R-:W-:Y:S02]  /*0bc0*/  LEA.HI R0, R0, R16, RZ, 0x3 ;  /* 0x0000001000007211 */ /* 0x000fe400078f18ff */
[----:B------:R-:W-:Y:S01]  /*0bd0*/  SHF.R.S32.HI R7, RZ, 0x1f, R12 ;  /* 0x0000001fff077819 */ /* 0x000fe2000001140c */
[----:B------:R-:W-:Y:S01]  /*0be0*/  ULOP3.LUT UR4, UR4, 0x1, URZ, 0xfc, !UPT ;  /* 0x0000000104047892 */ /* 0x000fe2000f8efc3f */
[----:B------:R-:W-:Y:S02]  /*0bf0*/  LOP3.LUT R4, R3, 0x3fffff0, RZ, 0xc0, !PT ;  /* 0x03fffff003047812 */ /* 0x000fe400078ec0ff */
[----:B------:R-:W-:Y:S02]  /*0c00*/  LEA.HI R8, R7, R12, RZ, 0x2 ;  /* 0x0000000c07087211 */ /* 0x000fe400078f10ff */
[----:B------:R-:W-:Y:S01]  /*0c10*/  LOP3.LUT R23, R0, 0xfffffff8, RZ, 0xc0, !PT ;  /* 0xfffffff800177812 */ /* 0x000fe200078ec0ff */
[----:B------:R-:W-:Y:S01]  /*0c20*/  IMAD.IADD R4, R16, 0x1, -R4 ;  /* 0x0000000110047824 */ /* 0x000fe200078e0a04 */
[----:B------:R-:W-:-:S02]  /*0c30*/  SHF.R.S32.HI R9, RZ, 0x2, R8 ;  /* 0x00000002ff097819 */ /* 0x000fc40000011408 */
[----:B------:R-:W-:Y:S01]  /*0c40*/  SHF.R.S32.HI R6, RZ, 0x1f, R8 ;  /* 0x0000001fff067819 */ /* 0x000fe20000011408 */
[----:B------:R-:W-:Y:S01]  /*0c50*/  IMAD R4, R4, 0x40, R5 ;  /* 0x0000004004047824 */ /* 0x000fe200078e0205 */
[----:B------:R-:W-:Y:S01]  /*0c60*/  LOP3.LUT R8, R8, 0x7ffffffc, RZ, 0xc0, !PT ;  /* 0x7ffffffc08087812 */ /* 0x000fe200078ec0ff */
[----:B------:R-:W-:Y:S01]  /*0c70*/  IMAD.IADD R23, R16, 0x1, -R23 ;  /* 0x0000000110177824 */ /* 0x000fe200078e0a17 */
[----:B------:R-:W-:Y:S01]  /*0c80*/  LEA.HI R6, R6, R9, RZ, 0x3 ;  /* 0x0000000906067211 */ /* 0x000fe200078f18ff */
[----:B------:R-:W-:Y:S01]  /*0c90*/  IMAD.MOV.U32 R16, RZ, RZ, RZ ;  /* 0x000000ffff107224 */ /* 0x000fe200078e00ff */
[----:B------:R-:W-:Y:S01]  /*0ca0*/  LOP3.LUT R2, R2, 0x3fffffe, RZ, 0xc0, !PT ;  /* 0x03fffffe02027812 */ /* 0x000fe200078ec0ff */
[----:B------:R-:W-:Y:S01]  /*0cb0*/  IMAD.IADD R8, R12, 0x1, -R8 ;  /* 0x000000010c087824 */ /* 0x000fe200078e0a08 */
[----:B------:R-:W-:Y:S02]  /*0cc0*/  LOP3.LUT R10, R6, 0xfffffff8, RZ, 0xc0, !PT ;  /* 0xfffffff8060a7812 */ /* 0x000fe400078ec0ff */
[----:B------:R-:W-:Y:S01]  /*0cd0*/  SHF.R.S32.HI R6, RZ, 0x4, R3 ;  /* 0x00000004ff067819 */ /* 0x000fe20000011403 */
[----:B------:R-:W-:Y:S01]  /*0ce0*/  IMAD.IADD R2, R17, 0x1, -R2 ;  /* 0x0000000111027824 */ /* 0x000fe200078e0a02 */
[----:B------:R-:W-:Y:S01]  /*0cf0*/  LEA.HI R7, R7, R12, RZ, 0x5 ;  /* 0x0000000c07077211 */ /* 0x000fe200078f28ff */
[----:B------:R-:W-:Y:S01]  /*0d00*/  IMAD.SHL.U32 R17, R23, 0x8, RZ ;  /* 0x0000000817117824 */ /* 0x000fe200078e00ff */
[----:B------:R-:W-:Y:S01]  /*0d10*/  LEA.HI R3, R3, R6, RZ, 0x1 ;  /* 0x0000000603037211 */ /* 0x000fe200078f08ff */
[----:B------:R-:W-:Y:S01]  /*0d20*/  IMAD.IADD R10, R9, 0x1, -R10 ;  /* 0x00000001090a7824 */ /* 0x000fe200078e0a0a */
[----:B------:R-:W-:Y:S01]  /*0d30*/  SHF.R.S32.HI R7, RZ, 0x5, R7 ;  /* 0x00000005ff077819 */ /* 0x000fe20000011407 */
[----:B------:R-:W-:Y:S01]  /*0d40*/  VIADD R22, R17, 0x40 ;  /* 0x0000004011167836 */ /* 0x000fe20000000000 */
[----:B------:R-:W-:-:S02]  /*0d50*/  LOP3.LUT R3, R3, 0x1ffffffe, RZ, 0xc0, !PT ;  /* 0x1ffffffe03037812 */ /* 0x000fc400078ec0ff */
[----:B------:R-:W-:Y:S01]  /*0d60*/  LEA.HI R5, R11, R11, RZ, 0x1 ;  /* 0x0000000b0b057211 */ /* 0x000fe200078f08ff */
[----:B------:R-:W-:Y:S02]  /*0d70*/  IMAD R7, R7, 0x10, R10 ;  /* 0x0000001007077824 */ /* 0x000fe400078e020a */
[----:B------:R-:W-:Y:S01]  /*0d80*/  IMAD.IADD R3, R6, 0x1, -R3 ;  /* 0x0000000106037824 */ /* 0x000fe200078e0a03 */
[----:B------:R-:W-:Y:S01]  /*0d90*/  LOP3.LUT R6, R5, 0x1ffffffe, RZ, 0xc0, !PT ;  /* 0x1ffffffe05067812 */ /* 0x000fe200078ec0ff */
[----:B------:R-:W-:Y:S02]  /*0da0*/  IMAD R5, R2, 0x40, R7 ;  /* 0x0000004002057824 */ /* 0x000fe400078e0207 */
[----:B------:R-:W-:Y:S01]  /*0db0*/  IMAD R3, R3, 0x8, R4 ;  /* 0x0000000803037824 */ /* 0x000fe200078e0204 */
[----:B------:R-:W-:Y:S01]  /*0dc0*/  SHF.R.S32.HI R4, RZ, 0x1f, R17 ;  /* 0x0000001fff047819 */ /* 0x000fe20000011411 */
[----:B------:R-:W-:Y:S02]  /*0dd0*/  IMAD.IADD R6, R11, 0x1, -R6 ;  /* 0x000000010b067824 */ /* 0x000fe400078e0a06 */
[----:B------:R-:W-:Y:S01]  /*0de0*/  IMAD.U32 R2, RZ, RZ, UR4 ;  /* 0x00000004ff027e24 */ /* 0x000fe2000f8e00ff */
[----:B------:R0:W-:Y:S01]  /*0df0*/  STL [R1+0x64], R3 ;  /* 0x0000640301007387 */ /* 0x0001e20000100800 */
[----:B------:R-:W-:-:S03]  /*0e00*/  IMAD.MOV.U32 R7, RZ, RZ, R15 ;  /* 0x000000ffff077224 */ /* 0x000fc600078e000f */
[----:B------:R-:W-:Y:S04]  /*0e10*/  STL [R1+0x5c], R5 ;  /* 0x00005c0501007387 */ /* 0x000fe80000100800 */
[----:B------:R-:W-:Y:S01]  /*0e20*/  STL [R1+0x10], RZ ;  /* 0x000010ff01007387 */ /* 0x000fe20000100800 */
[----:B0-----:R-:W-:Y:S01]  /*0e30*/  IMAD.SHL.U32 R3, R8, 0x2, RZ ;  /* 0x0000000208037824 */ /* 0x001fe200078e00ff */
[----:B------:R-:W-:Y:S02]  /*0e40*/  SHF.R.S32.HI R8, RZ, 0x3, R0 ;  /* 0x00000003ff087819 */ /* 0x000fe40000011400 */
[----:B------:R-:W-:Y:S01]  /*0e50*/  STL [R1+0x68], R2 ;  /* 0x0000680201007387 */ /* 0x000fe20000100800 */
[----:B------:R-:W-:Y:S01]  /*0e60*/  SHF.R.S32.HI R0, RZ, 0x1f, R22 ;  /* 0x0000001fff007819 */ /* 0x000fe20000011416 */
[----:B------:R-:W-:-:S02]  /*0e70*/  VIADD R237, R3, 0x8 ;  /* 0x0000000803ed7836 */ /* 0x000fc40000000000 */
[C---:B------:R-:W-:Y:S01]  /*0e80*/  VIADD R234, R3.reuse, 0x20 ;  /* 0x0000002003ea7836 */ /* 0x040fe20000000000 */
[----:B------:R0:W-:Y:S01]  /*0e90*/  STL [R1+0x4], R3 ;  /* 0x0000040301007387 */ /* 0x0001e20000100800 */
[C---:B------:R-:W-:Y:S01]  /*0ea0*/  VIADD R231, R3.reuse, 0x38 ;  /* 0x0000003803e77836 */ /* 0x040fe20000000000 */
[----:B------:R-:W-:Y:S01]  /*0eb0*/  SHF.R.S32.HI R0, RZ, 0x1f, R237 ;  /* 0x0000001fff007819 */ /* 0x000fe200000114ed */
        /* <DEDUP_REMOVED lines=8> */
[----:B------:R-:W-:Y:S01]  /*0f40*/  IMAD R0, R6, 0x8, R5 ;  /* 0x0000000806007824 */ /* 0x000fe200078e0205 */
[----:B------:R-:W-:Y:S01]  /*0f50*/  SHF.R.S32.HI R4, RZ, 0x1f, R236 ;  /* 0x0000001fff047819 */ /* 0x000fe200000114ec */
[----:B------:R-:W-:-:S02]  /*0f60*/  VIADD R233, R3, 0x28 ;  /* 0x0000002803e97836 */ /* 0x000fc40000000000 */
[C---:B------:R-:W-:Y:S01]  /*0f70*/  VIADD R232, R3.reuse, 0x30 ;  /* 0x0000003003e87836 */ /* 0x040fe20000000000 */
[----:B------:R1:W-:Y:S01]  /*0f80*/  STL [R1+0x60], R0 ;  /* 0x0000600001007387 */ /* 0x0003e20000100800 */
[C---:B------:R-:W-:Y:S01]  /*0f90*/  VIADD R230, R3.reuse, 0x40 ;  /* 0x0000004003e67836 */ /* 0x040fe20000000000 */
[----:B------:R-:W-:Y:S01]  /*0fa0*/  SHF.R.S32.HI R4, RZ, 0x1f, R233 ;  /* 0x0000001fff047819 */ /* 0x000fe200000114e9 */
[C---:B------:R-:W-:Y:S02]  /*0fb0*/  VIADD R229, R3.reuse, 0x48 ;  /* 0x0000004803e57836 */ /* 0x040fe40000000000 */
[C---:B------:R-:W-:Y:S01]  /*0fc0*/  VIADD R227, R3.reuse, 0x58 ;  /* 0x0000005803e37836 */ /* 0x040fe20000000000 */
[----:B------:R-:W-:Y:S01]  /*0fd0*/  SHF.R.S32.HI R4, RZ, 0x1f, R230 ;  /* 0x0000001fff047819 */ /* 0x000fe200000114e6 */
[C---:B------:R-:W-:Y:S02]  /*0fe0*/  VIADD R226, R3.reuse, 0x60 ;  /* 0x0000006003e27836 */ /* 0x040fe40000000000 */
[C---:B------:R-:W-:Y:S01]  /*0ff0*/  VIADD R224, R3.reuse, 0x70 ;  /* 0x0000007003e07836 */ /* 0x040fe20000000000 */
[----:B------:R-:W-:Y:S01]  /*1000*/  SHF.R.S32.HI R4, RZ, 0x1f, R227 ;  /* 0x0000001fff047819 */ /* 0x000fe200000114e3 */
[----:B------:R-:W-:Y:S01]  /*1010*/  VIADD R223, R3, 0x78 ;  /* 0x0000007803df7836 */ /* 0x000fe20000000000 */
[----:B0-----:R-:W-:Y:S01]  /*1020*/  SHF.R.S32.HI R3, RZ, 0x1f, R235 ;  /* 0x0000001fff037819 */ /* 0x001fe200000114eb */
[----:B------:R-:W-:Y:S01]  /*1030*/  IMAD.MOV.U32 R2, RZ, RZ, RZ ;  /* 0x000000ffff027224 */ /* 0x000fe200078e00ff */
[----:B------:R-:W-:-:S02]  /*1040*/  SHF.R.S32.HI R3, RZ, 0x1f, R232 ;  /* 0x0000001fff037819 */ /* 0x000fc400000114e8 */
[----:B------:R-:W-:Y:S02]  /*1050*/  SHF.R.S32.HI R3, RZ, 0x1f, R229 ;  /* 0x0000001fff037819 */ /* 0x000fe400000114e5 */
[----:B------:R-:W-:Y:S02]  /*1060*/  SHF.R.S32.HI R3, RZ, 0x1f, R226 ;  /* 0x0000001fff037819 */ /* 0x000fe400000114e2 */
[----:B------:R-:W-:Y:S02]  /*1070*/  SHF.R.S32.HI R4, RZ, 0x1f, R224 ;  /* 0x0000001fff047819 */ /* 0x000fe400000114e0 */
[----:B-1----:R-:W-:-:S07]  /*1080*/  SHF.R.S32.HI R3, RZ, 0x1f, R223 ;  /* 0x0000001fff037819 */ /* 0x002fce00000114df */
.L_x_216:
[----:B0123--:R-:W0:Y:S01]  /*1090*/  LDC.64 R4, c[0x0][0xc88] ;  /* 0x00032200ff047b82 */ /* 0x00fe220000000a00 */
[----:B------:R-:W-:Y:S01]  /*10a0*/  ULDC.64 UR12, c[0x0][0x208] ;  /* 0x00008200000c7ab9 */ /* 0x000fe20000000a00 */
[----:B------:R-:W-:Y:S01]  /*10b0*/  ULDC.64 UR8, c[0x0][0xa28] ;  /* 0x00028a0000087ab9 */ /* 0x000fe20000000a00 */
[----:B------:R-:W-:Y:S01]  /*10c0*/  ULDC.64 UR10, c[0x0][0xa20] ;  /* 0x00028800000a7ab9 */ /* 0x000fe20000000a00 */
[----:B0-----:R-:W-:-:S06]  /*10d0*/  IMAD.WIDE R4, R7, 0x4, R4 ;  /* 0x0000000407047825 */ /* 0x001fcc00078e0204 */
[----:B------:R-:W2:Y:S01]  /*10e0*/  LDG.E R4, desc[UR12][R4.64] ;  /* 0x0000000c04047981 */ /* 0x000ea2000c1e1900 */
[----:B------:R-:W-:Y:S02]  /*10f0*/  UISETP.NE.U32.AND UP0, UPT, UR8, URZ, UPT ;  /* 0x0000003f0800728c */ /* 0x000fe4000bf05070 */
[----:B------:R-:W-:Y:S02]  /*1100*/  UISETP.NE.U32.AND UP1, UPT, UR10, URZ, UPT ;  /* 0x0000003f0a00728c */ /* 0x000fe4000bf25070 */
[----:B------:R-:W-:Y:S02]  /*1110*/  UISETP.NE.AND.EX UP0, UPT, UR9, URZ, UPT, UP0 ;  /* 0x0000003f0900728c */ /* 0x000fe4000bf05300 */
[----:B------:R-:W-:-:S04]  /*1120*/  UISETP.NE.AND.EX UP1, UPT, UR11, URZ, UPT, UP1 ;  /* 0x0000003f0b00728c */ /* 0x000fc8000bf25310 */
[----:B------:R-:W-:Y:S02]  /*1130*/  PLOP3.LUT P0, PT, PT, PT, UP0, 0x80, 0x0 ;  /* 0x000000000000781c */ /* 0x000fe40003f0f008 */
[----:B------:R-:W-:Y:S02]  /*1140*/  PLOP3.LUT P1, PT, PT, PT, UP1, 0x80, 0x0 ;  /* 0x000000000000781c */ /* 0x000fe40003f2f018 */
[----:B--2---:R-:W-:-:S13]  /*1150*/  R2UR UR4, R4 ;  /* 0x00000000040472ca */ /* 0x004fda00000e0000 */
[----:B------:R-:W-:Y:S02]  /*1160*/  USHF.R.S32.HI UR7, URZ, 0x1f, UR4 ;  /* 0x0000001f3f077899 */ /* 0x000fe40008011404 */
[----:B-----5:R-:W-:Y:S01]  /*1170*/  IMAD.U32 R0, RZ, RZ, UR4 ;  /* 0x00000004ff007e24 */ /* 0x020fe2000f8e00ff */
[----:B------:R-:W-:-:S04]  /*1180*/  @UP0 ULEA UR8, UP2, UR4, UR8, 0x2 ;  /* 0x0000000804080291 */ /* 0x000fc8000f84103f */
[----:B------:R-:W-:Y:S02]  /*1190*/  @UP0 ULEA.HI.X UR9, UR4, UR9, UR7, 0x2, UP2 ;  /* 0x0000000904090291 */ /* 0x000fe400090f1407 */
[----:B------:R-:W-:Y:S01]  /*11a0*/  IMAD.U32 R3, RZ, RZ, UR7 ;  /* 0x00000007ff037e24 */ /* 0x000fe2000f8e00ff */
[----:B------:R-:W-:Y:S01]  /*11b0*/  @UP1 ULEA UR10, UP0, UR4, UR10, 0x2 ;  /* 0x0000000a040a1291 */ /* 0x000fe2000f80103f */
[----:B------:R-:W-:Y:S01]  /*11c0*/  IMAD.U32 R4, RZ, RZ, UR8 ;  /* 0x00000008ff047e24 */ /* 0x000fe2000f8e00ff */
[----:B------:R-:W-:Y:S02]  /*11d0*/  STL [R1+0xc], R0 ;  /* 0x00000c0001007387 */ /* 0x000fe40000100800 */
[----:B------:R-:W-:Y:S01]  /*11e0*/  @UP1 ULEA.HI.X UR11, UR4, UR11, UR7, 0x2, UP0 ;  /* 0x0000000b040b1291 */ /* 0x000fe200080f1407 */
[----:B------:R-:W-:Y:S01]  /*11f0*/  IMAD.U32 R5, RZ, RZ, UR9 ;  /* 0x00000009ff057e24 */ /* 0x000fe2000f8e00ff */
[----:B------:R0:W-:Y:S01]  /*1200*/  STL [R1+0x14], R3 ;  /* 0x0000140301007387 */ /* 0x0001e20000100800 */
[----:B------:R-:W-:Y:S01]  /*1210*/  IMAD.U32 R6, RZ, RZ, UR10 ;  /* 0x0000000aff067e24 */ /* 0x000fe2000f8e00ff */
[----:B------:R-:W-:Y:S01]  /*1220*/  ULDC.64 UR8, c[0x0][0x418] ;  /* 0x0001060000087ab9 */ /* 0x000fe20000000a00 */
[----:B------:R-:W-:Y:S01]  /*1230*/  ULDC UR4, c[0x0][0x424] ;  /* 0x0001090000047ab9 */ /* 0x000fe20000000800 */
[----:B------:R-:W-:Y:S01]  /*1240*/  IMAD.U32 R7, RZ, RZ, UR11 ;  /* 0x0000000bff077e24 */ /* 0x000fe2000f8e00ff */
[----:B------:R-:W2:Y:S01]  /*1250*/  @P0 LDG.E R4, desc[UR12][R4.64] ;  /* 0x0000000c04040981 */ /* 0x000ea2000c1e1900 */
[----:B------:R-:W-:-:S03]  /*1260*/  ULDC UR7, c[0x0][0x2f0] ;  /* 0x0000bc0000077ab9 */ /* 0x000fc60000000800 */
[----:B------:R-:W3:Y:S01]  /*1270*/  @P1 LDG.E R6, desc[UR12][R6.64] ;  /* 0x0000000c06061981 */ /* 0x000ee2000c1e1900 */
[----:B0-----:R-:W-:Y:S01]  /*1280*/  IMAD.U32 R3, RZ, RZ, UR6 ;  /* 0x00000006ff037e24 */ /* 0x001fe2000f8e00ff */
[----:B------:R-:W-:Y:S02]  /*1290*/  UISETP.NE.U32.AND UP0, UPT, UR8, URZ, UPT ;  /* 0x0000003f0800728c */ /* 0x000fe4000bf05070 */
[----:B------:R-:W-:Y:S02]  /*12a0*/  ULOP3.LUT UR6, UR5, 0xffff, URZ, 0xc0, !UPT ;  /* 0x0000ffff05067892 */ /* 0x000fe4000f8ec03f */
[----:B------:R0:W-:Y:S01]  /*12b0*/  STL [R1], R3 ;  /* 0x0000000301007387 */ /* 0x0001e20000100800 */
[----:B------:R-:W-:Y:S01]  /*12c0*/  UISETP.NE.AND.EX UP0, UPT, UR9, URZ, UPT, UP0 ;  /* 0x0000003f0900728c */ /* 0x000fe2000bf05300 */
[----:B------:R-:W-:Y:S02]  /*12d0*/  UMOV UR48, URZ ;  /* 0x0000003f00307c82 */ /* 0x000fe40008000000 */
[----:B------:R-:W-:Y:S01]  /*12e0*/  IMAD.U32 R222, RZ, RZ, UR6 ;  /* 0x00000006ffde7e24 */ /* 0x000fe2000f8e00ff */
[----:B------:R-:W-:-:S02]  /*12f0*/  USEL UR4, UR4, 0x1, UP0 ;  /* 0x0000000104047887 */ /* 0x000fc40008000000 */
[----:B------:R-:W-:Y:S02]  /*1300*/  ULOP3.LUT UR6, UR5, 0xff0000, URZ, 0xc0, !UPT ;  /* 0x00ff000005067892 */ /* 0x000fe4000f8ec03f */
[----:B------:R-:W-:Y:S02]  /*1310*/  UIMAD UR4, UR4, UR7, URZ ;  /* 0x00000007040472a4 */ /* 0x000fe4000f8e023f */
[----:B------:R-:W-:Y:S01]  /*1320*/  ULOP3.LUT UR7, UR5, 0xff000000, URZ, 0xc0, !UPT ;  /* 0xff00000005077892 */ /* 0x000fe2000f8ec03f */
[----:B--2---:R-:W-:-:S04]  /*1330*/  @P0 R2UR UR48, R4 ;  /* 0x00000000043002ca */ /* 0x004fc800000e0000 */
[----:B---3--:R-:W-:Y:S01]  /*1340*/  @P1 R2UR UR4, R6 ;  /* 0x00000000060412ca */ /* 0x008fe200000e0000 */
[----:B0---4-:R-:W-:-:S14]  /*1350*/  @P1 BRA `(.L_x_170) ;  /* 0x00000000003c1947 */ /* 0x011fdc0003800000 */
[----:B------:R-:W-:Y:S02]  /*1360*/  ULDC.64 UR8, c[0x0][0xa08] ;  /* 0x0002820000087ab9 */ /* 0x000fe40000000a00 */
[----:B------:R-:W-:-:S04]  /*1370*/  ISETP.NE.U32.AND P0, PT, RZ, UR8, PT ;  /* 0x00000008ff007c0c */ /* 0x000fc8000bf05070 */
[----:B------:R-:W-:-:S13]  /*1380*/  ISETP.NE.AND.EX P0, PT, RZ, UR9, PT, P0 ;  /* 0x00000009ff007c0c */ /* 0x000fda000bf05300 */
[----:B------:R-:W-:Y:S05]  /*1390*/  @!P0 BRA `(.L_x_170) ;  /* 0x00000000002c8947 */ /* 0x000fea0003800000 */
[----:B------:R-:W-:Y:S01]  /*13a0*/  R2UR UR10, R0 ;  /* 0x00000000000a72ca */ /* 0x000fe200000e0000 */
[----:B------:R-:W-:Y:S01]  /*13b0*/  ULDC.64 UR4, c[0x0][0xa08] ;  /* 0x0002820000047ab9 */ /* 0x000fe20000000a00 */
[----:B------:R-:W-:-:S11]  /*13c0*/  ULDC.64 UR8, c[0x0][0x208] ;  /* 0x0000820000087ab9 */ /* 0x000fd60000000a00 */
[----:B------:R-:W-:-:S06]  /*13d0*/  UIMAD.WIDE UR4, UR10, 0x4, UR4 ;  /* 0x000000040a0478a5 */ /* 0x000fcc000f8e0204 */
[----:B------:R-:W-:Y:S02]  /*13e0*/  IMAD.U32 R4, RZ, RZ, UR4 ;  /* 0x00000004ff047e24 */ /* 0x000fe4000f8e00ff */
[----:B------:R-:W-:-:S05]  /*13f0*/  IMAD.U32 R5, RZ, RZ, UR5 ;  /* 0x00000005ff057e24 */ /* 0x000fca000f8e00ff */
[----:B------:R-:W2:Y:S04]  /*1400*/  LDG.E R3, desc[UR8][R4.64] ;  /* 0x0000000804037981 */ /* 0x000ea8000c1e1900 */
[----:B------:R-:W3:Y:S01]  /*1410*/  LDG.E R0, desc[UR8][R4.64+0x4] ;  /* 0x0000040804007981 */ /* 0x000ee2000c1e1900 */
[----:B--2---:R-:W-:Y:S02]  /*1420*/  R2UR UR4, R3 ;  /* 0x00000000030472ca */ /* 0x004fe400000e0000 */
[----:B---3--:R-:W-:-:S13]  /*1430*/  R2UR UR5, R0 ;  /* 0x00000000000572ca */ /* 0x008fda00000e0000 */
[----:B------:R-:W-:-:S12]  /*1440*/  UIADD3 UR4, -UR4, UR5, URZ ;  /* 0x0000000504047290 */ /* 0x000fd8000fffe13f */
.L_x_170:
[----:B------:R-:W-:Y:S02]  /*1450*/  UIADD3 UR48, -UR48, UR4, URZ ;  /* 0x0000000430307290 */ /* 0x000fe4000fffe13f */
[----:B------:R-:W-:Y:S02]  /*1460*/  USHF.R.U32.HI UR7, URZ, 0x8, UR7 ;  /* 0x000000083f077899 */ /* 0x000fe40008011607 */
[----:B------:R-:W-:Y:S02]  /*1470*/  UISETP.GE.AND UP0, UPT, UR48, 0x1, UPT ;  /* 0x000000013000788c */ /* 0x000fe4000bf06270 */
[----:B------:R-:W-:Y:S02]  /*1480*/  UIADD3 UR4, UR48, 0xaf, URZ ;  /* 0x000000af30047890 */ /* 0x000fe4000fffe03f */
[----:B------:R-:W-:Y:S02]  /*1490*/  ULEA.HI UR7, UR6, UR7, URZ, 0x10 ;  /* 0x0000000706077291 */ /* 0x000fe4000f8f803f */
[----:B------:R-:W-:Y:S01]  /*14a0*/  PLOP3.LUT P0, PT, PT, PT, UP0, 0x80, 0x0 ;  /* 0x000000000000781c */ /* 0x000fe20003f0f008 */
[----:B------:R-:W-:-:S02]  /*14b0*/  UIMAD.WIDE UR4, UR4, 0x2e8ba2e9, URZ ;  /* 0x2e8ba2e9040478a5 */ /* 0x000fc4000f8e023f */
[----:B------:R-:W-:Y:S02]  /*14c0*/  ULOP3.LUT UR8, UR7, 0xff, URZ, 0xc0, !UPT ;  /* 0x000000ff07087892 */ /* 0x000fe4000f8ec03f */
[----:B------:R-:W-:Y:S02]  /*14d0*/  USHF.R.U32.HI UR7, URZ, 0x10, UR7 ;  /* 0x000000103f077899 */ /* 0x000fe40008011607 */
[----:B------:R-:W-:Y:S02]  /*14e0*/  USHF.R.U32.HI UR6, URZ, 0x1f, UR5 ;  /* 0x0000001f3f067899 */ /* 0x000fe40008011605 */
[----:B------:R-:W-:Y:S01]  /*14f0*/  IMAD.U32 R221, RZ, RZ, UR8 ;  /* 0x00000008ffdd7e24 */ /* 0x000fe2000f8e00ff */
[----:B------:R-:W-:Y:S01]  /*1500*/  UMOV UR4, URZ ;  /* 0x0000003f00047c82 */ /* 0x000fe20008000000 */
[----:B------:R-:W-:Y:S01]  /*1510*/  ULEA.HI.SX32 UR9, UR5, UR6, 0x1b ;  /* 0x0000000605097291 */ /* 0x000fe2000f8fda3f */
[----:B------:R-:W-:Y:S01]  /*1520*/  IMAD.U32 R220, RZ, RZ, UR7 ;  /* 0x00000007ffdc7e24 */ /* 0x000fe2000f8e00ff */
[----:B------:R-:W-:Y:S10]  /*1530*/  @!P0 BRA `(.L_x_171) ;  /* 0x0000000000948947 */ /* 0x000ff40003800000 */
[----:B------:R-:W-:Y:S01]  /*1540*/  R2UR UR5, R220 ;  /* 0x00000000dc0572ca */ /* 0x000fe200000e0000 */
[----:B------:R-:W-:-:S12]  /*1550*/  ULDC UR4, c[0x0][0x9f0] ;  /* 0x00027c0000047ab9 */ /* 0x000fd80000000800 */
[----:B------:R-:W-:-:S04]  /*1560*/  UISETP.NE.AND UP0, UPT, UR5, URZ, UPT ;  /* 0x0000003f0500728c */ /* 0x000fc8000bf05270 */
[----:B------:R-:W-:-:S03]  /*1570*/  USEL UR10, UR5, UR4, UP0 ;  /* 0x00000004050a7287 */ /* 0x000fc60008000000 */
[----:B------:R-:W-:Y:S01]  /*1580*/  UMOV UR4, URZ ;  /* 0x0000003f00047c82 */ /* 0x000fe20008000000 */
[----:B------:R-:W-:Y:S02]  /*1590*/  UIADD3 UR6, UR9, -0x1, UR10 ;  /* 0xffffffff09067890 */ /* 0x000fe4000fffe00a */
[----:B------:R-:W-:-:S04]  /*15a0*/  IMAD.U32 R4, RZ, RZ, UR10 ;  /* 0x0000000aff047e24 */ /* 0x000fc8000f8e00ff */
[----:B------:R-:W-:Y:S01]  /*15b0*/  IMAD.U32 R5, RZ, RZ, UR6 ;  /* 0x00000006ff057e24 */ /* 0x000fe2000f8e00ff */
[-C--:B------:R-:W-:Y:S01]  /*15c0*/  IABS R0, R4.reuse ;  /* 0x0000000400007213 */ /* 0x080fe20000000000 */
[----:B------:R-:W-:Y:S01]  /*15d0*/  ULOP3.LUT UR6, UR6, UR10, URZ, 0x3c, !UPT ;  /* 0x0000000a06067292 */ /* 0x000fe2000f8e3c3f */
[----:B------:R-:W-:Y:S02]  /*15e0*/  IABS R6, R4 ;  /* 0x0000000400067213 */ /* 0x000fe40000000000 */
[----:B------:R-:W-:Y:S02]  /*15f0*/  R2UR UR11, R0 ;  /* 0x00000000000b72ca */ /* 0x000fe400000e0000 */
[----:B------:R-:W-:-:S05]  /*1600*/  IABS R5, R5 ;  /* 0x0000000500057213 */ /* 0x000fca0000000000 */
[----:B------:R-:W-:-:S05]  /*1610*/  IMAD.MOV.U32 R4, RZ, RZ, R5 ;  /* 0x000000ffff047224 */ /* 0x000fca00078e0005 */
[----:B------:R-:W-:Y:S01]  /*1620*/  R2UR UR8, R4 ;  /* 0x00000000040872ca */ /* 0x000fe200000e0000 */
[----:B------:R-:W0:Y:S08]  /*1630*/  I2F.RP R0, UR11 ;  /* 0x0000000b00007d06 */ /* 0x000e300008209400 */
[----:B0-----:R-:W0:Y:S02]  /*1640*/  MUFU.RCP R0, R0 ;  /* 0x0000000000007308 */ /* 0x001e240000001000 */
        /* <DEDUP_REMOVED lines=20> */
.L_x_171:
[----:B------:R-:W-:Y:S01]  /*1790*/  R2UR UR5, R221 ;  /* 0x00000000dd0572ca */ /* 0x000fe200000e0000 */
[----:B------:R-:W-:Y:S01]  /*17a0*/  IMAD.U32 R0, RZ, RZ, UR9 ;  /* 0x00000009ff007e24 */ /* 0x000fe2000f8e00ff */
[----:B------:R-:W-:Y:S01]  /*17b0*/  PLOP3.LUT P0, PT, PT, PT, PT, 0x80, 0x0 ;  /* 0x000000000000781c */ /* 0x000fe20003f0f070 */
[----:B------:R-:W-:Y:S01]  /*17c0*/  IMAD.U32 R3, RZ, RZ, UR4 ;  /* 0x00000004ff037e24 */ /* 0x000fe2000f8e00ff */
        /* <DEDUP_REMOVED lines=8> */
[----:B------:R-:W-:Y:S01]  /*1850*/  CS2R R70, SRZ ;  /* 0x0000000000467805 */ /* 0x000fe2000001ff00 */
[----:B------:R-:W-:Y:S01]  /*1860*/  UIMAD UR5, UR5, UR4, URZ ;  /* 0x00000004050572a4 */ /* 0x000fe2000f8e023f */
[----:B------:R-:W-:-:S02]  /*1870*/  CS2R R68, SRZ ;  /* 0x0000000000447805 */ /* 0x000fc4000001ff00 */
[----:B------:R-:W-:Y:S02]  /*1880*/  CS2R R66, SRZ ;  /* 0x0000000000427805 */ /* 0x000fe4000001ff00 */
[----:B------:R-:W-:Y:S02]  /*1890*/  CS2R R64, SRZ ;  /* 0x0000000000407805 */ /* 0x000fe4000001ff00 */
[----:B------:R-:W-:Y:S02]  /*18a0*/  CS2R R62, SRZ ;  /* 0x00000000003e7805 */ /* 0x000fe4000001ff00 */
[----:B------:R-:W-:Y:S02]  /*18b0*/  CS2R R60, SRZ ;  /* 0x00000000003c7805 */ /* 0x000fe4000001ff00 */
[----:B------:R-:W-:Y:S01]  /*18c0*/  VIADDMNMX R3, R3, UR5, R0, PT ;  /* 0x0000000503037c46 */ /* 0x000fe2000b800100 */
[----:B------:R-:W-:Y:S01]  /*18d0*/  IMAD.U32 R18, RZ, RZ, UR5 ;  /* 0x00000005ff127e24 */ /* 0x000fe2000f8e00ff */
[----:B------:R-:W-:Y:S01]  /*18e0*/  CS2R R58, SRZ ;  /* 0x00000000003a7805 */ /* 0x000fe2000001ff00 */
[----:B------:R-:W-:Y:S01]  /*18f0*/  IMAD.MOV.U32 R0, RZ, RZ, RZ ;  /* 0x000000ffff007224 */ /* 0x000fe200078e00ff */
[----:B------:R-:W-:Y:S01]  /*1900*/  R2UR UR49, R3 ;  /* 0x00000000033172ca */ /* 0x000fe200000e0000 */
[----:B------:R-:W-:Y:S01]  /*1910*/  IMAD.MOV.U32 R3, RZ, RZ, RZ ;  /* 0x000000ffff037224 */ /* 0x000fe200078e00ff */
        /* <DEDUP_REMOVED lines=10> */
[----:B------:R-:W-:Y:S01]  /*19c0*/  CS2R R36, SRZ ;  /* 0x0000000000247805 */ /* 0x000fe2000001ff00 */
[----:B------:R-:W-:Y:S01]  /*19d0*/  UISETP.GT.AND UP0, UPT, UR49, UR5, UPT ;  /* 0x000000053100728c */ /* 0x000fe2000bf04270 */
[----:B------:R-:W-:Y:S02]  /*19e0*/  CS2R R96, SRZ ;  /* 0x0000000000607805 */ /* 0x000fe4000001ff00 */
[----:B------:R-:W-:-:S02]  /*19f0*/  CS2R R90, SRZ ;  /* 0x00000000005a7805 */ /* 0x000fc4000001ff00 */
[----:B------:R-:W-:Y:S02]  /*1a00*/  CS2R R94, SRZ ;  /* 0x00000000005e7805 */ /* 0x000fe4000001ff00 */
[----:B------:R-:W-:Y:S02]  /*1a10*/  CS2R R88, SRZ ;  /* 0x0000000000587805 */ /* 0x000fe4000001ff00 */
[----:B------:R-:W-:Y:S02]  /*1a20*/  CS2R R92, SRZ ;  /* 0x00000000005c7805 */ /* 0x000fe4000001ff00 */
[----:B------:R-:W-:Y:S02]  /*1a30*/  PLOP3.LUT P1, PT, PT, PT, UP0, 0x80, 0x0 ;  /* 0x000000000000781c */ /* 0x000fe40003f2f008 */
[----:B------:R-:W-:-:S11]  /*1a40*/  CS2R R20, SRZ ;  /* 0x0000000000147805 */ /* 0x000fd6000001ff00 */
[----:B------:R-:W-:Y:S05]  /*1a50*/  @!P1 BRA `(.L_x_172) ;  /* 0x000000a800fc9947 */ /* 0x000fea0003800000 */
[----:B------:R-:W0:Y:S01]  /*1a60*/  S2R R4, SR_TID.X ;  /* 0x0000000000047919 */ /* 0x000e220000002100 */
[----:B------:R-:W1:Y:S01]  /*1a70*/  S2UR UR6, SR_CgaCtaId ;  /* 0x00000000000679c3 */ /* 0x000e620000008800 */
[----:B------:R-:W-:Y:S02]  /*1a80*/  UMOV UR5, 0x400 ;  /* 0x0000040000057882 */ /* 0x000fe40000000000 */
[----:B-1----:R-:W-:-:S04]  /*1a90*/  ULEA UR5, UR6, UR5, 0x18 ;  /* 0x0000000506057291 */ /* 0x002fc8000f8ec03f */
[----:B------:R-:W-:Y:S01]  /*1aa0*/  UIADD3 UR5, UR5, 0x16400, URZ ;  /* 0x0001640005057890 */ /* 0x000fe2000fffe03f */
[----:B0-----:R-:W-:-:S03]  /*1ab0*/  VIADD R5, R4, 0xffffff80 ;  /* 0xffffff8004057836 */ /* 0x001fc60000000000 */
[----:B------:R-:W-:Y:S02]  /*1ac0*/  ULOP3.LUT UP0, URZ, UR5, 0x9f, URZ, 0xc0, !UPT ;  /* 0x0000009f053f7892 */ /* 0x000fe4000f80c03f */
[----:B------:R-:W-:-:S04]  /*1ad0*/  SHF.R.S32.HI R4, RZ, 0x1f, R5 ;  /* 0x0000001fff047819 */ /* 0x000fc80000011405 */
[----:B------:R-:W-:Y:S02]  /*1ae0*/  PLOP3.LUT P0, PT, PT, PT, UP0, 0x80, 0x0 ;  /* 0x000000000000781c */ /* 0x000fe40003f0f008 */
[----:B------:R-:W-:-:S04]  /*1af0*/  LEA.HI R4, R4, R5, RZ, 0x7 ;  /* 0x0000000504047211 */ /* 0x000fc800078f38ff */
[----:B------:R-:W-:-:S05]  /*1b00*/  SHF.R.S32.HI R4, RZ, 0x7, R4 ;  /* 0x00000007ff047819 */ /* 0x000fca0000011404 */
[----:B------:R-:W0:Y:S02]  /*1b10*/  SHFL.IDX PT, R0, R4, RZ, 0x1f ;  /* 0x00001fff04007589 */ /* 0x000e2400000e0000 */
[----:B0-----:R-:W-:-:S13]  /*1b20*/  R2UR UR7, R0 ;  /* 0x00000000000772ca */ /* 0x001fda00000e0000 */
        /* <DEDUP_REMOVED lines=24> */
.L_x_173:
[----:B------:R-:W2:Y:S04]  /*1cb0*/  LDL R20, [R1+0x10] ;  /* 0x0000100001147983 */ /* 0x000ea80000100800 */
[----:B------:R-:W3:Y:S01]  /*1cc0*/  LDL R21, [R1+0x68] ;  /* 0x0000680001157983 */ /* 0x000ee20000100800 */
[----:B------:R-:W0:Y:S01]  /*1cd0*/  S2UR UR5, SR_CgaCtaId ;  /* 0x00000000000579c3 */ /* 0x000e220000008800 */
[----:B------:R-:W-:Y:S02]  /*1ce0*/  UMOV UR4, 0x400 ;  /* 0x0000040000047882 */ /* 0x000fe40000000000 */
[----:B0-----:R-:W-:Y:S01]  /*1cf0*/  ULEA UR4, UR5, UR4, 0x18 ;  /* 0x0000000405047291 */ /* 0x001fe2000f8ec03f */
[----:B------:R-:W-:Y:S01]  /*1d00*/  BSSY B0, `(.L_x_174) ;  /* 0x000000b000007945 */ /* 0x000fe20003800000 */
[----:B--2---:R-:W-:-:S04]  /*1d10*/  LEA.HI R0, R20, R20, RZ, 0x1 ;  /* 0x0000001414007211 */ /* 0x004fc800078f08ff */
[----:B------:R-:W-:-:S05]  /*1d20*/  LOP3.LUT R0, R0, 0xfffffffe, RZ, 0xc0, !PT ;  /* 0xfffffffe00007812 */ /* 0x000fca00078ec0ff */
[----:B------:R-:W-:Y:S02]  /*1d30*/  IMAD.IADD R3, R20, 0x1, -R0 ;  /* 0x0000000114037824 */ /* 0x000fe400078e0a00 */
[----:B------:R-:W-:-:S03]  /*1d40*/  IMAD.U32 R0, RZ, RZ, UR4 ;  /* 0x00000004ff007e24 */ /* 0x000fc6000f8e00ff */
[----:B------:R-:W-:-:S04]  /*1d50*/  SHF.L.U32 R3, R3, 0x1f, RZ ;  /* 0x0000001f03037819 */ /* 0x000fc800000006ff */
[----:B------:R-:W0:Y:S01]  /*1d60*/  SYNCS.PHASECHK.TRANS64.TRYWAIT P1, [R0+URZ+0x34800], R3 ;  /* 0x03480003000075a7 */ /* 0x000e22000802017f */
[----:B---3--:R-:W-:-:S13]  /*1d70*/  R2UR UR6, R21 ;  /* 0x00000000150672ca */ /* 0x008fda00000e0000 */
[----:B------:R-:W-:-:S05]  /*1d80*/  IMAD.U32 R4, RZ, RZ, UR6 ;  /* 0x00000006ff047e24 */ /* 0x000fca000f8e00ff */
[----:B------:R-:W-:Y:S01]  /*1d90*/  ISETP.NE.AND P0, PT, R4, 0x3, PT ;  /* 0x000000030400780c */ /* 0x000fe20003f05270 */
[----:B0-----:R-:W-:-:S12]  /*1da0*/  @!P1 BRA `(.L_x_175) ;  /* 0x00000140009c9947 */ /* 0x001fd80003800000 */
.L_x_336:
[----:B------:R-:W-:Y:S05]  /*1db0*/  BSYNC B0 ;  /* 0x0000000000007941 */ /* 0x000fea0003800000 */
.L_x_174:
[----:B------:R-:W-:Y:S05]  /*1dc0*/  @!P0 BRA `(.L_x_176) ;  /* 0x0000000000048947 */ /* 0x000fea0003800000 */
[----:B------:R-:W-:Y:S01]  /*1dd0*/  BPT.TRAP 0x1 ;  /* 0x000000040000795c */ /* 0x000fe20000300000 */
.L_x_176:
[----:B------:R-:W-:Y:S01]  /*1de0*/  IMAD R11, R2, 0x8, R0 ;  /* 0x00000008020b7824 */ /* 0x000fe200078e0200 */
[----:B------:R-:W-:-:S04]  /*1df0*/  SHF.L.U32 R4, R16, 0x1f, RZ ;  /* 0x0000001f10047819 */ /* 0x000fc800000006ff */
[----:B------:R1:W2:Y:S01]  /*1e00*/  SYNCS.PHASECHK.TRANS64.TRYWAIT P2, [R11+URZ+0x34830], R4 ;  /* 0x034830040b0075a7 */ /* 0x0002a2000804017f */
[----:B------:R-:W-:Y:S05]  /*1e10*/  @!P0 BRA `(.L_x_177) ;  /* 0x0000000000048947 */ /* 0x000fea0003800000 */
[----:B------:R-:W-:Y:S01]  /*1e20*/  BPT.TRAP 0x1 ;  /* 0x000000040000795c */ /* 0x000fe20000300000 */
.L_x_177:
[----:B0-----:R-:W0:Y:S01]  /*1e30*/  S2R R3, SR_TID.X ;  /* 0x0000000000037919 */ /* 0x001e220000002100 */
[----:B------:R-:W-:Y:S01]  /*1e40*/  IMAD.MOV.U32 R87, RZ, RZ, RZ ;  /* 0x000000ffff577224 */ /* 0x000fe200078e00ff */
[----:B0-----:R-:W-:Y:S01]  /*1e50*/  LOP3.LUT P1, RZ, R3, 0x7f, RZ, 0xc0, !PT ;  /* 0x0000007f03ff7812 */ /* 0x001fe2000782c0ff */
[----:B--2---:R-:W-:-:S12]  /*1e60*/  @P2 BRA `(.L_x_178) ;  /* 0x0000000000082947 */ /* 0x004fd80003800000 */
[----:B------:R-:W0:Y:S02]  /*1e70*/  SYNCS.PHASECHK.TRANS64.TRYWAIT P2, [R11+URZ+0x34830], R4 ;  /* 0x034830040b0075a7 */ /* 0x000e24000804017f */
[----:B0-----:R-:W-:Y:S05]  /*1e80*/  @!P2 BRA `(.L_x_179) ;  /* 0x000001400078a947 */ /* 0x001fea0003800000 */
.L_x_178:
[----:B------:R-:W-:Y:S05]  /*1e90*/  WARPSYNC.ALL ;  /* 0x0000000000007948 */ /* 0x000fea0003800000 */
[----:B------:R-:W-:Y:S01]  /*1ea0*/  R2UR UR4, R0 ;  /* 0x00000000000472ca */ /* 0x000fe200000e0000 */
[----:B------:R-:W2:Y:S01]  /*1eb0*/  LDL R10, [R1+0x4] ;  /* 0x00000400010a7983 */ /* 0x000ea20000100800 */
[----:B------:R-:W-:Y:S01]  /*1ec0*/  R2UR UR6, R2 ;  /* 0x00000000020672ca */ /* 0x000fe200000e0000 */
[----:B------:R-:W-:Y:S01]  /*1ed0*/  WARPGROUP.ARRIVE ;  /* 0x00000000000079c5 */ /* 0x000fe20000000000 */
[----:B------:R-:W-:Y:S01]  /*1ee0*/  UMOV UR7, 0x40000040 ;  /* 0x4000004000077882 */ /* 0x000fe20000000000 */
        /* <DEDUP_REMOVED lines=8> */
[----:B------:R-:W-:Y:S01]  /*1f70*/  UIADD3 UR4, UR4, 0x1e400, URZ ;  /* 0x0001e40004047890 */ /* 0x000fe2000fffe03f */
[----:B------:R-:W-:Y:S01]  /*1f80*/  IMAD.U32 R12, RZ, RZ, UR48 ;  /* 0x00000030ff0c7e24 */ /* 0x000fe2000f8e00ff */
[----:B------:R-:W-:Y:S01]  /*1f90*/  UMOV UR41, 0x40000040 ;  /* 0x4000004000297882 */ /* 0x000fe20000000000 */
[----:B------:R-:W-:Y:S01]  /*1fa0*/  UMOV UR43, 0x40000040 ;  /* 0x40000040002b7882 */ /* 0x000fe20000000000 */
[----:B------:R-:W-:Y:S01]  /*1fb0*/  USHF.R.U32.HI UR4, URZ, 0x4, UR4 ;  /* 0x000000043f047899 */ /* 0x000fe20008011604 */
[----:B------:R-:W-:Y:S01]  /*1fc0*/  IMAD.U32 R9, RZ, RZ, UR41 ;  /* 0x00000029ff097e24 */ /* 0x000fe2000f8e00ff */
[----:B------:R-:W-:Y:S01]  /*1fd0*/  UMOV UR47, 0x40000040 ;  /* 0x40000040002f7882 */ /* 0x000fe20000000000 */
[----:B------:R-:W-:Y:S01]  /*1fe0*/  IMAD.U32 R21, RZ, RZ, UR49 ;  /* 0x00000031ff157e24 */ /* 0x000fe2000f8e00ff */
[----:B------:R-:W-:Y:S01]  /*1ff0*/  ULOP3.LUT UR4, UR4, 0x3fff, URZ, 0xc0, !UPT ;  /* 0x00003fff04047892 */ /* 0x000fe2000f8ec03f */
[----:B------:R-:W-:Y:S01]  /*2000*/  P2R R15, PR, RZ, 0x2 ;  /* 0x00000002ff0f7803 */ /* 0x000fe20000000000 */
[----:B------:R-:W-:Y:S01]  /*2010*/  UIADD3 UR61, UR49, -0x2, URZ ;  /* 0xfffffffe313d7890 */ /* 0x000fe2000fffe03f */
[----:B------:R-:W-:Y:S01]  /*2020*/  P2R R13, PR, RZ, 0x1 ;  /* 0x00000001ff0d7803 */ /* 0x000fe20000000000 */
[----:B------:R-:W-:Y:S01]  /*2030*/  ULOP3.LUT UR5, UR4, 0x10000, URZ, 0xfc, !UPT ;  /* 0x0001000004057892 */ /* 0x000fe2000f8efc3f */
[----:B------:R-:W-:Y:S01]  /*2040*/  R2UR UR50, R18 ;  /* 0x00000000123272ca */ /* 0x000fe200000e0000 */
[----:B------:R-:W-:Y:S01]  /*2050*/  ULOP3.LUT UR4, UR36, 0x10000, URZ, 0xfc, !UPT ;  /* 0x0001000024047892 */ /* 0x000fe2000f8efc3f */
[----:B------:R-:W-:Y:S01]  /*2060*/  IMAD.MOV.U32 R86, RZ, RZ, R87 ;  /* 0x000000ffff567224 */ /* 0x000fe200078e0057 */
[----:B------:R-:W-:-:S02]  /*2070*/  UIMAD UR6, UR6, 0xb00, UR5 ;  /* 0x00000b00060678a4 */ /* 0x000fc4000f8e0205 */
[----:B------:R-:W-:Y:S01]  /*2080*/  IMAD.U32 R3, RZ, RZ, UR5 ;  /* 0x00000005ff037e24 */ /* 0x000fe2000f8e00ff */
[----:B------:R-:W-:Y:S01]  /*2090*/  UMOV UR5, 0x40000040 ;  /* 0x4000004000057882 */ /* 0x000fe20000000000 */
[----:B------:R-:W-:Y:S01]  /*20a0*/  UIADD3 UR18, UR6, 0x80, URZ ;  /* 0x0000008006127890 */ /* 0x000fe2000fffe03f */
[----:B------:R-:W-:Y:S01]  /*20b0*/  UMOV UR16, UR4 ;  /* 0x0000000400107c82 */ /* 0x000fe20008000000 */
[----:B------:R-:W-:Y:S01]  /*20c0*/  UMOV UR17, UR5 ;  /* 0x0000000500117c82 */ /* 0x000fe20008000000 */
[----:B------:R-:W-:Y:S02]  /*20d0*/  UIADD3 UR10, UR6, 0x100, URZ ;  /* 0x00000100060a7890 */ /* 0x000fe4000fffe03f */
[----:B------:R-:W-:Y:S01]  /*20e0*/  HGMMA.64x16x16.F32 R112, gdesc[UR4], RZ, !UPT, gsb0 ;  /* 0x00200000047079f0 */ /* 0x000fe2000c0008ff */
[----:B------:R-:W-:Y:S01]  /*20f0*/  UMOV UR8, UR4 ;  /* 0x0000000400087c82 */ /* 0x000fe20008000000 */
[----:B------:R-:W-:Y:S01]  /*2100*/  UMOV UR9, UR5 ;  /* 0x0000000500097c82 */ /* 0x000fe20008000000 */
[----:B------:R-:W-:Y:S01]  /*2110*/  UIADD3 UR14, UR6, 0x180, URZ ;  /* 0x00000180060e7890 */ /* 0x000fe2000fffe03f */
        /* <DEDUP_REMOVED lines=17> */
[----:B------:R-:W-:-:S02]  /*2230*/  UIADD3 UR7, UR4, 0x2, URZ ;  /* 0x0000000204077890 */ /* 0x000fc4000fffe03f */
[----:B------:R-:W-:Y:S02]  /*2240*/  UIADD3 UR46, UR6, 0x684, URZ ;  /* 0x00000684062e7890 */ /* 0x000fe4000fffe03f */
[----:B------:R-:W-:-:S03]  /*2250*/  UISETP.GE.AND UP0, UPT, UR61, UR50, UPT ;  /* 0x000000323d00728c */ /* 0x000fc6000bf06270 */
[----:B------:R-:W-:Y:S01]  /*2260*/  UMOV UR40, UR7 ;  /* 0x0000000700287c82 */ /* 0x000fe20008000000 */
[----:B------:R-:W-:Y:S01]  /*2270*/  UIADD3 UR7, UR4, 0x4, URZ ;  /* 0x0000000404077890 */ /* 0x000fe2000fffe03f */
[----:B------:R-:W-:Y:S01]  /*2280*/  IMAD.U32 R8, RZ, RZ, UR40 ;  /* 0x00000028ff087e24 */ /* 0x000fe2000f8e00ff */
        /* <DEDUP_REMOVED lines=17> */
[----:B------:R-:W-:Y:S02]  /*23a0*/  UIADD3 UR12, UR6, 0x2, URZ ;  /* 0x00000002060c7890 */ /* 0x000fe4000fffe03f */
[----:B------:R-:W-:Y:S01]  /*23b0*/  UIADD3 UR14, UR6, 0x182, URZ ;  /* 0x00000182060e7890 */ /* 0x000fe2000fffe03f */
[----:B------:R-:W-:Y:S01]  /*23c0*/  UMOV UR13, UR41 ;  /* 0x00000029000d7c82 */ /* 0x000fe20008000000 */
[----:B------:R-:W-:-:S03]  /*23d0*/  UMOV UR15, 0x40000040 ;  /* 0x40000040000f7882 */ /* 0x000fc60000000000 */
[----:B------:R-:W-:Y:S01]  /*23e0*/  UMOV UR42, UR12 ;  /* 0x0000000c002a7c82 */ /* 0x000fe20008000000 */
[----:B------:R-:W-:Y:S01]  /*23f0*/  UMOV UR12, UR40 ;  /* 0x00000028000c7c82 */ /* 0x000fe20008000000 */
[----:B------:R-:W-:Y:S02]  /*2400*/  WARPGROUP.DEPBAR.LE gsb0, 0x0 ;  /* 0x00008000000079c5 */ /* 0x000fe40000010000 */
[----:B------:R-:W-:-:S06]  /*2410*/  WARPGROUP.ARRIVE ;  /* 0x00000000000079c5 */ /* 0x000fcc0000000000 */
[----:B------:R-:W-:Y:S01]  /*2420*/  HGMMA.64x16x16.F32 R72, gdesc[UR16], RZ, !UPT, gsb0 ;  /* 0x00200000104879f0 */ /* 0x000fe2000c0008ff */
[----:B------:R-:W-:Y:S01]  /*2430*/  UIADD3 UR18, UR6, 0x82, URZ ;  /* 0x0000008206127890 */ /* 0x000fe2000fffe03f */
[----:B------:R-:W-:Y:S01]  /*2440*/  UMOV UR16, UR40 ;  /* 0x0000002800107c82 */ /* 0x000fe20008000000 */
[----:B------:R-:W-:Y:S01]  /*2450*/  UMOV UR17, UR41 ;  /* 0x0000002900117c82 */ /* 0x000fe20008000000 */
[----:B------:R-:W-:Y:S01]  /*2460*/  UMOV UR19, 0x40000040 ;  /* 0x4000004000137882 */ /* 0x000fe20000000000 */
[----:B--2---:R-:W-:-:S05]  /*2470*/  IADD3 R12, R12, 0xb0, -R10 ;  /* 0x000000b00c0c7810 */ /* 0x004fca0007ffe80a */
[----:B------:R-:W-:-:S05]  /*2480*/  IMAD R12, R21, -0xb0, R12 ;  /* 0xffffff50150c7824 */ /* 0x000fca00078e020c */
[C---:B------:R-:W-:Y:S02]  /*2490*/  ISETP.GT.AND P2, PT, R12.reuse, RZ, PT ;  /* 0x000000ff0c00720c */ /* 0x040fe40003f44270 */
[C---:B------:R-:W-:Y:S02]  /*24a0*/  ISETP.GT.AND P3, PT, R12.reuse, 0x1, PT ;  /* 0x000000010c00780c */ /* 0x040fe40003f64270 */
[C---:B------:R-:W-:Y:S02]  /*24b0*/  ISETP.GT.AND P4, PT, R12.reuse, 0x8, PT ;  /* 0x000000080c00780c */ /* 0x040fe40003f84270 */
[C---:B------:R-:W-:Y:S02]  /*24c0*/  ISETP.GT.AND P5, PT, R12.reuse, 0x9, PT ;  /* 0x000000090c00780c */ /* 0x040fe40003fa4270 */
[C---:B------:R-:W-:Y:S02]  /*24d0*/  ISETP.GT.AND P6, PT, R12.reuse, 0x61, PT ;  /* 0x000000610c00780c */ /* 0x040fe40003fc4270 */
[----:B------:R-:W-:-:S02]  /*24e0*/  ISETP.GT.AND P1, PT, R12, 0x89, PT ;  /* 0x000000890c00780c */ /* 0x000fc40003f24270 */
[----:B------:R-:W-:Y:S01]  /*24f0*/  ISETP.GT.AND P0, PT, R12, 0x90, PT ;  /* 0x000000900c00780c */ /* 0x000fe20003f04270 */
        /* <DEDUP_REMOVED lines=64> */
[----:B------:R-:W-:Y:S02]  /*2900*/  UIADD3 UR12, UR6, 0x4, URZ ;  /* 0x00000004060c7890 */ /* 0x000fe4000fffe03f */
[----:B------:R-:W-:Y:S01]  /*2910*/  UIADD3 UR14, UR6, 0x184, URZ ;  /* 0x00000184060e7890 */ /* 0x000fe2000fffe03f */
[----:B------:R-:W-:Y:S01]  /*2920*/  UMOV UR15, 0x40000040 ;  /* 0x40000040000f7882 */ /* 0x000fe20000000000 */
[----:B------:R-:W-:Y:S02]  /*2930*/  WARPGROUP.DEPBAR.LE gsb0, 0x0 ;  /* 0x00008000000079c5 */ /* 0x000fe40000010000 */
[----:B------:R-:W-:-:S06]  /*2940*/  WARPGROUP.ARRIVE ;  /* 0x00000000000079c5 */ /* 0x000fcc0000000000 */
[----:B------:R-:W-:Y:S01]  /*2950*/  HGMMA.64x16x16.F32 R72, gdesc[UR16], R72, gsb0 ;  /* 0x00200000104879f0 */ /* 0x000fe20008000848 */
[----:B------:R-:W-:Y:S01]  /*2960*/  UMOV UR16, UR7 ;  /* 0x0000000700107c82 */ /* 0x000fe20008000000 */
[----:B------:R-:W-:Y:S01]  /*2970*/  UMOV UR17, 0x40000040 ;  /* 0x4000004000117882 */ /* 0x000fe20000000000 */
[----:B------:R-:W-:Y:S01]  /*2980*/  UMOV UR18, UR12 ;  /* 0x0000000c00127c82 */ /* 0x000fe20008000000 */
[----:B------:R-:W-:Y:S01]  /*2990*/  UMOV UR19, 0x40000040 ;  /* 0x4000004000137882 */ /* 0x000fe20000000000 */
[----:B------:R-:W-:Y:S01]  /*29a0*/  UMOV UR40, UR16 ;  /* 0x0000001000287c82 */ /* 0x000fe20008000000 */
[----:B------:R-:W-:Y:S01]  /*29b0*/  UMOV UR41, UR17 ;  /* 0x0000001100297c82 */ /* 0x000fe20008000000 */
[----:B------:R-:W-:Y:S01]  /*29c0*/  IMAD.U32 R6, RZ, RZ, UR16 ;  /* 0x00000010ff067e24 */ /* 0x000fe2000f8e00ff */
[----:B------:R-:W-:Y:S01]  /*29d0*/  UMOV UR12, UR40 ;  /* 0x00000028000c7c82 */ /* 0x000fe20008000000 */
[----:B------:R-:W-:Y:S01]  /*29e0*/  IMAD.U32 R7, RZ, RZ, UR17 ;  /* 0x00000011ff077e24 */ /* 0x000fe2000f8e00ff */
[----:B------:R-:W-:Y:S01]  /*29f0*/  UMOV UR13, UR41 ;  /* 0x00000029000d7c82 */ /* 0x000fe20008000000 */
[----:B------:R-:W-:Y:S01]  /*2a00*/  UIADD3 UR7, UR4, 0x6, URZ ;  /* 0x0000000604077890 */ /* 0x000fe2000fffe03f */
[----:B------:R-:W-:-:S02]  /*2a10*/  WARPGROUP.DEPBAR.LE gsb0, 0x0 ;  /* 0x00008000000079c5 */ /* 0x000fc40000010000 */
        /* <DEDUP_REMOVED lines=77> */
[----:B01----:R-:W-:Y:S01]  /*2ef0*/  IMAD.U32 R4, RZ, RZ, UR16 ;  /* 0x00000010ff047e24 */ /* 0x003fe2000f8e00ff */
        /* <DEDUP_REMOVED lines=124> */
[----:B------:R-:W-:Y:S01]  /*36c0*/  UIADD3 UR7, UR4, 0x402, URZ ;  /* 0x0000040204077890 */ /* 0x000fe2000fffe03f */
[----:B------:R-:W-:-:S02]  /*36d0*/  WARPGROUP.DEPBAR.LE gsb0, 0x0 ;  /* 0x00008000000079c5 */ /* 0x000fc40000010000 */
        /* <DEDUP_REMOVED lines=21> */
[----:B------:R-:W-:Y:S01]  /*3830*/  UMOV UR13, 0x40000040 ;  /* 0x40000040000d7882 */ /* 0x000fe20000000000 */
[----:B------:R-:W-:Y:S01]  /*3840*/  UMOV UR15, 0x40000040 ;  /* 0x40000040000f7882 */ /* 0x000fe20000000000 */
[----:B------:R-:W-:Y:S01]  /*3850*/  UMOV UR40, UR12 ;  /* 0x0000000c00287c82 */ /* 0x000fe20008000000 */
[----:B------:R-:W-:Y:S01]  /*3860*/  UMOV UR41, UR13 ;  /* 0x0000000d00297c82 */ /* 0x000fe20008000000 */
[----:B------:R-:W-:Y:S01]  /*3870*/  UIADD3 UR7, UR4, 0x404, URZ ;  /* 0x0000040404077890 */ /* 0x000fe2000fffe03f */
        /* <DEDUP_REMOVED lines=45> */
[----:B------:R-:W-:Y:S02]  /*3b50*/  ULDC UR11, c[0x0][0x988] ;  /* 0x00026200000b7ab9 */ /* 0x000fe40000000800 */
        /* <DEDUP_REMOVED lines=99> */
[----:B------:R-:W-:Y:S01]  /*4190*/  UIADD3 UR7, UR6, 0xa06, URZ ;  /* 0x00000a0606077890 */ /* 0x000fe2000fffe03f */
        /* <DEDUP_REMOVED lines=24> */
[----:B------:R-:W-:Y:S01]  /*4320*/  WARPGROUP.ARRIVE ;  /* 0x00000000000079c5 */ /* 0x000fe20000000000 */
[----:B------:R-:W-:Y:S02]  /*4330*/  FSEL R112, R112, -INF , P2 ;  /* 0xff80000070707808 */ /* 0x000fe40001000000 */
[----:B------:R-:W-:Y:S02]  /*4340*/  FSEL R113, R113, -INF , P3 ;  /* 0xff80000071717808 */ /* 0x000fe40001800000 */
[----:B------:R-:W-:Y:S01]  /*4350*/  FSEL R116, R116, -INF , P4 ;  /* 0xff80000074747808 */ /* 0x000fe20002000000 */
[----:B------:R-:W-:Y:S01]  /*4360*/  HGMMA.64x16x16.F32 R104, gdesc[UR20], R104, gsb0 ;  /* 0x00200000146879f0 */ /* 0x000fe20008000868 */
[----:B------:R-:W-:Y:S01]  /*4370*/  UIADD3 UR22, UR6, 0x686, URZ ;  /* 0x0000068606167890 */ /* 0x000fe2000fffe03f */
[----:B------:R-:W-:Y:S01]  /*4380*/  FMNMX.FTZ R21, R112, R113, !PT ;  /* 0x0000007170157209 */ /* 0x000fe20007810000 */
[----:B------:R-:W-:Y:S01]  /*4390*/  UMOV UR23, 0x40000040 ;  /* 0x4000004000177882 */ /* 0x000fe20000000000 */
[----:B------:R-:W-:-:S02]  /*43a0*/  FSEL R114, R114, -INF , P2 ;  /* 0xff80000072727808 */ /* 0x000fc40001000000 */
[----:B------:R-:W-:Y:S02]  /*43b0*/  FSEL R117, R117, -INF , P5 ;  /* 0xff80000075757808 */ /* 0x000fe40002800000 */
[----:B------:R-:W-:Y:S02]  /*43c0*/  ISETP.GT.AND P2, PT, R12, 0x10, PT ;  /* 0x000000100c00780c */ /* 0x000fe40003f44270 */
[----:B------:R-:W-:Y:S02]  /*43d0*/  FMNMX.FTZ R10, R116, R21, !PT ;  /* 0x00000015740a7209 */ /* 0x000fe40007810000 */
[----:B------:R-:W-:Y:S02]  /*43e0*/  FSEL R115, R115, -INF , P3 ;  /* 0xff80000073737808 */ /* 0x000fe40001800000 */
[----:B------:R-:W-:Y:S02]  /*43f0*/  ISETP.GT.AND P3, PT, R12, 0x11, PT ;  /* 0x000000110c00780c */ /* 0x000fe40003f64270 */
[----:B------:R-:W-:-:S02]  /*4400*/  FMNMX.FTZ R21, R117, R10, !PT ;  /* 0x0000000a75157209 */ /* 0x000fc40007810000 */
[----:B------:R-:W-:Y:S02]  /*4410*/  FSEL R118, R118, -INF , P4 ;  /* 0xff80000076767808 */ /* 0x000fe40002000000 */
[C---:B------:R-:W-:Y:S02]  /*4420*/  ISETP.GT.AND P4, PT, R12.reuse, 0x18, PT ;  /* 0x000000180c00780c */ /* 0x040fe40003f84270 */
        /* <DEDUP_REMOVED lines=8> */
[----:B------:R-:W-:Y:S01]  /*44b0*/  UIADD3 UR22, UR6, 0x706, URZ ;  /* 0x0000070606167890 */ /* 0x000fe2000fffe03f */
[----:B------:R-:W-:Y:S01]  /*44c0*/  FSEL R108, R108, -INF , P4 ;  /* 0xff8000006c6c7808 */ /* 0x000fe20002000000 */
[----:B------:R-:W-:Y:S01]  /*44d0*/  UMOV UR23, 0x40000040 ;  /* 0x4000004000177882 */ /* 0x000fe20000000000 */
[----:B------:R-:W-:Y:S02]  /*44e0*/  FMNMX.FTZ R21, R105, R10, !PT ;  /* 0x0000000a69157209 */ /* 0x000fe40007810000 */
[----:B------:R-:W-:Y:S02]  /*44f0*/  FSEL R106, R106, -INF , P2 ;  /* 0xff8000006a6a7808 */ /* 0x000fe40001000000 */
[----:B------:R-:W-:-:S02]  /*4500*/  FSEL R109, R109, -INF , P5 ;  /* 0xff8000006d6d7808 */ /* 0x000fc40002800000 */
[----:B------:R-:W-:Y:S02]  /*4510*/  ISETP.GT.AND P2, PT, R12, 0x20, PT ;  /* 0x000000200c00780c */ /* 0x000fe40003f44270 */
[----:B------:R-:W-:Y:S02]  /*4520*/  FMNMX.FTZ R10, R108, R21, !PT ;  /* 0x000000156c0a7209 */ /* 0x000fe40007810000 */
[----:B------:R-:W-:Y:S02]  /*4530*/  FSEL R107, R107, -INF , P3 ;  /* 0xff8000006b6b7808 */ /* 0x000fe40001800000 */
[----:B------:R-:W-:Y:S02]  /*4540*/  ISETP.GT.AND P3, PT, R12, 0x21, PT ;  /* 0x000000210c00780c */ /* 0x000fe40003f64270 */
[----:B------:R-:W-:Y:S02]  /*4550*/  FMNMX.FTZ R21, R109, R10, !PT ;  /* 0x0000000a6d157209 */ /* 0x000fe40007810000 */
[----:B------:R-:W-:-:S02]  /*4560*/  FSEL R110, R110, -INF , P4 ;  /* 0xff8000006e6e7808 */ /* 0x000fc40002000000 */
[C---:B------:R-:W-:Y:S02]  /*4570*/  ISETP.GT.AND P4, PT, R12.reuse, 0x28, PT ;  /* 0x000000280c00780c */ /* 0x040fe40003f84270 */
[----:B------:R-:W-:Y:S02]  /*4580*/  FSEL R111, R111, -INF , P5 ;  /* 0xff8000006f6f7808 */ /* 0x000fe40002800000 */
[----:B------:R-:W-:Y:S01]  /*4590*/  ISETP.GT.AND P5, PT, R12, 0x29, PT ;  /* 0x000000290c00780c */ /* 0x000fe20003fa4270 */
[----:B------:R-:W-:Y:S02]  /*45a0*/  WARPGROUP.DEPBAR.LE gsb0, 0x0 ;  /* 0x00008000000079c5 */ /* 0x000fe40000010000 */
[----:B------:R-:W-:Y:S01]  /*45b0*/  WARPGROUP.ARRIVE ;  /* 0x00000000000079c5 */ /* 0x000fe20000000000 */
[----:B------:R-:W-:Y:S02]  /*45c0*/  FSEL R96, R96, -INF , P2 ;  /* 0xff80000060607808 */ /* 0x000fe40001000000 */
[----:B------:R-:W-:-:S02]  /*45d0*/  FSEL R97, R97, -INF , P3 ;  /* 0xff80000061617808 */ /* 0x000fc40001800000 */
[----:B------:R-:W-:Y:S01]  /*45e0*/  FMNMX.FTZ R10, R96, R21, !PT ;  /* 0x00000015600a7209 */ /* 0x000fe20007810000 */
[----:B------:R-:W-:Y:S01]  /*45f0*/  HGMMA.64x16x16.F32 R88, gdesc[UR20], R88, gsb0 ;  /* 0x00200000145879f0 */ /* 0x000fe20008000858 */
[----:B------:R-:W-:Y:S01]  /*4600*/  UIADD3 UR22, UR6, 0x786, URZ ;  /* 0x0000078606167890 */ /* 0x000fe2000fffe03f */
[----:B------:R-:W-:Y:S01]  /*4610*/  FSEL R100, R100, -INF , P4 ;  /* 0xff80000064647808 */ /* 0x000fe20002000000 */
[----:B------:R-:W-:Y:S01]  /*4620*/  UMOV UR23, 0x40000040 ;  /* 0x4000004000177882 */ /* 0x000fe20000000000 */
[----:B------:R-:W-:Y:S02]  /*4630*/  FMNMX.FTZ R21, R97, R10, !PT ;  /* 0x0000000a61157209 */ /* 0x000fe40007810000 */
[----:B------:R-:W-:Y:S02]  /*4640*/  FSEL R98, R98, -INF , P2 ;  /* 0xff80000062627808 */ /* 0x000fe40001000000 */
[----:B------:R-:W-:Y:S02]  /*4650*/  FSEL R101, R101, -INF , P5 ;  /* 0xff80000065657808 */ /* 0x000fe40002800000 */
[----:B------:R-:W-:-:S02]  /*4660*/  ISETP.GT.AND P2, PT, R12, 0x30, PT ;  /* 0x000000300c00780c */ /* 0x000fc40003f44270 */
[----:B------:R-:W-:Y:S02]  /*4670*/  FMNMX.FTZ R10, R100, R21, !PT ;  /* 0x00000015640a7209 */ /* 0x000fe40007810000 */
[----:B------:R-:W-:Y:S02]  /*4680*/  FSEL R99, R99, -INF , P3 ;  /* 0xff80000063637808 */ /* 0x000fe40001800000 */
[----:B------:R-:W-:Y:S02]  /*4690*/  ISETP.GT.AND P3, PT, R12, 0x31, PT ;  /* 0x000000310c00780c */ /* 0x000fe40003f64270 */
        /* <DEDUP_REMOVED lines=62> */
[----:B------:R-:W-:Y:S02]  /*4a80*/  FMNMX.FTZ R21, R69, R10, !PT ;  /* 0x0000000a45157209 */ /* 0x000fe40007810000 */
[----:B------:R-:W-:Y:S02]  /*4a90*/  ISETP.GT.AND P5, PT, R12, 0x68, PT ;  /* 0x000000680c00780c */ /* 0x000fe40003fa4270 */
        /* <DEDUP_REMOVED lines=15> */
[----:B------:R-:W-:Y:S02]  /*4b90*/  FMNMX.FTZ R10, R60, R21, !PT ;  /* 0x000000153c0a7209 */ /* 0x000fe40007810000 */
[----:B------:R-:W-:Y:S02]  /*4ba0*/  FSEL R58, R58, -INF , P2 ;  /* 0xff8000003a3a7808 */ /* 0x000fe40001000000 */
[----:B------:R-:W-:Y:S02]  /*4bb0*/  ISETP.GT.AND P2, PT, R12, 0x71, PT ;  /* 0x000000710c00780c */ /* 0x000fe40003f44270 */
[----:B------:R-:W-:Y:S02]  /*4bc0*/  FMNMX.FTZ R21, R61, R10, !PT ;  /* 0x0000000a3d157209 */ /* 0x000fe40007810000 */
[----:B------:R-:W-:-:S02]  /*4bd0*/  FSEL R59, R59, -INF , P6 ;  /* 0xff8000003b3b7808 */ /* 0x000fc40003000000 */
[----:B------:R-:W-:Y:S02]  /*4be0*/  ISETP.GT.AND P6, PT, R12, 0x78, PT ;  /* 0x000000780c00780c */ /* 0x000fe40003fc4270 */
        /* <DEDUP_REMOVED lines=10> */
[----:B------:R-:W-:Y:S01]  /*4c90*/  UMOV UR22, UR7 ;  /* 0x0000000700167c82 */ /* 0x000fe20008000000 */
[----:B------:R-:W-:Y:S01]  /*4ca0*/  UMOV UR23, 0x40000040 ;  /* 0x4000004000177882 */ /* 0x000fe20000000000 */
[----:B------:R-:W-:Y:S02]  /*4cb0*/  FSEL R52, R52, -INF , P6 ;  /* 0xff80000034347808 */ /* 0x000fe40003000000 */
[----:B------:R-:W-:Y:S02]  /*4cc0*/  FMNMX.FTZ R21, R49, R10, !PT ;  /* 0x0000000a31157209 */ /* 0x000fe40007810000 */
[----:B------:R-:W-:-:S02]  /*4cd0*/  FSEL R53, R53, -INF , P5 ;  /* 0xff80000035357808 */ /* 0x000fc40002800000 */
[----:B------:R-:W-:Y:S02]  /*4ce0*/  FMNMX.FTZ R10, R52, R21, !PT ;  /* 0x00000015340a7209 */ /* 0x000fe40007810000 */
[----:B------:R-:W-:Y:S02]  /*4cf0*/  FSEL R50, R50, -INF , P3 ;  /* 0xff80000032327808 */ /* 0x000fe40001800000 */
[C---:B------:R-:W-:Y:S02]  /*4d00*/  ISETP.GT.AND P3, PT, R12.reuse, 0x81, PT ;  /* 0x000000810c00780c */ /* 0x040fe40003f64270 */
[----:B------:R-:W-:Y:S02]  /*4d10*/  FMNMX.FTZ R21, R53, R10, !PT ;  /* 0x0000000a35157209 */ /* 0x000fe40007810000 */
[----:B------:R-:W-:Y:S02]  /*4d20*/  FSEL R51, R51, -INF , P2 ;  /* 0xff80000033337808 */ /* 0x000fe40001000000 */
[----:B------:R-:W-:-:S02]  /*4d30*/  ISETP.GT.AND P2, PT, R12, 0x88, PT ;  /* 0x000000880c00780c */ /* 0x000fc40003f44270 */
        /* <DEDUP_REMOVED lines=15> */
[----:B------:R-:W-:-:S02]  /*4e30*/  FMNMX.FTZ R21, R44, R21, !PT ;  /* 0x000000152c157209 */ /* 0x000fc40007810000 */
[----:B------:R-:W-:Y:S02]  /*4e40*/  ISETP.GT.AND P1, PT, R12, 0x91, PT ;  /* 0x000000910c00780c */ /* 0x000fe40003f24270 */
[----:B------:R-:W-:Y:S02]  /*4e50*/  FMNMX.FTZ R21, R20, R21, !PT ;  /* 0x0000001514157209 */ /* 0x000fe40007810000 */
[----:B------:R-:W-:Y:S02]  /*4e60*/  FSEL R46, R46, -INF , P2 ;  /* 0xff8000002e2e7808 */ /* 0x000fe40001000000 */
[C---:B------:R-:W-:Y:S02]  /*4e70*/  ISETP.GT.AND P2, PT, R12.reuse, 0x99, PT ;  /* 0x000000990c00780c */ /* 0x040fe40003f44270 */
[----:B------:R-:W-:Y:S02]  /*4e80*/  FSEL R43, R43, -INF , P3 ;  /* 0xff8000002b2b7808 */ /* 0x000fe40001800000 */
[----:B------:R-:W-:-:S02]  /*4e90*/  ISETP.GT.AND P3, PT, R12, 0xa0, PT ;  /* 0x000000a00c00780c */ /* 0x000fc40003f64270 */
[----:B------:R-:W-:Y:S02]  /*4ea0*/  FSEL R42, R42, -INF , P4 ;  /* 0xff8000002a2a7808 */ /* 0x000fe40002000000 */
[----:B------:R-:W-:Y:S02]  /*4eb0*/  ISETP.GT.AND P4, PT, R12, 0xa1, PT ;  /* 0x000000a10c00780c */ /* 0x000fe40003f84270 */
[----:B------:R-:W-:Y:S01]  /*4ec0*/  P2R R45, PR, RZ, 0x2 ;  /* 0x00000002ff2d7803 */ /* 0x000fe20000000000 */
[----:B------:R-:W-:Y:S02]  /*4ed0*/  WARPGROUP.DEPBAR.LE gsb0, 0x0 ;  /* 0x00008000000079c5 */ /* 0x000fe40000010000 */
[----:B------:R-:W-:Y:S01]  /*4ee0*/  WARPGROUP.ARRIVE ;  /* 0x00000000000079c5 */ /* 0x000fe20000000000 */
[----:B------:R-:W-:Y:S02]  /*4ef0*/  FSEL R32, R32, -INF , P0 ;  /* 0xff80000020207808 */ /* 0x000fe40000000000 */
[----:B------:R-:W-:-:S02]  /*4f00*/  ISETP.GT.AND P0, PT, R12, 0x98, PT ;  /* 0x000000980c00780c */ /* 0x000fc40003f04270 */
[----:B------:R-:W-:Y:S01]  /*4f10*/  FSEL R80, R33, -INF , P1 ;  /* 0xff80000021507808 */ /* 0x000fe20000800000 */
[----:B------:R-:W-:Y:S01]  /*4f20*/  HGMMA.64x16x16.F32 R24, gdesc[UR20], R24, gsb0 ;  /* 0x00200000141879f0 */ /* 0x000fe20008000818 */
[----:B------:R-:W-:Y:S02]  /*4f30*/  FMNMX.FTZ R21, R32, R21, !PT ;  /* 0x0000001520157209 */ /* 0x000fe40007810000 */
[----:B------:R-:W-:Y:S02]  /*4f40*/  FSEL R81, R36, -INF , P0 ;  /* 0xff80000024517808 */ /* 0x000fe40000000000 */
[----:B------:R-:W-:Y:S02]  /*4f50*/  FMNMX.FTZ R10, R80, R21, !PT ;  /* 0x00000015500a7209 */ /* 0x000fe40007810000 */
[----:B------:R-:W-:Y:S02]  /*4f60*/  FSEL R84, R37, -INF , P2 ;  /* 0xff80000025547808 */ /* 0x000fe40001000000 */
[----:B------:R-:W-:-:S02]  /*4f70*/  FMNMX.FTZ R21, R81, R10, !PT ;  /* 0x0000000a51157209 */ /* 0x000fc40007810000 */
[----:B------:R-:W-:Y:S02]  /*4f80*/  P2R R33, PR, RZ, 0x4 ;  /* 0x00000004ff217803 */ /* 0x000fe40000000000 */
[----:B------:R-:W-:Y:S02]  /*4f90*/  FMNMX.FTZ R21, R84, R21, !PT ;  /* 0x0000001554157209 */ /* 0x000fe40007810000 */
[----:B------:R-:W-:Y:S02]  /*4fa0*/  P2R R41, PR, RZ, 0x1 ;  /* 0x00000001ff297803 */ /* 0x000fe40000000000 */
[C---:B------:R-:W-:Y:S02]  /*4fb0*/  ISETP.GT.AND P0, PT, R12.reuse, 0x89, PT ;  /* 0x000000890c00780c */ /* 0x040fe40003f04270 */
[----:B------:R-:W-:Y:S02]  /*4fc0*/  ISETP.GT.AND P1, PT, R12, 0x90, PT ;  /* 0x000000900c00780c */ /* 0x000fe40003f24270 */
[----:B------:R-:W-:-:S02]  /*4fd0*/  FSEL R47, R47, -INF , P0 ;  /* 0xff8000002f2f7808 */ /* 0x000fc40000000000 */
[----:B------:R-:W-:Y:S02]  /*4fe0*/  ISETP.NE.AND P0, PT, R41, RZ, PT ;  /* 0x000000ff2900720c */ /* 0x000fe40003f05270 */
[----:B------:R-:W-:Y:S02]  /*4ff0*/  FSEL R34, R34, -INF , P1 ;  /* 0xff80000022227808 */ /* 0x000fe40000800000 */
[----:B------:R-:W-:Y:S02]  /*5000*/  ISETP.NE.AND P1, PT, R45, RZ, PT ;  /* 0x000000ff2d00720c */ /* 0x000fe40003f25270 */
[----:B------:R-:W-:Y:S02]  /*5010*/  FSEL R38, R38, -INF , P0 ;  /* 0xff80000026267808 */ /* 0x000fe40000000000 */
[----:B------:R-:W-:Y:S02]  /*5020*/  FSEL R35, R35, -INF , P1 ;  /* 0xff80000023237808 */ /* 0x000fe40000800000 */
[----:B------:R-:W-:-:S02]  /*5030*/  ISETP.NE.AND P0, PT, R13, RZ, PT ;  /* 0x000000ff0d00720c */ /* 0x000fc40003f05270 */
[----:B------:R-:W-:-:S13]  /*5040*/  ISETP.NE.AND P1, PT, R15, RZ, PT ;  /* 0x000000ff0f00720c */ /* 0x000fda0003f25270 */
[----:B------:R-:W-:Y:S01]  /*5050*/  @!P1 VIADD R11, R11, 0x34840 ;  /* 0x000348400b0b9836 */ /* 0x000fe20000000000 */
[----:B------:R-:W-:Y:S02]  /*5060*/  WARPGROUP.DEPBAR.LE gsb0, 0x0 ;  /* 0x00008000000079c5 */ /* 0x000fe40000010000 */
[----:B------:R-:W-:Y:S02]  /*5070*/  FSEL R36, R24, -INF , P3 ;  /* 0xff80000018247808 */ /* 0x000fe40001800000 */
[----:B------:R-:W-:Y:S02]  /*5080*/  FSEL R82, R25, -INF , P4 ;  /* 0xff80000019527808 */ /* 0x000fe40002000000 */
[----:B------:R-:W-:Y:S02]  /*5090*/  FMNMX.FTZ R21, R36, R21, !PT ;  /* 0x0000001524157209 */ /* 0x000fe40007810000 */
[----:B------:R-:W-:Y:S02]  /*50a0*/  FSEL R28, R28, -INF , P5 ;  /* 0xff8000001c1c7808 */ /* 0x000fe40002800000 */
[----:B------:R-:W-:-:S02]  /*50b0*/  FMNMX.FTZ R21, R82, R21, !PT ;  /* 0x0000001552157209 */ /* 0x000fc40007810000 */
[----:B------:R-:W-:Y:S02]  /*50c0*/  FSEL R24, R29, -INF , P6 ;  /* 0xff8000001d187808 */ /* 0x000fe40003000000 */
[----:B------:R-:W-:Y:S02]  /*50d0*/  FMNMX.FTZ R21, R28, R21, !PT ;  /* 0x000000151c157209 */ /* 0x000fe40007810000 */
[----:B------:R-:W-:Y:S02]  /*50e0*/  FSEL R26, R26, -INF , P3 ;  /* 0xff8000001a1a7808 */ /* 0x000fe40001800000 */
[----:B------:R-:W-:Y:S02]  /*50f0*/  FMNMX.FTZ R21, R24, R21, !PT ;  /* 0x0000001518157209 */ /* 0x000fe40007810000 */
[----:B------:R-:W-:Y:S02]  /*5100*/  FSEL R30, R30, -INF , P5 ;  /* 0xff8000001e1e7808 */ /* 0x000fe40002800000 */
[----:B------:R-:W-:Y:S01]  /*5110*/  @!P1 PRMT R11, RZ, 0x654, R11 ;  /* 0x00000654ff0b9816 */ /* 0x000fe2000000000b */
[----:B------:R-:W0:Y:S03]  /*5120*/  SHFL.BFLY PT, R10, R21, 0x2, 0x1f ;  /* 0x0c401f00150a7f89 */ /* 0x000e2600000e0000 */
[----:B------:R1:W-:Y:S01]  /*5130*/  @!P1 SYNCS.ARRIVE.TRANS64.RED.A1T0 RZ, [R11+URZ], RZ ;  /* 0x000000ff0bff99a7 */ /* 0x0003e2000810043f */
[----:B0-----:R-:W-:-:S05]  /*5140*/  FMNMX.FTZ R25, R21, R10, !PT ;  /* 0x0000000a15197209 */ /* 0x001fca0007810000 */
[----:B------:R-:W0:Y:S02]  /*5150*/  SHFL.BFLY PT, R10, R25, 0x1, 0x1f ;  /* 0x0c201f00190a7f89 */ /* 0x000e2400000e0000 */
[----:B0-----:R-:W-:-:S04]  /*5160*/  FMNMX.FTZ R10, R25, R10, !PT ;  /* 0x0000000a190a7209 */ /* 0x001fc80007810000 */
[C---:B------:R-:W-:Y:S01]  /*5170*/  FSETP.NEU.FTZ.AND P2, PT, R10.reuse, -INF , PT ;  /* 0xff8000000a00780b */ /* 0x040fe20003f5d000 */
[----:B------:R-:W-:-:S05]  /*5180*/  FMUL.FTZ R83, R10, UR11 ;  /* 0x0000000b0a537c20 */ /* 0x000fca0008410000 */
[----:B------:R-:W-:Y:S02]  /*5190*/  FSEL R83, R83, RZ, P2 ;  /* 0x000000ff53537208 */ /* 0x000fe40001000000 */
[----:B------:R-:W-:Y:S02]  /*51a0*/  ISETP.NE.AND P2, PT, R33, RZ, PT ;  /* 0x000000ff2100720c */ /* 0x000fe40003f45270 */
[----:B------:R-:W-:Y:S01]  /*51b0*/  FMNMX.FTZ R33, R114, R115, !PT ;  /* 0x0000007372217209 */ /* 0x000fe20007810000 */
[--C-:B------:R-:W-:Y:S01]  /*51c0*/  FFMA.FTZ R200, R56, UR11, -R83.reuse ;  /* 0x0000000b38c87c23 */ /* 0x100fe20008010853 */
[--C-:B------:R-:W-:Y:S01]  /*51d0*/  FFMA.FTZ R56, R61, UR11, -R83.reuse ;  /* 0x0000000b3d387c23 */ /* 0x100fe20008010853 */
[--C-:B------:R-:W-:Y:S01]  /*51e0*/  FFMA.FTZ R204, R48, UR11, -R83.reuse ;  /* 0x0000000b30cc7c23 */ /* 0x100fe20008010853 */
[----:B------:R-:W-:Y:S01]  /*51f0*/  FMNMX.FTZ R12, R118, R33, !PT ;  /* 0x00000021760c7209 */ /* 0x000fe20007810000 */
[--C-:B------:R-:W-:Y:S01]  /*5200*/  FFMA.FTZ R206, R52, UR11, -R83.reuse ;  /* 0x0000000b34ce7c23 */ /* 0x100fe20008010853 */
[----:B------:R-:W-:Y:S01]  /*5210*/  FSEL R48, R27, -INF , P4 ;  /* 0xff8000001b307808 */ /* 0x000fe20002000000 */
[--C-:B------:R-:W-:Y:S01]  /*5220*/  FFMA.FTZ R176, R112, UR11, -R83.reuse ;  /* 0x0000000b70b07c23 */ /* 0x100fe20008010853 */
[----:B------:R-:W-:Y:S01]  /*5230*/  FMNMX.FTZ R33, R119, R12, !PT ;  /* 0x0000000c77217209 */ /* 0x000fe20007810000 */
[--C-:B------:R-:W-:Y:S01]  /*5240*/  FFMA.FTZ R13, R113, UR11, -R83.reuse ;  /* 0x0000000b710d7c23 */ /* 0x100fe20008010853 */
[--C-:B------:R-:W-:Y:S01]  /*5250*/  FFMA.FTZ R178, R116, UR11, -R83.reuse ;  /* 0x0000000b74b27c23 */ /* 0x100fe20008010853 */
[--C-:B------:R-:W-:Y:S01]  /*5260*/  FFMA.FTZ R190, R92, UR11, -R83.reuse ;  /* 0x0000000b5cbe7c23 */ /* 0x100fe20008010853 */
[----:B------:R-:W-:Y:S01]  /*5270*/  FMNMX.FTZ R12, R106, R33, !PT ;  /* 0x000000216a0c7209 */ /* 0x000fe20007810000 */
[----:B------:R-:W-:Y:S01]  /*5280*/  MUFU.EX2 R176, R176 ;  /* 0x000000b000b07308 */ /* 0x000fe20000000800 */
[--C-:B------:R-:W-:Y:S01]  /*5290*/  FFMA.FTZ R15, R117, UR11, -R83.reuse ;  /* 0x0000000b750f7c23 */ /* 0x100fe20008010853 */
[--C-:B------:R-:W-:Y:S01]  /*52a0*/  FFMA.FTZ R180, R104, UR11, -R83.reuse ;  /* 0x0000000b68b47c23 */ /* 0x100fe20008010853 */
[----:B------:R-:W-:Y:S01]  /*52b0*/  FMNMX.FTZ R37, R107, R12, !PT ;  /* 0x0000000c6b257209 */ /* 0x000fe20007810000 */
[--C-:B------:R-:W-:Y:S01]  /*52c0*/  FFMA.FTZ R21, R105, UR11, -R83.reuse ;  /* 0x0000000b69157c23 */ /* 0x100fe20008010853 */
[--C-:B------:R-:W-:Y:S01]  /*52d0*/  FFMA.FTZ R182, R108, UR11, -R83.reuse ;  /* 0x0000000b6cb67c23 */ /* 0x100fe20008010853 */
[--C-:B------:R-:W-:Y:S01]  /*52e0*/  FFMA.FTZ R202, R60, UR11, -R83.reuse ;  /* 0x0000000b3cca7c23 */ /* 0x100fe20008010853 */
[----:B------:R-:W-:Y:S01]  /*52f0*/  FMNMX.FTZ R12, R110, R37, !PT ;  /* 0x000000256e0c7209 */ /* 0x000fe20007810000 */
[----:B------:R-:W0:Y:S01]  /*5300*/  MUFU.EX2 R13, R13 ;  /* 0x0000000d000d7308 */ /* 0x000e220000000800 */
[--C-:B------:R-:W-:Y:S01]  /*5310*/  FFMA.FTZ R25, R109, UR11, -R83.reuse ;  /* 0x0000000b6d197c23 */ /* 0x100fe20008010853 */
[--C-:B------:R-:W-:Y:S01]  /*5320*/  FFMA.FTZ R27, R49, UR11, -R83.reuse ;  /* 0x0000000b311b7c23 */ /* 0x100fe20008010853 */
[----:B------:R-:W-:Y:S01]  /*5330*/  FMNMX.FTZ R37, R111, R12, !PT ;  /* 0x0000000c6f257209 */ /* 0x000fe20007810000 */
[--C-:B------:R-:W-:Y:S01]  /*5340*/  FFMA.FTZ R49, R14, UR11, -R83.reuse ;  /* 0x0000000b0e317c23 */ /* 0x100fe20008010853 */
[--C-:B------:R-:W-:Y:S01]  /*5350*/  FFMA.FTZ R184, R96, UR11, -R83.reuse ;  /* 0x0000000b60b87c23 */ /* 0x100fe20008010853 */
[--C-:B------:R-:W-:Y:S01]  /*5360*/  FFMA.FTZ R29, R97, UR11, -R83.reuse ;  /* 0x0000000b611d7c23 */ /* 0x100fe20008010853 */
[----:B------:R-:W-:Y:S01]  /*5370*/  FMNMX.FTZ R12, R98, R37, !PT ;  /* 0x00000025620c7209 */ /* 0x000fe20007810000 */
[----:B------:R-:W2:Y:S01]  /*5380*/  MUFU.EX2 R178, R178 ;  /* 0x000000b200b27308 */ /* 0x000ea20000000800 */
[--C-:B------:R-:W-:Y:S01]  /*5390*/  FFMA.FTZ R214, R81, UR11, -R83.reuse ;  /* 0x0000000b51d67c23 */ /* 0x100fe20008010853 */
[--C-:B------:R-:W-:Y:S01]  /*53a0*/  FFMA.FTZ R186, R100, UR11, -R83.reuse ;  /* 0x0000000b64ba7c23 */ /* 0x100fe20008010853 */
[----:B------:R-:W-:Y:S01]  /*53b0*/  FMNMX.FTZ R41, R99, R12, !PT ;  /* 0x0000000c63297209 */ /* 0x000fe20007810000 */
[--C-:B------:R-:W-:Y:S01]  /*53c0*/  FFMA.FTZ R33, R101, UR11, -R83.reuse ;  /* 0x0000000b65217c23 */ /* 0x100fe20008010853 */
[--C-:B------:R-:W-:Y:S01]  /*53d0*/  FFMA.FTZ R188, R88, UR11, -R83.reuse ;  /* 0x0000000b58bc7c23 */ /* 0x100fe20008010853 */
[--C-:B------:R-:W-:Y:S01]  /*53e0*/  FFMA.FTZ R37, R89, UR11, -R83.reuse ;  /* 0x0000000b59257c23 */ /* 0x100fe20008010853 */
[----:B------:R-:W-:Y:S01]  /*53f0*/  FMNMX.FTZ R12, R102, R41, !PT ;  /* 0x00000029660c7209 */ /* 0x000fe20007810000 */
[----:B------:R-:W3:Y:S01]  /*5400*/  MUFU.EX2 R15, R15 ;  /* 0x0000000f000f7308 */ /* 0x000ee20000000800 */
[--C-:B------:R-:W-:Y:S01]  /*5410*/  FFMA.FTZ R192, R72, UR11, -R83.reuse ;  /* 0x0000000b48c07c23 */ /* 0x100fe20008010853 */
[--C-:B------:R-:W-:Y:S01]  /*5420*/  FFMA.FTZ R194, R76, UR11, -R83.reuse ;  /* 0x0000000b4cc27c23 */ /* 0x100fe20008010853 */
[----:B------:R-:W-:Y:S01]  /*5430*/  FMNMX.FTZ R41, R103, R12, !PT ;  /* 0x0000000c67297209 */ /* 0x000fe20007810000 */
[--C-:B------:R-:W-:Y:S01]  /*5440*/  FFMA.FTZ R196, R64, UR11, -R83.reuse ;  /* 0x0000000b40c47c23 */ /* 0x100fe20008010853 */
[--C-:B------:R-:W-:Y:S01]  /*5450*/  FFMA.FTZ R65, R65, UR11, -R83.reuse ;  /* 0x0000000b41417c23 */ /* 0x100fe20008010853 */
[--C-:B------:R-:W-:Y:S01]  /*5460*/  FFMA.FTZ R198, R68, UR11, -R83.reuse ;  /* 0x0000000b44c67c23 */ /* 0x100fe20008010853 */
[----:B------:R-:W-:Y:S01]  /*5470*/  FMNMX.FTZ R12, R90, R41, !PT ;  /* 0x000000295a0c7209 */ /* 0x000fe20007810000 */
[----:B------:R-:W4:Y:S01]  /*5480*/  MUFU.EX2 R180, R180 ;  /* 0x000000b400b47308 */ /* 0x000f220000000800 */
[--C-:B------:R-:W-:Y:S01]  /*5490*/  FFMA.FTZ R41, R93, UR11, -R83.reuse ;  /* 0x0000000b5d297c23 */ /* 0x100fe20008010853 */
[--C-:B------:R-:W-:Y:S01]  /*54a0*/  FFMA.FTZ R69, R69, UR11, -R83.reuse ;  /* 0x0000000b45457c23 */ /* 0x100fe20008010853 */
[----:B------:R-:W-:Y:S01]  /*54b0*/  FMNMX.FTZ R45, R91, R12, !PT ;  /* 0x0000000c5b2d7209 */ /* 0x000fe20007810000 */
[--C-:B------:R-:W-:Y:S01]  /*54c0*/  FFMA.FTZ R57, R57, UR11, -R83.reuse ;  /* 0x0000000b39397c23 */ /* 0x100fe20008010853 */
[--C-:B------:R-:W-:Y:S01]  /*54d0*/  FFMA.FTZ R208, R40, UR11, -R83.reuse ;  /* 0x0000000b28d07c23 */ /* 0x100fe20008010853 */
[--C-:B------:R-:W-:Y:S01]  /*54e0*/  FFMA.FTZ R210, R44, UR11, -R83.reuse ;  /* 0x0000000b2cd27c23 */ /* 0x100fe20008010853 */
[----:B------:R-:W-:Y:S01]  /*54f0*/  FMNMX.FTZ R12, R94, R45, !PT ;  /* 0x0000002d5e0c7209 */ /* 0x000fe20007810000 */
[----:B------:R-:W5:Y:S01]  /*5500*/  MUFU.EX2 R21, R21 ;  /* 0x0000001500157308 */ /* 0x000f620000000800 */
[--C-:B------:R-:W-:Y:S01]  /*5510*/  FFMA.FTZ R212, R32, UR11, -R83.reuse ;  /* 0x0000000b20d47c23 */ /* 0x100fe20008010853 */
[--C-:B------:R-:W-:Y:S01]  /*5520*/  FFMA.FTZ R216, R36, UR11, -R83.reuse ;  /* 0x0000000b24d87c23 */ /* 0x100fe20008010853 */
[----:B------:R-:W-:Y:S01]  /*5530*/  FMNMX.FTZ R45, R95, R12, !PT ;  /* 0x0000000c5f2d7209 */ /* 0x000fe20007810000 */
[--C-:B------:R-:W-:Y:S01]  /*5540*/  FFMA.FTZ R81, R82, UR11, -R83.reuse ;  /* 0x0000000b52517c23 */ /* 0x100fe20008010853 */
[----:B------:R-:W-:Y:S01]  /*5550*/  FFMA.FTZ R218, R28, UR11, -R83 ;  /* 0x0000000b1cda7c23 */ /* 0x000fe20008010853 */
[----:B------:R-:W-:Y:S01]  /*5560*/  IMAD.MOV.U32 R82, RZ, RZ, R87 ;  /* 0x000000ffff527224 */ /* 0x000fe200078e0057 */
[----:B------:R-:W-:Y:S01]  /*5570*/  FMNMX.FTZ R12, R74, R45, !PT ;  /* 0x0000002d4a0c7209 */ /* 0x000fe20007810000 */
[----:B------:R-:W-:Y:S01]  /*5580*/  FFMA.FTZ R45, R73, UR11, -R83 ;  /* 0x0000000b492d7c23 */ /* 0x000fe20008010853 */
[----:B------:R-:W1:Y:S01]  /*5590*/  MUFU.EX2 R182, R182 ;  /* 0x000000b600b67308 */ /* 0x000e620000000800 */
[--C-:B------:R-:W-:Y:S01]  /*55a0*/  IMAD.MOV.U32 R76, RZ, RZ, R87.reuse ;  /* 0x000000ffff4c7224 */ /* 0x100fe200078e0057 */
[----:B------:R-:W-:Y:S01]  /*55b0*/  FMNMX.FTZ R73, R75, R12, !PT ;  /* 0x0000000c4b497209 */ /* 0x000fe20007810000 */
[----:B------:R-:W-:-:S03]  /*55c0*/  IMAD.MOV.U32 R72, RZ, RZ, R87 ;  /* 0x000000ffff487224 */ /* 0x000fc600078e0057 */
[----:B------:R-:W-:Y:S02]  /*55d0*/  FMNMX.FTZ R12, R78, R73, !PT ;  /* 0x000000494e0c7209 */ /* 0x000fe40007810000 */
[----:B------:R-:W1:Y:S02]  /*55e0*/  MUFU.EX2 R25, R25 ;  /* 0x0000001900197308 */ /* 0x000e640000000800 */
[----:B------:R-:W-:-:S04]  /*55f0*/  FMNMX.FTZ R73, R79, R12, !PT ;  /* 0x0000000c4f497209 */ /* 0x000fc80007810000 */
[----:B------:R-:W-:Y:S01]  /*5600*/  FMNMX.FTZ R12, R66, R73, !PT ;  /* 0x00000049420c7209 */ /* 0x000fe20007810000 */
[----:B------:R-:W-:Y:S01]  /*5610*/  FFMA.FTZ R73, R77, UR11, -R83 ;  /* 0x0000000b4d497c23 */ /* 0x000fe20008010853 */
[----:B------:R-:W1:Y:S02]  /*5620*/  MUFU.EX2 R184, R184 ;  /* 0x000000b800b87308 */ /* 0x000e640000000800 */
[----:B------:R-:W-:-:S04]  /*5630*/  FMNMX.FTZ R77, R67, R12, !PT ;  /* 0x0000000c434d7209 */ /* 0x000fc80007810000 */
[----:B------:R-:W-:Y:S02]  /*5640*/  FMNMX.FTZ R12, R70, R77, !PT ;  /* 0x0000004d460c7209 */ /* 0x000fe40007810000 */
[----:B------:R-:W1:Y:S02]  /*5650*/  MUFU.EX2 R29, R29 ;  /* 0x0000001d001d7308 */ /* 0x000e640000000800 */
[----:B------:R-:W-:-:S04]  /*5660*/  FMNMX.FTZ R77, R71, R12, !PT ;  /* 0x0000000c474d7209 */ /* 0x000fc80007810000 */
[----:B------:R-:W-:Y:S02]  /*5670*/  FMNMX.FTZ R12, R58, R77, !PT ;  /* 0x0000004d3a0c7209 */ /* 0x000fe40007810000 */
[----:B------:R-:W-:Y:S02]  /*5680*/  MUFU.EX2 R186, R186 ;  /* 0x000000ba00ba7308 */ /* 0x000fe40000000800 */
        /* <DEDUP_REMOVED lines=16> */
[----:B------:R-:W-:Y:S01]  /*5790*/  FMNMX.FTZ R12, R34, R77, !PT ;  /* 0x0000004d220c7209 */ /* 0x000fe20007810000 */
[----:B------:R-:W-:Y:S01]  /*57a0*/  FFMA.FTZ R77, R84, UR11, -R83 ;  /* 0x0000000b544d7c23 */ /* 0x000fe20008010853 */
[----:B------:R-:W-:Y:S01]  /*57b0*/  MUFU.EX2 R192, R192 ;  /* 0x000000c000c07308 */ /* 0x000fe20000000800 */
[----:B------:R-:W-:Y:S01]  /*57c0*/  IMAD.MOV.U32 R84, RZ, RZ, R87 ;  /* 0x000000ffff547224 */ /* 0x000fe200078e0057 */
[----:B------:R-:W-:Y:S02]  /*57d0*/  FMNMX.FTZ R61, R35, R12, !PT ;  /* 0x0000000c233d7209 */ /* 0x000fe40007810000 */
[----:B------:R-:W-:Y:S02]  /*57e0*/  FSEL R12, R39, -INF , P2 ;  /* 0xff800000270c7808 */ /* 0x000fe40001000000 */
[----:B------:R-:W-:Y:S02]  /*57f0*/  FMNMX.FTZ R61, R38, R61, !PT ;  /* 0x0000003d263d7209 */ /* 0x000fe40007810000 */
[----:B------:R0:W-:Y:S02]  /*5800*/  MUFU.EX2 R39, R56 ;  /* 0x0000003800277308 */ /* 0x0001e40000000800 */
[----:B------:R-:W-:-:S04]  /*5810*/  FMNMX.FTZ R61, R12, R61, !PT ;  /* 0x0000003d0c3d7209 */ /* 0x000fc80007810000 */
[----:B------:R-:W-:Y:S02]  /*5820*/  FMNMX.FTZ R61, R26, R61, !PT ;  /* 0x0000003d1a3d7209 */ /* 0x000fe40007810000 */
[----:B------:R-:W-:Y:S01]  /*5830*/  MUFU.EX2 R45, R45 ;  /* 0x0000002d002d7308 */ /* 0x000fe20000000800 */
[----:B0-----:R-:W-:Y:S01]  /*5840*/  FSEL R56, R31, -INF , P6 ;  /* 0xff8000001f387808 */ /* 0x001fe20003000000 */
[--C-:B------:R-:W-:Y:S01]  /*5850*/  FFMA.FTZ R31, R53, UR11, -R83.reuse ;  /* 0x0000000b351f7c23 */ /* 0x100fe20008010853 */
[----:B------:R-:W-:Y:S01]  /*5860*/  FMNMX.FTZ R61, R48, R61, !PT ;  /* 0x0000003d303d7209 */ /* 0x000fe20007810000 */
[----:B------:R-:W-:-:S03]  /*5870*/  FFMA.FTZ R53, R20, UR11, -R83 ;  /* 0x0000000b14357c23 */ /* 0x000fc60008010853 */
[----:B------:R-:W-:Y:S01]  /*5880*/  FMNMX.FTZ R61, R30, R61, !PT ;  /* 0x0000003d1e3d7209 */ /* 0x000fe20007810000 */
[----:B------:R-:W-:Y:S03]  /*5890*/  MUFU.EX2 R194, R194 ;  /* 0x000000c200c27308 */ /* 0x000fe60000000800 */
[----:B------:R-:W-:-:S05]  /*58a0*/  FMNMX.FTZ R61, R56, R61, !PT ;  /* 0x0000003d383d7209 */ /* 0x000fca0007810000 */
[----:B------:R-:W0:Y:S01]  /*58b0*/  SHFL.BFLY PT, R52, R61, 0x2, 0x1f ;  /* 0x0c401f003d347f89 */ /* 0x000e2200000e0000 */
[----:B------:R-:W-:Y:S08]  /*58c0*/  MUFU.EX2 R73, R73 ;  /* 0x0000004900497308 */ /* 0x000ff00000000800 */
[----:B------:R-:W-:Y:S08]  /*58d0*/  MUFU.EX2 R196, R196 ;  /* 0x000000c400c47308 */ /* 0x000ff00000000800 */
[----:B------:R-:W-:Y:S01]  /*58e0*/  MUFU.EX2 R65, R65 ;  /* 0x0000004100417308 */ /* 0x000fe20000000800 */
[----:B0-----:R-:W-:Y:S01]  /*58f0*/  FMNMX.FTZ R52, R61, R52, !PT ;  /* 0x000000343d347209 */ /* 0x001fe20007810000 */
[--C-:B------:R-:W-:Y:S01]  /*5900*/  FFMA.FTZ R61, R80, UR11, -R83.reuse ;  /* 0x0000000b503d7c23 */ /* 0x100fe20008010853 */
[----:B------:R-:W-:-:S05]  /*5910*/  FFMA.FTZ R83, R24, UR11, -R83 ;  /* 0x0000000b18537c23 */ /* 0x000fca0008010853 */
[----:B------:R-:W-:Y:S01]  /*5920*/  MUFU.EX2 R198, R198 ;  /* 0x000000c600c67308 */ /* 0x000fe20000000800 */
[----:B------:R-:W-:Y:S01]  /*5930*/  IMAD.MOV.U32 R80, RZ, RZ, R87 ;  /* 0x000000ffff507224 */ /* 0x000fe200078e0057 */
[----:B------:R-:W0:Y:S06]  /*5940*/  SHFL.BFLY PT, R85, R52, 0x1, 0x1f ;  /* 0x0c201f0034557f89 */ /* 0x000e2c00000e0000 */
[----:B------:R-:W-:Y:S08]  /*5950*/  MUFU.EX2 R69, R69 ;  /* 0x0000004500457308 */ /* 0x000ff00000000800 */
[----:B------:R-:W-:Y:S08]  /*5960*/  MUFU.EX2 R200, R200 ;  /* 0x000000c800c87308 */ /* 0x000ff00000000800 */
[----:B------:R-:W-:Y:S01]  /*5970*/  MUFU.EX2 R57, R57 ;  /* 0x0000003900397308 */ /* 0x000fe20000000800 */
[----:B0-----:R-:W-:-:S04]  /*5980*/  FMNMX.FTZ R92, R52, R85, !PT ;  /* 0x00000055345c7209 */ /* 0x001fc80007810000 */
[C---:B------:R-:W-:Y:S01]  /*5990*/  FSETP.NEU.FTZ.AND P2, PT, R92.reuse, -INF , PT ;  /* 0xff8000005c00780b */ /* 0x040fe20003f5d000 */
[----:B------:R-:W-:Y:S02]  /*59a0*/  FMUL.FTZ R85, R92, UR11 ;  /* 0x0000000b5c557c20 */ /* 0x000fe40008410000 */
[----:B------:R-:W-:Y:S03]  /*59b0*/  MUFU.EX2 R202, R202 ;  /* 0x000000ca00ca7308 */ /* 0x000fe60000000800 */
[----:B------:R-:W-:Y:S02]  /*59c0*/  FSEL R85, R85, RZ, P2 ;  /* 0x000000ff55557208 */ /* 0x000fe40001000000 */
[----:B------:R-:W-:-:S03]  /*59d0*/  PLOP3.LUT P2, PT, PT, PT, UP0, 0x80, 0x0 ;  /* 0x000000000000781c */ /* 0x000fc60003f4f008 */
[----:B------:R-:W-:Y:S01]  /*59e0*/  MUFU.EX2 R204, R204 ;  /* 0x000000cc00cc7308 */ /* 0x000fe20000000800 */
[----:B------:R-:W-:Y:S01]  /*59f0*/  FFMA.FTZ R60, R75, UR11, -R85 ;  /* 0x0000000b4b3c7c23 */ /* 0x000fe20008010855 */
[----:B------:R-:W-:Y:S01]  /*5a00*/  FADD.FTZ R75, R176, R13 ;  /* 0x0000000db04b7221 */ /* 0x000fe20000010000 */
[--C-:B------:R-:W-:Y:S01]  /*5a10*/  FFMA.FTZ R197, R66, UR11, -R85.reuse ;  /* 0x0000000b42c57c23 */ /* 0x100fe20008010855 */
[--C-:B------:R-:W-:Y:S01]  /*5a20*/  FFMA.FTZ R177, R114, UR11, -R85.reuse ;  /* 0x0000000b72b17c23 */ /* 0x100fe20008010855 */
[----:B------:R-:W-:Y:S01]  /*5a30*/  FFMA.FTZ R20, R115, UR11, -R85 ;  /* 0x0000000b73147c23 */ /* 0x000fe20008010855 */
[----:B--2---:R-:W-:Y:S01]  /*5a40*/  FADD.FTZ R14, R178, R75 ;  /* 0x0000004bb20e7221 */ /* 0x004fe20000010000 */
[--C-:B------:R-:W-:Y:S01]  /*5a50*/  FFMA.FTZ R66, R67, UR11, -R85.reuse ;  /* 0x0000000b43427c23 */ /* 0x100fe20008010855 */
[--C-:B------:R-:W-:Y:S01]  /*5a60*/  FFMA.FTZ R179, R118, UR11, -R85.reuse ;  /* 0x0000000b76b37c23 */ /* 0x100fe20008010855 */
[--C-:B------:R-:W-:Y:S01]  /*5a70*/  FFMA.FTZ R24, R119, UR11, -R85.reuse ;  /* 0x0000000b77187c23 */ /* 0x100fe20008010855 */
[----:B---3--:R-:W-:Y:S01]  /*5a80*/  FADD.FTZ R67, R15, R14 ;  /* 0x0000000e0f437221 */ /* 0x008fe20000010000 */
[----:B------:R-:W-:Y:S01]  /*5a90*/  MUFU.EX2 R177, R177 ;  /* 0x000000b100b17308 */ /* 0x000fe20000000800 */
[--C-:B------:R-:W-:Y:S01]  /*5aa0*/  FFMA.FTZ R181, R106, UR11, -R85.reuse ;  /* 0x0000000b6ab57c23 */ /* 0x100fe20008010855 */
[----:B------:R-:W-:Y:S01]  /*5ab0*/  FFMA.FTZ R28, R107, UR11, -R85 ;  /* 0x0000000b6b1c7c23 */ /* 0x000fe20008010855 */
[----:B----4-:R-:W-:Y:S01]  /*5ac0*/  FADD.FTZ R14, R180, R67 ;  /* 0x00000043b40e7221 */ /* 0x010fe20000010000 */
[--C-:B------:R-:W-:Y:S01]  /*5ad0*/  FFMA.FTZ R183, R110, UR11, -R85.reuse ;  /* 0x0000000b6eb77c23 */ /* 0x100fe20008010855 */
[--C-:B------:R-:W-:Y:S01]  /*5ae0*/  FFMA.FTZ R201, R58, UR11, -R85.reuse ;  /* 0x0000000b3ac97c23 */ /* 0x100fe20008010855 */
[--C-:B------:R-:W-:Y:S01]  /*5af0*/  FFMA.FTZ R32, R111, UR11, -R85.reuse ;  /* 0x0000000b6f207c23 */ /* 0x100fe20008010855 */
[----:B-----5:R-:W-:Y:S01]  /*5b00*/  FADD.FTZ R67, R21, R14 ;  /* 0x0000000e15437221 */ /* 0x020fe20000010000 */
[----:B------:R-:W0:Y:S01]  /*5b10*/  MUFU.EX2 R20, R20 ;  /* 0x0000001400147308 */ /* 0x000e220000000800 */
[--C-:B------:R-:W-:Y:S01]  /*5b20*/  FFMA.FTZ R185, R98, UR11, -R85.reuse ;  /* 0x0000000b62b97c23 */ /* 0x100fe20008010855 */
[----:B------:R-:W-:Y:S01]  /*5b30*/  FFMA.FTZ R199, R70, UR11, -R85 ;  /* 0x0000000b46c77c23 */ /* 0x000fe20008010855 */
[----:B-1----:R-:W-:Y:S01]  /*5b40*/  FADD.FTZ R14, R182, R67 ;  /* 0x00000043b60e7221 */ /* 0x002fe20000010000 */
[--C-:B------:R-:W-:Y:S01]  /*5b50*/  FFMA.FTZ R36, R99, UR11, -R85.reuse ;  /* 0x0000000b63247c23 */ /* 0x100fe20008010855 */
[--C-:B------:R-:W-:Y:S01]  /*5b60*/  FFMA.FTZ R187, R102, UR11, -R85.reuse ;  /* 0x0000000b66bb7c23 */ /* 0x100fe20008010855 */
[--C-:B------:R-:W-:Y:S01]  /*5b70*/  FFMA.FTZ R203, R62, UR11, -R85.reuse ;  /* 0x0000000b3ecb7c23 */ /* 0x100fe20008010855 */
[----:B------:R-:W-:Y:S01]  /*5b80*/  FADD.FTZ R67, R25, R14 ;  /* 0x0000000e19437221 */ /* 0x000fe20000010000 */
[----:B------:R-:W1:Y:S01]  /*5b90*/  MUFU.EX2 R179, R179 ;  /* 0x000000b300b37308 */ /* 0x000e620000000800 */
[--C-:B------:R-:W-:Y:S01]  /*5ba0*/  FFMA.FTZ R40, R103, UR11, -R85.reuse ;  /* 0x0000000b67287c23 */ /* 0x100fe20008010855 */
[----:B------:R-:W-:Y:S01]  /*5bb0*/  FFMA.FTZ R189, R90, UR11, -R85 ;  /* 0x0000000b5abd7c23 */ /* 0x000fe20008010855 */
[----:B------:R-:W-:Y:S01]  /*5bc0*/  FADD.FTZ R58, R184, R67 ;  /* 0x00000043b83a7221 */ /* 0x000fe20000010000 */
[--C-:B------:R-:W-:Y:S01]  /*5bd0*/  FFMA.FTZ R44, R91, UR11, -R85.reuse ;  /* 0x0000000b5b2c7c23 */ /* 0x100fe20008010855 */
[--C-:B------:R-:W-:Y:S01]  /*5be0*/  FFMA.FTZ R191, R94, UR11, -R85.reuse ;  /* 0x0000000b5ebf7c23 */ /* 0x100fe20008010855 */
[--C-:B------:R-:W-:Y:S01]  /*5bf0*/  FFMA.FTZ R205, R50, UR11, -R85.reuse ;  /* 0x0000000b32cd7c23 */ /* 0x100fe20008010855 */
[----:B------:R-:W-:Y:S01]  /*5c00*/  FADD.FTZ R67, R29, R58 ;  /* 0x0000003a1d437221 */ /* 0x000fe20000010000 */
[----:B------:R-:W2:Y:S01]  /*5c10*/  MUFU.EX2 R24, R24 ;  /* 0x0000001800187308 */ /* 0x000ea20000000800 */
[----:B0-----:R-:W-:Y:S01]  /*5c20*/  FADD.FTZ R14, R177, R20 ;  /* 0x00000014b10e7221 */ /* 0x001fe20000010000 */
[----:B------:R-:W-:Y:S01]  /*5c30*/  FFMA.FTZ R58, R59, UR11, -R85 ;  /* 0x0000000b3b3a7c23 */ /* 0x000fe20008010855 */
[----:B------:R-:W-:Y:S01]  /*5c40*/  FADD.FTZ R70, R186, R67 ;  /* 0x00000043ba467221 */ /* 0x000fe20000010000 */
[--C-:B------:R-:W-:Y:S01]  /*5c50*/  FFMA.FTZ R52, R95, UR11, -R85.reuse ;  /* 0x0000000b5f347c23 */ /* 0x100fe20008010855 */
[--C-:B------:R-:W-:Y:S01]  /*5c60*/  FFMA.FTZ R193, R74, UR11, -R85.reuse ;  /* 0x0000000b4ac17c23 */ /* 0x100fe20008010855 */
[--C-:B------:R-:W-:Y:S01]  /*5c70*/  FFMA.FTZ R195, R78, UR11, -R85.reuse ;  /* 0x0000000b4ec37c23 */ /* 0x100fe20008010855 */
[----:B------:R-:W-:Y:S01]  /*5c80*/  FADD.FTZ R67, R33, R70 ;  /* 0x0000004621437221 */ /* 0x000fe20000010000 */
[----:B------:R-:W0:Y:S01]  /*5c90*/  MUFU.EX2 R181, R181 ;  /* 0x000000b500b57308 */ /* 0x000e220000000800 */
[----:B-1----:R-:W-:Y:S01]  /*5ca0*/  FADD.FTZ R59, R179, R14 ;  /* 0x0000000eb33b7221 */ /* 0x002fe20000010000 */
[----:B------:R-:W-:Y:S01]  /*5cb0*/  FFMA.FTZ R64, R79, UR11, -R85 ;  /* 0x0000000b4f407c23 */ /* 0x000fe20008010855 */
[----:B------:R-:W-:Y:S01]  /*5cc0*/  FADD.FTZ R62, R188, R67 ;  /* 0x00000043bc3e7221 */ /* 0x000fe20000010000 */
[--C-:B------:R-:W-:Y:S01]  /*5cd0*/  FFMA.FTZ R207, R54, UR11, -R85.reuse ;  /* 0x0000000b36cf7c23 */ /* 0x100fe20008010855 */
[--C-:B------:R-:W-:Y:S01]  /*5ce0*/  FFMA.FTZ R68, R71, UR11, -R85.reuse ;  /* 0x0000000b47447c23 */ /* 0x100fe20008010855 */
[----:B------:R-:W-:Y:S01]  /*5cf0*/  FFMA.FTZ R211, R46, UR11, -R85 ;  /* 0x0000000b2ed37c23 */ /* 0x000fe20008010855 */
[----:B------:R-:W-:Y:S01]  /*5d00*/  FADD.FTZ R67, R37, R62 ;  /* 0x0000003e25437221 */ /* 0x000fe20000010000 */
[----:B------:R-:W1:Y:S01]  /*5d10*/  MUFU.EX2 R28, R28 ;  /* 0x0000001c001c7308 */ /* 0x000e620000000800 */
[----:B--2---:R-:W-:Y:S01]  /*5d20*/  FADD.FTZ R14, R24, R59 ;  /* 0x0000003b180e7221 */ /* 0x004fe20000010000 */
[----:B------:R-:W-:Y:S01]  /*5d30*/  FFMA.FTZ R62, R63, UR11, -R85 ;  /* 0x0000000b3f3e7c23 */ /* 0x000fe20008010855 */
[----:B------:R-:W-:Y:S01]  /*5d40*/  FADD.FTZ R70, R190, R67 ;  /* 0x00000043be467221 */ /* 0x000fe20000010000 */
[----:B------:R-:W-:Y:S01]  /*5d50*/  F2FP.F16.F32.PACK_AB R176, R13, R176 ;  /* 0x000000b00db0723e */ /* 0x000fe200000000ff */
        /* <DEDUP_REMOVED lines=9> */
[----:B------:R-:W-:Y:S01]  /*5df0*/  F2FP.F16.F32.PACK_AB R178, R15, R178 ;  /* 0x000000b20fb2723e */ /* 0x000fe200000000ff */
[----:B------:R-:W-:Y:S01]  /*5e00*/  FFMA.FTZ R35, R35, UR11, -R85 ;  /* 0x0000000b23237c23 */ /* 0x000fe20008010855 */
[----:B------:R-:W0:Y:S01]  /*5e10*/  MUFU.EX2 R32, R32 ;  /* 0x0000002000207308 */ /* 0x000e220000000800 */
[----:B-1----:R-:W-:Y:S01]  /*5e20*/  FADD.FTZ R14, R28, R59 ;  /* 0x0000003b1c0e7221 */ /* 0x002fe20000010000 */
[--C-:B------:R-:W-:Y:S01]  /*5e30*/  FFMA.FTZ R38, R38, UR11, -R85.reuse ;  /* 0x0000000b26267c23 */ /* 0x100fe20008010855 */
[--C-:B------:R-:W-:Y:S01]  /*5e40*/  FFMA.FTZ R48, R48, UR11, -R85.reuse ;  /* 0x0000000b30307c23 */ /* 0x100fe20008010855 */
[----:B------:R-:W-:Y:S01]  /*5e50*/  F2FP.F16.F32.PACK_AB R177, R20, R177 ;  /* 0x000000b114b1723e */ /* 0x000fe200000000ff */
[--C-:B------:R-:W-:Y:S01]  /*5e60*/  FFMA.FTZ R30, R30, UR11, -R85.reuse ;  /* 0x0000000b1e1e7c23 */ /* 0x100fe20008010855 */
[----:B------:R-:W-:Y:S01]  /*5e70*/  FFMA.FTZ R56, R56, UR11, -R85 ;  /* 0x0000000b38387c23 */ /* 0x000fe20008010855 */
[----:B------:R-:W-:Y:S01]  /*5e80*/  F2FP.F16.F32.PACK_AB R182, R25, R182 ;  /* 0x000000b619b6723e */ /* 0x000fe200000000ff */
[----:B------:R-:W1:Y:S01]  /*5e90*/  MUFU.EX2 R185, R185 ;  /* 0x000000b900b97308 */ /* 0x000e620000000800 */
[----:B--2---:R-:W-:Y:S01]  /*5ea0*/  FADD.FTZ R59, R183, R14 ;  /* 0x0000000eb73b7221 */ /* 0x004fe20000010000 */
[----:B------:R-:W-:Y:S01]  /*5eb0*/  F2FP.F16.F32.PACK_AB R184, R29, R184 ;  /* 0x000000b81db8723e */ /* 0x000fe200000000ff */
[--C-:B------:R-:W-:Y:S01]  /*5ec0*/  IMAD.MOV.U32 R79, RZ, RZ, R87.reuse ;  /* 0x000000ffff4f7224 */ /* 0x100fe200078e0057 */
[----:B------:R-:W-:Y:S01]  /*5ed0*/  F2FP.F16.F32.PACK_AB R186, R33, R186 ;  /* 0x000000ba21ba723e */ /* 0x000fe200000000ff */
[--C-:B------:R-:W-:Y:S01]  /*5ee0*/  IMAD.MOV.U32 R78, RZ, RZ, R87.reuse ;  /* 0x000000ffff4e7224 */ /* 0x100fe200078e0057 */
[----:B------:R-:W-:Y:S01]  /*5ef0*/  F2FP.F16.F32.PACK_AB R188, R37, R188 ;  /* 0x000000bc25bc723e */ /* 0x000fe200000000ff */
[----:B------:R-:W-:Y:S01]  /*5f00*/  IMAD.MOV.U32 R75, RZ, RZ, R87 ;  /* 0x000000ffff4b7224 */ /* 0x000fe200078e0057 */
[----:B------:R-:W2:Y:S01]  /*5f10*/  MUFU.EX2 R36, R36 ;  /* 0x0000002400247308 */ /* 0x000ea20000000800 */
[----:B0-----:R-:W-:Y:S01]  /*5f20*/  FADD.FTZ R14, R32, R59 ;  /* 0x0000003b200e7221 */ /* 0x001fe20000010000 */
[----:B------:R-:W-:Y:S01]  /*5f30*/  F2FP.F16.F32.PACK_AB R190, R41, R190 ;  /* 0x000000be29be723e */ /* 0x000fe200000000ff */
[--C-:B------:R-:W-:Y:S01]  /*5f40*/  IMAD.MOV.U32 R74, RZ, RZ, R87.reuse ;  /* 0x000000ffff4a7224 */ /* 0x100fe200078e0057 */
[----:B------:R-:W-:Y:S01]  /*5f50*/  F2FP.F16.F32.PACK_AB R192, R45, R192 ;  /* 0x000000c02dc0723e */ /* 0x000fe200000000ff */
[--C-:B------:R-:W-:Y:S01]  /*5f60*/  IMAD.MOV.U32 R71, RZ, RZ, R87.reuse ;  /* 0x000000ffff477224 */ /* 0x100fe200078e0057 */
[----:B------:R-:W-:Y:S01]  /*5f70*/  F2FP.F16.F32.PACK_AB R179, R24, R179 ;  /* 0x000000b318b3723e */ /* 0x000fe200000000ff */
[--C-:B------:R-:W-:Y:S01]  /*5f80*/  IMAD.MOV.U32 R67, RZ, RZ, R87.reuse ;  /* 0x000000ffff437224 */ /* 0x100fe200078e0057 */
[----:B------:R-:W0:Y:S01]  /*5f90*/  MUFU.EX2 R187, R187 ;  /* 0x000000bb00bb7308 */ /* 0x000e220000000800 */
[----:B-1----:R-:W-:Y:S01]  /*5fa0*/  FADD.FTZ R59, R185, R14 ;  /* 0x0000000eb93b7221 */ /* 0x002fe20000010000 */
[----:B------:R-:W-:Y:S01]  /*5fb0*/  F2FP.F16.F32.PACK_AB R181, R28, R181 ;  /* 0x000000b51cb5723e */ /* 0x000fe200000000ff */
[--C-:B------:R-:W-:Y:S01]  /*5fc0*/  IMAD.MOV.U32 R63, RZ, RZ, R87.reuse ;  /* 0x000000ffff3f7224 */ /* 0x100fe200078e0057 */
[----:B------:R-:W-:Y:S01]  /*5fd0*/  F2FP.F16.F32.PACK_AB R183, R32, R183 ;  /* 0x000000b720b7723e */ /* 0x000fe200000000ff */
[--C-:B------:R-:W-:Y:S01]  /*5fe0*/  IMAD.MOV.U32 R41, RZ, RZ, R87.reuse ;  /* 0x000000ffff297224 */ /* 0x100fe200078e0057 */
[----:B------:R-:W-:Y:S01]  /*5ff0*/  F2FP.F16.F32.PACK_AB R180, R21, R180 ;  /* 0x000000b415b4723e */ /* 0x000fe200000000ff */
[----:B------:R-:W-:Y:S01]  /*6000*/  IMAD.MOV.U32 R37, RZ, RZ, R87 ;  /* 0x000000ffff257224 */ /* 0x000fe200078e0057 */
[----:B------:R-:W1:Y:S01]  /*6010*/  MUFU.EX2 R40, R40 ;  /* 0x0000002800287308 */ /* 0x000e620000000800 */
[C---:B--2---:R-:W-:Y:S01]  /*6020*/  FADD.FTZ R14, R36.reuse, R59 ;  /* 0x0000003b240e7221 */ /* 0x044fe20000010000 */
[----:B------:R-:W-:Y:S01]  /*6030*/  FADD.FTZ R59, R45, R50 ;  /* 0x000000322d3b7221 */ /* 0x000fe20000010000 */
[----:B------:R-:W-:Y:S01]  /*6040*/  FFMA.FTZ R50, R51, UR11, -R85 ;  /* 0x0000000b33327c23 */ /* 0x000fe20008010855 */
[----:B------:R-:W-:Y:S01]  /*6050*/  F2FP.F16.F32.PACK_AB R185, R36, R185 ;  /* 0x000000b924b9723e */ /* 0x000fe200000000ff */
[----:B------:R-:W-:-:S02]  /*6060*/  IMAD.MOV.U32 R45, RZ, RZ, R87 ;  /* 0x000000ffff2d7224 */ /* 0x000fc400078e0057 */
[----:B------:R-:W-:Y:S01]  /*6070*/  FADD.FTZ R70, R194, R59 ;  /* 0x0000003bc2467221 */ /* 0x000fe20000010000 */
[----:B------:R-:W-:Y:S01]  /*6080*/  F2FP.F16.F32.PACK_AB R194, R73, R194 ;  /* 0x000000c249c2723e */ /* 0x000fe200000000ff */
[----:B------:R-:W2:Y:S01]  /*6090*/  MUFU.EX2 R189, R189 ;  /* 0x000000bd00bd7308 */ /* 0x000ea20000000800 */
[----:B0-----:R-:W-:Y:S01]  /*60a0*/  FADD.FTZ R51, R187, R14 ;  /* 0x0000000ebb337221 */ /* 0x001fe20000010000 */
[--C-:B------:R-:W-:Y:S02]  /*60b0*/  IMAD.MOV.U32 R36, RZ, RZ, R87.reuse ;  /* 0x000000ffff247224 */ /* 0x100fe400078e0057 */
[--C-:B------:R-:W-:Y:S02]  /*60c0*/  IMAD.MOV.U32 R33, RZ, RZ, R87.reuse ;  /* 0x000000ffff217224 */ /* 0x100fe400078e0057 */
[----:B------:R-:W-:Y:S02]  /*60d0*/  IMAD.MOV.U32 R32, RZ, RZ, R87 ;  /* 0x000000ffff207224 */ /* 0x000fe400078e0057 */
[----:B------:R-:W0:Y:S01]  /*60e0*/  MUFU.EX2 R44, R44 ;  /* 0x0000002c002c7308 */ /* 0x000e220000000800 */
[C---:B-1----:R-:W-:Y:S01]  /*60f0*/  FADD.FTZ R14, R40.reuse, R51 ;  /* 0x00000033280e7221 */ /* 0x042fe20000010000 */
[----:B------:R-:W-:Y:S01]  /*6100*/  FADD.FTZ R51, R73, R70 ;  /* 0x0000004649337221 */ /* 0x000fe20000010000 */
[----:B------:R-:W-:Y:S01]  /*6110*/  F2FP.F16.F32.PACK_AB R187, R40, R187 ;  /* 0x000000bb28bb723e */ /* 0x000fe200000000ff */
[----:B------:R-:W-:-:S02]  /*6120*/  IMAD.MOV.U32 R73, RZ, RZ, R87 ;  /* 0x000000ffff497224 */ /* 0x000fc400078e0057 */
[----:B------:R-:W-:Y:S01]  /*6130*/  FADD.FTZ R54, R196, R51 ;  /* 0x00000033c4367221 */ /* 0x000fe20000010000 */
[----:B------:R-:W-:Y:S01]  /*6140*/  F2FP.F16.F32.PACK_AB R196, R65, R196 ;  /* 0x000000c441c4723e */ /* 0x000fe200000000ff */
[----:B------:R-:W1:Y:S01]  /*6150*/  MUFU.EX2 R191, R191 ;  /* 0x000000bf00bf7308 */ /* 0x000e620000000800 */
[----:B--2---:R-:W-:Y:S01]  /*6160*/  FADD.FTZ R11, R189, R14 ;  /* 0x0000000ebd0b7221 */ /* 0x004fe20000010000 */
[----:B------:R-:W-:Y:S01]  /*6170*/  FADD.FTZ R51, R65, R54 ;  /* 0x0000003641337221 */ /* 0x000fe20000010000 */
[--C-:B------:R-:W-:Y:S02]  /*6180*/  IMAD.MOV.U32 R70, RZ, RZ, R87.reuse ;  /* 0x000000ffff467224 */ /* 0x100fe400078e0057 */
[----:B------:R-:W-:Y:S02]  /*6190*/  IMAD.MOV.U32 R65, RZ, RZ, R87 ;  /* 0x000000ffff417224 */ /* 0x000fe400078e0057 */
[----:B------:R-:W-:Y:S01]  /*61a0*/  FADD.FTZ R54, R198, R51 ;  /* 0x00000033c6367221 */ /* 0x000fe20000010000 */
[C---:B------:R-:W-:Y:S01]  /*61b0*/  F2FP.F16.F32.PACK_AB R198, R69.reuse, R198 ;  /* 0x000000c645c6723e */ /* 0x040fe200000000ff */
[----:B------:R-:W2:Y:S01]  /*61c0*/  MUFU.EX2 R52, R52 ;  /* 0x0000003400347308 */ /* 0x000ea20000000800 */
[C---:B0-----:R-:W-:Y:S01]  /*61d0*/  FADD.FTZ R14, R44.reuse, R11 ;  /* 0x0000000b2c0e7221 */ /* 0x041fe20000010000 */
[----:B------:R-:W-:Y:S01]  /*61e0*/  FADD.FTZ R51, R69, R54 ;  /* 0x0000003645337221 */ /* 0x000fe20000010000 */
[----:B------:R-:W-:Y:S01]  /*61f0*/  F2FP.F16.F32.PACK_AB R189, R44, R189 ;  /* 0x000000bd2cbd723e */ /* 0x000fe200000000ff */
[----:B------:R-:W-:-:S02]  /*6200*/  IMAD.MOV.U32 R69, RZ, RZ, R87 ;  /* 0x000000ffff457224 */ /* 0x000fc400078e0057 */
[----:B------:R-:W-:Y:S01]  /*6210*/  FADD.FTZ R46, R200, R51 ;  /* 0x00000033c82e7221 */ /* 0x000fe20000010000 */
[----:B------:R-:W-:Y:S01]  /*6220*/  F2FP.F16.F32.PACK_AB R200, R57, R200 ;  /* 0x000000c839c8723e */ /* 0x000fe200000000ff */
[----:B------:R-:W0:Y:S01]  /*6230*/  MUFU.EX2 R193, R193 ;  /* 0x000000c100c17308 */ /* 0x000e220000000800 */
[----:B-1----:R-:W-:Y:S01]  /*6240*/  FADD.FTZ R11, R191, R14 ;  /* 0x0000000ebf0b7221 */ /* 0x002fe20000010000 */
[----:B------:R-:W-:Y:S01]  /*6250*/  FADD.FTZ R59, R57, R46 ;  /* 0x0000002e393b7221 */ /* 0x000fe20000010000 */
[----:B------:R-:W-:Y:S01]  /*6260*/  FFMA.FTZ R46, R26, UR11, -R85 ;  /* 0x0000000b1a2e7c23 */ /* 0x000fe20008010855 */
[----:B------:R-:W-:Y:S02]  /*6270*/  IMAD.MOV.U32 R57, RZ, RZ, R87 ;  /* 0x000000ffff397224 */ /* 0x000fe400078e0057 */
[----:B------:R-:W-:Y:S01]  /*6280*/  FADD.FTZ R54, R202, R59 ;  /* 0x0000003bca367221 */ /* 0x000fe20000010000 */
[----:B------:R-:W-:Y:S01]  /*6290*/  F2FP.F16.F32.PACK_AB R202, R39, R202 ;  /* 0x000000ca27ca723e */ /* 0x000fe200000000ff */
[----:B------:R-:W1:Y:S01]  /*62a0*/  MUFU.EX2 R60, R60 ;  /* 0x0000003c003c7308 */ /* 0x000e620000000800 */
[C---:B--2---:R-:W-:Y:S01]  /*62b0*/  FADD.FTZ R14, R52.reuse, R11 ;  /* 0x0000000b340e7221 */ /* 0x044fe20000010000 */
[----:B------:R-:W-:Y:S01]  /*62c0*/  F2FP.F16.F32.PACK_AB R191, R52, R191 ;  /* 0x000000bf34bf723e */ /* 0x000fe200000000ff */
[----:B------:R-:W-:-:S02]  /*62d0*/  IMAD.MOV.U32 R59, RZ, RZ, R87 ;  /* 0x000000ffff3b7224 */ /* 0x000fc400078e0057 */
[--C-:B------:R-:W-:Y:S02]  /*62e0*/  IMAD.MOV.U32 R52, RZ, RZ, R87.reuse ;  /* 0x000000ffff347224 */ /* 0x100fe400078e0057 */
[--C-:B------:R-:W-:Y:S01]  /*62f0*/  IMAD.MOV.U32 R44, RZ, RZ, R87.reuse ;  /* 0x000000ffff2c7224 */ /* 0x100fe200078e0057 */
[----:B------:R-:W2:Y:S01]  /*6300*/  MUFU.EX2 R195, R195 ;  /* 0x000000c300c37308 */ /* 0x000ea20000000800 */
[----:B0-----:R-:W-:Y:S01]  /*6310*/  FADD.FTZ R11, R193, R14 ;  /* 0x0000000ec10b7221 */ /* 0x001fe20000010000 */
[--C-:B------:R-:W-:Y:S02]  /*6320*/  IMAD.MOV.U32 R40, RZ, RZ, R87.reuse ;  /* 0x000000ffff287224 */ /* 0x100fe400078e0057 */
[--C-:B------:R-:W-:Y:S02]  /*6330*/  IMAD.MOV.U32 R29, RZ, RZ, R87.reuse ;  /* 0x000000ffff1d7224 */ /* 0x100fe400078e0057 */
[----:B------:R-:W-:Y:S02]  /*6340*/  IMAD.MOV.U32 R28, RZ, RZ, R87 ;  /* 0x000000ffff1c7224 */ /* 0x000fe400078e0057 */
[----:B------:R-:W0:Y:S01]  /*6350*/  MUFU.EX2 R64, R64 ;  /* 0x0000004000407308 */ /* 0x000e220000000800 */
[----:B-1----:R-:W-:Y:S01]  /*6360*/  FADD.FTZ R14, R60, R11 ;  /* 0x0000000b3c0e7221 */ /* 0x002fe20000010000 */
[----:B------:R-:W-:Y:S01]  /*6370*/  FFMA.FTZ R11, R12, UR11, -R85 ;  /* 0x0000000b0c0b7c23 */ /* 0x000fe20008010855 */
[----:B------:R-:W-:Y:S01]  /*6380*/  F2FP.F16.F32.PACK_AB R193, R60, R193 ;  /* 0x000000c13cc1723e */ /* 0x000fe200000000ff */
[----:B------:R-:W-:-:S02]  /*6390*/  IMAD.MOV.U32 R85, RZ, RZ, R87 ;  /* 0x000000ffff557224 */ /* 0x000fc400078e0057 */
[--C-:B------:R-:W-:Y:S02]  /*63a0*/  IMAD.MOV.U32 R60, RZ, RZ, R87.reuse ;  /* 0x000000ffff3c7224 */ /* 0x100fe400078e0057 */
[----:B------:R-:W1:Y:S01]  /*63b0*/  MUFU.EX2 R197, R197 ;  /* 0x000000c500c57308 */ /* 0x000e620000000800 */
[----:B--2---:R-:W-:Y:S01]  /*63c0*/  FADD.FTZ R51, R195, R14 ;  /* 0x0000000ec3337221 */ /* 0x004fe20000010000 */
[--C-:B------:R-:W-:Y:S02]  /*63d0*/  IMAD.MOV.U32 R25, RZ, RZ, R87.reuse ;  /* 0x000000ffff197224 */ /* 0x100fe400078e0057 */
[----:B------:R-:W-:-:S04]  /*63e0*/  IMAD.MOV.U32 R24, RZ, RZ, R87 ;  /* 0x000000ffff187224 */ /* 0x000fc800078e0057 */
[----:B------:R-:W2:Y:S01]  /*63f0*/  MUFU.EX2 R66, R66 ;  /* 0x0000004200427308 */ /* 0x000ea20000000800 */
[C---:B0-----:R-:W-:Y:S01]  /*6400*/  FADD.FTZ R14, R64.reuse, R51 ;  /* 0x00000033400e7221 */ /* 0x041fe20000010000 */
[----:B------:R-:W-:Y:S01]  /*6410*/  F2FP.F16.F32.PACK_AB R195, R64, R195 ;  /* 0x000000c340c3723e */ /* 0x000fe200000000ff */
[----:B------:R-:W-:-:S05]  /*6420*/  IMAD.MOV.U32 R64, RZ, RZ, R87 ;  /* 0x000000ffff407224 */ /* 0x000fca00078e0057 */
[----:B------:R-:W0:Y:S01]  /*6430*/  MUFU.EX2 R199, R199 ;  /* 0x000000c700c77308 */ /* 0x000e220000000800 */
[----:B-1----:R-:W-:-:S07]  /*6440*/  FADD.FTZ R51, R197, R14 ;  /* 0x0000000ec5337221 */ /* 0x002fce0000010000 */
[----:B------:R-:W1:Y:S01]  /*6450*/  MUFU.EX2 R68, R68 ;  /* 0x0000004400447308 */ /* 0x000e620000000800 */
[C---:B--2---:R-:W-:Y:S01]  /*6460*/  FADD.FTZ R14, R66.reuse, R51 ;  /* 0x00000033420e7221 */ /* 0x044fe20000010000 */
[----:B------:R-:W-:Y:S01]  /*6470*/  F2FP.F16.F32.PACK_AB R197, R66, R197 ;  /* 0x000000c542c5723e */ /* 0x000fe200000000ff */
[----:B------:R-:W-:-:S05]  /*6480*/  IMAD.MOV.U32 R66, RZ, RZ, R87 ;  /* 0x000000ffff427224 */ /* 0x000fca00078e0057 */
[----:B------:R-:W2:Y:S01]  /*6490*/  MUFU.EX2 R201, R201 ;  /* 0x000000c900c97308 */ /* 0x000ea20000000800 */
[----:B0-----:R-:W-:-:S07]  /*64a0*/  FADD.FTZ R13, R199, R14 ;  /* 0x0000000ec70d7221 */ /* 0x001fce0000010000 */
[----:B------:R-:W0:Y:S01]  /*64b0*/  MUFU.EX2 R58, R58 ;  /* 0x0000003a003a7308 */ /* 0x000e220000000800 */
[C---:B-1----:R-:W-:Y:S01]  /*64c0*/  FADD.FTZ R14, R68.reuse, R13 ;  /* 0x0000000d440e7221 */ /* 0x042fe20000010000 */
[----:B------:R-:W-:Y:S01]  /*64d0*/  F2FP.F16.F32.PACK_AB R199, R68, R199 ;  /* 0x000000c744c7723e */ /* 0x000fe200000000ff */
[----:B------:R-:W-:-:S05]  /*64e0*/  IMAD.MOV.U32 R68, RZ, RZ, R87 ;  /* 0x000000ffff447224 */ /* 0x000fca00078e0057 */
[----:B------:R-:W1:Y:S01]  /*64f0*/  MUFU.EX2 R203, R203 ;  /* 0x000000cb00cb7308 */ /* 0x000e620000000800 */
[----:B--2---:R-:W-:-:S07]  /*6500*/  FADD.FTZ R13, R201, R14 ;  /* 0x0000000ec90d7221 */ /* 0x004fce0000010000 */
        /* <DEDUP_REMOVED lines=10> */
[----:B------:R-:W-:Y:S01]  /*65b0*/  MUFU.EX2 R27, R27 ;  /* 0x0000001b001b7308 */ /* 0x000fe20000000800 */
[----:B0-----:R-:W-:-:S07]  /*65c0*/  FADD.FTZ R13, R205, R14 ;  /* 0x0000000ecd0d7221 */ /* 0x001fce0000010000 */
[----:B------:R-:W0:Y:S01]  /*65d0*/  MUFU.EX2 R207, R207 ;  /* 0x000000cf00cf7308 */ /* 0x000e220000000800 */
[C---:B-1----:R-:W-:Y:S01]  /*65e0*/  FADD.FTZ R14, R50.reuse, R13 ;  /* 0x0000000d320e7221 */ /* 0x042fe20000010000 */
[----:B------:R-:W-:Y:S01]  /*65f0*/  F2FP.F16.F32.PACK_AB R205, R50, R205 ;  /* 0x000000cd32cd723e */ /* 0x000fe200000000ff */
[----:B------:R-:W-:-:S05]  /*6600*/  IMAD.MOV.U32 R50, RZ, RZ, R87 ;  /* 0x000000ffff327224 */ /* 0x000fca00078e0057 */
[----:B------:R-:W-:Y:S08]  /*6610*/  MUFU.EX2 R206, R206 ;  /* 0x000000ce00ce7308 */ /* 0x000ff00000000800 */
[----:B------:R1:W2:Y:S01]  /*6620*/  MUFU.EX2 R42, R55 ;  /* 0x00000037002a7308 */ /* 0x0002a20000000800 */
[----:B0-----:R-:W-:-:S07]  /*6630*/  FADD.FTZ R13, R207, R14 ;  /* 0x0000000ecf0d7221 */ /* 0x001fce0000010000 */
[----:B------:R-:W0:Y:S01]  /*6640*/  MUFU.EX2 R31, R31 ;  /* 0x0000001f001f7308 */ /* 0x000e220000000800 */
[----:B-1----:R-:W-:Y:S01]  /*6650*/  FADD.FTZ R55, R39, R54 ;  /* 0x0000003627377221 */ /* 0x002fe20000010000 */
[----:B------:R-:W-:-:S03]  /*6660*/  IMAD.MOV.U32 R39, RZ, RZ, R87 ;  /* 0x000000ffff277224 */ /* 0x000fc600078e0057 */
[----:B------:R-:W-:Y:S01]  /*6670*/  FADD.FTZ R26, R204, R55 ;  /* 0x00000037cc1a7221 */ /* 0x000fe20000010000 */
[C---:B------:R-:W-:Y:S01]  /*6680*/  F2FP.F16.F32.PACK_AB R204, R27.reuse, R204 ;  /* 0x000000cc1bcc723e */ /* 0x040fe200000000ff */
[----:B------:R-:W-:Y:S01]  /*6690*/  IMAD.MOV.U32 R55, RZ, RZ, R87 ;  /* 0x000000ffff377224 */ /* 0x000fe200078e0057 */
[----:B------:R-:W1:Y:S01]  /*66a0*/  MUFU.EX2 R209, R209 ;  /* 0x000000d100d17308 */ /* 0x000e620000000800 */
[----:B------:R-:W-:Y:S01]  /*66b0*/  FADD.FTZ R51, R27, R26 ;  /* 0x0000001a1b337221 */ /* 0x000fe20000010000 */
[C---:B--2---:R-:W-:Y:S01]  /*66c0*/  FADD.FTZ R14, R42.reuse, R13 ;  /* 0x0000000d2a0e7221 */ /* 0x044fe20000010000 */
[----:B------:R-:W-:Y:S01]  /*66d0*/  F2FP.F16.F32.PACK_AB R207, R42, R207 ;  /* 0x000000cf2acf723e */ /* 0x000fe200000000ff */
[----:B------:R-:W-:Y:S02]  /*66e0*/  IMAD.MOV.U32 R42, RZ, RZ, R87 ;  /* 0x000000ffff2a7224 */ /* 0x000fe400078e0057 */
[----:B------:R-:W-:Y:S01]  /*66f0*/  FADD.FTZ R54, R206, R51 ;  /* 0x00000033ce367221 */ /* 0x000fe20000010000 */
[--C-:B------:R-:W-:Y:S01]  /*6700*/  IMAD.MOV.U32 R51, RZ, RZ, R87.reuse ;  /* 0x000000ffff337224 */ /* 0x100fe200078e0057 */
[----:B------:R-:W2:Y:S02]  /*6710*/  MUFU.EX2 R208, R208 ;  /* 0x000000d000d07308 */ /* 0x000ea40000000800 */
[C---:B0-----:R-:W-:Y:S01]  /*6720*/  FADD.FTZ R15, R31.reuse, R54 ;  /* 0x000000361f0f7221 */ /* 0x041fe20000010000 */
[----:B------:R-:W-:Y:S01]  /*6730*/  F2FP.F16.F32.PACK_AB R206, R31, R206 ;  /* 0x000000ce1fce723e */ /* 0x000fe200000000ff */
[----:B------:R-:W-:-:S02]  /*6740*/  IMAD.MOV.U32 R31, RZ, RZ, R87 ;  /* 0x000000ffff1f7224 */ /* 0x000fc400078e0057 */
[----:B------:R-:W-:Y:S02]  /*6750*/  IMAD.MOV.U32 R27, RZ, RZ, R87 ;  /* 0x000000ffff1b7224 */ /* 0x000fe400078e0057 */
[----:B------:R0:W3:Y:S01]  /*6760*/  MUFU.EX2 R12, R43 ;  /* 0x0000002b000c7308 */ /* 0x0000e20000000800 */
[----:B-1----:R-:W-:-:S07]  /*6770*/  FADD.FTZ R13, R209, R14 ;  /* 0x0000000ed10d7221 */ /* 0x002fce0000010000 */
[----:B------:R-:W1:Y:S01]  /*6780*/  MUFU.EX2 R49, R49 ;  /* 0x0000003100317308 */ /* 0x000e620000000800 */
[----:B--2---:R-:W-:Y:S01]  /*6790*/  FADD.FTZ R54, R208, R15 ;  /* 0x0000000fd0367221 */ /* 0x004fe20000010000 */
[----:B0-----:R-:W-:-:S06]  /*67a0*/  IMAD.MOV.U32 R43, RZ, RZ, R87 ;  /* 0x000000ffff2b7224 */ /* 0x001fcc00078e0057 */
[----:B------:R-:W0:Y:S01]  /*67b0*/  MUFU.EX2 R211, R211 ;  /* 0x000000d300d37308 */ /* 0x000e220000000800 */
[C---:B---3--:R-:W-:Y:S01]  /*67c0*/  FADD.FTZ R14, R12.reuse, R13 ;  /* 0x0000000d0c0e7221 */ /* 0x048fe20000010000 */
[----:B------:R-:W-:-:S06]  /*67d0*/  F2FP.F16.F32.PACK_AB R209, R12, R209 ;  /* 0x000000d10cd1723e */ /* 0x000fcc00000000ff */
[----:B------:R-:W2:Y:S01]  /*67e0*/  MUFU.EX2 R210, R210 ;  /* 0x000000d200d27308 */ /* 0x000ea20000000800 */
[C---:B-1----:R-:W-:Y:S01]  /*67f0*/  FADD.FTZ R15, R49.reuse, R54 ;  /* 0x00000036310f7221 */ /* 0x042fe20000010000 */
[----:B------:R-:W-:Y:S01]  /*6800*/  F2FP.F16.F32.PACK_AB R208, R49, R208 ;  /* 0x000000d031d0723e */ /* 0x000fe200000000ff */
[----:B------:R-:W-:-:S05]  /*6810*/  IMAD.MOV.U32 R49, RZ, RZ, R87 ;  /* 0x000000ffff317224 */ /* 0x000fca00078e0057 */
[----:B------:R1:W3:Y:S01]  /*6820*/  MUFU.EX2 R26, R47 ;  /* 0x0000002f001a7308 */ /* 0x0002e20000000800 */
[----:B0-----:R-:W-:-:S07]  /*6830*/  FADD.FTZ R13, R211, R14 ;  /* 0x0000000ed30d7221 */ /* 0x001fce0000010000 */
[----:B------:R-:W0:Y:S01]  /*6840*/  MUFU.EX2 R53, R53 ;  /* 0x0000003500357308 */ /* 0x000e220000000800 */
[----:B--2---:R-:W-:Y:S01]  /*6850*/  FADD.FTZ R54, R210, R15 ;  /* 0x0000000fd2367221 */ /* 0x004fe20000010000 */
[----:B-1----:R-:W-:-:S06]  /*6860*/  IMAD.MOV.U32 R47, RZ, RZ, R87 ;  /* 0x000000ffff2f7224 */ /* 0x002fcc00078e0057 */
[----:B------:R-:W1:Y:S01]  /*6870*/  MUFU.EX2 R34, R34 ;  /* 0x0000002200227308 */ /* 0x000e620000000800 */
[C---:B---3--:R-:W-:Y:S01]  /*6880*/  FADD.FTZ R13, R26.reuse, R13 ;  /* 0x0000000d1a0d7221 */ /* 0x048fe20000010000 */
        /* <DEDUP_REMOVED lines=8> */
[----:B------:R-:W1:Y:S01]  /*6910*/  MUFU.EX2 R61, R61 ;  /* 0x0000003d003d7308 */ /* 0x000e620000000800 */
[----:B--2---:R-:W-:-:S07]  /*6920*/  FADD.FTZ R54, R212, R15 ;  /* 0x0000000fd4367221 */ /* 0x004fce0000010000 */
[----:B------:R-:W2:Y:S01]  /*6930*/  MUFU.EX2 R38, R38 ;  /* 0x0000002600267308 */ /* 0x000ea20000000800 */
[C---:B0-----:R-:W-:Y:S01]  /*6940*/  FADD.FTZ R13, R35.reuse, R20 ;  /* 0x00000014230d7221 */ /* 0x041fe20000010000 */
[----:B------:R-:W-:Y:S01]  /*6950*/  F2FP.F16.F32.PACK_AB R213, R35, R34 ;  /* 0x0000002223d5723e */ /* 0x000fe200000000ff */
[--C-:B------:R-:W-:Y:S02]  /*6960*/  IMAD.MOV.U32 R35, RZ, RZ, R87.reuse ;  /* 0x000000ffff237224 */ /* 0x100fe400078e0057 */
[----:B------:R-:W-:-:S03]  /*6970*/  IMAD.MOV.U32 R34, RZ, RZ, R87 ;  /* 0x000000ffff227224 */ /* 0x000fc600078e0057 */
[----:B------:R-:W0:Y:S01]  /*6980*/  MUFU.EX2 R214, R214 ;  /* 0x000000d600d67308 */ /* 0x000e220000000800 */
[C---:B-1----:R-:W-:Y:S01]  /*6990*/  FADD.FTZ R15, R61.reuse, R54 ;  /* 0x000000363d0f7221 */ /* 0x042fe20000010000 */
[----:B------:R-:W-:Y:S01]  /*69a0*/  F2FP.F16.F32.PACK_AB R212, R61, R212 ;  /* 0x000000d43dd4723e */ /* 0x000fe200000000ff */
[----:B------:R-:W-:-:S05]  /*69b0*/  IMAD.MOV.U32 R61, RZ, RZ, R87 ;  /* 0x000000ffff3d7224 */ /* 0x000fca00078e0057 */
[----:B------:R-:W1:Y:S01]  /*69c0*/  MUFU.EX2 R11, R11 ;  /* 0x0000000b000b7308 */ /* 0x000e620000000800 */
[----:B--2---:R-:W-:-:S07]  /*69d0*/  FADD.FTZ R20, R38, R13 ;  /* 0x0000000d26147221 */ /* 0x004fce0000010000 */
[----:B------:R-:W2:Y:S01]  /*69e0*/  MUFU.EX2 R77, R77 ;  /* 0x0000004d004d7308 */ /* 0x000ea20000000800 */
[----:B0-----:R-:W-:-:S07]  /*69f0*/  FADD.FTZ R54, R214, R15 ;  /* 0x0000000fd6367221 */ /* 0x001fce0000010000 */
[----:B------:R-:W0:Y:S01]  /*6a00*/  MUFU.EX2 R46, R46 ;  /* 0x0000002e002e7308 */ /* 0x000e220000000800 */
[C---:B-1----:R-:W-:Y:S01]  /*6a10*/  FADD.FTZ R13, R11.reuse, R20 ;  /* 0x000000140b0d7221 */ /* 0x042fe20000010000 */
[----:B------:R-:W-:Y:S01]  /*6a20*/  F2FP.F16.F32.PACK_AB R215, R11, R38 ;  /* 0x000000260bd7723e */ /* 0x000fe200000000ff */
[----:B------:R-:W-:-:S05]  /*6a30*/  IMAD.MOV.U32 R38, RZ, RZ, R87 ;  /* 0x000000ffff267224 */ /* 0x000fca00078e0057 */
[----:B------:R-:W1:Y:S01]  /*6a40*/  MUFU.EX2 R216, R216 ;  /* 0x000000d800d87308 */ /* 0x000e620000000800 */
[C---:B--2---:R-:W-:Y:S01]  /*6a50*/  FADD.FTZ R15, R77.reuse, R54 ;  /* 0x000000364d0f7221 */ /* 0x044fe20000010000 */
[----:B------:R-:W-:Y:S01]  /*6a60*/  F2FP.F16.F32.PACK_AB R214, R77, R214 ;  /* 0x000000d64dd6723e */ /* 0x000fe200000000ff */
[----:B------:R-:W-:-:S05]  /*6a70*/  IMAD.MOV.U32 R77, RZ, RZ, R87 ;  /* 0x000000ffff4d7224 */ /* 0x000fca00078e0057 */
[----:B------:R2:W3:Y:S01]  /*6a80*/  MUFU.EX2 R217, R48 ;  /* 0x0000003000d97308 */ /* 0x0004e20000000800 */
[----:B0-----:R-:W-:-:S07]  /*6a90*/  FADD.FTZ R20, R46, R13 ;  /* 0x0000000d2e147221 */ /* 0x001fce0000010000 */
[----:B------:R-:W0:Y:S01]  /*6aa0*/  MUFU.EX2 R81, R81 ;  /* 0x0000005100517308 */ /* 0x000e220000000800 */
[----:B-1----:R-:W-:Y:S01]  /*6ab0*/  FADD.FTZ R54, R216, R15 ;  /* 0x0000000fd8367221 */ /* 0x002fe20000010000 */
[----:B--2---:R-:W-:-:S06]  /*6ac0*/  IMAD.MOV.U32 R48, RZ, RZ, R87 ;  /* 0x000000ffff307224 */ /* 0x004fcc00078e0057 */
[----:B------:R-:W1:Y:S01]  /*6ad0*/  MUFU.EX2 R30, R30 ;  /* 0x0000001e001e7308 */ /* 0x000e620000000800 */
[C---:B---3--:R-:W-:Y:S01]  /*6ae0*/  FADD.FTZ R13, R217.reuse, R20 ;  /* 0x00000014d90d7221 */ /* 0x048fe20000010000 */
[----:B------:R-:W-:Y:S01]  /*6af0*/  F2FP.F16.F32.PACK_AB R217, R217, R46 ;  /* 0x0000002ed9d9723e */ /* 0x000fe200000000ff */
[----:B------:R-:W-:-:S05]  /*6b00*/  IMAD.MOV.U32 R46, RZ, RZ, R87 ;  /* 0x000000ffff2e7224 */ /* 0x000fca00078e0057 */
[----:B------:R-:W2:Y:S01]  /*6b10*/  MUFU.EX2 R218, R218 ;  /* 0x000000da00da7308 */ /* 0x000ea20000000800 */
[C---:B0-----:R-:W-:Y:S01]  /*6b20*/  FADD.FTZ R15, R81.reuse, R54 ;  /* 0x00000036510f7221 */ /* 0x041fe20000010000 */
[----:B------:R-:W-:Y:S01]  /*6b30*/  F2FP.F16.F32.PACK_AB R216, R81, R216 ;  /* 0x000000d851d8723e */ /* 0x000fe200000000ff */
[--C-:B------:R-:W-:Y:S02]  /*6b40*/  IMAD.MOV.U32 R81, RZ, RZ, R87.reuse ;  /* 0x000000ffff517224 */ /* 0x100fe400078e0057 */
[----:B------:R-:W-:-:S03]  /*6b50*/  IMAD.MOV.U32 R54, RZ, RZ, R87 ;  /* 0x000000ffff367224 */ /* 0x000fc600078e0057 */
[----:B------:R0:W3:Y:S01]  /*6b60*/  MUFU.EX2 R219, R56 ;  /* 0x0000003800db7308 */ /* 0x0000e20000000800 */
[----:B-1----:R-:W-:-:S07]  /*6b70*/  FADD.FTZ R12, R30, R13 ;  /* 0x0000000d1e0c7221 */ /* 0x002fce0000010000 */
[----:B------:R-:W1:Y:S01]  /*6b80*/  MUFU.EX2 R83, R83 ;  /* 0x0000005300537308 */ /* 0x000e620000000800 */
[----:B--2---:R-:W-:Y:S01]  /*6b90*/  FADD.FTZ R14, R218, R15 ;  /* 0x0000000fda0e7221 */ /* 0x004fe20000010000 */
[--C-:B0-----:R-:W-:Y:S02]  /*6ba0*/  IMAD.MOV.U32 R56, RZ, RZ, R87.reuse ;  /* 0x000000ffff387224 */ /* 0x101fe400078e0057 */
[C---:B---3--:R-:W-:Y:S01]  /*6bb0*/  FADD.FTZ R13, R219.reuse, R12 ;  /* 0x0000000cdb0d7221 */ /* 0x048fe20000010000 */
[----:B------:R-:W-:Y:S01]  /*6bc0*/  F2FP.F16.F32.PACK_AB R219, R219, R30 ;  /* 0x0000001edbdb723e */ /* 0x000fe200000000ff */
[--C-:B------:R-:W-:Y:S02]  /*6bd0*/  IMAD.MOV.U32 R30, RZ, RZ, R87.reuse ;  /* 0x000000ffff1e7224 */ /* 0x100fe400078e0057 */
[C---:B-1----:R-:W-:Y:S01]  /*6be0*/  FADD.FTZ R14, R83.reuse, R14 ;  /* 0x0000000e530e7221 */ /* 0x042fe20000010000 */
[----:B------:R-:W-:Y:S01]  /*6bf0*/  F2FP.F16.F32.PACK_AB R218, R83, R218 ;  /* 0x000000da53da723e */ /* 0x000fe200000000ff */
[----:B------:R-:W-:Y:S01]  /*6c00*/  IMAD.MOV.U32 R83, RZ, RZ, R87 ;  /* 0x000000ffff537224 */ /* 0x000fe200078e0057 */
[----:B------:R-:W-:Y:S06]  /*6c10*/  @!P2 BRA `(.L_x_180) ;  /* 0x0000004c0080a947 */ /* 0x000fec0003800000 */
[----:B------:R-:W-:Y:S01]  /*6c20*/  R2UR UR60, R2 ;  /* 0x00000000023c72ca */ /* 0x000fe200000e0000 */
[----:B------:R-:W-:Y:S01]  /*6c30*/  IMAD.MOV.U32 R11, RZ, RZ, R92 ;  /* 0x000000ffff0b7224 */ /* 0x000fe200078e005c */
        /* <DEDUP_REMOVED lines=33> */
[----:B------:R-:W-:-:S07]  /*6e50*/  CS2R R24, SRZ ;  /* 0x0000000000187805 */ /* 0x000fce000001ff00 */
.L_x_189:
[----:B------:R-:W-:Y:S01]  /*6e60*/  R2UR UR10, R19 ;  /* 0x00000000130a72ca */ /* 0x000fe200000e0000 */
[----:B------:R-:W-:-:S04]  /*6e70*/  UIADD3 UR6, UR60, 0x1, URZ ;  /* 0x000000013c067890 */ /* 0x000fc8000fffe03f */
[----:B------:R-:W-:-:S04]  /*6e80*/  UISETP.NE.AND UP0, UPT, UR6, 0x2, UPT ;  /* 0x000000020600788c */ /* 0x000fc8000bf05270 */
[----:B------:R-:W-:Y:S02]  /*6e90*/  USEL UR7, URZ, 0x1, UP0 ;  /* 0x000000013f077887 */ /* 0x000fe40008000000 */
[----:B------:R-:W-:Y:S02]  /*6ea0*/  USEL UR6, UR6, URZ, UP0 ;  /* 0x0000003f06067287 */ /* 0x000fe40008000000 */
[----:B------:R-:W-:Y:S02]  /*6eb0*/  ISETP.NE.AND P3, PT, RZ, UR10, PT ;  /* 0x0000000aff007c0c */ /* 0x000fe4000bf65270 */
[----:B------:R-:W-:Y:S02]  /*6ec0*/  LOP3.LUT R16, R15, UR7, RZ, 0x3c, !PT ;  /* 0x000000070f107c12 */ /* 0x000fe4000f8e3cff */
[----:B------:R-:W-:-:S09]  /*6ed0*/  IMAD.U32 R2, RZ, RZ, UR6 ;  /* 0x00000006ff027e24 */ /* 0x000fd2000f8e00ff */
[----:B------:R-:W-:Y:S05]  /*6ee0*/  @P3 BRA `(.L_x_181) ;  /* 0x0000000000343947 */ /* 0x000fea0003800000 */
[----:B------:R-:W-:Y:S05]  /*6ef0*/  @!P0 BRA `(.L_x_182) ;  /* 0x0000000000048947 */ /* 0x000fea0003800000 */
[----:B------:R-:W-:Y:S01]  /*6f00*/  BPT.TRAP 0x1 ;  /* 0x000000040000795c */ /* 0x000fe20000300000 */
.L_x_182:
[----:B------:R-:W0:Y:S01]  /*6f10*/  S2UR UR7, SR_CgaCtaId ;  /* 0x00000000000779c3 */ /* 0x000e220000008800 */
[----:B------:R-:W-:Y:S01]  /*6f20*/  UMOV UR6, 0x400 ;  /* 0x0000040000067882 */ /* 0x000fe20000000000 */
[----:B------:R-:W-:Y:S01]  /*6f30*/  SHF.L.U32 R21, R16, 0x1f, RZ ;  /* 0x0000001f10157819 */ /* 0x000fe200000006ff */
[----:B0-----:R-:W-:-:S06]  /*6f40*/  ULEA UR6, UR7, UR6, 0x18 ;  /* 0x0000000607067291 */ /* 0x001fcc000f8ec03f */
[----:B------:R-:W-:-:S04]  /*6f50*/  LEA R0, R2, UR6, 0x3 ;  /* 0x0000000602007c11 */ /* 0x000fc8000f8e18ff */
[----:B------:R0:W1:Y:S01]  /*6f60*/  SYNCS.PHASECHK.TRANS64.TRYWAIT P2, [R0+URZ+0x34830], R21 ;  /* 0x03483015000075a7 */ /* 0x000062000804017f */
[----:B------:R-:W-:Y:S05]  /*6f70*/  @!P0 BRA `(.L_x_183) ;  /* 0x0000000000048947 */ /* 0x000fea0003800000 */
[----:B------:R-:W-:Y:S01]  /*6f80*/  BPT.TRAP 0x1 ;  /* 0x000000040000795c */ /* 0x000fe20000300000 */
.L_x_183:
[----:B-1----:R-:W-:Y:S05]  /*6f90*/  @P2 BRA `(.L_x_181) ;  /* 0x0000000000082947 */ /* 0x002fea0003800000 */
[----:B------:R-:W1:Y:S02]  /*6fa0*/  SYNCS.PHASECHK.TRANS64.TRYWAIT P2, [R0+URZ+0x34830], R21 ;  /* 0x03483015000075a7 */ /* 0x000e64000804017f */
[----:B-1----:R-:W-:Y:S05]  /*6fb0*/  @!P2 BRA `(.L_x_184) ;  /* 0x000000f00040a947 */ /* 0x002fea0003800000 */
.L_x_181:
[----:B------:R-:W2:Y:S01]  /*6fc0*/  S2R R10, SR_TID.X ;  /* 0x00000000000a7919 */ /* 0x000ea20000002100 */
[----:B------:R-:W-:Y:S01]  /*6fd0*/  R2UR UR7, R3 ;  /* 0x00000000030772ca */ /* 0x000fe200000e0000 */
[----:B------:R-:W-:Y:S01]  /*6fe0*/  UMOV UR24, UR4 ;  /* 0x0000000400187c82 */ /* 0x000fe20008000000 */
[----:B------:R-:W-:Y:S01]  /*6ff0*/  R2UR UR6, R2 ;  /* 0x00000000020672ca */ /* 0x000fe200000e0000 */
[----:B------:R-:W-:Y:S01]  /*7000*/  UMOV UR25, UR5 ;  /* 0x0000000500197c82 */ /* 0x000fe20008000000 */
[----:B------:R-:W-:Y:S01]  /*7010*/  UMOV UR27, 0x40000040 ;  /* 0x40000040001b7882 */ /* 0x000fe20000000000 */
[----:B------:R-:W-:Y:S01]  /*7020*/  UMOV UR28, UR4 ;  /* 0x00000004001c7c82 */ /* 0x000fe20008000000 */
        /* <DEDUP_REMOVED lines=9> */
[----:B------:R-:W-:Y:S01]  /*70c0*/  UIMAD UR6, UR6, 0xb00, UR7 ;  /* 0x00000b00060678a4 */ /* 0x000fe2000f8e0207 */
[----:B------:R-:W-:Y:S01]  /*70d0*/  R2UR UR18, R8 ;  /* 0x00000000081272ca */ /* 0x000fe200000e0000 */
[----:B------:R-:W-:Y:S01]  /*70e0*/  UMOV UR41, UR5 ;  /* 0x0000000500297c82 */ /* 0x000fe20008000000 */
[----:B------:R-:W-:Y:S01]  /*70f0*/  UMOV UR7, 0x40000040 ;  /* 0x4000004000077882 */ /* 0x000fe20000000000 */
[----:B------:R-:W-:Y:S01]  /*7100*/  UIADD3 UR26, UR6, 0x80, URZ ;  /* 0x00000080061a7890 */ /* 0x000fe2000fffe03f */
[----:B------:R-:W-:Y:S01]  /*7110*/  R2UR UR19, R9 ;  /* 0x00000000091372ca */ /* 0x000fe200000e0000 */
[----:B------:R-:W-:Y:S01]  /*7120*/  UIADD3 UR30, UR6, 0x100, URZ ;  /* 0x00000100061e7890 */ /* 0x000fe2000fffe03f */
[----:B------:R-:W-:Y:S01]  /*7130*/  R2UR UR14, R6 ;  /* 0x00000000060e72ca */ /* 0x000fe200000e0000 */
[----:B------:R-:W-:Y:S01]  /*7140*/  UIADD3 UR34, UR6, 0x180, URZ ;  /* 0x0000018006227890 */ /* 0x000fe2000fffe03f */
[----:B------:R-:W-:Y:S01]  /*7150*/  R2UR UR15, R7 ;  /* 0x00000000070f72ca */ /* 0x000fe200000e0000 */
[----:B------:R-:W-:Y:S01]  /*7160*/  UIADD3 UR38, UR6, 0x200, URZ ;  /* 0x0000020006267890 */ /* 0x000fe2000fffe03f */
[----:B------:R-:W-:Y:S01]  /*7170*/  R2UR UR11, R5 ;  /* 0x00000000050b72ca */ /* 0x000fe200000e0000 */
[----:B------:R-:W-:Y:S01]  /*7180*/  UIADD3 UR42, UR6, 0x280, URZ ;  /* 0x00000280062a7890 */ /* 0x000fe2000fffe03f */
[----:B------:R-:W-:Y:S01]  /*7190*/  UMOV UR43, 0x40000040 ;  /* 0x40000040002b7882 */ /* 0x000fe20000000000 */
[----:B------:R-:W-:Y:S01]  /*71a0*/  UIADD3 UR46, UR6, 0x300, URZ ;  /* 0x00000300062e7890 */ /* 0x000fe2000fffe03f */
[----:B--2---:R-:W-:Y:S01]  /*71b0*/  SHF.R.U32.HI R10, RZ, 0x7, R10 ;  /* 0x00000007ff0a7819 */ /* 0x004fe2000001160a */
[----:B------:R-:W-:Y:S01]  /*71c0*/  UMOV UR44, UR4 ;  /* 0x00000004002c7c82 */ /* 0x000fe20008000000 */
[----:B------:R-:W-:Y:S01]  /*71d0*/  UMOV UR45, UR5 ;  /* 0x00000005002d7c82 */ /* 0x000fe20008000000 */
[----:B------:R-:W-:Y:S01]  /*71e0*/  UMOV UR47, 0x40000040 ;  /* 0x40000040002f7882 */ /* 0x000fe20000000000 */
[----:B------:R-:W-:Y:S01]  /*71f0*/  UIADD3 UR50, UR6, 0x400, URZ ;  /* 0x0000040006327890 */ /* 0x000fe2000fffe03f */
[----:B01----:R-:W-:Y:S01]  /*7200*/  VIADD R0, R10, 0x8 ;  /* 0x000000080a007836 */ /* 0x003fe20000000000 */
[----:B------:R-:W-:Y:S01]  /*7210*/  UMOV UR48, UR4 ;  /* 0x0000000400307c82 */ /* 0x000fe20008000000 */
[----:B------:R-:W-:Y:S01]  /*7220*/  UMOV UR49, UR5 ;  /* 0x0000000500317c82 */ /* 0x000fe20008000000 */
[----:B------:R-:W-:Y:S01]  /*7230*/  UMOV UR51, 0x40000040 ;  /* 0x4000004000337882 */ /* 0x000fe20000000000 */
[----:B------:R-:W-:Y:S01]  /*7240*/  UIADD3 UR54, UR6, 0x480, URZ ;  /* 0x0000048006367890 */ /* 0x000fe2000fffe03f */
[----:B------:R0:W-:Y:S01]  /*7250*/  BAR.SYNC.DEFER_BLOCKING R0, 0x100 ;  /* 0x000400000000751d */ /* 0x0001e20000010000 */
[----:B------:R-:W-:-:S02]  /*7260*/  UIADD3 UR58, UR6, 0x500, URZ ;  /* 0x00000500063a7890 */ /* 0x000fc4000fffe03f */
[----:B------:R-:W-:Y:S02]  /*7270*/  UIADD3 UR10, UR6, 0x82, URZ ;  /* 0x00000082060a7890 */ /* 0x000fe4000fffe03f */
[----:B------:R-:W-:Y:S01]  /*7280*/  UIADD3 UR22, UR6, 0x586, URZ ;  /* 0x0000058606167890 */ /* 0x000fe2000fffe03f */
[----:B------:R-:W-:Y:S01]  /*7290*/  UMOV UR52, UR4 ;  /* 0x0000000400347c82 */ /* 0x000fe20008000000 */
[----:B------:R-:W-:Y:S01]  /*72a0*/  UMOV UR53, UR5 ;  /* 0x0000000500357c82 */ /* 0x000fe20008000000 */
[----:B------:R-:W-:Y:S01]  /*72b0*/  UMOV UR55, 0x40000040 ;  /* 0x4000004000377882 */ /* 0x000fe20000000000 */
[----:B------:R-:W-:Y:S01]  /*72c0*/  UMOV UR56, UR4 ;  /* 0x0000000400387c82 */ /* 0x000fe20008000000 */
[----:B------:R-:W-:Y:S01]  /*72d0*/  UMOV UR57, UR5 ;  /* 0x0000000500397c82 */ /* 0x000fe20008000000 */
[----:B------:R-:W-:Y:S01]  /*72e0*/  UMOV UR59, 0x40000040 ;  /* 0x40000040003b7882 */ /* 0x000fe20000000000 */
[----:B------:R-:W-:Y:S01]  /*72f0*/  UMOV UR23, 0x40000040 ;  /* 0x4000004000177882 */ /* 0x000fe20000000000 */
[----:B------:R-:W-:-:S06]  /*7300*/  WARPGROUP.ARRIVE ;  /* 0x00000000000079c5 */ /* 0x000fcc0000000000 */
[----:B------:R-:W-:Y:S01]  /*7310*/  HGMMA.64x16x16.F32 R168, gdesc[UR4], RZ, !UPT, gsb0 ;  /* 0x0020000004a879f0 */ /* 0x000fe2000c0008ff */
[----:B------:R-:W-:Y:S02]  /*7320*/  UIADD3 UR7, UR6, 0x380, URZ ;  /* 0x0000038006077890 */ /* 0x000fe4000fffe03f */
        /* <DEDUP_REMOVED lines=64> */
[----:B------:R-:W-:Y:S01]  /*7730*/  R2UR UR10, R4 ;  /* 0x00000000040a72ca */ /* 0x000fe200000e0000 */
        /* <DEDUP_REMOVED lines=78> */
[----:B------:R-:W-:Y:S02]  /*7c20*/  UIADD3 UR7, UR6, 0x504, URZ ;  /* 0x0000050406077890 */ /* 0x000fe4000fffe03f */
        /* <DEDUP_REMOVED lines=416> */
.L_x_186:
[----:B------:R-:W0:Y:S01]  /*9630*/  S2UR UR7, SR_CgaCtaId ;  /* 0x00000000000779c3 */ /* 0x000e220000008800 */
[----:B------:R-:W-:Y:S01]  /*9640*/  UMOV UR6, 0x400 ;  /* 0x0000040000067882 */ /* 0x000fe20000000000 */
[----:B------:R-:W-:Y:S01]  /*9650*/  SHF.L.U32 R0, R15, 0x1f, RZ ;  /* 0x0000001f0f007819 */ /* 0x000fe200000006ff */
[----:B0-----:R-:W-:-:S04]  /*9660*/  ULEA UR6, UR7, UR6, 0x18 ;  /* 0x0000000607067291 */ /* 0x001fc8000f8ec03f */
[----:B------:R-:W-:-:S09]  /*9670*/  ULEA UR6, UR60, UR6, 0x3 ;  /* 0x000000063c067291 */ /* 0x000fd2000f8e183f */
[----:B------:R0:W1:Y:S01]  /*9680*/  SYNCS.PHASECHK.TRANS64.TRYWAIT P2, [UR6+0x34850], R0 ;  /* 0x03485000ff0075a7 */ /* 0x0000620008040146 */
[----:B------:R-:W-:Y:S05]  /*9690*/  @!P0 BRA `(.L_x_187) ;  /* 0x0000000000048947 */ /* 0x000fea0003800000 */
[----:B------:R-:W-:Y:S01]  /*96a0*/  BPT.TRAP 0x1 ;  /* 0x000000040000795c */ /* 0x000fe20000300000 */
.L_x_187:
[----:B-1----:R-:W-:Y:S05]  /*96b0*/  @P2 BRA `(.L_x_185) ;  /* 0x0000000000082947 */ /* 0x002fea0003800000 */
[----:B------:R-:W1:Y:S02]  /*96c0*/  SYNCS.PHASECHK.TRANS64.TRYWAIT P2, [UR6+0x34850], R0 ;  /* 0x03485000ff0075a7 */ /* 0x000e640008040146 */
[----:B-1----:R-:W-:Y:S05]  /*96d0*/  @!P2 BRA `(.L_x_188) ;  /* 0x000000c8008ca947 */ /* 0x002fea0003800000 */
.L_x_185:
[----:B------:R-:W2:Y:S01]  /*96e0*/  S2UR UR7, SR_CgaCtaId ;  /* 0x00000000000779c3 */ /* 0x000ea20000008800 */
[----:B------:R-:W-:Y:S01]  /*96f0*/  UMOV UR6, 0x400 ;  /* 0x0000040000067882 */ /* 0x000fe20000000000 */
[----:B------:R-:W-:Y:S01]  /*9700*/  WARPGROUP.ARRIVE ;  /* 0x00000000000079c5 */ /* 0x000fe20000000000 */
[----:B-1----:R-:W-:Y:S01]  /*9710*/  FMNMX.FTZ R10, R168, R12, !PT ;  /* 0x0000000ca80a7209 */ /* 0x002fe20007810000 */
[----:B------:R-:W-:Y:S01]  /*9720*/  ULDC UR11, c[0x0][0x988] ;  /* 0x00026200000b7ab9 */ /* 0x000fe20000000800 */
[----:B------:R-:W-:Y:S02]  /*9730*/  R2UR UR14, R18 ;  /* 0x00000000120e72ca */ /* 0x000fe400000e0000 */
[----:B------:R-:W-:-:S04]  /*9740*/  FMNMX.FTZ R10, R169, R10, !PT ;  /* 0x0000000aa90a7209 */ /* 0x000fc80007810000 */
[----:B------:R-:W-:-:S04]  /*9750*/  FMNMX.FTZ R10, R172, R10, !PT ;  /* 0x0000000aac0a7209 */ /* 0x000fc80007810000 */
[----:B------:R-:W-:-:S03]  /*9760*/  FMNMX.FTZ R10, R173, R10, !PT ;  /* 0x0000000aad0a7209 */ /* 0x000fc60007810000 */
[----:B------:R-:W-:Y:S01]  /*9770*/  UISETP.GT.AND UP0, UPT, UR61, UR14, UPT ;  /* 0x0000000e3d00728c */ /* 0x000fe2000bf04270 */
[----:B------:R-:W-:Y:S01]  /*9780*/  FMNMX.FTZ R10, R160, R10, !PT ;  /* 0x0000000aa00a7209 */ /* 0x000fe20007810000 */
[----:B------:R-:W-:-:S03]  /*9790*/  UIADD3 UR61, UR61, -0x1, URZ ;  /* 0xffffffff3d3d7890 */ /* 0x000fc6000fffe03f */
[----:B------:R-:W-:Y:S01]  /*97a0*/  FMNMX.FTZ R10, R161, R10, !PT ;  /* 0x0000000aa10a7209 */ /* 0x000fe20007810000 */
[----:B--2---:R-:W-:Y:S01]  /*97b0*/  ULEA UR6, UR7, UR6, 0x18 ;  /* 0x0000000607067291 */ /* 0x004fe2000f8ec03f */
[----:B------:R-:W-:Y:S02]  /*97c0*/  PLOP3.LUT P2, PT, PT, PT, UP0, 0x80, 0x0 ;  /* 0x000000000000781c */ /* 0x000fe40003f4f008 */
[----:B------:R-:W-:Y:S01]  /*97d0*/  UMOV UR7, 0x40000040 ;  /* 0x4000004000077882 */ /* 0x000fe20000000000 */
[----:B------:R-:W-:Y:S02]  /*97e0*/  FMNMX.FTZ R10, R164, R10, !PT ;  /* 0x0000000aa40a7209 */ /* 0x000fe40007810000 */
[----:B0-----:R-:W-:Y:S02]  /*97f0*/  IMAD.U32 R0, RZ, RZ, UR6 ;  /* 0x00000006ff007e24 */ /* 0x001fe4000f8e00ff */
[----:B------:R-:W-:-:S03]  /*9800*/  FMNMX.FTZ R10, R165, R10, !PT ;  /* 0x0000000aa50a7209 */ /* 0x000fc60007810000 */
[----:B------:R-:W-:Y:S02]  /*9810*/  R2UR UR6, R0 ;  /* 0x00000000000672ca */ /* 0x000fe400000e0000 */
[----:B------:R-:W-:-:S04]  /*9820*/  FMNMX.FTZ R10, R152, R10, !PT ;  /* 0x0000000a980a7209 */ /* 0x000fc80007810000 */
[----:B------:R-:W-:-:S04]  /*9830*/  FMNMX.FTZ R10, R153, R10, !PT ;  /* 0x0000000a990a7209 */ /* 0x000fc80007810000 */
[----:B------:R-:W-:-:S03]  /*9840*/  FMNMX.FTZ R10, R156, R10, !PT ;  /* 0x0000000a9c0a7209 */ /* 0x000fc60007810000 */
[----:B------:R-:W-:Y:S01]  /*9850*/  UIADD3 UR6, UR6, 0x400, URZ ;  /* 0x0000040006067890 */ /* 0x000fe2000fffe03f */
[----:B------:R-:W-:-:S03]  /*9860*/  FMNMX.FTZ R10, R157, R10, !PT ;  /* 0x0000000a9d0a7209 */ /* 0x000fc60007810000 */
[----:B------:R-:W-:Y:S01]  /*9870*/  USHF.R.U32.HI UR6, URZ, 0x4, UR6 ;  /* 0x000000043f067899 */ /* 0x000fe20008011606 */
[----:B------:R-:W-:-:S03]  /*9880*/  FMNMX.FTZ R10, R144, R10, !PT ;  /* 0x0000000a900a7209 */ /* 0x000fc60007810000 */
[----:B------:R-:W-:Y:S01]  /*9890*/  ULOP3.LUT UR6, UR6, 0x3fff, URZ, 0xc0, !UPT ;  /* 0x00003fff06067892 */ /* 0x000fe2000f8ec03f */
[----:B------:R-:W-:-:S03]  /*98a0*/  FMNMX.FTZ R10, R145, R10, !PT ;  /* 0x0000000a910a7209 */ /* 0x000fc60007810000 */
[----:B------:R-:W-:Y:S01]  /*98b0*/  ULOP3.LUT UR6, UR6, 0x5800000, URZ, 0xfc, !UPT ;  /* 0x0580000006067892 */ /* 0x000fe2000f8efc3f */
[----:B------:R-:W-:-:S03]  /*98c0*/  FMNMX.FTZ R10, R148, R10, !PT ;  /* 0x0000000a940a7209 */ /* 0x000fc60007810000 */
[----:B------:R-:W-:Y:S01]  /*98d0*/  UIMAD UR10, UR60, 0xb00, UR6 ;  /* 0x00000b003c0a78a4 */ /* 0x000fe2000f8e0206 */
[----:B------:R-:W-:-:S04]  /*98e0*/  FMNMX.FTZ R10, R149, R10, !PT ;  /* 0x0000000a950a7209 */ /* 0x000fc80007810000 */
[----:B------:R-:W-:Y:S02]  /*98f0*/  FMNMX.FTZ R10, R136, R10, !PT ;  /* 0x0000000a880a7209 */ /* 0x000fe40007810000 */
[----:B------:R-:W-:Y:S02]  /*9900*/  UMOV UR6, UR10 ;  /* 0x0000000a00067c82 */ /* 0x000fe40008000000 */
[----:B------:R-:W-:Y:S01]  /*9910*/  HGMMA.64x128x16.F32 R24, R176, gdesc[UR4].tnspB, R24, gsb0 ;  /* 0x41e00004b0187df0 */ /* 0x000fe20008000818 */
[----:B------:R-:W-:Y:S01]  /*9920*/  UIADD3 UR6, UR10, 0x80, URZ ;  /* 0x000000800a067890 */ /* 0x000fe2000fffe03f */
[----:B------:R-:W-:Y:S01]  /*9930*/  FMNMX.FTZ R10, R137, R10, !PT ;  /* 0x0000000a890a7209 */ /* 0x000fe20007810000 */
[----:B------:R-:W-:-:S03]  /*9940*/  UMOV UR7, 0x40000040 ;  /* 0x4000004000077882 */ /* 0x000fc60000000000 */
        /* <DEDUP_REMOVED lines=25> */
[----:B------:R-:W-:-:S05]  /*9ae0*/  FMNMX.FTZ R10, R93, R10, !PT ;  /* 0x0000000a5d0a7209 */ /* 0x000fca0007810000 */
[----:B------:R-:W0:Y:S02]  /*9af0*/  SHFL.BFLY PT, R15, R10, 0x2, 0x1f ;  /* 0x0c401f000a0f7f89 */ /* 0x000e2400000e0000 */
[----:B0-----:R-:W-:-:S05]  /*9b00*/  FMNMX.FTZ R10, R10, R15, !PT ;  /* 0x0000000f0a0a7209 */ /* 0x001fca0007810000 */
[----:B------:R-:W0:Y:S01]  /*9b10*/  SHFL.BFLY PT, R15, R10, 0x1, 0x1f ;  /* 0x0c201f000a0f7f89 */ /* 0x000e2200000e0000 */
[----:B------:R-:W-:Y:S02]  /*9b20*/  WARPGROUP.DEPBAR.LE gsb0, 0x0 ;  /* 0x00008000000079c5 */ /* 0x000fe40000010000 */
[----:B------:R-:W-:-:S06]  /*9b30*/  WARPGROUP.ARRIVE ;  /* 0x00000000000079c5 */ /* 0x000fcc0000000000 */
[----:B------:R-:W-:Y:S01]  /*9b40*/  HGMMA.64x128x16.F32 R24, R180, gdesc[UR4].tnspB, R24, gsb0 ;  /* 0x41e00004b4187df0 */ /* 0x000fe20008000818 */
[----:B------:R-:W-:Y:S01]  /*9b50*/  UIADD3 UR6, UR10, 0x100, URZ ;  /* 0x000001000a067890 */ /* 0x000fe2000fffe03f */
[----:B------:R-:W-:Y:S01]  /*9b60*/  UMOV UR7, 0x40000040 ;  /* 0x4000004000077882 */ /* 0x000fe20000000000 */
[----:B0-----:R-:W-:-:S05]  /*9b70*/  FMNMX.FTZ R10, R10, R15, !PT ;  /* 0x0000000f0a0a7209 */ /* 0x001fca0007810000 */
[C---:B------:R-:W-:Y:S01]  /*9b80*/  FMUL.FTZ R15, R10.reuse, UR11 ;  /* 0x0000000b0a0f7c20 */ /* 0x040fe20008410000 */
[----:B------:R-:W-:-:S03]  /*9b90*/  FADD.FTZ R12, -R10, R12 ;  /* 0x0000000c0a0c7221 */ /* 0x000fc60000010100 */
[--C-:B------:R-:W-:Y:S01]  /*9ba0*/  FFMA.FTZ R176, R168, UR11, -R15.reuse ;  /* 0x0000000ba8b07c23 */ /* 0x100fe2000801080f */
        /* <DEDUP_REMOVED lines=12> */
[----:B------:R-:W-:Y:S01]  /*9c70*/  FFMA.FTZ R89, R89, UR11, -R15 ;  /* 0x0000000b59597c23 */ /* 0x000fe2000801080f */
[----:B------:R-:W-:Y:S01]  /*9c80*/  FMUL.FTZ R12, R12, UR11 ;  /* 0x0000000b0c0c7c20 */ /* 0x000fe20008410000 */
[----:B------:R-:W-:Y:S08]  /*9c90*/  MUFU.EX2 R176, R176 ;  /* 0x000000b000b07308 */ /* 0x000ff00000000800 */
[----:B------:R-:W0:Y:S08]  /*9ca0*/  MUFU.EX2 R12, R12 ;  /* 0x0000000c000c7308 */ /* 0x000e300000000800 */
[----:B------:R-:W1:Y:S08]  /*9cb0*/  MUFU.EX2 R20, R20 ;  /* 0x0000001400147308 */ /* 0x000e700000000800 */
[----:B------:R-:W2:Y:S08]  /*9cc0*/  MUFU.EX2 R178, R178 ;  /* 0x000000b200b27308 */ /* 0x000eb00000000800 */
[----:B------:R-:W3:Y:S08]  /*9cd0*/  MUFU.EX2 R168, R168 ;  /* 0x000000a800a87308 */ /* 0x000ef00000000800 */
        /* <DEDUP_REMOVED lines=10> */
[--C-:B------:R-:W-:Y:S01]  /*9d80*/  FFMA.FTZ R180, R160, UR11, -R15.reuse ;  /* 0x0000000ba0b47c23 */ /* 0x100fe2000801080f */
[--C-:B------:R-:W-:Y:S01]  /*9d90*/  FFMA.FTZ R182, R164, UR11, -R15.reuse ;  /* 0x0000000ba4b67c23 */ /* 0x100fe2000801080f */
[----:B------:R-:W-:Y:S02]  /*9da0*/  FFMA.FTZ R160, R165, UR11, -R15 ;  /* 0x0000000ba5a07c23 */ /* 0x000fe4000801080f */
[----:B------:R-:W-:Y:S01]  /*9db0*/  MUFU.EX2 R89, R89 ;  /* 0x0000005900597308 */ /* 0x000fe20000000800 */
[----:B------:R-:W-:Y:S01]  /*9dc0*/  HGMMA.64x128x16.F32 R24, R184, gdesc[UR4].tnspB, R24, gsb0 ;  /* 0x41e00004b8187df0 */ /* 0x000fe20008000818 */
[----:B------:R-:W-:Y:S01]  /*9dd0*/  UIADD3 UR6, UR10, 0x180, URZ ;  /* 0x000001800a067890 */ /* 0x000fe2000fffe03f */
[----:B------:R-:W-:-:S05]  /*9de0*/  UMOV UR7, 0x40000040 ;  /* 0x4000004000077882 */ /* 0x000fca0000000000 */
[----:B------:R-:W-:Y:S08]  /*9df0*/  MUFU.EX2 R180, R180 ;  /* 0x000000b400b47308 */ /* 0x000ff00000000800 */
[----:B------:R-:W-:Y:S08]  /*9e00*/  MUFU.EX2 R182, R182 ;  /* 0x000000b600b67308 */ /* 0x000ff00000000800 */
[----:B------:R-:W-:Y:S01]  /*9e10*/  MUFU.EX2 R160, R160 ;  /* 0x000000a000a07308 */ /* 0x000fe20000000800 */
[----:B------:R-:W-:-:S02]  /*9e20*/  WARPGROUP.DEPBAR.LE gsb0, 0x0 ;  /* 0x00008000000079c5 */ /* 0x000fc40000010000 */
[----:B------:R-:W-:Y:S01]  /*9e30*/  WARPGROUP.ARRIVE ;  /* 0x00000000000079c5 */ /* 0x000fe20000000000 */
[--C-:B------:R-:W-:Y:S01]  /*9e40*/  FFMA.FTZ R184, R152, UR11, -R15.reuse ;  /* 0x0000000b98b87c23 */ /* 0x100fe2000801080f */
[----:B------:R-:W-:Y:S01]  /*9e50*/  FMNMX.FTZ R152, R170, R11, !PT ;  /* 0x0000000baa987209 */ /* 0x000fe20007810000 */
[----:B------:R-:W-:-:S03]  /*9e60*/  FFMA.FTZ R186, R156, UR11, -R15 ;  /* 0x0000000b9cba7c23 */ /* 0x000fc6000801080f */
[----:B------:R-:W-:Y:S01]  /*9e70*/  HGMMA.64x128x16.F32 R24, R188, gdesc[UR4].tnspB, R24, gsb0 ;  /* 0x41e00004bc187df0 */ /* 0x000fe20008000818 */
[----:B------:R-:W-:Y:S01]  /*9e80*/  UIADD3 UR6, UR10, 0x200, URZ ;  /* 0x000002000a067890 */ /* 0x000fe2000fffe03f */
[----:B------:R-:W-:Y:S01]  /*9e90*/  FMNMX.FTZ R152, R171, R152, !PT ;  /* 0x00000098ab987209 */ /* 0x000fe20007810000 */
[----:B------:R-:W-:Y:S01]  /*9ea0*/  UMOV UR7, 0x40000040 ;  /* 0x4000004000077882 */ /* 0x000fe20000000000 */
        /* <DEDUP_REMOVED lines=38> */
[----:B------:R-:W-:Y:S01]  /*a110*/  WARPGROUP.ARRIVE ;  /* 0x00000000000079c5 */ /* 0x000fe20000000000 */
[----:B------:R-:W-:Y:S01]  /*a120*/  FMNMX.FTZ R156, R98, R156, !PT ;  /* 0x0000009c629c7209 */ /* 0x000fe20007810000 */
[--C-:B------:R-:W-:Y:S01]  /*a130*/  FFMA.FTZ R188, R144, UR11, -R15.reuse ;  /* 0x0000000b90bc7c23 */ /* 0x100fe2000801080f */
[--C-:B------:R-:W-:Y:S01]  /*a140*/  FFMA.FTZ R144, R145, UR11, -R15.reuse ;  /* 0x0000000b91907c23 */ /* 0x100fe2000801080f */
[--C-:B------:R-:W-:Y:S01]  /*a150*/  FFMA.FTZ R190, R148, UR11, -R15.reuse ;  /* 0x0000000b94be7c23 */ /* 0x100fe2000801080f */
[----:B------:R-:W-:Y:S01]  /*a160*/  FMNMX.FTZ R156, R99, R156, !PT ;  /* 0x0000009c639c7209 */ /* 0x000fe20007810000 */
[----:B------:R-:W-:Y:S01]  /*a170*/  HGMMA.64x128x16.F32 R24, R192, gdesc[UR4].tnspB, R24, gsb0 ;  /* 0x41e00004c0187df0 */ /* 0x000fe20008000818 */
[----:B------:R-:W-:Y:S01]  /*a180*/  UIADD3 UR6, UR10, 0x280, URZ ;  /* 0x000002800a067890 */ /* 0x000fe2000fffe03f */
[----:B------:R-:W-:Y:S01]  /*a190*/  FFMA.FTZ R145, R149, UR11, -R15 ;  /* 0x0000000b95917c23 */ /* 0x000fe2000801080f */
[----:B------:R-:W-:Y:S01]  /*a1a0*/  UMOV UR7, 0x40000040 ;  /* 0x4000004000077882 */ /* 0x000fe20000000000 */
[----:B------:R-:W-:Y:S01]  /*a1b0*/  FMNMX.FTZ R156, R102, R156, !PT ;  /* 0x0000009c669c7209 */ /* 0x000fe20007810000 */
[----:B------:R-:W-:Y:S03]  /*a1c0*/  MUFU.EX2 R188, R188 ;  /* 0x000000bc00bc7308 */ /* 0x000fe60000000800 */
[----:B------:R-:W-:-:S04]  /*a1d0*/  FMNMX.FTZ R156, R103, R156, !PT ;  /* 0x0000009c679c7209 */ /* 0x000fc80007810000 */
[----:B------:R-:W-:Y:S01]  /*a1e0*/  FMNMX.FTZ R156, R90, R156, !PT ;  /* 0x0000009c5a9c7209 */ /* 0x000fe20007810000 */
[----:B------:R-:W-:Y:S08]  /*a1f0*/  MUFU.EX2 R144, R144 ;  /* 0x0000009000907308 */ /* 0x000ff00000000800 */
[----:B------:R-:W-:Y:S08]  /*a200*/  MUFU.EX2 R190, R190 ;  /* 0x000000be00be7308 */ /* 0x000ff00000000800 */
[----:B------:R-:W-:Y:S01]  /*a210*/  MUFU.EX2 R145, R145 ;  /* 0x0000009100917308 */ /* 0x000fe20000000800 */
[----:B------:R-:W-:-:S02]  /*a220*/  WARPGROUP.DEPBAR.LE gsb0, 0x0 ;  /* 0x00008000000079c5 */ /* 0x000fc40000010000 */
[----:B------:R-:W-:Y:S01]  /*a230*/  WARPGROUP.ARRIVE ;  /* 0x00000000000079c5 */ /* 0x000fe20000000000 */
[--C-:B------:R-:W-:Y:S01]  /*a240*/  FFMA.FTZ R192, R136, UR11, -R15.reuse ;  /* 0x0000000b88c07c23 */ /* 0x100fe2000801080f */
[--C-:B------:R-:W-:Y:S01]  /*a250*/  FFMA.FTZ R136, R137, UR11, -R15.reuse ;  /* 0x0000000b89887c23 */ /* 0x100fe2000801080f */
[--C-:B------:R-:W-:Y:S01]  /*a260*/  FFMA.FTZ R194, R140, UR11, -R15.reuse ;  /* 0x0000000b8cc27c23 */ /* 0x100fe2000801080f */
[----:B------:R-:W-:Y:S01]  /*a270*/  FFMA.FTZ R137, R141, UR11, -R15 ;  /* 0x0000000b8d897c23 */ /* 0x000fe2000801080f */
[----:B------:R-:W-:Y:S01]  /*a280*/  @!P1 IMAD R141, R2, 0x8, R0 ;  /* 0x00000008028d9824 */ /* 0x000fe200078e0200 */
[----:B------:R-:W-:Y:S01]  /*a290*/  HGMMA.64x128x16.F32 R24, R196, gdesc[UR4].tnspB, R24, gsb0 ;  /* 0x41e00004c4187df0 */ /* 0x000fe20008000818 */
[----:B------:R-:W-:Y:S01]  /*a2a0*/  UIADD3 UR6, UR10, 0x300, URZ ;  /* 0x000003000a067890 */ /* 0x000fe2000fffe03f */
[----:B------:R-:W-:Y:S01]  /*a2b0*/  MUFU.EX2 R192, R192 ;  /* 0x000000c000c07308 */ /* 0x000fe20000000800 */
[----:B------:R-:W-:Y:S01]  /*a2c0*/  UMOV UR7, 0x40000040 ;  /* 0x4000004000077882 */ /* 0x000fe20000000000 */
[----:B------:R-:W-:-:S05]  /*a2d0*/  @!P1 VIADD R141, R141, 0x34840 ;  /* 0x000348408d8d9836 */ /* 0x000fca0000000000 */
[----:B------:R-:W-:Y:S01]  /*a2e0*/  @!P1 PRMT R141, RZ, 0x654, R141 ;  /* 0x00000654ff8d9816 */ /* 0x000fe2000000008d */
[----:B------:R-:W-:Y:S08]  /*a2f0*/  MUFU.EX2 R136, R136 ;  /* 0x0000008800887308 */ /* 0x000ff00000000800 */
[----:B------:R-:W-:Y:S08]  /*a300*/  MUFU.EX2 R194, R194 ;  /* 0x000000c200c27308 */ /* 0x000ff00000000800 */
[----:B------:R-:W-:Y:S01]  /*a310*/  MUFU.EX2 R137, R137 ;  /* 0x0000008900897308 */ /* 0x000fe20000000800 */
[----:B------:R-:W-:-:S02]  /*a320*/  WARPGROUP.DEPBAR.LE gsb0, 0x0 ;  /* 0x00008000000079c5 */ /* 0x000fc40000010000 */
[----:B------:R-:W-:-:S06]  /*a330*/  WARPGROUP.ARRIVE ;  /* 0x00000000000079c5 */ /* 0x000fcc0000000000 */
[----:B------:R-:W4:Y:S01]  /*a340*/  S2R R199, SR_TID.X ;  /* 0x0000000000c77919 */ /* 0x000f220000002100 */
[--C-:B------:R-:W-:Y:S01]  /*a350*/  FFMA.FTZ R196, R128, UR11, -R15.reuse ;  /* 0x0000000b80c47c23 */ /* 0x100fe2000801080f */
[--C-:B------:R-:W-:Y:S01]  /*a360*/  FFMA.FTZ R198, R132, UR11, -R15.reuse ;  /* 0x0000000b84c67c23 */ /* 0x100fe2000801080f */
[----:B------:R-:W-:Y:S01]  /*a370*/  FFMA.FTZ R128, R133, UR11, -R15 ;  /* 0x0000000b85807c23 */ /* 0x000fe2000801080f */
[----:B------:R-:W-:Y:S01]  /*a380*/  HGMMA.64x128x16.F32 R24, R200, gdesc[UR4].tnspB, R24, gsb0 ;  /* 0x41e00004c8187df0 */ /* 0x000fe20008000818 */
[----:B------:R-:W-:Y:S02]  /*a390*/  UIADD3 UR6, UR10, 0x380, URZ ;  /* 0x000003800a067890 */ /* 0x000fe4000fffe03f */
[----:B------:R-:W-:Y:S01]  /*a3a0*/  MUFU.EX2 R196, R196 ;  /* 0x000000c400c47308 */ /* 0x000fe20000000800 */
[----:B------:R-:W-:-:S07]  /*a3b0*/  UMOV UR7, 0x40000040 ;  /* 0x4000004000077882 */ /* 0x000fce0000000000 */
[----:B------:R-:W-:Y:S08]  /*a3c0*/  MUFU.EX2 R198, R198 ;  /* 0x000000c600c67308 */ /* 0x000ff00000000800 */
[----:B------:R-:W-:Y:S01]  /*a3d0*/  MUFU.EX2 R128, R128 ;  /* 0x0000008000807308 */ /* 0x000fe20000000800 */
[----:B----4-:R-:W-:Y:S01]  /*a3e0*/  SHF.R.U32.HI R169, RZ, 0x7, R199 ;  /* 0x00000007ffa97819 */ /* 0x010fe200000116c7 */
[----:B------:R-:W-:-:S02]  /*a3f0*/  WARPGROUP.DEPBAR.LE gsb0, 0x0 ;  /* 0x00008000000079c5 */ /* 0x000fc40000010000 */
[----:B------:R-:W-:Y:S01]  /*a400*/  WARPGROUP.ARRIVE ;  /* 0x00000000000079c5 */ /* 0x000fe20000000000 */
[--C-:B------:R-:W-:Y:S01]  /*a410*/  FFMA.FTZ R200, R120, UR11, -R15.reuse ;  /* 0x0000000b78c87c23 */ /* 0x100fe2000801080f */
[--C-:B------:R-:W-:Y:S01]  /*a420*/  FFMA.FTZ R120, R121, UR11, -R15.reuse ;  /* 0x0000000b79787c23 */ /* 0x100fe2000801080f */
[--C-:B------:R-:W-:Y:S01]  /*a430*/  FFMA.FTZ R202, R124, UR11, -R15.reuse ;  /* 0x0000000b7cca7c23 */ /* 0x100fe2000801080f */
[----:B------:R-:W-:Y:S02]  /*a440*/  FFMA.FTZ R121, R125, UR11, -R15 ;  /* 0x0000000b7d797c23 */ /* 0x000fe4000801080f */
[----:B------:R-:W-:Y:S01]  /*a450*/  HGMMA.64x128x16.F32 R24, R204, gdesc[UR4].tnspB, R24, gsb0 ;  /* 0x41e00004cc187df0 */ /* 0x000fe20008000818 */
[----:B------:R-:W-:Y:S01]  /*a460*/  UIADD3 UR6, UR10, 0x400, URZ ;  /* 0x000004000a067890 */ /* 0x000fe2000fffe03f */
[----:B------:R-:W-:Y:S01]  /*a470*/  MUFU.EX2 R200, R200 ;  /* 0x000000c800c87308 */ /* 0x000fe20000000800 */
[----:B------:R-:W-:-:S07]  /*a480*/  UMOV UR7, 0x40000040 ;  /* 0x4000004000077882 */ /* 0x000fce0000000000 */
[----:B------:R-:W-:Y:S08]  /*a490*/  MUFU.EX2 R120, R120 ;  /* 0x0000007800787308 */ /* 0x000ff00000000800 */
[----:B------:R-:W-:Y:S08]  /*a4a0*/  MUFU.EX2 R202, R202 ;  /* 0x000000ca00ca7308 */ /* 0x000ff00000000800 */
[----:B------:R-:W-:Y:S01]  /*a4b0*/  MUFU.EX2 R121, R121 ;  /* 0x0000007900797308 */ /* 0x000fe20000000800 */
[----:B------:R-:W-:-:S02]  /*a4c0*/  WARPGROUP.DEPBAR.LE gsb0, 0x0 ;  /* 0x00008000000079c5 */ /* 0x000fc40000010000 */
[----:B------:R-:W-:Y:S01]  /*a4d0*/  WARPGROUP.ARRIVE ;  /* 0x00000000000079c5 */ /* 0x000fe20000000000 */
[--C-:B------:R-:W-:Y:S01]  /*a4e0*/  FFMA.FTZ R204, R112, UR11, -R15.reuse ;  /* 0x0000000b70cc7c23 */ /* 0x100fe2000801080f */
[--C-:B------:R-:W-:Y:S01]  /*a4f0*/  FFMA.FTZ R112, R113, UR11, -R15.reuse ;  /* 0x0000000b71707c23 */ /* 0x100fe2000801080f */
[----:B------:R-:W-:Y:S01]  /*a500*/  FMNMX.FTZ R113, R91, R156, !PT ;  /* 0x0000009c5b717209 */ /* 0x000fe20007810000 */
[--C-:B------:R-:W-:Y:S02]  /*a510*/  FFMA.FTZ R206, R116, UR11, -R15.reuse ;  /* 0x0000000b74ce7c23 */ /* 0x100fe4000801080f */
[----:B------:R-:W-:Y:S01]  /*a520*/  HGMMA.64x128x16.F32 R24, R208, gdesc[UR4].tnspB, R24, gsb0 ;  /* 0x41e00004d0187df0 */ /* 0x000fe20008000818 */
[----:B------:R-:W-:Y:S01]  /*a530*/  UIADD3 UR6, UR10, 0x480, URZ ;  /* 0x000004800a067890 */ /* 0x000fe2000fffe03f */
[----:B------:R-:W-:Y:S01]  /*a540*/  FMNMX.FTZ R116, R94, R113, !PT ;  /* 0x000000715e747209 */ /* 0x000fe20007810000 */
[----:B------:R-:W-:Y:S01]  /*a550*/  UMOV UR7, 0x40000040 ;  /* 0x4000004000077882 */ /* 0x000fe20000000000 */
[----:B------:R-:W-:Y:S01]  /*a560*/  FFMA.FTZ R113, R117, UR11, -R15 ;  /* 0x0000000b75717c23 */ /* 0x000fe2000801080f */
[----:B------:R-:W-:Y:S01]  /*a570*/  MUFU.EX2 R204, R204 ;  /* 0x000000cc00cc7308 */ /* 0x000fe20000000800 */
[----:B------:R-:W-:-:S05]  /*a580*/  FMNMX.FTZ R116, R95, R116, !PT ;  /* 0x000000745f747209 */ /* 0x000fca0007810000 */
[----:B------:R-:W4:Y:S02]  /*a590*/  SHFL.BFLY PT, R117, R116, 0x2, 0x1f ;  /* 0x0c401f0074757f89 */ /* 0x000f2400000e0000 */
[----:B------:R-:W-:Y:S08]  /*a5a0*/  MUFU.EX2 R112, R112 ;  /* 0x0000007000707308 */ /* 0x000ff00000000800 */
[----:B------:R-:W-:Y:S08]  /*a5b0*/  MUFU.EX2 R206, R206 ;  /* 0x000000ce00ce7308 */ /* 0x000ff00000000800 */
[----:B------:R-:W-:Y:S01]  /*a5c0*/  MUFU.EX2 R113, R113 ;  /* 0x0000007100717308 */ /* 0x000fe20000000800 */
[----:B----4-:R-:W-:Y:S01]  /*a5d0*/  FMNMX.FTZ R116, R116, R117, !PT ;  /* 0x0000007574747209 */ /* 0x010fe20007810000 */
[----:B------:R-:W-:Y:S01]  /*a5e0*/  FFMA.FTZ R117, R92, UR11, -R15 ;  /* 0x0000000b5c757c23 */ /* 0x000fe2000801080f */
[----:B------:R-:W-:-:S02]  /*a5f0*/  WARPGROUP.DEPBAR.LE gsb0, 0x0 ;  /* 0x00008000000079c5 */ /* 0x000fc40000010000 */
[----:B------:R-:W-:Y:S01]  /*a600*/  WARPGROUP.ARRIVE ;  /* 0x00000000000079c5 */ /* 0x000fe20000000000 */
[--C-:B------:R-:W-:Y:S01]  /*a610*/  FFMA.FTZ R210, R108, UR11, -R15.reuse ;  /* 0x0000000b6cd27c23 */ /* 0x100fe2000801080f */
[--C-:B------:R-:W-:Y:S01]  /*a620*/  FFMA.FTZ R208, R104, UR11, -R15.reuse ;  /* 0x0000000b68d07c23 */ /* 0x100fe2000801080f */
[----:B------:R-:W4:Y:S01]  /*a630*/  SHFL.BFLY PT, R108, R116, 0x1, 0x1f ;  /* 0x0c201f00746c7f89 */ /* 0x000f2200000e0000 */
[--C-:B------:R-:W-:Y:S01]  /*a640*/  FFMA.FTZ R104, R105, UR11, -R15.reuse ;  /* 0x0000000b69687c23 */ /* 0x100fe2000801080f */
[----:B------:R-:W-:Y:S01]  /*a650*/  FFMA.FTZ R105, R109, UR11, -R15 ;  /* 0x0000000b6d697c23 */ /* 0x000fe2000801080f */
[----:B------:R-:W-:Y:S01]  /*a660*/  HGMMA.64x128x16.F32 R24, R212, gdesc[UR4].tnspB, R24, gsb0 ;  /* 0x41e00004d4187df0 */ /* 0x000fe20008000818 */
[----:B------:R-:W-:Y:S01]  /*a670*/  UIADD3 UR6, UR10, 0x500, URZ ;  /* 0x000005000a067890 */ /* 0x000fe2000fffe03f */
[----:B------:R-:W-:Y:S01]  /*a680*/  MUFU.EX2 R208, R208 ;  /* 0x000000d000d07308 */ /* 0x000fe20000000800 */
[----:B------:R-:W-:-:S07]  /*a690*/  UMOV UR7, 0x40000040 ;  /* 0x4000004000077882 */ /* 0x000fce0000000000 */
[----:B------:R-:W-:Y:S08]  /*a6a0*/  MUFU.EX2 R104, R104 ;  /* 0x0000006800687308 */ /* 0x000ff00000000800 */
[----:B------:R-:W-:Y:S01]  /*a6b0*/  MUFU.EX2 R210, R210 ;  /* 0x000000d200d27308 */ /* 0x000fe20000000800 */
[----:B----4-:R-:W-:Y:S01]  /*a6c0*/  FMNMX.FTZ R92, R116, R108, !PT ;  /* 0x0000006c745c7209 */ /* 0x010fe20007810000 */
[----:B------:R-:W-:-:S04]  /*a6d0*/  FFMA.FTZ R116, R93, UR11, -R15 ;  /* 0x0000000b5d747c23 */ /* 0x000fc8000801080f */
[C---:B------:R-:W-:Y:S01]  /*a6e0*/  FADD.FTZ R15, -R92.reuse, R11 ;  /* 0x0000000b5c0f7221 */ /* 0x040fe20000010100 */
[----:B------:R-:W-:Y:S01]  /*a6f0*/  FMUL.FTZ R93, R92, UR11 ;  /* 0x0000000b5c5d7c20 */ /* 0x000fe20008410000 */
[----:B------:R4:W-:Y:S02]  /*a700*/  MUFU.EX2 R11, R116 ;  /* 0x00000074000b7308 */ /* 0x0009e40000000800 */
[----:B------:R-:W-:Y:S01]  /*a710*/  FMUL.FTZ R15, R15, UR11 ;  /* 0x0000000b0f0f7c20 */ /* 0x000fe20008410000 */
[--C-:B------:R-:W-:Y:S01]  /*a720*/  FFMA.FTZ R177, R170, UR11, -R93.reuse ;  /* 0x0000000baab17c23 */ /* 0x100fe2000801085d */
[--C-:B------:R-:W-:Y:S01]  /*a730*/  FFMA.FTZ R109, R171, UR11, -R93.reuse ;  /* 0x0000000bab6d7c23 */ /* 0x100fe2000801085d */
[--C-:B------:R-:W-:Y:S01]  /*a740*/  FFMA.FTZ R179, R174, UR11, -R93.reuse ;  /* 0x0000000baeb37c23 */ /* 0x100fe2000801085d */
[--C-:B------:R-:W-:Y:S01]  /*a750*/  FFMA.FTZ R197, R130, UR11, -R93.reuse ;  /* 0x0000000b82c57c23 */ /* 0x100fe2000801085d */
[--C-:B------:R-:W-:Y:S01]  /*a760*/  FFMA.FTZ R130, R131, UR11, -R93.reuse ;  /* 0x0000000b83827c23 */ /* 0x100fe2000801085d */
[----:B------:R-:W-:Y:S01]  /*a770*/  MUFU.EX2 R15, R15 ;  /* 0x0000000f000f7308 */ /* 0x000fe20000000800 */
[--C-:B----4-:R-:W-:Y:S01]  /*a780*/  FFMA.FTZ R116, R175, UR11, -R93.reuse ;  /* 0x0000000baf747c23 */ /* 0x110fe2000801085d */
[--C-:B------:R-:W-:Y:S01]  /*a790*/  FFMA.FTZ R131, R134, UR11, -R93.reuse ;  /* 0x0000000b86837c23 */ /* 0x100fe2000801085d */
[----:B------:R-:W-:Y:S01]  /*a7a0*/  IADD3 R134, -R169, 0xb, RZ ;  /* 0x0000000ba9867810 */ /* 0x000fe20007ffe1ff */
[--C-:B------:R-:W-:Y:S01]  /*a7b0*/  FFMA.FTZ R181, R162, UR11, -R93.reuse ;  /* 0x0000000ba2b57c23 */ /* 0x100fe2000801085d */
[--C-:B------:R-:W-:Y:S01]  /*a7c0*/  FFMA.FTZ R199, R135, UR11, -R93.reuse ;  /* 0x0000000b87c77c23 */ /* 0x100fe2000801085d */
[----:B0-----:R-:W-:Y:S01]  /*a7d0*/  FFMA.FTZ R135, R12, R14, R176 ;  /* 0x0000000e0c877223 */ /* 0x001fe200000100b0 */
[--C-:B------:R-:W-:Y:S01]  /*a7e0*/  FFMA.FTZ R201, R122, UR11, -R93.reuse ;  /* 0x0000000b7ac97c23 */ /* 0x100fe2000801085d */
[----:B------:R-:W0:Y:S01]  /*a7f0*/  MUFU.EX2 R177, R177 ;  /* 0x000000b100b17308 */ /* 0x000e220000000800 */
[----:B------:R-:W-:Y:S01]  /*a800*/  FFMA.FTZ R183, R166, UR11, -R93 ;  /* 0x0000000ba6b77c23 */ /* 0x000fe2000801085d */
[----:B-1----:R-:W-:Y:S01]  /*a810*/  FADD.FTZ R135, R20, R135 ;  /* 0x0000008714877221 */ /* 0x002fe20000010000 */
[--C-:B------:R-:W-:Y:S01]  /*a820*/  FFMA.FTZ R124, R167, UR11, -R93.reuse ;  /* 0x0000000ba77c7c23 */ /* 0x100fe2000801085d */
[--C-:B------:R-:W-:Y:S01]  /*a830*/  FFMA.FTZ R185, R154, UR11, -R93.reuse ;  /* 0x0000000b9ab97c23 */ /* 0x100fe2000801085d */
[----:B------:R-:W-:Y:S01]  /*a840*/  FFMA.FTZ R125, R155, UR11, -R93 ;  /* 0x0000000b9b7d7c23 */ /* 0x000fe2000801085d */
[----:B--2---:R-:W-:Y:S01]  /*a850*/  FADD.FTZ R135, R178, R135 ;  /* 0x00000087b2877221 */ /* 0x004fe20000010000 */
[--C-:B------:R-:W-:Y:S01]  /*a860*/  FFMA.FTZ R203, R126, UR11, -R93.reuse ;  /* 0x0000000b7ecb7c23 */ /* 0x100fe2000801085d */
[----:B------:R-:W1:Y:S01]  /*a870*/  MUFU.EX2 R109, R109 ;  /* 0x0000006d006d7308 */ /* 0x000e620000000800 */
[----:B------:R-:W-:Y:S01]  /*a880*/  FFMA.FTZ R187, R158, UR11, -R93 ;  /* 0x0000000b9ebb7c23 */ /* 0x000fe2000801085d */
[----:B---3--:R-:W-:Y:S01]  /*a890*/  FADD.FTZ R135, R168, R135 ;  /* 0x00000087a8877221 */ /* 0x008fe20000010000 */
[--C-:B------:R-:W-:Y:S01]  /*a8a0*/  FFMA.FTZ R132, R159, UR11, -R93.reuse ;  /* 0x0000000b9f847c23 */ /* 0x100fe2000801085d */
[--C-:B------:R-:W-:Y:S01]  /*a8b0*/  FFMA.FTZ R189, R146, UR11, -R93.reuse ;  /* 0x0000000b92bd7c23 */ /* 0x100fe2000801085d */
[--C-:B------:R-:W-:Y:S01]  /*a8c0*/  FFMA.FTZ R205, R114, UR11, -R93.reuse ;  /* 0x0000000b72cd7c23 */ /* 0x100fe2000801085d */
[--C-:B------:R-:W-:Y:S01]  /*a8d0*/  FFMA.FTZ R133, R147, UR11, -R93.reuse ;  /* 0x0000000b93857c23 */ /* 0x100fe2000801085d */
[----:B------:R-:W-:Y:S01]  /*a8e0*/  FFMA.FTZ R207, R118, UR11, -R93 ;  /* 0x0000000b76cf7c23 */ /* 0x000fe2000801085d */
[----:B------:R-:W2:Y:S01]  /*a8f0*/  MUFU.EX2 R179, R179 ;  /* 0x000000b300b37308 */ /* 0x000ea20000000800 */
[----:B0-----:R-:W-:Y:S01]  /*a900*/  FFMA.FTZ R14, R15, R13, R177 ;  /* 0x0000000d0f0e7223 */ /* 0x001fe200000100b1 */
[--C-:B------:R-:W-:Y:S01]  /*a910*/  FFMA.FTZ R13, R123, UR11, -R93.reuse ;  /* 0x0000000b7b0d7c23 */ /* 0x100fe2000801085d */
[--C-:B------:R-:W-:Y:S01]  /*a920*/  FFMA.FTZ R209, R106, UR11, -R93.reuse ;  /* 0x0000000b6ad17c23 */ /* 0x100fe2000801085d */
[--C-:B------:R-:W-:Y:S01]  /*a930*/  FFMA.FTZ R191, R150, UR11, -R93.reuse ;  /* 0x0000000b96bf7c23 */ /* 0x100fe2000801085d */
[--C-:B------:R-:W-:Y:S01]  /*a940*/  FFMA.FTZ R140, R151, UR11, -R93.reuse ;  /* 0x0000000b978c7c23 */ /* 0x100fe2000801085d */
[--C-:B------:R-:W-:Y:S01]  /*a950*/  FFMA.FTZ R193, R138, UR11, -R93.reuse ;  /* 0x0000000b8ac17c23 */ /* 0x100fe2000801085d */
[--C-:B------:R-:W-:Y:S01]  /*a960*/  FFMA.FTZ R211, R110, UR11, -R93.reuse ;  /* 0x0000000b6ed37c23 */ /* 0x100fe2000801085d */
[----:B------:R-:W0:Y:S01]  /*a970*/  MUFU.EX2 R116, R116 ;  /* 0x0000007400747308 */ /* 0x000e220000000800 */
[----:B-1----:R-:W-:Y:S01]  /*a980*/  FADD.FTZ R14, R109, R14 ;  /* 0x0000000e6d0e7221 */ /* 0x002fe20000010000 */
[--C-:B------:R-:W-:Y:S01]  /*a990*/  FFMA.FTZ R138, R139, UR11, -R93.reuse ;  /* 0x0000000b8b8a7c23 */ /* 0x100fe2000801085d */
[--C-:B------:R-:W-:Y:S01]  /*a9a0*/  FFMA.FTZ R195, R142, UR11, -R93.reuse ;  /* 0x0000000b8ec37c23 */ /* 0x100fe2000801085d */
[--C-:B------:R-:W-:Y:S01]  /*a9b0*/  FFMA.FTZ R115, R115, UR11, -R93.reuse ;  /* 0x0000000b73737c23 */ /* 0x100fe2000801085d */
[--C-:B------:R-:W-:Y:S01]  /*a9c0*/  FFMA.FTZ R139, R143, UR11, -R93.reuse ;  /* 0x0000000b8f8b7c23 */ /* 0x100fe2000801085d */
[--C-:B------:R-:W-:Y:S01]  /*a9d0*/  FFMA.FTZ R119, R119, UR11, -R93.reuse ;  /* 0x0000000b77777c23 */ /* 0x100fe2000801085d */
[--C-:B------:R-:W-:Y:S01]  /*a9e0*/  FFMA.FTZ R111, R111, UR11, -R93.reuse ;  /* 0x0000000b6f6f7c23 */ /* 0x100fe2000801085d */
[----:B------:R1:W-:Y:S01]  /*a9f0*/  MUFU.EX2 R108, R117 ;  /* 0x00000075006c7308 */ /* 0x0003e20000000800 */
[----:B--2---:R-:W-:Y:S01]  /*aa00*/  FADD.FTZ R123, R179, R14 ;  /* 0x0000000eb37b7221 */ /* 0x004fe20000010000 */
[--C-:B------:R-:W-:Y:S01]  /*aa10*/  FFMA.FTZ R102, R102, UR11, -R93.reuse ;  /* 0x0000000b66667c23 */ /* 0x100fe2000801085d */
[--C-:B------:R-:W-:Y:S01]  /*aa20*/  FFMA.FTZ R103, R103, UR11, -R93.reuse ;  /* 0x0000000b67677c23 */ /* 0x100fe2000801085d */
[--C-:B------:R-:W-:Y:S01]  /*aa30*/  FFMA.FTZ R91, R91, UR11, -R93.reuse ;  /* 0x0000000b5b5b7c23 */ /* 0x100fe2000801085d */
[----:B------:R-:W-:Y:S01]  /*aa40*/  FFMA.FTZ R94, R94, UR11, -R93 ;  /* 0x0000000b5e5e7c23 */ /* 0x000fe2000801085d */
[----:B------:R-:W-:-:S02]  /*aa50*/  F2FP.F16.F32.PACK_AB R176, R20, R176 ;  /* 0x000000b014b0723e */ /* 0x000fc400000000ff */
[----:B------:R-:W2:Y:S01]  /*aa60*/  MUFU.EX2 R181, R181 ;  /* 0x000000b500b57308 */ /* 0x000ea20000000800 */
[----:B-1----:R-:W-:Y:S01]  /*aa70*/  FFMA.FTZ R117, R163, UR11, -R93 ;  /* 0x0000000ba3757c23 */ /* 0x002fe2000801085d */
[C---:B0-----:R-:W-:Y:S01]  /*aa80*/  FADD.FTZ R14, R116.reuse, R123 ;  /* 0x0000007b740e7221 */ /* 0x041fe20000010000 */
[----:B------:R-:W-:Y:S02]  /*aa90*/  F2FP.F16.F32.PACK_AB R179, R116, R179 ;  /* 0x000000b374b3723e */ /* 0x000fe400000000ff */
[----:B------:R-:W-:Y:S02]  /*aaa0*/  F2FP.F16.F32.PACK_AB R178, R168, R178 ;  /* 0x000000b2a8b2723e */ /* 0x000fe400000000ff */
[----:B------:R-:W-:Y:S01]  /*aab0*/  F2FP.F16.F32.PACK_AB R177, R109, R177 ;  /* 0x000000b16db1723e */ /* 0x000fe200000000ff */
[----:B------:R-:W0:Y:S08]  /*aac0*/  MUFU.EX2 R117, R117 ;  /* 0x0000007500757308 */ /* 0x000e300000000800 */
[----:B------:R-:W1:Y:S01]  /*aad0*/  MUFU.EX2 R183, R183 ;  /* 0x000000b700b77308 */ /* 0x000e620000000800 */
[----:B--2---:R-:W-:Y:S01]  /*aae0*/  FADD.FTZ R126, R181, R14 ;  /* 0x0000000eb57e7221 */ /* 0x004fe20000010000 */
[----:B------:R-:W-:-:S06]  /*aaf0*/  FFMA.FTZ R14, R127, UR11, -R93 ;  /* 0x0000000b7f0e7c23 */ /* 0x000fcc000801085d */
[----:B------:R-:W2:Y:S01]  /*ab00*/  MUFU.EX2 R124, R124 ;  /* 0x0000007c007c7308 */ /* 0x000ea20000000800 */
[C---:B0-----:R-:W-:Y:S01]  /*ab10*/  FADD.FTZ R126, R117.reuse, R126 ;  /* 0x0000007e757e7221 */ /* 0x041fe20000010000 */
[----:B------:R-:W-:-:S06]  /*ab20*/  F2FP.F16.F32.PACK_AB R181, R117, R181 ;  /* 0x000000b575b5723e */ /* 0x000fcc00000000ff */
[----:B------:R-:W0:Y:S01]  /*ab30*/  MUFU.EX2 R185, R185 ;  /* 0x000000b900b97308 */ /* 0x000e220000000800 */
[----:B-1----:R-:W-:-:S07]  /*ab40*/  FADD.FTZ R127, R183, R126 ;  /* 0x0000007eb77f7221 */ /* 0x002fce0000010000 */
[----:B------:R-:W1:Y:S01]  /*ab50*/  MUFU.EX2 R125, R125 ;  /* 0x0000007d007d7308 */ /* 0x000e620000000800 */
[C---:B--2---:R-:W-:Y:S01]  /*ab60*/  FADD.FTZ R114, R124.reuse, R127 ;  /* 0x0000007f7c727221 */ /* 0x044fe20000010000 */
[----:B------:R-:W-:-:S06]  /*ab70*/  F2FP.F16.F32.PACK_AB R183, R124, R183 ;  /* 0x000000b77cb7723e */ /* 0x000fcc00000000ff */
[----:B------:R-:W2:Y:S01]  /*ab80*/  MUFU.EX2 R187, R187 ;  /* 0x000000bb00bb7308 */ /* 0x000ea20000000800 */
[----:B0-----:R-:W-:Y:S01]  /*ab90*/  FADD.FTZ R106, R185, R114 ;  /* 0x00000072b96a7221 */ /* 0x001fe20000010000 */
[----:B------:R-:W-:-:S06]  /*aba0*/  FFMA.FTZ R114, R107, UR11, -R93 ;  /* 0x0000000b6b727c23 */ /* 0x000fcc000801085d */
[----:B------:R-:W0:Y:S01]  /*abb0*/  MUFU.EX2 R132, R132 ;  /* 0x0000008400847308 */ /* 0x000e220000000800 */
[C---:B-1----:R-:W-:Y:S01]  /*abc0*/  FADD.FTZ R106, R125.reuse, R106 ;  /* 0x0000006a7d6a7221 */ /* 0x042fe20000010000 */
[----:B------:R-:W-:Y:S02]  /*abd0*/  WARPGROUP.DEPBAR.LE gsb0, 0x0 ;  /* 0x00008000000079c5 */ /* 0x000fe40000010000 */
[----:B------:R-:W-:Y:S01]  /*abe0*/  WARPGROUP.ARRIVE ;  /* 0x00000000000079c5 */ /* 0x000fe20000000000 */
[----:B------:R-:W-:Y:S02]  /*abf0*/  F2FP.F16.F32.PACK_AB R185, R125, R185 ;  /* 0x000000b97db9723e */ /* 0x000fe400000000ff */
[----:B------:R-:W-:Y:S01]  /*ac00*/  F2FP.F16.F32.PACK_AB R212, R97, R96 ;  /* 0x0000006061d4723e */ /* 0x000fe200000000ff */
[----:B------:R-:W1:Y:S01]  /*ac10*/  MUFU.EX2 R189, R189 ;  /* 0x000000bd00bd7308 */ /* 0x000e620000000800 */
[----:B--2---:R-:W-:Y:S01]  /*ac20*/  FADD.FTZ R127, R187, R106 ;  /* 0x0000006abb7f7221 */ /* 0x004fe20000010000 */
[----:B------:R-:W-:Y:S01]  /*ac30*/  HGMMA.64x128x16.F32 R24, R216, gdesc[UR4].tnspB, R24, gsb0 ;  /* 0x41e00004d8187df0 */ /* 0x000fe20008000818 */
[--C-:B------:R-:W-:Y:S01]  /*ac40*/  FFMA.FTZ R106, R99, UR11, -R93.reuse ;  /* 0x0000000b636a7c23 */ /* 0x100fe2000801085d */
[----:B------:R-:W-:Y:S01]  /*ac50*/  FFMA.FTZ R99, R90, UR11, -R93 ;  /* 0x0000000b5a637c23 */ /* 0x000fe2000801085d */
[----:B------:R-:W-:-:S03]  /*ac60*/  F2FP.F16.F32.PACK_AB R214, R101, R100 ;  /* 0x0000006465d6723e */ /* 0x000fc600000000ff */
        /* <DEDUP_REMOVED lines=8> */
[----:B------:R-:W2:Y:S08]  /*acf0*/  MUFU.EX2 R193, R193 ;  /* 0x000000c100c17308 */ /* 0x000eb00000000800 */
[----:B------:R-:W3:Y:S08]  /*ad00*/  MUFU.EX2 R138, R138 ;  /* 0x0000008a008a7308 */ /* 0x000ef00000000800 */
[----:B------:R-:W4:Y:S08]  /*ad10*/  MUFU.EX2 R195, R195 ;  /* 0x000000c300c37308 */ /* 0x000f300000000800 */
[----:B------:R-:W5:Y:S08]  /*ad20*/  MUFU.EX2 R139, R139 ;  /* 0x0000008b008b7308 */ /* 0x000f700000000800 */
        /* <DEDUP_REMOVED lines=9> */
[----:B------:R-:W-:Y:S01]  /*adc0*/  MUFU.EX2 R207, R207 ;  /* 0x000000cf00cf7308 */ /* 0x000fe20000000800 */
[----:B------:R-:W-:-:S02]  /*add0*/  WARPGROUP.DEPBAR.LE gsb0, 0x0 ;  /* 0x00008000000079c5 */ /* 0x000fc40000010000 */
[----:B------:R0:W-:Y:S06]  /*ade0*/  BAR.ARV R134, 0x100 ;  /* 0x000400860000751d */ /* 0x0001ec0000002000 */
[----:B------:R1:W-:Y:S01]  /*adf0*/  @!P1 SYNCS.ARRIVE.TRANS64.RED.A1T0 RZ, [R141+URZ], RZ ;  /* 0x000000ff8dff99a7 */ /* 0x0003e2000810043f */
[----:B------:R-:W-:Y:S01]  /*ae00*/  MUFU.EX2 R209, R209 ;  /* 0x000000d100d17308 */ /* 0x000fe20000000800 */
[----:B------:R-:W-:Y:S01]  /*ae10*/  F2FP.F16.F32.PACK_AB R218, R11, R108 ;  /* 0x0000006c0bda723e */ /* 0x000fe200000000ff */
[-C--:B------:R-:W-:Y:S01]  /*ae20*/  FMUL.FTZ R24, R24, R12.reuse ;  /* 0x0000000c18187220 */ /* 0x080fe20000410000 */
[-C--:B------:R-:W-:Y:S01]  /*ae30*/  FMUL.FTZ R25, R25, R12.reuse ;  /* 0x0000000c19197220 */ /* 0x080fe20000410000 */
[-C--:B------:R-:W-:Y:S01]  /*ae40*/  FMUL.FTZ R28, R28, R12.reuse ;  /* 0x0000000c1c1c7220 */ /* 0x080fe20000410000 */
[-C--:B------:R-:W-:Y:S01]  /*ae50*/  FMUL.FTZ R29, R29, R12.reuse ;  /* 0x0000000c1d1d7220 */ /* 0x080fe20000410000 */
[-C--:B------:R-:W-:Y:S01]  /*ae60*/  FMUL.FTZ R32, R32, R12.reuse ;  /* 0x0000000c20207220 */ /* 0x080fe20000410000 */
[----:B-1----:R-:W-:Y:S01]  /*ae70*/  IMAD.U32 R141, RZ, RZ, UR60 ;  /* 0x0000003cff8d7e24 */ /* 0x002fe2000f8e00ff */
[----:B------:R-:W-:Y:S01]  /*ae80*/  MUFU.EX2 R211, R211 ;  /* 0x000000d300d37308 */ /* 0x000fe20000000800 */
[----:B------:R-:W-:Y:S01]  /*ae90*/  R2UR UR60, R2 ;  /* 0x00000000023c72ca */ /* 0x000fe200000e0000 */
[----:B------:R-:W-:Y:S01]  /*aea0*/  FMUL.FTZ R33, R33, R12 ;  /* 0x0000000c21217220 */ /* 0x000fe20000410000 */
[----:B------:R-:W-:-:S02]  /*aeb0*/  @!P1 IMAD R122, R141, 0x8, R0 ;  /* 0x000000088d7a9824 */ /* 0x000fc400078e0200 */
[-C--:B------:R-:W-:Y:S01]  /*aec0*/  FMUL.FTZ R36, R36, R12.reuse ;  /* 0x0000000c24247220 */ /* 0x080fe20000410000 */
[-C--:B------:R-:W-:Y:S01]  /*aed0*/  FMUL.FTZ R37, R37, R12.reuse ;  /* 0x0000000c25257220 */ /* 0x080fe20000410000 */
[-C--:B------:R-:W-:Y:S01]  /*aee0*/  FMUL.FTZ R40, R40, R12.reuse ;  /* 0x0000000c28287220 */ /* 0x080fe20000410000 */
[----:B------:R-:W-:Y:S01]  /*aef0*/  @!P1 VIADD R122, R122, 0x34860 ;  /* 0x000348607a7a9836 */ /* 0x000fe20000000000 */
[----:B------:R-:W-:Y:S01]  /*af00*/  MUFU.EX2 R105, R105 ;  /* 0x0000006900697308 */ /* 0x000fe20000000800 */
[-C--:B------:R-:W-:Y:S01]  /*af10*/  FMUL.FTZ R41, R41, R12.reuse ;  /* 0x0000000c29297220 */ /* 0x080fe20000410000 */
[-C--:B------:R-:W-:Y:S01]  /*af20*/  FMUL.FTZ R44, R44, R12.reuse ;  /* 0x0000000c2c2c7220 */ /* 0x080fe20000410000 */
[-C--:B------:R-:W-:Y:S01]  /*af30*/  FMUL.FTZ R45, R45, R12.reuse ;  /* 0x0000000c2d2d7220 */ /* 0x080fe20000410000 */
[----:B------:R-:W-:Y:S01]  /*af40*/  @!P1 PRMT R122, RZ, 0x654, R122 ;  /* 0x00000654ff7a9816 */ /* 0x000fe2000000007a */
[-C--:B------:R-:W-:Y:S01]  /*af50*/  FMUL.FTZ R48, R48, R12.reuse ;  /* 0x0000000c30307220 */ /* 0x080fe20000410000 */
[-C--:B------:R-:W-:Y:S01]  /*af60*/  FMUL.FTZ R49, R49, R12.reuse ;  /* 0x0000000c31317220 */ /* 0x080fe20000410000 */
[-C--:B------:R-:W-:Y:S01]  /*af70*/  FMUL.FTZ R52, R52, R12.reuse ;  /* 0x0000000c34347220 */ /* 0x080fe20000410000 */
[----:B------:R1:W-:Y:S01]  /*af80*/  @!P1 SYNCS.ARRIVE.TRANS64.RED.A1T0 RZ, [R122+URZ], RZ ;  /* 0x000000ff7aff99a7 */ /* 0x0003e2000810043f */
[----:B------:R-:W-:Y:S01]  /*af90*/  MUFU.EX2 R106, R106 ;  /* 0x0000006a006a7308 */ /* 0x000fe20000000800 */
[-C--:B------:R-:W-:Y:S01]  /*afa0*/  FMUL.FTZ R53, R53, R12.reuse ;  /* 0x0000000c35357220 */ /* 0x080fe20000410000 */
[-C--:B------:R-:W-:Y:S01]  /*afb0*/  FMUL.FTZ R56, R56, R12.reuse ;  /* 0x0000000c38387220 */ /* 0x080fe20000410000 */
[-C--:B------:R-:W-:Y:S01]  /*afc0*/  FMUL.FTZ R57, R57, R12.reuse ;  /* 0x0000000c39397220 */ /* 0x080fe20000410000 */
[-C--:B------:R-:W-:Y:S01]  /*afd0*/  FMUL.FTZ R60, R60, R12.reuse ;  /* 0x0000000c3c3c7220 */ /* 0x080fe20000410000 */
[-C--:B------:R-:W-:Y:S01]  /*afe0*/  FMUL.FTZ R61, R61, R12.reuse ;  /* 0x0000000c3d3d7220 */ /* 0x080fe20000410000 */
[----:B------:R-:W-:Y:S01]  /*aff0*/  FMUL.FTZ R64, R64, R12 ;  /* 0x0000000c40407220 */ /* 0x000fe20000410000 */
[----:B-1----:R-:W-:Y:S01]  /*b000*/  FADD.FTZ R122, R180, R135 ;  /* 0x00000087b47a7221 */ /* 0x002fe20000010000 */
[----:B------:R-:W-:Y:S01]  /*b010*/  F2FP.F16.F32.PACK_AB R180, R21, R180 ;  /* 0x000000b415b4723e */ /* 0x000fe200000000ff */
[----:B------:R-:W-:Y:S01]  /*b020*/  MUFU.EX2 R102, R102 ;  /* 0x0000006600667308 */ /* 0x000fe20000000800 */
[-C--:B------:R-:W-:Y:S01]  /*b030*/  FMUL.FTZ R65, R65, R12.reuse ;  /* 0x0000000c41417220 */ /* 0x080fe20000410000 */
[----:B------:R-:W-:Y:S01]  /*b040*/  FADD.FTZ R123, R21, R122 ;  /* 0x0000007a157b7221 */ /* 0x000fe20000010000 */
[-C--:B------:R-:W-:Y:S01]  /*b050*/  FMUL.FTZ R68, R68, R12.reuse ;  /* 0x0000000c44447220 */ /* 0x080fe20000410000 */
[-C--:B------:R-:W-:Y:S01]  /*b060*/  FMUL.FTZ R69, R69, R12.reuse ;  /* 0x0000000c45457220 */ /* 0x080fe20000410000 */
[-C--:B------:R-:W-:Y:S01]  /*b070*/  FMUL.FTZ R72, R72, R12.reuse ;  /* 0x0000000c48487220 */ /* 0x080fe20000410000 */
[----:B------:R-:W-:Y:S01]  /*b080*/  FADD.FTZ R123, R182, R123 ;  /* 0x0000007bb67b7221 */ /* 0x000fe20000010000 */
[-C--:B------:R-:W-:Y:S01]  /*b090*/  FMUL.FTZ R73, R73, R12.reuse ;  /* 0x0000000c49497220 */ /* 0x080fe20000410000 */
        /* <DEDUP_REMOVED lines=9> */
[----:B------:R-:W-:Y:S01]  /*b130*/  FMUL.FTZ R85, R85, R12 ;  /* 0x0000000c55557220 */ /* 0x000fe20000410000 */
[----:B------:R-:W-:Y:S01]  /*b140*/  FADD.FTZ R107, R153, R118 ;  /* 0x00000076996b7221 */ /* 0x000fe20000010000 */
[-C--:B------:R-:W-:Y:S01]  /*b150*/  FMUL.FTZ R26, R26, R15.reuse ;  /* 0x0000000f1a1a7220 */ /* 0x080fe20000410000 */
[-C--:B------:R-:W-:Y:S01]  /*b160*/  FMUL.FTZ R27, R27, R15.reuse ;  /* 0x0000000f1b1b7220 */ /* 0x080fe20000410000 */
[-C--:B------:R-:W-:Y:S01]  /*b170*/  FMUL.FTZ R30, R30, R15.reuse ;  /* 0x0000000f1e1e7220 */ /* 0x080fe20000410000 */
[----:B------:R-:W-:Y:S01]  /*b180*/  FADD.FTZ R123, R186, R107 ;  /* 0x0000006bba7b7221 */ /* 0x000fe20000010000 */
[--C-:B------:R-:W-:Y:S01]  /*b190*/  FFMA.FTZ R107, R98, UR11, -R93.reuse ;  /* 0x0000000b626b7c23 */ /* 0x100fe2000801085d */
[----:B------:R-:W-:Y:S01]  /*b1a0*/  FFMA.FTZ R93, R95, UR11, -R93 ;  /* 0x0000000b5f5d7c23 */ /* 0x000fe2000801085d */
[----:B------:R0:W1:Y:S01]  /*b1b0*/  MUFU.EX2 R98, R115 ;  /* 0x0000007300627308 */ /* 0x0000620000000800 */
[----:B------:R-:W-:Y:S01]  /*b1c0*/  FADD.FTZ R123, R152, R123 ;  /* 0x0000007b987b7221 */ /* 0x000fe20000010000 */
[-C--:B------:R-:W-:Y:S01]  /*b1d0*/  FMUL.FTZ R31, R31, R15.reuse ;  /* 0x0000000f1f1f7220 */ /* 0x080fe20000410000 */
[-C--:B------:R-:W-:Y:S01]  /*b1e0*/  FMUL.FTZ R34, R34, R15.reuse ;  /* 0x0000000f22227220 */ /* 0x080fe20000410000 */
[-C--:B------:R-:W-:Y:S01]  /*b1f0*/  FMUL.FTZ R35, R35, R15.reuse ;  /* 0x0000000f23237220 */ /* 0x080fe20000410000 */
[----:B------:R-:W-:Y:S01]  /*b200*/  FADD.FTZ R123, R188, R123 ;  /* 0x0000007bbc7b7221 */ /* 0x000fe20000010000 */
[-C--:B------:R-:W-:Y:S01]  /*b210*/  FMUL.FTZ R38, R38, R15.reuse ;  /* 0x0000000f26267220 */ /* 0x080fe20000410000 */
[-C--:B------:R-:W-:Y:S01]  /*b220*/  FMUL.FTZ R39, R39, R15.reuse ;  /* 0x0000000f27277220 */ /* 0x080fe20000410000 */
[----:B------:R-:W-:Y:S01]  /*b230*/  MUFU.EX2 R107, R107 ;  /* 0x0000006b006b7308 */ /* 0x000fe20000000800 */
[----:B------:R-:W-:Y:S01]  /*b240*/  FADD.FTZ R123, R144, R123 ;  /* 0x0000007b907b7221 */ /* 0x000fe20000010000 */
[----:B0-----:R-:W-:Y:S01]  /*b250*/  FADD.FTZ R115, R191, R110 ;  /* 0x0000006ebf737221 */ /* 0x001fe20000010000 */
[-C--:B------:R-:W-:Y:S01]  /*b260*/  FMUL.FTZ R42, R42, R15.reuse ;  /* 0x0000000f2a2a7220 */ /* 0x080fe20000410000 */
[-C--:B------:R-:W-:Y:S01]  /*b270*/  FMUL.FTZ R43, R43, R15.reuse ;  /* 0x0000000f2b2b7220 */ /* 0x080fe20000410000 */
[----:B------:R-:W-:Y:S01]  /*b280*/  FADD.FTZ R90, R190, R123 ;  /* 0x0000007bbe5a7221 */ /* 0x000fe20000010000 */
[----:B------:R-:W-:Y:S01]  /*b290*/  FADD.FTZ R110, R140, R115 ;  /* 0x000000738c6e7221 */ /* 0x000fe20000010000 */
[-C--:B------:R-:W-:Y:S01]  /*b2a0*/  FMUL.FTZ R46, R46, R15.reuse ;  /* 0x0000000f2e2e7220 */ /* 0x080fe20000410000 */
[----:B------:R-:W-:Y:S01]  /*b2b0*/  MUFU.EX2 R91, R91 ;  /* 0x0000005b005b7308 */ /* 0x000fe20000000800 */
[----:B------:R-:W-:Y:S01]  /*b2c0*/  FADD.FTZ R123, R145, R90 ;  /* 0x0000005a917b7221 */ /* 0x000fe20000010000 */
[----:B--2---:R-:W-:Y:S01]  /*b2d0*/  FADD.FTZ R95, R193, R110 ;  /* 0x0000006ec15f7221 */ /* 0x004fe20000010000 */
[-C--:B------:R-:W-:Y:S01]  /*b2e0*/  FMUL.FTZ R47, R47, R15.reuse ;  /* 0x0000000f2f2f7220 */ /* 0x080fe20000410000 */
[-C--:B------:R-:W-:Y:S01]  /*b2f0*/  FMUL.FTZ R50, R50, R15.reuse ;  /* 0x0000000f32327220 */ /* 0x080fe20000410000 */
[----:B------:R-:W-:Y:S01]  /*b300*/  FADD.FTZ R123, R192, R123 ;  /* 0x0000007bc07b7221 */ /* 0x000fe20000010000 */
[----:B---3--:R-:W-:Y:S01]  /*b310*/  FADD.FTZ R20, R138, R95 ;  /* 0x0000005f8a147221 */ /* 0x008fe20000010000 */
[-C--:B------:R-:W-:Y:S01]  /*b320*/  FMUL.FTZ R51, R51, R15.reuse ;  /* 0x0000000f33337220 */ /* 0x080fe20000410000 */
[----:B------:R-:W0:Y:S01]  /*b330*/  MUFU.EX2 R90, R119 ;  /* 0x00000077005a7308 */ /* 0x000e220000000800 */
[----:B------:R-:W-:Y:S01]  /*b340*/  FADD.FTZ R123, R136, R123 ;  /* 0x0000007b887b7221 */ /* 0x000fe20000010000 */
[----:B----4-:R-:W-:Y:S01]  /*b350*/  FADD.FTZ R116, R195, R20 ;  /* 0x00000014c3747221 */ /* 0x010fe20000010000 */
[-C--:B------:R-:W-:Y:S01]  /*b360*/  FMUL.FTZ R54, R54, R15.reuse ;  /* 0x0000000f36367220 */ /* 0x080fe20000410000 */
[-C--:B------:R-:W-:Y:S01]  /*b370*/  FMUL.FTZ R55, R55, R15.reuse ;  /* 0x0000000f37377220 */ /* 0x080fe20000410000 */
[----:B------:R-:W-:Y:S01]  /*b380*/  FADD.FTZ R110, R194, R123 ;  /* 0x0000007bc26e7221 */ /* 0x000fe20000010000 */
[----:B-----5:R-:W-:Y:S01]  /*b390*/  FADD.FTZ R116, R139, R116 ;  /* 0x000000748b747221 */ /* 0x020fe20000010000 */
[-C--:B------:R-:W-:Y:S01]  /*b3a0*/  FMUL.FTZ R58, R58, R15.reuse ;  /* 0x0000000f3a3a7220 */ /* 0x080fe20000410000 */
[----:B------:R2:W3:Y:S01]  /*b3b0*/  MUFU.EX2 R20, R114 ;  /* 0x0000007200147308 */ /* 0x0004e20000000800 */
[----:B------:R-:W-:Y:S01]  /*b3c0*/  FADD.FTZ R21, R137, R110 ;  /* 0x0000006e89157221 */ /* 0x000fe20000010000 */
[-C--:B------:R-:W-:Y:S01]  /*b3d0*/  FMUL.FTZ R59, R59, R15.reuse ;  /* 0x0000000f3b3b7220 */ /* 0x080fe20000410000 */
[-C--:B------:R-:W-:Y:S01]  /*b3e0*/  FMUL.FTZ R62, R62, R15.reuse ;  /* 0x0000000f3e3e7220 */ /* 0x080fe20000410000 */
[-C--:B------:R-:W-:Y:S01]  /*b3f0*/  FMUL.FTZ R63, R63, R15.reuse ;  /* 0x0000000f3f3f7220 */ /* 0x080fe20000410000 */
[----:B------:R-:W-:Y:S01]  /*b400*/  FADD.FTZ R110, R196, R21 ;  /* 0x00000015c46e7221 */ /* 0x000fe20000010000 */
[----:B------:R-:W-:Y:S01]  /*b410*/  FADD.FTZ R21, R197, R116 ;  /* 0x00000074c5157221 */ /* 0x000fe20000010000 */
[-C--:B------:R-:W-:Y:S01]  /*b420*/  FMUL.FTZ R66, R66, R15.reuse ;  /* 0x0000000f42427220 */ /* 0x080fe20000410000 */
[----:B------:R-:W-:Y:S01]  /*b430*/  MUFU.EX2 R219, R94 ;  /* 0x0000005e00db7308 */ /* 0x000fe20000000800 */
[----:B------:R-:W-:Y:S01]  /*b440*/  FADD.FTZ R95, R129, R110 ;  /* 0x0000006e815f7221 */ /* 0x000fe20000010000 */
[----:B------:R-:W-:Y:S01]  /*b450*/  FADD.FTZ R110, R130, R21 ;  /* 0x00000015826e7221 */ /* 0x000fe20000010000 */
[-C--:B------:R-:W-:Y:S01]  /*b460*/  FMUL.FTZ R67, R67, R15.reuse ;  /* 0x0000000f43437220 */ /* 0x080fe20000410000 */
[-C--:B------:R-:W-:Y:S01]  /*b470*/  FMUL.FTZ R70, R70, R15.reuse ;  /* 0x0000000f46467220 */ /* 0x080fe20000410000 */
[----:B------:R-:W-:Y:S01]  /*b480*/  FADD.FTZ R95, R198, R95 ;  /* 0x0000005fc65f7221 */ /* 0x000fe20000010000 */
[----:B--2---:R-:W-:Y:S01]  /*b490*/  FADD.FTZ R114, R131, R110 ;  /* 0x0000006e83727221 */ /* 0x004fe20000010000 */
[-C--:B------:R-:W-:Y:S01]  /*b4a0*/  FMUL.FTZ R71, R71, R15.reuse ;  /* 0x0000000f47477220 */ /* 0x080fe20000410000 */
[----:B------:R-:W2:Y:S01]  /*b4b0*/  MUFU.EX2 R110, R111 ;  /* 0x0000006f006e7308 */ /* 0x000ea20000000800 */
[----:B------:R-:W-:Y:S01]  /*b4c0*/  FADD.FTZ R95, R128, R95 ;  /* 0x0000005f805f7221 */ /* 0x000fe20000010000 */
[----:B------:R-:W-:Y:S01]  /*b4d0*/  FADD.FTZ R114, R199, R114 ;  /* 0x00000072c7727221 */ /* 0x000fe20000010000 */
[-C--:B------:R-:W-:Y:S01]  /*b4e0*/  FMUL.FTZ R74, R74, R15.reuse ;  /* 0x0000000f4a4a7220 */ /* 0x080fe20000410000 */
[----:B------:R-:W-:Y:S01]  /*b4f0*/  FMUL.FTZ R75, R75, R15 ;  /* 0x0000000f4b4b7220 */ /* 0x000fe20000410000 */
[----:B------:R-:W-:Y:S01]  /*b500*/  FADD.FTZ R95, R200, R95 ;  /* 0x0000005fc85f7221 */ /* 0x000fe20000010000 */
[----:B------:R-:W-:Y:S01]  /*b510*/  FADD.FTZ R114, R201, R114 ;  /* 0x00000072c9727221 */ /* 0x000fe20000010000 */
[C---:B------:R-:W-:Y:S01]  /*b520*/  F2FP.F16.F32.PACK_AB R201, R13.reuse, R201 ;  /* 0x000000c90dc9723e */ /* 0x040fe200000000ff */
[----:B------:R-:W4:Y:S01]  /*b530*/  MUFU.EX2 R93, R93 ;  /* 0x0000005d005d7308 */ /* 0x000f220000000800 */
[----:B------:R-:W-:Y:S01]  /*b540*/  FADD.FTZ R95, R120, R95 ;  /* 0x0000005f785f7221 */ /* 0x000fe20000010000 */
[----:B------:R-:W-:Y:S01]  /*b550*/  FADD.FTZ R114, R13, R114 ;  /* 0x000000720d727221 */ /* 0x000fe20000010000 */
[-C--:B------:R-:W-:Y:S01]  /*b560*/  FMUL.FTZ R78, R78, R15.reuse ;  /* 0x0000000f4e4e7220 */ /* 0x080fe20000410000 */
[----:B------:R-:W-:Y:S01]  /*b570*/  FMUL.FTZ R79, R79, R15 ;  /* 0x0000000f4f4f7220 */ /* 0x000fe20000410000 */
[----:B------:R-:W-:Y:S01]  /*b580*/  FADD.FTZ R116, R202, R95 ;  /* 0x0000005fca747221 */ /* 0x000fe20000010000 */
[----:B------:R-:W-:Y:S01]  /*b590*/  FADD.FTZ R21, R203, R114 ;  /* 0x00000072cb157221 */ /* 0x000fe20000010000 */
[----:B------:R-:W-:Y:S01]  /*b5a0*/  F2FP.F16.F32.PACK_AB R203, R14, R203 ;  /* 0x000000cb0ecb723e */ /* 0x000fe200000000ff */
[-C--:B------:R-:W-:Y:S01]  /*b5b0*/  FMUL.FTZ R82, R82, R15.reuse ;  /* 0x0000000f52527220 */ /* 0x080fe20000410000 */
[----:B------:R-:W-:Y:S01]  /*b5c0*/  FADD.FTZ R95, R121, R116 ;  /* 0x00000074795f7221 */ /* 0x000fe20000010000 */
[----:B------:R-:W-:Y:S01]  /*b5d0*/  FADD.FTZ R114, R14, R21 ;  /* 0x000000150e727221 */ /* 0x000fe20000010000 */
[-C--:B------:R-:W-:Y:S01]  /*b5e0*/  FMUL.FTZ R83, R83, R15.reuse ;  /* 0x0000000f53537220 */ /* 0x080fe20000410000 */
[----:B------:R-:W-:Y:S01]  /*b5f0*/  FMUL.FTZ R86, R86, R15 ;  /* 0x0000000f56567220 */ /* 0x000fe20000410000 */
[----:B------:R-:W-:Y:S01]  /*b600*/  FADD.FTZ R95, R204, R95 ;  /* 0x0000005fcc5f7221 */ /* 0x000fe20000010000 */
[----:B------:R-:W-:Y:S01]  /*b610*/  FADD.FTZ R21, R205, R114 ;  /* 0x00000072cd157221 */ /* 0x000fe20000010000 */
[----:B-1----:R-:W-:Y:S01]  /*b620*/  F2FP.F16.F32.PACK_AB R205, R98, R205 ;  /* 0x000000cd62cd723e */ /* 0x002fe200000000ff */
[----:B------:R-:W-:Y:S01]  /*b630*/  FMUL.FTZ R87, R87, R15 ;  /* 0x0000000f57577220 */ /* 0x000fe20000410000 */
[----:B------:R-:W-:Y:S01]  /*b640*/  FADD.FTZ R95, R112, R95 ;  /* 0x0000005f705f7221 */ /* 0x000fe20000010000 */
[----:B------:R-:W-:Y:S01]  /*b650*/  FADD.FTZ R114, R98, R21 ;  /* 0x0000001562727221 */ /* 0x000fe20000010000 */
[----:B------:R-:W-:Y:S01]  /*b660*/  F2FP.F16.F32.PACK_AB R182, R160, R182 ;  /* 0x000000b6a0b6723e */ /* 0x000fe200000000ff */
[----:B------:R-:W-:-:S02]  /*b670*/  IMAD.MOV.U32 R15, RZ, RZ, R16 ;  /* 0x000000ffff0f7224 */ /* 0x000fc400078e0010 */
[----:B------:R-:W-:Y:S01]  /*b680*/  FADD.FTZ R116, R206, R95 ;  /* 0x0000005fce747221 */ /* 0x000fe20000010000 */
[----:B------:R-:W-:Y:S01]  /*b690*/  FADD.FTZ R21, R207, R114 ;  /* 0x00000072cf157221 */ /* 0x000fe20000010000 */
[----:B------:R-:W-:Y:S01]  /*b6a0*/  F2FP.F16.F32.PACK_AB R184, R153, R184 ;  /* 0x000000b899b8723e */ /* 0x000fe200000000ff */
[----:B------:R-:W-:Y:S02]  /*b6b0*/  IMAD.MOV.U32 R12, RZ, RZ, R10 ;  /* 0x000000ffff0c7224 */ /* 0x000fe400078e000a */
[----:B------:R-:W-:Y:S01]  /*b6c0*/  FADD.FTZ R95, R113, R116 ;  /* 0x00000074715f7221 */ /* 0x000fe20000010000 */
[----:B0-----:R-:W-:Y:S01]  /*b6d0*/  FADD.FTZ R114, R90, R21 ;  /* 0x000000155a727221 */ /* 0x001fe20000010000 */
[----:B------:R-:W-:Y:S02]  /*b6e0*/  F2FP.F16.F32.PACK_AB R186, R152, R186 ;  /* 0x000000ba98ba723e */ /* 0x000fe400000000ff */
[----:B------:R-:W-:Y:S01]  /*b6f0*/  FADD.FTZ R95, R208, R95 ;  /* 0x0000005fd05f7221 */ /* 0x000fe20000010000 */
[----:B------:R-:W-:Y:S01]  /*b700*/  FADD.FTZ R21, R209, R114 ;  /* 0x00000072d1157221 */ /* 0x000fe20000010000 */
[----:B---3--:R-:W-:-:S02]  /*b710*/  F2FP.F16.F32.PACK_AB R209, R20, R209 ;  /* 0x000000d114d1723e */ /* 0x008fc400000000ff */
[----:B------:R-:W-:Y:S01]  /*b720*/  FADD.FTZ R95, R104, R95 ;  /* 0x0000005f685f7221 */ /* 0x000fe20000010000 */
[----:B------:R-:W-:Y:S01]  /*b730*/  FADD.FTZ R114, R20, R21 ;  /* 0x0000001514727221 */ /* 0x000fe20000010000 */
[----:B------:R-:W-:Y:S02]  /*b740*/  F2FP.F16.F32.PACK_AB R188, R144, R188 ;  /* 0x000000bc90bc723e */ /* 0x000fe400000000ff */
[----:B------:R-:W-:Y:S01]  /*b750*/  FADD.FTZ R116, R210, R95 ;  /* 0x0000005fd2747221 */ /* 0x000fe20000010000 */
[----:B------:R-:W-:Y:S01]  /*b760*/  FADD.FTZ R13, R211, R114 ;  /* 0x00000072d30d7221 */ /* 0x000fe20000010000 */
[----:B------:R-:W-:Y:S02]  /*b770*/  F2FP.F16.F32.PACK_AB R190, R145, R190 ;  /* 0x000000be91be723e */ /* 0x000fe400000000ff */
[----:B------:R-:W-:Y:S01]  /*b780*/  FADD.FTZ R21, R105, R116 ;  /* 0x0000007469157221 */ /* 0x000fe20000010000 */
[----:B--2---:R-:W-:Y:S01]  /*b790*/  FADD.FTZ R14, R110, R13 ;  /* 0x0000000d6e0e7221 */ /* 0x004fe20000010000 */
[----:B------:R-:W-:-:S02]  /*b7a0*/  F2FP.F16.F32.PACK_AB R191, R140, R191 ;  /* 0x000000bf8cbf723e */ /* 0x000fc400000000ff */
[----:B------:R-:W-:Y:S01]  /*b7b0*/  FADD.FTZ R98, R96, R21 ;  /* 0x0000001560627221 */ /* 0x000fe20000010000 */
[----:B------:R-:W-:Y:S01]  /*b7c0*/  FADD.FTZ R13, R107, R14 ;  /* 0x0000000e6b0d7221 */ /* 0x000fe20000010000 */
[----:B------:R-:W-:Y:S02]  /*b7d0*/  F2FP.F16.F32.PACK_AB R192, R136, R192 ;  /* 0x000000c088c0723e */ /* 0x000fe400000000ff */
[----:B------:R-:W-:Y:S01]  /*b7e0*/  FADD.FTZ R21, R97, R98 ;  /* 0x0000006261157221 */ /* 0x000fe20000010000 */
[----:B------:R-:W-:Y:S01]  /*b7f0*/  FADD.FTZ R13, R106, R13 ;  /* 0x0000000d6a0d7221 */ /* 0x000fe20000010000 */
[----:B------:R-:W-:Y:S02]  /*b800*/  F2FP.F16.F32.PACK_AB R193, R138, R193 ;  /* 0x000000c18ac1723e */ /* 0x000fe400000000ff */
[----:B------:R-:W-:Y:S01]  /*b810*/  FADD.FTZ R14, R100, R21 ;  /* 0x00000015640e7221 */ /* 0x000fe20000010000 */
[----:B------:R-:W-:Y:S01]  /*b820*/  FADD.FTZ R20, R102, R13 ;  /* 0x0000000d66147221 */ /* 0x000fe20000010000 */
        /* <DEDUP_REMOVED lines=14> */
[----:B------:R-:W-:Y:S01]  /*b910*/  F2FP.F16.F32.PACK_AB R199, R199, R131 ;  /* 0x00000083c7c7723e */ /* 0x000fe200000000ff */
[----:B----4-:R-:W-:Y:S01]  /*b920*/  FADD.FTZ R13, R93, R20 ;  /* 0x000000145d0d7221 */ /* 0x010fe20000010000 */
[----:B------:R-:W-:Y:S01]  /*b930*/  F2FP.F16.F32.PACK_AB R200, R120, R200 ;  /* 0x000000c878c8723e */ /* 0x000fe200000000ff */
[----:B------:R-:W-:Y:S01]  /*b940*/  IMAD.MOV.U32 R11, RZ, RZ, R92 ;  /* 0x000000ffff0b7224 */ /* 0x000fe200078e005c */
[----:B------:R-:W-:Y:S02]  /*b950*/  F2FP.F16.F32.PACK_AB R202, R121, R202 ;  /* 0x000000ca79ca723e */ /* 0x000fe400000000ff */
[----:B------:R-:W-:-:S02]  /*b960*/  F2FP.F16.F32.PACK_AB R204, R112, R204 ;  /* 0x000000cc70cc723e */ /* 0x000fc400000000ff */
[----:B------:R-:W-:Y:S02]  /*b970*/  F2FP.F16.F32.PACK_AB R206, R113, R206 ;  /* 0x000000ce71ce723e */ /* 0x000fe400000000ff */
[----:B------:R-:W-:Y:S02]  /*b980*/  F2FP.F16.F32.PACK_AB R207, R90, R207 ;  /* 0x000000cf5acf723e */ /* 0x000fe400000000ff */
[----:B------:R-:W-:Y:S02]  /*b990*/  F2FP.F16.F32.PACK_AB R208, R104, R208 ;  /* 0x000000d068d0723e */ /* 0x000fe400000000ff */
[----:B------:R-:W-:Y:S02]  /*b9a0*/  F2FP.F16.F32.PACK_AB R210, R105, R210 ;  /* 0x000000d269d2723e */ /* 0x000fe400000000ff */
[----:B------:R-:W-:Y:S02]  /*b9b0*/  F2FP.F16.F32.PACK_AB R211, R110, R211 ;  /* 0x000000d36ed3723e */ /* 0x000fe400000000ff */
[----:B------:R-:W-:-:S02]  /*b9c0*/  F2FP.F16.F32.PACK_AB R213, R106, R107 ;  /* 0x0000006b6ad5723e */ /* 0x000fc400000000ff */
[----:B------:R-:W-:Y:S02]  /*b9d0*/  F2FP.F16.F32.PACK_AB R215, R103, R102 ;  /* 0x0000006667d7723e */ /* 0x000fe400000000ff */
[----:B------:R-:W-:Y:S02]  /*b9e0*/  F2FP.F16.F32.PACK_AB R216, R89, R88 ;  /* 0x0000005859d8723e */ /* 0x000fe400000000ff */
[----:B------:R-:W-:Y:S02]  /*b9f0*/  F2FP.F16.F32.PACK_AB R217, R91, R99 ;  /* 0x000000635bd9723e */ /* 0x000fe400000000ff */
[----:B------:R-:W-:Y:S01]  /*ba00*/  F2FP.F16.F32.PACK_AB R219, R93, R219 ;  /* 0x000000db5ddb723e */ /* 0x000fe200000000ff */
[----:B------:R-:W-:Y:S06]  /*ba10*/  @P2 BRA `(.L_x_189) ;  /* 0xffffffb400102947 */ /* 0x000fec000383ffff */
.L_x_180:
[----:B------:R-:W-:Y:S06]  /*ba20*/  BAR.ARV 0x8, 0x180 ;  /* 0x0206000000007b1d */ /* 0x000fec0000002000 */
[----:B------:R-:W-:Y:S05]  /*ba30*/  @!P0 BRA `(.L_x_190) ;  /* 0x0000000000048947 */ /* 0x000fea0003800000 */
[----:B------:R-:W-:Y:S01]  /*ba40*/  BPT.TRAP 0x1 ;  /* 0x000000040000795c */ /* 0x000fe20000300000 */
.L_x_190:
[----:B------:R-:W-:Y:S01]  /*ba50*/  IMAD R8, R2, 0x8, R0 ;  /* 0x0000000802087824 */ /* 0x000fe200078e0200 */
[----:B------:R-:W-:-:S04]  /*ba60*/  SHF.L.U32 R3, R16, 0x1f, RZ ;  /* 0x0000001f10037819 */ /* 0x000fc800000006ff */
[----:B------:R0:W1:Y:S01]  /*ba70*/  SYNCS.PHASECHK.TRANS64.TRYWAIT P2, [R8+URZ+0x34850], R3 ;  /* 0x03485003080075a7 */ /* 0x000062000804017f */
[----:B------:R-:W-:Y:S05]  /*ba80*/  @!P0 BRA `(.L_x_191) ;  /* 0x0000000000048947 */ /* 0x000fea0003800000 */
[----:B------:R-:W-:Y:S01]  /*ba90*/  BPT.TRAP 0x1 ;  /* 0x000000040000795c */ /* 0x000fe20000300000 */
.L_x_191:
[----:B-1----:R-:W-:Y:S05]  /*baa0*/  @P2 BRA `(.L_x_192) ;  /* 0x0000000000082947 */ /* 0x002fea0003800000 */
[----:B------:R-:W1:Y:S02]  /*bab0*/  SYNCS.PHASECHK.TRANS64.TRYWAIT P0, [R8+URZ+0x34850], R3 ;  /* 0x03485003080075a7 */ /* 0x000e64000800017f */
[----:B-1----:R-:W-:Y:S05]  /*bac0*/  @!P0 BRA `(.L_x_193) ;  /* 0x000000a400a88947 */ /* 0x002fea0003800000 */
.L_x_192:
[----:B------:R-:W-:Y:S05]  /*bad0*/  WARPSYNC.ALL ;  /* 0x0000000000007948 */ /* 0x000fea0003800000 */
[----:B------:R-:W-:Y:S01]  /*bae0*/  VIADD R0, R0, 0x400 ;  /* 0x0000040000007836 */ /* 0x000fe20000000000 */
[----:B------:R-:W2:Y:S01]  /*baf0*/  LDL.LU R15, [R1+0x10] ;  /* 0x00001000010f7983 */ /* 0x000ea20000300800 */
[----:B------:R-:W-:Y:S01]  /*bb00*/  WARPGROUP.ARRIVE ;  /* 0x00000000000079c5 */ /* 0x000fe20000000000 */
[----:B------:R-:W-:Y:S02]  /*bb10*/  IMAD.MOV.U32 R7, RZ, RZ, 0x40000040 ;  /* 0x40000040ff077424 */ /* 0x000fe400078e00ff */
[----:B------:R-:W-:Y:S01]  /*bb20*/  SHF.R.U32.HI R0, RZ, 0x4, R0 ;  /* 0x00000004ff007819 */ /* 0x000fe20000011600 */
[----:B01----:R-:W0:Y:S01]  /*bb30*/  SHFL.BFLY PT, R3, R14, 0x2, 0x1f ;  /* 0x0c401f000e037f89 */ /* 0x003e2200000e0000 */
[----:B------:R-:W-:-:S02]  /*bb40*/  @!P1 VIADD R8, R8, 0x34860 ;  /* 0x0003486008089836 */ /* 0x000fc40000000000 */
[----:B------:R-:W-:Y:S01]  /*bb50*/  LOP3.LUT R0, R0, 0x3fff, RZ, 0xc0, !PT ;  /* 0x00003fff00007812 */ /* 0x000fe200078ec0ff */
[----:B------:R-:W-:Y:S02]  /*bb60*/  VIADD R9, R2, 0x1 ;  /* 0x0000000102097836 */ /* 0x000fe40000000000 */
[----:B------:R-:W-:Y:S02]  /*bb70*/  @!P1 PRMT R8, RZ, 0x654, R8 ;  /* 0x00000654ff089816 */ /* 0x000fe40000000008 */
[----:B------:R-:W-:Y:S02]  /*bb80*/  LOP3.LUT R5, R0, 0x5800000, RZ, 0xfc, !PT ;  /* 0x0580000000057812 */ /* 0x000fe400078efcff */
[----:B------:R-:W1:Y:S01]  /*bb90*/  SHFL.BFLY PT, R0, R13, 0x2, 0x1f ;  /* 0x0c401f000d007f89 */ /* 0x000e6200000e0000 */
[----:B------:R-:W-:Y:S02]  /*bba0*/  ISETP.NE.AND P2, PT, R9, 0x2, PT ;  /* 0x000000020900780c */ /* 0x000fe40003f45270 */
[----:B------:R-:W-:-:S02]  /*bbb0*/  IMAD R4, R2, 0xb00, R5 ;  /* 0x00000b0002047824 */ /* 0x000fc400078e0205 */
[----:B------:R-:W-:Y:S02]  /*bbc0*/  IMAD.MOV.U32 R5, RZ, RZ, 0x40000040 ;  /* 0x40000040ff057424 */ /* 0x000fe400078e00ff */
[C---:B------:R-:W-:Y:S01]  /*bbd0*/  VIADD R6, R4.reuse, 0x80 ;  /* 0x0000008004067836 */ /* 0x040fe20000000000 */
[----:B------:R-:W-:Y:S01]  /*bbe0*/  R2UR UR6, R4 ;  /* 0x00000000040672ca */ /* 0x000fe200000e0000 */
[----:B------:R-:W-:Y:S01]  /*bbf0*/  IMAD.MOV.U32 R2, RZ, RZ, RZ ;  /* 0x000000ffff027224 */ /* 0x000fe200078e00ff */
[----:B------:R-:W-:Y:S01]  /*bc00*/  R2UR UR7, R5 ;  /* 0x00000000050772ca */ /* 0x000fe200000e0000 */
[----:B------:R-:W-:Y:S02]  /*bc10*/  IMAD.MOV.U32 R5, RZ, RZ, 0x40000040 ;  /* 0x40000040ff057424 */ /* 0x000fe400078e00ff */
[----:B0-----:R-:W-:Y:S01]  /*bc20*/  FADD.FTZ R3, R3, R14 ;  /* 0x0000000e03037221 */ /* 0x001fe20000010000 */
[----:B------:R-:W-:-:S09]  /*bc30*/  IMAD.U32 R14, RZ, RZ, UR11 ;  /* 0x0000000bff0e7e24 */ /* 0x000fd2000f8e00ff */
[----:B------:R-:W-:Y:S01]  /*bc40*/  HGMMA.64x128x16.F32 R24, R176, gdesc[UR4].tnspB, R24, gsb0 ;  /* 0x41e00004b0187df0 */ /* 0x000fe20008000818 */
[----:B------:R-:W-:Y:S01]  /*bc50*/  R2UR UR6, R6 ;  /* 0x00000000060672ca */ /* 0x000fe200000e0000 */
[----:B------:R-:W-:Y:S01]  /*bc60*/  VIADD R6, R4, 0x100 ;  /* 0x0000010004067836 */ /* 0x000fe20000000000 */
[----:B------:R-:W-:Y:S01]  /*bc70*/  R2UR UR7, R7 ;  /* 0x00000000070772ca */ /* 0x000fe200000e0000 */
[----:B------:R-:W-:Y:S01]  /*bc80*/  IMAD.MOV.U32 R7, RZ, RZ, 0x40000040 ;  /* 0x40000040ff077424 */ /* 0x000fe200078e00ff */
[----:B------:R-:W-:Y:S02]  /*bc90*/  WARPGROUP.DEPBAR.LE gsb0, 0x0 ;  /* 0x00008000000079c5 */ /* 0x000fe40000010000 */
[----:B------:R-:W-:-:S09]  /*bca0*/  WARPGROUP.ARRIVE ;  /* 0x00000000000079c5 */ /* 0x000fd20000000000 */
[----:B------:R-:W-:Y:S01]  /*bcb0*/  HGMMA.64x128x16.F32 R24, R180, gdesc[UR4].tnspB, R24, gsb0 ;  /* 0x41e00004b4187df0 */ /* 0x000fe20008000818 */
[----:B------:R-:W-:Y:S01]  /*bcc0*/  R2UR UR6, R6 ;  /* 0x00000000060672ca */ /* 0x000fe200000e0000 */
[----:B------:R-:W-:Y:S01]  /*bcd0*/  VIADD R6, R4, 0x180 ;  /* 0x0000018004067836 */ /* 0x000fe20000000000 */
[----:B------:R-:W-:Y:S01]  /*bce0*/  R2UR UR7, R7 ;  /* 0x00000000070772ca */ /* 0x000fe200000e0000 */
[----:B------:R-:W-:Y:S02]  /*bcf0*/  IMAD.MOV.U32 R7, RZ, RZ, 0x40000040 ;  /* 0x40000040ff077424 */ /* 0x000fe400078e00ff */
[----:B--2---:R-:W-:-:S05]  /*bd00*/  VIADD R15, R15, 0x1 ;  /* 0x000000010f0f7836 */ /* 0x004fca0000000000 */
[----:B------:R-:W-:Y:S01]  /*bd10*/  STL [R1+0x10], R15 ;  /* 0x0000100f01007387 */ /* 0x000fe20000100800 */
[----:B------:R-:W-:Y:S02]  /*bd20*/  WARPGROUP.DEPBAR.LE gsb0, 0x0 ;  /* 0x00008000000079c5 */ /* 0x000fe40000010000 */
[----:B------:R-:W-:-:S06]  /*bd30*/  WARPGROUP.ARRIVE ;  /* 0x00000000000079c5 */ /* 0x000fcc0000000000 */
        /* <DEDUP_REMOVED lines=37> */
[C---:B------:R-:W-:Y:S01]  /*bf90*/  VIADD R6, R4.reuse, 0x480 ;  /* 0x0000048004067836 */ /* 0x040fe20000000000 */
[----:B------:R-:W-:Y:S01]  /*bfa0*/  R2UR UR7, R7 ;  /* 0x00000000070772ca */ /* 0x000fe200000e0000 */
[----:B------:R-:W-:Y:S02]  /*bfb0*/  IMAD.MOV.U32 R7, RZ, RZ, 0x40000040 ;  /* 0x40000040ff077424 */ /* 0x000fe400078e00ff */
[----:B------:R-:W-:Y:S01]  /*bfc0*/  VIADD R4, R4, 0x500 ;  /* 0x0000050004047836 */ /* 0x000fe20000000000 */
[----:B------:R-:W-:Y:S02]  /*bfd0*/  WARPGROUP.DEPBAR.LE gsb0, 0x0 ;  /* 0x00008000000079c5 */ /* 0x000fe40000010000 */
[----:B------:R-:W-:-:S07]  /*bfe0*/  WARPGROUP.ARRIVE ;  /* 0x00000000000079c5 */ /* 0x000fce0000000000 */
[----:B------:R-:W-:Y:S01]  /*bff0*/  HGMMA.64x128x16.F32 R24, R208, gdesc[UR4].tnspB, R24, gsb0 ;  /* 0x41e00004d0187df0 */ /* 0x000fe20008000818 */
[----:B------:R-:W-:Y:S02]  /*c000*/  R2UR UR6, R6 ;  /* 0x00000000060672ca */ /* 0x000fe400000e0000 */
[----:B------:R-:W-:Y:S01]  /*c010*/  R2UR UR7, R7 ;  /* 0x00000000070772ca */ /* 0x000fe200000e0000 */
[----:B------:R-:W-:Y:S02]  /*c020*/  WARPGROUP.DEPBAR.LE gsb0, 0x0 ;  /* 0x00008000000079c5 */ /* 0x000fe40000010000 */
[----:B------:R-:W-:-:S10]  /*c030*/  WARPGROUP.ARRIVE ;  /* 0x00000000000079c5 */ /* 0x000fd40000000000 */
[----:B------:R-:W-:Y:S01]  /*c040*/  HGMMA.64x128x16.F32 R24, R212, gdesc[UR4].tnspB, R24, gsb0 ;  /* 0x41e00004d4187df0 */ /* 0x000fe20008000818 */
[----:B------:R-:W-:Y:S01]  /*c050*/  R2UR UR6, R4 ;  /* 0x00000000040672ca */ /* 0x000fe200000e0000 */
[----:B-1----:R-:W-:Y:S01]  /*c060*/  FADD.FTZ R4, R0, R13 ;  /* 0x0000000d00047221 */ /* 0x002fe20000010000 */
[----:B------:R-:W-:Y:S01]  /*c070*/  R2UR UR7, R5 ;  /* 0x00000000050772ca */ /* 0x000fe200000e0000 */
[----:B------:R-:W0:Y:S04]  /*c080*/  SHFL.BFLY PT, R0, R3, 0x1, 0x1f ;  /* 0x0c201f0003007f89 */ /* 0x000e2800000e0000 */
[----:B------:R-:W1:Y:S01]  /*c090*/  SHFL.BFLY PT, R5, R4, 0x1, 0x1f ;  /* 0x0c201f0004057f89 */ /* 0x000e6200000e0000 */
[----:B0-----:R-:W-:Y:S01]  /*c0a0*/  FADD.FTZ R11, R3, R0 ;  /* 0x00000000030b7221 */ /* 0x001fe20000010000 */
[----:B------:R-:W-:Y:S01]  /*c0b0*/  SEL R3, RZ, 0x1, P2 ;  /* 0x00000001ff037807 */ /* 0x000fe20001000000 */
[----:B------:R-:W-:-:S02]  /*c0c0*/  IMAD.MOV.U32 R0, RZ, RZ, -0x800000 ;  /* 0xff800000ff007424 */ /* 0x000fc400078e00ff */
[----:B-1----:R-:W-:Y:S01]  /*c0d0*/  FADD.FTZ R12, R4, R5 ;  /* 0x00000005040c7221 */ /* 0x002fe20000010000 */
[----:B------:R-:W-:Y:S01]  /*c0e0*/  FSETP.NE.FTZ.AND P0, PT, R11, RZ, PT ;  /* 0x000000ff0b00720b */ /* 0x000fe20003f15000 */
[----:B------:R-:W-:Y:S01]  /*c0f0*/  IMAD.MOV.U32 R4, RZ, RZ, RZ ;  /* 0x000000ffff047224 */ /* 0x000fe200078e00ff */
[----:B------:R-:W-:Y:S01]  /*c100*/  LOP3.LUT R16, R16, R3, RZ, 0x3c, !PT ;  /* 0x0000000310107212 */ /* 0x000fe200078e3cff */
[----:B------:R-:W-:Y:S01]  /*c110*/  IMAD.U32 R5, RZ, RZ, UR11 ;  /* 0x0000000bff057e24 */ /* 0x000fe2000f8e00ff */
[----:B------:R-:W-:Y:S01]  /*c120*/  FSETP.NE.FTZ.AND P3, PT, R12, RZ, PT ;  /* 0x000000ff0c00720b */ /* 0x000fe20003f75000 */
[----:B------:R-:W-:-:S08]  /*c130*/  IMAD.MOV.U32 R3, RZ, RZ, -0x800000 ;  /* 0xff800000ff037424 */ /* 0x000fd000078e00ff */
[----:B------:R-:W0:Y:S01]  /*c140*/  @P0 MUFU.LG2 R6, R11 ;  /* 0x0000000b00060308 */ /* 0x000e220000000c00 */
[----:B------:R-:W-:-:S03]  /*c150*/  @P0 FMUL.FTZ R5, R5, 0.69314718246459960938 ;  /* 0x3f31721805050820 */ /* 0x000fc60000410000 */
[----:B------:R-:W-:-:S04]  /*c160*/  @P3 FMUL.FTZ R14, R14, 0.69314718246459960938 ;  /* 0x3f3172180e0e3820 */ /* 0x000fc80000410000 */
        /* <DEDUP_REMOVED lines=10> */
[----:B------:R-:W-:Y:S03]  /*c210*/  HGMMA.64x128x16.F32 R24, R216, gdesc[UR4].tnspB, R24, gsb0 ;  /* 0x41e00004d8187df0 */ /* 0x000fe60008000818 */
[----:B------:R-:W-:Y:S02]  /*c220*/  WARPGROUP.DEPBAR.LE gsb0, 0x0 ;  /* 0x00008000000079c5 */ /* 0x000fe40000010000 */
[----:B------:R1:W-:Y:S01]  /*c230*/  @!P1 SYNCS.ARRIVE.TRANS64.RED.A1T0 RZ, [R8+URZ], RZ ;  /* 0x000000ff08ff99a7 */ /* 0x0003e2000810043f */
        /* <DEDUP_REMOVED lines=64> */
[----:B-1----:R-:W-:-:S07]  /*c640*/  SEL R2, R9, RZ, P2 ;  /* 0x000000ff09027207 */ /* 0x002fce0001000000 */
.L_x_172:
[----:B------:R-:W0:Y:S01]  /*c650*/  S2R R5, SR_CgaCtaId ;  /* 0x0000000000057919 */ /* 0x000e220000008800 */
[----:B------:R-:W-:Y:S01]  /*c660*/  MOV R18, 0x400 ;  /* 0x0000040000127802 */ /* 0x000fe20000000f00 */
[----:B------:R-:W-:Y:S01]  /*c670*/  BSSY B0, `(.L_x_194) ;  /* 0x0000342000007945 */ /* 0x000fe20003800000 */
[----:B------:R-:W-:Y:S02]  /*c680*/  BAR.SYNC.DEFER_BLOCKING 0x5, 0x180 ;  /* 0x0146000000007b1d */ /* 0x000fe40000010000 */
[----:B0-----:R-:W-:-:S05]  /*c690*/  LEA R18, R5, R18, 0x18 ;  /* 0x0000001205127211 */ /* 0x001fca00078ec0ff */
[----:B------:R-:W0:Y:S02]  /*c6a0*/  LDS.128 R4, [R18+0x348d0] ;  /* 0x0348d00012047984 */ /* 0x000e240000000c00 */
[----:B0-----:R-:W-:Y:S02]  /*c6b0*/  R2UR UR6, R5 ;  /* 0x00000000050672ca */ /* 0x001fe400000e0000 */
[----:B------:R-:W-:Y:S01]  /*c6c0*/  R2UR UR5, R6 ;  /* 0x00000000060572ca */ /* 0x000fe200000e0000 */
[----:B------:R-:W-:Y:S06]  /*c6d0*/  BAR.ARV 0x4, 0x180 ;  /* 0x0106000000007b1d */ /* 0x000fec0000002000 */
[----:B------:R-:W-:Y:S08]  /*c6e0*/  @P0 BRA `(.L_x_195) ;  /* 0x0000002400540947 */ /* 0x000ff00003800000 */
[----:B------:R-:W2:Y:S01]  /*c6f0*/  LDL.LU R10, [R1+0xc] ;  /* 0x00000c00010a7983 */ /* 0x000ea20000300800 */
[----:B------:R-:W-:-:S03]  /*c700*/  ULDC.64 UR10, c[0x0][0xc00] ;  /* 0x00030000000a7ab9 */ /* 0x000fc60000000a00 */
[----:B------:R-:W3:Y:S04]  /*c710*/  LDL.LU R9, [R1+0x14] ;  /* 0x0000140001097983 */ /* 0x000ee80000300800 */
[----:B------:R-:W4:Y:S04]  /*c720*/  LDL R8, [R1+0x64] ;  /* 0x0000640001087983 */ /* 0x000f280000100800 */
[----:B------:R-:W4:Y:S01]  /*c730*/  LDL R104, [R1] ;  /* 0x0000000001687983 */ /* 0x000f220000100800 */
[----:B------:R-:W-:Y:S01]  /*c740*/  ULDC.64 UR20, c[0x0][0x208] ;  /* 0x0000820000147ab9 */ /* 0x000fe20000000a00 */
[----:B------:R-:W-:-:S02]  /*c750*/  R2UR UR17, R220 ;  /* 0x00000000dc1172ca */ /* 0x000fc400000e0000 */
[----:B------:R-:W4:Y:S01]  /*c760*/  LDL R106, [R1+0x60] ;  /* 0x00006000016a7983 */ /* 0x000f220000100800 */
[----:B------:R-:W-:Y:S02]  /*c770*/  R2UR UR15, R221 ;  /* 0x00000000dd0f72ca */ /* 0x000fe400000e0000 */
[----:B------:R-:W-:Y:S01]  /*c780*/  R2UR UR19, R222 ;  /* 0x00000000de1372ca */ /* 0x000fe200000e0000 */
[----:B------:R-:W-:Y:S01]  /*c790*/  BAR.SYNC.DEFER_BLOCKING 0x1, 0x100 ;  /* 0x0044000000007b1d */ /* 0x000fe20000010000 */
[----:B--2---:R-:W-:Y:S02]  /*c7a0*/  R2UR UR14, R10 ;  /* 0x000000000a0e72ca */ /* 0x004fe400000e0000 */
[----:B---3--:R-:W-:-:S03]  /*c7b0*/  R2UR UR13, R9 ;  /* 0x00000000090d72ca */ /* 0x008fc600000e0000 */
[----:B------:R-:W0:Y:S01]  /*c7c0*/  S2R R9, SR_SWINHI ;  /* 0x0000000000097919 */ /* 0x000e220000002f00 */
[----:B------:R-:W-:Y:S01]  /*c7d0*/  UMOV UR18, 0x9b8 ;  /* 0x000009b800127882 */ /* 0x000fe20000000000 */
[----:B----4-:R-:W-:Y:S02]  /*c7e0*/  R2UR UR16, R104 ;  /* 0x00000000681072ca */ /* 0x010fe400000e0000 */
[----:B------:R-:W-:Y:S02]  /*c7f0*/  MOV R4, R18 ;  /* 0x0000001200047202 */ /* 0x000fe40000000f00 */
[----:B0-----:R-:W-:-:S03]  /*c800*/  MOV R5, R9 ;  /* 0x0000000900057202 */ /* 0x001fc60000000f00 */
[----:B------:R-:W-:-:S03]  /*c810*/  IMAD.WIDE R8, R8, 0x2, R4 ;  /* 0x0000000208087825 */ /* 0x000fc600078e0204 */
[C---:B------:R-:W-:Y:S02]  /*c820*/  LOP3.LUT R11, R8.reuse, 0x380, RZ, 0xc0, !PT ;  /* 0x00000380080b7812 */ /* 0x040fe400078ec0ff */
[C---:B------:R-:W-:Y:S02]  /*c830*/  IADD3 R19, P6, R8.reuse, 0x20, RZ ;  /* 0x0000002008137810 */ /* 0x040fe40007fde0ff */
[----:B------:R-:W-:Y:S02]  /*c840*/  SHF.R.U64 R11, R11, 0x3, RZ ;  /* 0x000000030b0b7819 */ /* 0x000fe400000012ff */
[C---:B------:R-:W-:Y:S02]  /*c850*/  IADD3 R12, P4, R8.reuse, 0x60, RZ ;  /* 0x00000060080c7810 */ /* 0x040fe40007f9e0ff */
[----:B------:R-:W-:Y:S02]  /*c860*/  LOP3.LUT R6, R19, 0x380, RZ, 0xc0, !PT ;  /* 0x0000038013067812 */ /* 0x000fe400078ec0ff */
[----:B------:R-:W-:-:S02]  /*c870*/  IADD3 R35, P5, R8, 0x40, RZ ;  /* 0x0000004008237810 */ /* 0x000fc40007fbe0ff */
[C---:B------:R-:W-:Y:S02]  /*c880*/  IADD3 R99, P3, R8.reuse, 0x4000, RZ ;  /* 0x0000400008637810 */ /* 0x040fe40007f7e0ff */
[C---:B------:R-:W-:Y:S02]  /*c890*/  IADD3 R101, P2, R8.reuse, 0x4020, RZ ;  /* 0x0000402008657810 */ /* 0x040fe40007f5e0ff */
[C---:B------:R-:W-:Y:S02]  /*c8a0*/  IADD3 R103, P1, R8.reuse, 0x4040, RZ ;  /* 0x0000404008677810 */ /* 0x040fe40007f3e0ff */
[----:B------:R-:W-:Y:S02]  /*c8b0*/  IADD3 R105, P0, R8, 0x4060, RZ ;  /* 0x0000406008697810 */ /* 0x000fe40007f1e0ff */
[----:B------:R-:W-:Y:S02]  /*c8c0*/  LOP3.LUT R8, R11, R8, RZ, 0x3c, !PT ;  /* 0x000000080b087212 */ /* 0x000fe400078e3cff */
[----:B------:R-:W-:-:S02]  /*c8d0*/  LOP3.LUT R11, R12, 0x380, RZ, 0xc0, !PT ;  /* 0x000003800c0b7812 */ /* 0x000fc400078ec0ff */
[----:B------:R-:W-:Y:S02]  /*c8e0*/  SHF.R.U64 R6, R6, 0x3, RZ ;  /* 0x0000000306067819 */ /* 0x000fe400000012ff */
[----:B------:R-:W-:Y:S02]  /*c8f0*/  SHF.R.U64 R11, R11, 0x3, RZ ;  /* 0x000000030b0b7819 */ /* 0x000fe400000012ff */
[----:B------:R-:W-:Y:S02]  /*c900*/  LOP3.LUT R32, R6, R19, RZ, 0x3c, !PT ;  /* 0x0000001306207212 */ /* 0x000fe400078e3cff */
[----:B------:R-:W-:Y:S02]  /*c910*/  LOP3.LUT R14, R99, 0x380, RZ, 0xc0, !PT ;  /* 0x00000380630e7812 */ /* 0x000fe400078ec0ff */
[----:B------:R-:W-:Y:S02]  /*c920*/  LOP3.LUT R6, R101, 0x380, RZ, 0xc0, !PT ;  /* 0x0000038065067812 */ /* 0x000fe400078ec0ff */
[----:B------:R-:W-:-:S02]  /*c930*/  LOP3.LUT R10, R35, 0x380, RZ, 0xc0, !PT ;  /* 0x00000380230a7812 */ /* 0x000fc400078ec0ff */
[----:B------:R-:W-:Y:S02]  /*c940*/  LOP3.LUT R28, R11, R12, RZ, 0x3c, !PT ;  /* 0x0000000c0b1c7212 */ /* 0x000fe400078e3cff */
[----:B------:R-:W-:Y:S02]  /*c950*/  SHF.R.U64 R14, R14, 0x3, RZ ;  /* 0x000000030e0e7819 */ /* 0x000fe400000012ff */
[----:B------:R-:W-:Y:S02]  /*c960*/  LOP3.LUT R12, R103, 0x380, RZ, 0xc0, !PT ;  /* 0x00000380670c7812 */ /* 0x000fe400078ec0ff */
[----:B------:R-:W-:Y:S02]  /*c970*/  SHF.R.U64 R6, R6, 0x3, RZ ;  /* 0x0000000306067819 */ /* 0x000fe400000012ff */
[----:B------:R-:W-:Y:S02]  /*c980*/  SHF.R.U64 R10, R10, 0x3, RZ ;  /* 0x000000030a0a7819 */ /* 0x000fe400000012ff */
[----:B------:R-:W-:Y:S01]  /*c990*/  LOP3.LUT R34, R105, 0x380, RZ, 0xc0, !PT ;  /* 0x0000038069227812 */ /* 0x000fe200078ec0ff */
[--C-:B------:R-:W-:Y:S01]  /*c9a0*/  IMAD.X R27, RZ, RZ, R9.reuse, P3 ;  /* 0x000000ffff1b7224 */ /* 0x100fe200018e0609 */
[----:B------:R-:W-:Y:S01]  /*c9b0*/  LOP3.LUT R26, R14, R99, RZ, 0x3c, !PT ;  /* 0x000000630e1a7212 */ /* 0x000fe200078e3cff */
[--C-:B------:R-:W-:Y:S01]  /*c9c0*/  IMAD.X R25, RZ, RZ, R9.reuse, P2 ;  /* 0x000000ffff197224 */ /* 0x100fe200010e0609 */
[----:B------:R-:W-:Y:S01]  /*c9d0*/  SHF.R.U64 R12, R12, 0x3, RZ ;  /* 0x000000030c0c7819 */ /* 0x000fe200000012ff */
[--C-:B------:R-:W-:Y:S01]  /*c9e0*/  IMAD.X R33, RZ, RZ, R9.reuse, P6 ;  /* 0x000000ffff217224 */ /* 0x100fe200030e0609 */
[----:B------:R-:W-:Y:S01]  /*c9f0*/  LOP3.LUT R24, R6, R101, RZ, 0x3c, !PT ;  /* 0x0000006506187212 */ /* 0x000fe200078e3cff */
[--C-:B------:R-:W-:Y:S01]  /*ca00*/  IMAD.X R31, RZ, RZ, R9.reuse, P5 ;  /* 0x000000ffff1f7224 */ /* 0x100fe200028e0609 */
[----:B------:R-:W-:Y:S01]  /*ca10*/  LOP3.LUT R30, R10, R35, RZ, 0x3c, !PT ;  /* 0x000000230a1e7212 */ /* 0x000fe200078e3cff */
[--C-:B------:R-:W-:Y:S01]  /*ca20*/  IMAD.X R29, RZ, RZ, R9.reuse, P4 ;  /* 0x000000ffff1d7224 */ /* 0x100fe200020e0609 */
[----:B------:R-:W-:Y:S01]  /*ca30*/  SHF.R.U64 R34, R34, 0x3, RZ ;  /* 0x0000000322227819 */ /* 0x000fe200000012ff */
[--C-:B------:R-:W-:Y:S01]  /*ca40*/  IMAD.X R15, RZ, RZ, R9.reuse, P1 ;  /* 0x000000ffff0f7224 */ /* 0x100fe200008e0609 */
[----:B------:R-:W-:Y:S01]  /*ca50*/  MOV R19, R8 ;  /* 0x0000000800137202 */ /* 0x000fe20000000f00 */
[----:B------:R-:W-:Y:S01]  /*ca60*/  IMAD.X R13, RZ, RZ, R9, P0 ;  /* 0x000000ffff0d7224 */ /* 0x000fe200000e0609 */
[----:B------:R-:W-:-:S02]  /*ca70*/  F2FP.F16.F32.PACK_AB R8, R21, R20 ;  /* 0x000000141508723e */ /* 0x000fc400000000ff */
[----:B------:R-:W-:Y:S02]  /*ca80*/  F2FP.F16.F32.PACK_AB R9, R93, R92 ;  /* 0x0000005c5d09723e */ /* 0x000fe400000000ff */
[----:B------:R-:W-:Y:S02]  /*ca90*/  F2FP.F16.F32.PACK_AB R10, R89, R88 ;  /* 0x00000058590a723e */ /* 0x000fe400000000ff */
[----:B------:R-:W-:Y:S02]  /*caa0*/  F2FP.F16.F32.PACK_AB R11, R95, R94 ;  /* 0x0000005e5f0b723e */ /* 0x000fe400000000ff */
[----:B------:R-:W-:Y:S02]  /*cab0*/  LOP3.LUT R14, R12, R103, RZ, 0x3c, !PT ;  /* 0x000000670c0e7212 */ /* 0x000fe400078e3cff */
[----:B------:R-:W-:Y:S02]  /*cac0*/  MOV R99, R26 ;  /* 0x0000001a00637202 */ /* 0x000fe40000000f00 */
[----:B------:R-:W-:-:S02]  /*cad0*/  MOV R98, R24 ;  /* 0x0000001800627202 */ /* 0x000fc40000000f00 */
[----:B------:R-:W-:Y:S02]  /*cae0*/  LOP3.LUT R12, R34, R105, RZ, 0x3c, !PT ;  /* 0x00000069220c7212 */ /* 0x000fe400078e3cff */
[----:B------:R-:W-:Y:S02]  /*caf0*/  MOV R102, R32 ;  /* 0x0000002000667202 */ /* 0x000fe40000000f00 */
[----:B------:R-:W-:Y:S02]  /*cb00*/  MOV R101, R30 ;  /* 0x0000001e00657202 */ /* 0x000fe40000000f00 */
[----:B------:R-:W-:Y:S02]  /*cb10*/  MOV R100, R28 ;  /* 0x0000001c00647202 */ /* 0x000fe40000000f00 */
[----:B------:R-:W-:Y:S02]  /*cb20*/  F2FP.F16.F32.PACK_AB R24, R91, R90 ;  /* 0x0000005a5b18723e */ /* 0x000fe400000000ff */
[----:B------:R-:W-:-:S02]  /*cb30*/  F2FP.F16.F32.PACK_AB R25, R97, R96 ;  /* 0x000000606119723e */ /* 0x000fc400000000ff */
[----:B------:R-:W-:Y:S02]  /*cb40*/  F2FP.F16.F32.PACK_AB R26, R37, R36 ;  /* 0x00000024251a723e */ /* 0x000fe400000000ff */
[----:B------:R-:W-:Y:S02]  /*cb50*/  F2FP.F16.F32.PACK_AB R27, R39, R38 ;  /* 0x00000026271b723e */ /* 0x000fe400000000ff */
[----:B------:R-:W-:Y:S02]  /*cb60*/  F2FP.F16.F32.PACK_AB R28, R41, R40 ;  /* 0x00000028291c723e */ /* 0x000fe400000000ff */
[----:B------:R-:W-:Y:S02]  /*cb70*/  F2FP.F16.F32.PACK_AB R29, R43, R42 ;  /* 0x0000002a2b1d723e */ /* 0x000fe400000000ff */
[----:B------:R-:W-:Y:S02]  /*cb80*/  F2FP.F16.F32.PACK_AB R30, R45, R44 ;  /* 0x0000002c2d1e723e */ /* 0x000fe400000000ff */
[----:B------:R-:W-:Y:S01]  /*cb90*/  F2FP.F16.F32.PACK_AB R31, R47, R46 ;  /* 0x0000002e2f1f723e */ /* 0x000fe200000000ff */
[----:B------:R0:W-:Y:S01]  /*cba0*/  STSM.16.M88.4 [R19], R8 ;  /* 0x0000000813007844 */ /* 0x0001e20000000200 */
[----:B------:R-:W-:-:S02]  /*cbb0*/  F2FP.F16.F32.PACK_AB R32, R49, R48 ;  /* 0x000000303120723e */ /* 0x000fc400000000ff */
[----:B------:R-:W-:Y:S02]  /*cbc0*/  F2FP.F16.F32.PACK_AB R33, R51, R50 ;  /* 0x000000323321723e */ /* 0x000fe400000000ff */
[----:B------:R-:W-:Y:S02]  /*cbd0*/  F2FP.F16.F32.PACK_AB R34, R53, R52 ;  /* 0x000000343522723e */ /* 0x000fe400000000ff */
[----:B------:R-:W-:Y:S01]  /*cbe0*/  F2FP.F16.F32.PACK_AB R35, R55, R54 ;  /* 0x000000363723723e */ /* 0x000fe200000000ff */
[----:B------:R1:W-:Y:S01]  /*cbf0*/  STSM.16.M88.4 [R102], R24 ;  /* 0x0000001866007844 */ /* 0x0003e20000000200 */
[----:B------:R-:W-:Y:S02]  /*cc00*/  MOV R6, R14 ;  /* 0x0000000e00067202 */ /* 0x000fe40000000f00 */
[----:B------:R-:W-:Y:S01]  /*cc10*/  F2FP.F16.F32.PACK_AB R14, R69, R68 ;  /* 0x00000044450e723e */ /* 0x000fe200000000ff */
[----:B------:R2:W-:Y:S01]  /*cc20*/  STSM.16.M88.4 [R101], R28 ;  /* 0x0000001c65007844 */ /* 0x0005e20000000200 */
[----:B------:R-:W-:-:S02]  /*cc30*/  F2FP.F16.F32.PACK_AB R15, R71, R70 ;  /* 0x00000046470f723e */ /* 0x000fc400000000ff */
[----:B0-----:R-:W-:Y:S02]  /*cc40*/  MOV R19, R12 ;  /* 0x0000000c00137202 */ /* 0x001fe40000000f00 */
[----:B------:R-:W-:Y:S02]  /*cc50*/  F2FP.F16.F32.PACK_AB R8, R57, R56 ;  /* 0x000000383908723e */ /* 0x000fe400000000ff */
[----:B------:R-:W-:Y:S02]  /*cc60*/  F2FP.F16.F32.PACK_AB R9, R59, R58 ;  /* 0x0000003a3b09723e */ /* 0x000fe400000000ff */
[----:B------:R-:W-:Y:S02]  /*cc70*/  F2FP.F16.F32.PACK_AB R10, R61, R60 ;  /* 0x0000003c3d0a723e */ /* 0x000fe400000000ff */
[----:B------:R-:W-:Y:S02]  /*cc80*/  F2FP.F16.F32.PACK_AB R11, R63, R62 ;  /* 0x0000003e3f0b723e */ /* 0x000fe400000000ff */
[----:B------:R-:W-:-:S02]  /*cc90*/  F2FP.F16.F32.PACK_AB R12, R65, R64 ;  /* 0x00000040410c723e */ /* 0x000fc400000000ff */
[----:B------:R-:W-:Y:S02]  /*cca0*/  F2FP.F16.F32.PACK_AB R13, R67, R66 ;  /* 0x00000042430d723e */ /* 0x000fe400000000ff */
[----:B-1----:R-:W-:Y:S02]  /*ccb0*/  F2FP.F16.F32.PACK_AB R24, R73, R72 ;  /* 0x000000484918723e */ /* 0x002fe400000000ff */
[----:B------:R-:W-:Y:S02]  /*ccc0*/  F2FP.F16.F32.PACK_AB R25, R75, R74 ;  /* 0x0000004a4b19723e */ /* 0x000fe400000000ff */
[----:B------:R-:W-:Y:S02]  /*ccd0*/  F2FP.F16.F32.PACK_AB R26, R77, R76 ;  /* 0x0000004c4d1a723e */ /* 0x000fe400000000ff */
[----:B------:R-:W-:Y:S01]  /*cce0*/  F2FP.F16.F32.PACK_AB R27, R79, R78 ;  /* 0x0000004e4f1b723e */ /* 0x000fe200000000ff */
[----:B------:R0:W-:Y:S01]  /*ccf0*/  STSM.16.M88.4 [R100], R32 ;  /* 0x0000002064007844 */ /* 0x0001e20000000200 */
[----:B--2---:R-:W-:-:S02]  /*cd00*/  F2FP.F16.F32.PACK_AB R28, R81, R80 ;  /* 0x00000050511c723e */ /* 0x004fc400000000ff */
[----:B------:R-:W-:Y:S02]  /*cd10*/  F2FP.F16.F32.PACK_AB R29, R83, R82 ;  /* 0x00000052531d723e */ /* 0x000fe400000000ff */
[----:B------:R-:W-:Y:S02]  /*cd20*/  F2FP.F16.F32.PACK_AB R30, R85, R84 ;  /* 0x00000054551e723e */ /* 0x000fe400000000ff */
[----:B------:R-:W-:Y:S01]  /*cd30*/  F2FP.F16.F32.PACK_AB R31, R87, R86 ;  /* 0x00000056571f723e */ /* 0x000fe200000000ff */
[----:B------:R-:W-:Y:S04]  /*cd40*/  STSM.16.M88.4 [R99], R8 ;  /* 0x0000000863007844 */ /* 0x000fe80000000200 */
[----:B------:R-:W-:Y:S04]  /*cd50*/  STSM.16.M88.4 [R98], R12 ;  /* 0x0000000c62007844 */ /* 0x000fe80000000200 */
[----:B------:R-:W-:Y:S04]  /*cd60*/  STSM.16.M88.4 [R6], R24 ;  /* 0x0000001806007844 */ /* 0x000fe80000000200 */
[----:B------:R1:W-:Y:S01]  /*cd70*/  STSM.16.M88.4 [R19], R28 ;  /* 0x0000001c13007844 */ /* 0x0003e20000000200 */
[----:B------:R-:W-:Y:S01]  /*cd80*/  USHF.L.U32 UR4, UR14, 0x2, URZ ;  /* 0x000000020e047899 */ /* 0x000fe2000800063f */
[----:B------:R-:W-:Y:S01]  /*cd90*/  BAR.SYNC.DEFER_BLOCKING 0x1, 0x100 ;  /* 0x0044000000007b1d */ /* 0x000fe20000010000 */
[----:B------:R-:W-:Y:S01]  /*cda0*/  ISETP.NE.U32.AND P0, PT, RZ, UR10, PT ;  /* 0x0000000aff007c0c */ /* 0x000fe2000bf05070 */
[----:B------:R-:W-:-:S02]  /*cdb0*/  USHF.L.U64.HI UR12, UR14, 0x2, UR13 ;  /* 0x000000020e0c7899 */ /* 0x000fc4000801020d */
[----:B------:R-:W-:Y:S01]  /*cdc0*/  UIADD3 UR7, UP0, UR4, UR10, URZ ;  /* 0x0000000a04077290 */ /* 0x000fe2000ff1e03f */
[----:B------:R-:W-:-:S03]  /*cdd0*/  ISETP.NE.AND.EX P0, PT, RZ, UR11, PT, P0 ;  /* 0x0000000bff007c0c */ /* 0x000fc6000bf05300 */
[----:B------:R-:W-:Y:S02]  /*cde0*/  UIADD3.X UR8, UR12, UR11, URZ, UP0, !UPT ;  /* 0x0000000b0c087290 */ /* 0x000fe400087fe43f */
[----:B0-----:R-:W-:Y:S01]  /*cdf0*/  IMAD.U32 R32, RZ, RZ, UR7 ;  /* 0x00000007ff207e24 */ /* 0x001fe2000f8e00ff */
[----:B-1----:R-:W0:Y:S03]  /*ce00*/  LDC R19, c[0x0][0xbe8] ;  /* 0x0002fa00ff137b82 */ /* 0x002e260000000800 */
[----:B------:R-:W-:Y:S01]  /*ce10*/  IMAD.U32 R33, RZ, RZ, UR8 ;  /* 0x00000008ff217e24 */ /* 0x000fe2000f8e00ff */
[----:B------:R-:W-:-:S04]  /*ce20*/  ULDC.64 UR8, c[0x0][0xc08] ;  /* 0x0003020000087ab9 */ /* 0x000fc80000000a00 */
[----:B------:R-:W2:Y:S01]  /*ce30*/  @P0 LDG.E R34, desc[UR20][R32.64] ;  /* 0x0000001420220981 */ /* 0x000ea2000c1e1900 */
[----:B------:R-:W-:-:S04]  /*ce40*/  UISETP.NE.U32.AND UP0, UPT, UR8, URZ, UPT ;  /* 0x0000003f0800728c */ /* 0x000fc8000bf05070 */
[----:B------:R-:W-:Y:S01]  /*ce50*/  UISETP.NE.AND.EX UP0, UPT, UR9, URZ, UPT, UP0 ;  /* 0x0000003f0900728c */ /* 0x000fe2000bf05300 */
[----:B0-----:R-:W-:-:S10]  /*ce60*/  ISETP.NE.AND P1, PT, R19, 0x1, PT ;  /* 0x000000011300780c */ /* 0x001fd40003f25270 */
[----:B------:R-:W-:Y:S01]  /*ce70*/  @UP0 UIADD3 UR8, UP1, UR4, UR8, URZ ;  /* 0x0000000804080290 */ /* 0x000fe2000ff3e03f */
[----:B------:R-:W-:Y:S02]  /*ce80*/  PLOP3.LUT P4, PT, PT, PT, UP0, 0x80, 0x0 ;  /* 0x000000000000781c */ /* 0x000fe40003f8f008 */
[----:B------:R-:W-:Y:S01]  /*ce90*/  ULDC UR4, c[0x0][0xa88] ;  /* 0x0002a20000047ab9 */ /* 0x000fe20000000800 */
[----:B------:R-:W-:Y:S01]  /*cea0*/  @UP0 UIADD3.X UR9, UR12, UR9, URZ, UP1, !UPT ;  /* 0x000000090c090290 */ /* 0x000fe20008ffe43f */
[----:B------:R-:W-:Y:S01]  /*ceb0*/  IMAD.U32 R6, RZ, RZ, UR4 ;  /* 0x00000004ff067e24 */ /* 0x000fe2000f8e00ff */
[----:B------:R-:W-:Y:S01]  /*cec0*/  UISETP.NE.AND UP0, UPT, UR17, URZ, UPT ;  /* 0x0000003f1100728c */ /* 0x000fe2000bf05270 */
[----:B------:R-:W-:Y:S01]  /*ced0*/  ULDC UR4, c[0x0][0xad4] ;  /* 0x0002b50000047ab9 */ /* 0x000fe20000000800 */
[----:B------:R-:W0:Y:S02]  /*cee0*/  @P1 LDC R10, c[0x0][0xbec] ;  /* 0x0002fb00ff0a1b82 */ /* 0x000e240000000800 */
[----:B------:R-:W-:-:S04]  /*cef0*/  USEL UR4, UR17, UR4, UP0 ;  /* 0x0000000411047287 */ /* 0x000fc80008000000 */
[----:B------:R-:W-:Y:S02]  /*cf00*/  UISETP.GT.AND UP1, UPT, UR4, 0x1, UPT ;  /* 0x000000010400788c */ /* 0x000fe4000bf24270 */
[----:B------:R-:W1:Y:S02]  /*cf10*/  @P1 LDC R13, c[0x0][0xbf0] ;  /* 0x0002fc00ff0d1b82 */ /* 0x000e640000000800 */
[----:B------:R-:W-:Y:S02]  /*cf20*/  USEL UR18, UR18, 0x978, UP1 ;  /* 0x0000097812127887 */ /* 0x000fe40008800000 */
[----:B------:R-:W-:Y:S01]  /*cf30*/  UISETP.NE.U32.AND UP0, UPT, UR10, URZ, UPT ;  /* 0x0000003f0a00728c */ /* 0x000fe2000bf05070 */
[----:B------:R-:W-:-:S03]  /*cf40*/  IMAD.U32 R15, RZ, RZ, UR16 ;  /* 0x00000010ff0f7e24 */ /* 0x000fc6000f8e00ff */
[----:B------:R-:W-:Y:S01]  /*cf50*/  UISETP.NE.AND.EX UP0, UPT, UR11, URZ, UPT, UP0 ;  /* 0x0000003f0b00728c */ /* 0x000fe2000bf05300 */
[----:B------:R-:W-:Y:S01]  /*cf60*/  IMAD.U32 R8, RZ, RZ, UR8 ;  /* 0x00000008ff087e24 */ /* 0x000fe2000f8e00ff */
[----:B------:R-:W-:Y:S01]  /*cf70*/  UMOV UR4, URZ ;  /* 0x0000003f00047c82 */ /* 0x000fe20008000000 */
[----:B------:R-:W-:Y:S01]  /*cf80*/  IMAD.U32 R9, RZ, RZ, UR9 ;  /* 0x00000009ff097e24 */ /* 0x000fe2000f8e00ff */
[----:B------:R-:W-:Y:S01]  /*cf90*/  USEL UR7, UR14, URZ, !UP0 ;  /* 0x0000003f0e077287 */ /* 0x000fe2000c000000 */
[----:B------:R-:W-:Y:S01]  /*cfa0*/  IMAD R15, R15, 0x80, R106 ;  /* 0x000000800f0f7824 */ /* 0x000fe200078e026a */
[----:B------:R-:W-:Y:S01]  /*cfb0*/  ULDC.64 UR10, c[0x0][UR18+0x220] ;  /* 0x00008800120a7abb */ /* 0x000fe20008000a00 */
[----:B------:R-:W-:Y:S01]  /*cfc0*/  USEL UR16, UR15, URZ, UP1 ;  /* 0x0000003f0f107287 */ /* 0x000fe20008800000 */
[----:B------:R0:W5:Y:S01]  /*cfd0*/  @P4 LDG.E R6, desc[UR20][R8.64] ;  /* 0x0000001408064981 */ /* 0x000162000c1e1900 */
[----:B------:R-:W-:Y:S01]  /*cfe0*/  USEL UR17, UR13, URZ, !UP0 ;  /* 0x0000003f0d117287 */ /* 0x000fe2000c000000 */
[----:B------:R-:W-:Y:S01]  /*cff0*/  ULDC.64 UR8, c[0x0][UR18+0x218] ;  /* 0x0000860012087abb */ /* 0x000fe20008000a00 */
[----:B------:R-:W-:Y:S01]  /*d000*/  UIMAD UR11, UR11, UR7, URZ ;  /* 0x000000070b0b72a4 */ /* 0x000fe2000f8e023f */
[----:B------:R-:W-:Y:S01]  /*d010*/  ULDC.64 UR12, c[0x0][UR18+0x228] ;  /* 0x00008a00120c7abb */ /* 0x000fe20008000a00 */
[----:B------:R-:W-:Y:S01]  /*d020*/  UIMAD.WIDE.U32 UR14, UR8, UR19, URZ ;  /* 0x00000013080e72a5 */ /* 0x000fe2000f8e003f */
[----:B0-----:R-:W-:Y:S01]  /*d030*/  @P1 IMAD.HI.U32 R8, R15, R10, RZ ;  /* 0x0000000a0f081227 */ /* 0x001fe200078e00ff */
[----:B------:R-:W-:-:S02]  /*d040*/  UIMAD UR19, UR9, UR19, URZ ;  /* 0x00000013091372a4 */ /* 0x000fc4000f8e023f */
[----:B------:R-:W-:Y:S01]  /*d050*/  UIMAD.WIDE.U32 UR20, UR12, UR16, URZ ;  /* 0x000000100c1472a5 */ /* 0x000fe2000f8e003f */
[----:B------:R-:W-:Y:S01]  /*d060*/  IMAD.MOV.U32 R11, RZ, RZ, R15 ;  /* 0x000000ffff0b7224 */ /* 0x000fe200078e000f */
[----:B------:R-:W-:Y:S01]  /*d070*/  UIMAD.WIDE.U32 UR8, UR10, UR7, URZ ;  /* 0x000000070a0872a5 */ /* 0x000fe2000f8e003f */
[----:B-1----:R-:W-:Y:S01]  /*d080*/  @P1 SHF.R.U32.HI R11, RZ, R13, R8 ;  /* 0x0000000dff0b1219 */ /* 0x002fe20000011608 */
[----:B------:R-:W-:Y:S02]  /*d090*/  UIMAD UR12, UR13, UR16, URZ ;  /* 0x000000100d0c72a4 */ /* 0x000fe4000f8e023f */
[----:B------:R-:W-:Y:S02]  /*d0a0*/  UIMAD UR11, UR10, UR17, UR11 ;  /* 0x000000110a0b72a4 */ /* 0x000fe4000f8e020b */
[----:B------:R-:W-:Y:S02]  /*d0b0*/  UIADD3 UR12, UR21, UR12, URZ ;  /* 0x0000000c150c7290 */ /* 0x000fe4000fffe03f */
[----:B------:R-:W-:Y:S01]  /*d0c0*/  UIADD3 UR10, UR9, UR11, URZ ;  /* 0x0000000b090a7290 */ /* 0x000fe2000fffe03f */
[----:B------:R-:W-:Y:S01]  /*d0d0*/  IMAD.MOV R10, RZ, RZ, -R11 ;  /* 0x000000ffff0a7224 */ /* 0x000fe200078e0a0b */
[----:B------:R-:W-:Y:S01]  /*d0e0*/  UIADD3 UR19, UR15, UR19, URZ ;  /* 0x000000130f137290 */ /* 0x000fe2000fffe03f */
[----:B------:R-:W-:-:S02]  /*d0f0*/  IMAD.U32 R8, RZ, RZ, UR20 ;  /* 0x00000014ff087e24 */ /* 0x000fc4000f8e00ff */
[----:B------:R-:W-:Y:S01]  /*d100*/  IMAD.U32 R9, RZ, RZ, UR21 ;  /* 0x00000015ff097e24 */ /* 0x000fe2000f8e00ff */
[----:B------:R-:W-:Y:S01]  /*d110*/  SHF.R.S32.HI R9, RZ, 0x1f, R11 ;  /* 0x0000001fff097819 */ /* 0x000fe2000001140b */
[----:B------:R-:W-:Y:S02]  /*d120*/  IMAD R13, R19, R10, R15 ;  /* 0x0000000a130d7224 */ /* 0x000fe400078e020f */
[----:B------:R-:W-:Y:S01]  /*d130*/  IMAD.U32 R12, RZ, RZ, UR12 ;  /* 0x0000000cff0c7e24 */ /* 0x000fe2000f8e00ff */
[----:B------:R-:W-:Y:S01]  /*d140*/  ULDC.64 UR12, c[0x0][0xba8] ;  /* 0x0002ea00000c7ab9 */ /* 0x000fe20000000a00 */
[----:B------:R-:W-:Y:S01]  /*d150*/  @!UP1 ULDC UR12, c[0x0][0xb50] ;  /* 0x0002d400000c9ab9 */ /* 0x000fe20000000800 */
[----:B------:R-:W-:Y:S01]  /*d160*/  SHF.R.S32.HI R10, RZ, 0x1f, R13 ;  /* 0x0000001fff0a7819 */ /* 0x000fe2000001140d */
[----:B------:R-:W-:Y:S01]  /*d170*/  @!UP1 ULDC UR13, c[0x0][0xb54] ;  /* 0x0002d500000d9ab9 */ /* 0x000fe20000000800 */
[----:B--2---:R-:W-:-:S13]  /*d180*/  @P0 R2UR UR4, R34 ;  /* 0x00000000220402ca */ /* 0x004fda00000e0000 */
[----:B------:R-:W-:Y:S02]  /*d190*/  UIADD3 UR14, UP0, UP2, UR8, UR14, UR4 ;  /* 0x0000000e080e7290 */ /* 0x000fe4000fa1e004 */
[----:B------:R-:W-:-:S04]  /*d1a0*/  USHF.R.S32.HI UR11, URZ, 0x1f, UR4 ;  /* 0x0000001f3f0b7899 */ /* 0x000fc80008011404 */
[----:B------:R-:W-:Y:S01]  /*d1b0*/  UIADD3.X UR10, UR10, UR19, UR11, UP0, UP2 ;  /* 0x000000130a0a7290 */ /* 0x000fe200087e440b */
[----:B------:R-:W-:Y:S01]  /*d1c0*/  IADD3 R8, P2, P3, R11, UR14, R8 ;  /* 0x0000000e0b087c10 */ /* 0x000fe2000fb5e008 */
[----:B------:R-:W-:Y:S02]  /*d1d0*/  ULDC.64 UR8, c[0x0][UR18+0x210] ;  /* 0x0000840012087abb */ /* 0x000fe40008000a00 */
[----:B------:R-:W-:Y:S02]  /*d1e0*/  IMAD R11, R13, UR9, RZ ;  /* 0x000000090d0b7c24 */ /* 0x000fe4000f8e02ff */
[----:B------:R-:W-:Y:S02]  /*d1f0*/  IADD3.X R9, R9, UR10, R12, P2, P3 ;  /* 0x0000000a09097c10 */ /* 0x000fe400097e640c */
[----:B------:R-:W-:Y:S02]  /*d200*/  IMAD R11, R10, UR8, R11 ;  /* 0x000000080a0b7c24 */ /* 0x000fe4000f8e020b */
[----:B------:R-:W-:-:S04]  /*d210*/  IMAD.WIDE.U32 R8, R13, UR8, R8 ;  /* 0x000000080d087c25 */ /* 0x000fc8000f8e0008 */
[----:B------:R-:W-:Y:S01]  /*d220*/  IMAD.IADD R9, R9, 0x1, R11 ;  /* 0x0000000109097824 */ /* 0x000fe200078e020b */
[----:B------:R-:W-:-:S04]  /*d230*/  LEA R12, P2, R8, UR12, 0x2 ;  /* 0x0000000c080c7c11 */ /* 0x000fc8000f8410ff */
[----:B------:R-:W-:Y:S01]  /*d240*/  LEA.HI.X R13, R8, UR13, R9, 0x2, P2 ;  /* 0x0000000d080d7c11 */ /* 0x000fe200090f1409 */
[----:B------:R-:W-:Y:S08]  /*d250*/  @P4 BRA `(.L_x_196) ;  /* 0x0000000000144947 */ /* 0x000ff00003800000 */
[----:B------:R-:W-:Y:S05]  /*d260*/  @!P0 BRA `(.L_x_196) ;  /* 0x0000000000108947 */ /* 0x000fea0003800000 */
[----:B------:R-:W-:Y:S02]  /*d270*/  ULDC.64 UR8, c[0x0][0x208] ;  /* 0x0000820000087ab9 */ /* 0x000fe40000000a00 */
[----:B------:R-:W2:Y:S04]  /*d280*/  LDG.E R9, desc[UR8][R32.64] ;  /* 0x0000000820097981 */ /* 0x000ea8000c1e1900 */
[----:B-----5:R-:W2:Y:S02]  /*d290*/  LDG.E R6, desc[UR8][R32.64+0x4] ;  /* 0x0000040820067981 */ /* 0x020ea4000c1e1900 */
[----:B--2---:R-:W-:-:S07]  /*d2a0*/  IMAD.IADD R6, R6, 0x1, -R9 ;  /* 0x0000000106067824 */ /* 0x004fce00078e0a09 */
.L_x_196:
[----:B------:R-:W2:Y:S01]  /*d2b0*/  LDL R24, [R1+0x5c] ;  /* 0x00005c0001187983 */ /* 0x000ea20000100800 */
[----:B------:R-:W0:Y:S01]  /*d2c0*/  S2R R10, SR_TID.X ;  /* 0x00000000000a7919 */ /* 0x000e220000002100 */
[----:B------:R-:W-:Y:S02]  /*d2d0*/  R2UR UR8, R104 ;  /* 0x00000000680872ca */ /* 0x000fe400000e0000 */
[----:B------:R-:W-:Y:S04]  /*d2e0*/  SHFL.IDX PT, R8, R12, RZ, 0x1c1f ;  /* 0x001c1fff0c087589 */ /* 0x000fe800000e0000 */
[----:B------:R-:W1:Y:S01]  /*d2f0*/  SHFL.IDX PT, R9, R13, RZ, 0x1c1f ;  /* 0x001c1fff0d097589 */ /* 0x000e6200000e0000 */
[----:B0-----:R-:W-:-:S05]  /*d300*/  VIADD R25, R10, 0xffffff80 ;  /* 0xffffff800a197836 */ /* 0x001fca0000000000 */
[----:B------:R-:W-:-:S04]  /*d310*/  SHF.R.S32.HI R14, RZ, 0x1f, R25 ;  /* 0x0000001fff0e7819 */ /* 0x000fc80000011419 */
[----:B------:R-:W-:-:S04]  /*d320*/  LEA.HI R14, R14, R25, RZ, 0x7 ;  /* 0x000000190e0e7211 */ /* 0x000fc800078f38ff */
[----:B------:R-:W-:Y:S01]  /*d330*/  LOP3.LUT R14, R14, 0xffffff80, RZ, 0xc0, !PT ;  /* 0xffffff800e0e7812 */ /* 0x000fe200078ec0ff */
[----:B------:R-:W-:Y:S04]  /*d340*/  SHFL.IDX PT, R10, R12, 0x1, 0x1c1f ;  /* 0x003c1f000c0a7f89 */ /* 0x000fe800000e0000 */
[----:B------:R-:W-:Y:S02]  /*d350*/  IMAD.IADD R14, R25, 0x1, -R14 ;  /* 0x00000001190e7824 */ /* 0x000fe400078e0a0e */
[----:B------:R-:W-:Y:S01]  /*d360*/  IMAD.U32 R25, RZ, RZ, UR8 ;  /* 0x00000008ff197e24 */ /* 0x000fe2000f8e00ff */
[----:B------:R-:W0:Y:S01]  /*d370*/  SHFL.IDX PT, R11, R13, 0x1, 0x1c1f ;  /* 0x003c1f000d0b7f89 */ /* 0x000e2200000e0000 */
[----:B-----5:R-:W-:Y:S01]  /*d380*/  IMAD R6, R6, R19, RZ ;  /* 0x0000001306067224 */ /* 0x020fe200078e02ff */
[----:B------:R-:W-:Y:S01]  /*d390*/  LOP3.LUT P0, RZ, R14, 0x3, RZ, 0xc0, !PT ;  /* 0x000000030eff7812 */ /* 0x000fe2000780c0ff */
[----:B------:R-:W-:Y:S01]  /*d3a0*/  ULDC.64 UR8, c[0x0][0x208] ;  /* 0x0000820000087ab9 */ /* 0x000fe20000000a00 */
[----:B--2---:R-:W-:-:S04]  /*d3b0*/  IMAD R25, R25, 0x80, R24 ;  /* 0x0000008019197824 */ /* 0x004fc800078e0218 */
[C---:B------:R-:W-:Y:S01]  /*d3c0*/  VIADD R27, R25.reuse, 0x8 ;  /* 0x00000008191b7836 */ /* 0x040fe20000000000 */
[----:B------:R-:W-:-:S04]  /*d3d0*/  ISETP.GE.OR P2, PT, R25, R6, P0 ;  /* 0x000000061900720c */ /* 0x000fc80000746670 */
[----:B------:R-:W-:-:S09]  /*d3e0*/  ISETP.GE.OR P0, PT, R27, R6, P0 ;  /* 0x000000061b00720c */ /* 0x000fd20000706670 */
[----:B-1----:R1:W-:Y:S04]  /*d3f0*/  @!P2 ST.E desc[UR8][R8.64], R3 ;  /* 0x000000030800a985 */ /* 0x0023e8000c101908 */
[----:B0-----:R1:W-:Y:S01]  /*d400*/  @!P0 ST.E desc[UR8][R10.64], R0 ;  /* 0x000000000a008985 */ /* 0x0013e2000c101908 */
[----:B------:R-:W-:-:S13]  /*d410*/  PLOP3.LUT P0, PT, PT, PT, UP1, 0x80, 0x0 ;  /* 0x000000000000781c */ /* 0x000fda0003f0f018 */
[----:B-1----:R-:W-:Y:S05]  /*d420*/  @P0 BRA `(.L_x_197) ;  /* 0x0000000800cc0947 */ /* 0x002fea0003800000 */
[----:B------:R-:W0:Y:S01]  /*d430*/  S2R R14, SR_TID.X ;  /* 0x00000000000e7919 */ /* 0x000e220000002100 */
[----:B------:R-:W1:Y:S01]  /*d440*/  @P1 LDC R20, c[0x0][0xbec] ;  /* 0x0002fb00ff141b82 */ /* 0x000e620000000800 */
[----:B------:R-:W-:Y:S01]  /*d450*/  ULDC.64 UR8, c[0x0][0x208] ;  /* 0x0000820000087ab9 */ /* 0x000fe20000000a00 */
[----:B------:R-:W-:Y:S01]  /*d460*/  R2UR UR14, R104 ;  /* 0x00000000680e72ca */ /* 0x000fe200000e0000 */
[----:B------:R-:W-:Y:S01]  /*d470*/  ULDC.64 UR12, c[0x0][0xaa0] ;  /* 0x0002a800000c7ab9 */ /* 0x000fe20000000a00 */
[----:B------:R-:W-:Y:S01]  /*d480*/  R2UR UR15, R222 ;  /* 0x00000000de0f72ca */ /* 0x000fe200000e0000 */
[----:B0-----:R-:W-:-:S05]  /*d490*/  VIADD R14, R14, 0xffffff80 ;  /* 0xffffff800e0e7836 */ /* 0x001fca0000000000 */
[----:B------:R-:W-:-:S04]  /*d4a0*/  SHF.R.S32.HI R98, RZ, 0x1f, R14 ;  /* 0x0000001fff627819 */ /* 0x000fc8000001140e */
[----:B------:R-:W-:-:S04]  /*d4b0*/  LEA.HI R98, R98, R14, RZ, 0x3 ;  /* 0x0000000e62627211 */ /* 0x000fc800078f18ff */
[----:B------:R-:W-:-:S05]  /*d4c0*/  SHF.R.S32.HI R98, RZ, 0x3, R98 ;  /* 0x00000003ff627819 */ /* 0x000fca0000011462 */
[----:B------:R-:W-:-:S04]  /*d4d0*/  IMAD R3, R98, 0x40, R17 ;  /* 0x0000004062037824 */ /* 0x000fc800078e0211 */
[----:B------:R-:W-:-:S03]  /*d4e0*/  IMAD.WIDE R4, R3, 0x2, R4 ;  /* 0x0000000203047825 */ /* 0x000fc600078e0204 */
[C---:B------:R-:W-:Y:S02]  /*d4f0*/  IADD3 R13, P6, R4.reuse, 0x1000, RZ ;  /* 0x00001000040d7810 */ /* 0x040fe40007fde0ff */
[C---:B------:R-:W-:Y:S02]  /*d500*/  IADD3 R25, P5, R4.reuse, 0x2000, RZ ;  /* 0x0000200004197810 */ /* 0x040fe40007fbe0ff */
[----:B------:R-:W-:Y:S02]  /*d510*/  LOP3.LUT R12, R13, 0x380, RZ, 0xc0, !PT ;  /* 0x000003800d0c7812 */ /* 0x000fe400078ec0ff */
[----:B------:R-:W-:Y:S02]  /*d520*/  IADD3 R29, P4, R4, 0x3000, RZ ;  /* 0x00003000041d7810 */ /* 0x000fe40007f9e0ff */
[----:B------:R-:W-:Y:S02]  /*d530*/  SHF.R.U64 R12, R12, 0x3, RZ ;  /* 0x000000030c0c7819 */ /* 0x000fe400000012ff */
[----:B------:R-:W-:-:S02]  /*d540*/  IADD3 R33, P3, R4, 0x4000, RZ ;  /* 0x0000400004217810 */ /* 0x000fc40007f7e0ff */
[C---:B------:R-:W-:Y:S02]  /*d550*/  IADD3 R37, P2, R4.reuse, 0x5000, RZ ;  /* 0x0000500004257810 */ /* 0x040fe40007f5e0ff */
[C---:B------:R-:W-:Y:S02]  /*d560*/  IADD3 R41, P0, R4.reuse, 0x6000, RZ ;  /* 0x0000600004297810 */ /* 0x040fe40007f1e0ff */
[----:B------:R-:W-:Y:S02]  /*d570*/  LOP3.LUT R9, R4, 0x380, RZ, 0xc0, !PT ;  /* 0x0000038004097812 */ /* 0x000fe400078ec0ff */
[----:B------:R-:W-:Y:S01]  /*d580*/  LOP3.LUT R12, R12, R13, RZ, 0x3c, !PT ;  /* 0x0000000d0c0c7212 */ /* 0x000fe200078e3cff */
[----:B------:R-:W-:Y:S01]  /*d590*/  IMAD.X R13, RZ, RZ, R5, P6 ;  /* 0x000000ffff0d7224 */ /* 0x000fe200030e0605 */
[----:B------:R-:W-:Y:S02]  /*d5a0*/  LOP3.LUT R24, R25, 0x380, RZ, 0xc0, !PT ;  /* 0x0000038019187812 */ /* 0x000fe400078ec0ff */
[----:B------:R-:W-:-:S02]  /*d5b0*/  LOP3.LUT R28, R29, 0x380, RZ, 0xc0, !PT ;  /* 0x000003801d1c7812 */ /* 0x000fc400078ec0ff */
[----:B------:R-:W-:Y:S01]  /*d5c0*/  LOP3.LUT R32, R33, 0x380, RZ, 0xc0, !PT ;  /* 0x0000038021207812 */ /* 0x000fe200078ec0ff */
[----:B------:R-:W-:Y:S01]  /*d5d0*/  UIMAD UR10, UR11, UR12, URZ ;  /* 0x0000000c0b0a72a4 */ /* 0x000fe2000f8e023f */
[----:B------:R-:W-:Y:S01]  /*d5e0*/  LOP3.LUT R36, R37, 0x380, RZ, 0xc0, !PT ;  /* 0x0000038025247812 */ /* 0x000fe200078ec0ff */
[----:B------:R-:W5:Y:S01]  /*d5f0*/  LD.E.128 R12, desc[UR8][R12.64] ;  /* 0x000000080c0c7980 */ /* 0x000f62000c101d00 */
[----:B------:R-:W-:Y:S02]  /*d600*/  LOP3.LUT R40, R41, 0x380, RZ, 0xc0, !PT ;  /* 0x0000038029287812 */ /* 0x000fe400078ec0ff */
[----:B------:R-:W-:Y:S02]  /*d610*/  IADD3 R3, P6, R4, 0x7000, RZ ;  /* 0x0000700004037810 */ /* 0x000fe40007fde0ff */
[----:B------:R-:W-:Y:S02]  /*d620*/  SHF.R.U64 R9, R9, 0x3, RZ ;  /* 0x0000000309097819 */ /* 0x000fe400000012ff */
[----:B------:R-:W-:Y:S01]  /*d630*/  SHF.R.U64 R24, R24, 0x3, RZ ;  /* 0x0000000318187819 */ /* 0x000fe200000012ff */
[----:B------:R-:W-:Y:S01]  /*d640*/  IMAD.X R45, RZ, RZ, R5, P6 ;  /* 0x000000ffff2d7224 */ /* 0x000fe200030e0605 */
[----:B------:R-:W-:-:S02]  /*d650*/  SHF.R.U64 R28, R28, 0x3, RZ ;  /* 0x000000031c1c7819 */ /* 0x000fc400000012ff */
[----:B------:R-:W-:Y:S02]  /*d660*/  SHF.R.U64 R32, R32, 0x3, RZ ;  /* 0x0000000320207819 */ /* 0x000fe400000012ff */
[----:B------:R-:W-:Y:S02]  /*d670*/  SHF.R.U64 R36, R36, 0x3, RZ ;  /* 0x0000000324247819 */ /* 0x000fe400000012ff */
[----:B------:R-:W-:Y:S02]  /*d680*/  SHF.R.U64 R40, R40, 0x3, RZ ;  /* 0x0000000328287819 */ /* 0x000fe400000012ff */
[----:B------:R-:W-:Y:S02]  /*d690*/  LOP3.LUT R0, R3, 0x380, RZ, 0xc0, !PT ;  /* 0x0000038003007812 */ /* 0x000fe400078ec0ff */
[----:B------:R-:W-:Y:S02]  /*d6a0*/  LOP3.LUT R4, R9, R4, RZ, 0x3c, !PT ;  /* 0x0000000409047212 */ /* 0x000fe400078e3cff */
[----:B------:R-:W-:Y:S01]  /*d6b0*/  LOP3.LUT R24, R24, R25, RZ, 0x3c, !PT ;  /* 0x0000001918187212 */ /* 0x000fe200078e3cff */
[--C-:B------:R-:W-:Y:S01]  /*d6c0*/  IMAD.X R25, RZ, RZ, R5.reuse, P5 ;  /* 0x000000ffff197224 */ /* 0x100fe200028e0605 */
[----:B------:R-:W-:Y:S01]  /*d6d0*/  LOP3.LUT R28, R28, R29, RZ, 0x3c, !PT ;  /* 0x0000001d1c1c7212 */ /* 0x000fe200078e3cff */
[--C-:B------:R-:W-:Y:S01]  /*d6e0*/  IMAD.X R29, RZ, RZ, R5.reuse, P4 ;  /* 0x000000ffff1d7224 */ /* 0x100fe200020e0605 */
[----:B------:R-:W-:Y:S01]  /*d6f0*/  LOP3.LUT R32, R32, R33, RZ, 0x3c, !PT ;  /* 0x0000002120207212 */ /* 0x000fe200078e3cff */
[--C-:B------:R-:W-:Y:S01]  /*d700*/  IMAD.X R33, RZ, RZ, R5.reuse, P3 ;  /* 0x000000ffff217224 */ /* 0x100fe200018e0605 */
[----:B------:R-:W-:Y:S01]  /*d710*/  LOP3.LUT R36, R36, R37, RZ, 0x3c, !PT ;  /* 0x0000002524247212 */ /* 0x000fe200078e3cff */
[--C-:B------:R-:W-:Y:S01]  /*d720*/  IMAD.X R37, RZ, RZ, R5.reuse, P2 ;  /* 0x000000ffff257224 */ /* 0x100fe200010e0605 */
[----:B------:R-:W-:Y:S01]  /*d730*/  LOP3.LUT R40, R40, R41, RZ, 0x3c, !PT ;  /* 0x0000002928287212 */ /* 0x000fe200078e3cff */
[----:B------:R-:W-:Y:S01]  /*d740*/  IMAD.X R41, RZ, RZ, R5, P0 ;  /* 0x000000ffff297224 */ /* 0x000fe200000e0605 */
[----:B------:R-:W-:Y:S01]  /*d750*/  SHF.R.U64 R0, R0, 0x3, RZ ;  /* 0x0000000300007819 */ /* 0x000fe200000012ff */
[----:B------:R0:W5:Y:S03]  /*d760*/  LD.E.128 R8, desc[UR8][R4.64] ;  /* 0x0000000804087980 */ /* 0x000166000c101d00 */
[----:B------:R-:W-:Y:S01]  /*d770*/  LOP3.LUT R44, R0, R3, RZ, 0x3c, !PT ;  /* 0x00000003002c7212 */ /* 0x000fe200078e3cff */
[----:B------:R-:W5:Y:S01]  /*d780*/  LD.E.128 R24, desc[UR8][R24.64] ;  /* 0x0000000818187980 */ /* 0x000f62000c101d00 */
[----:B------:R-:W-:-:S03]  /*d790*/  UIMAD UR10, UR4, UR13, UR10 ;  /* 0x0000000d040a72a4 */ /* 0x000fc6000f8e020a */
[----:B------:R-:W5:Y:S01]  /*d7a0*/  LD.E.128 R28, desc[UR8][R28.64] ;  /* 0x000000081c1c7980 */ /* 0x000f62000c101d00 */
[----:B0-----:R-:W0:Y:S03]  /*d7b0*/  @P1 LDC R5, c[0x0][0xbf0] ;  /* 0x0002fc00ff051b82 */ /* 0x001e260000000800 */
[----:B------:R-:W5:Y:S01]  /*d7c0*/  LD.E.128 R32, desc[UR8][R32.64] ;  /* 0x0000000820207980 */ /* 0x000f62000c101d00 */
[----:B------:R-:W-:-:S03]  /*d7d0*/  IMAD R0, R23, 0x20, R98 ;  /* 0x0000002017007824 */ /* 0x000fc600078e0262 */
[----:B------:R-:W5:Y:S01]  /*d7e0*/  LD.E.128 R36, desc[UR8][R36.64] ;  /* 0x0000000824247980 */ /* 0x000f62000c101d00 */
[----:B------:R-:W-:-:S03]  /*d7f0*/  IMAD.U32 R21, RZ, RZ, UR14 ;  /* 0x0000000eff157e24 */ /* 0x000fc6000f8e00ff */
[----:B------:R-:W5:Y:S04]  /*d800*/  LD.E.128 R40, desc[UR8][R40.64] ;  /* 0x0000000828287980 */ /* 0x000f68000c101d00 */
[----:B------:R-:W5:Y:S01]  /*d810*/  LD.E.128 R44, desc[UR8][R44.64] ;  /* 0x000000082c2c7980 */ /* 0x000f62000c101d00 */
[----:B------:R-:W-:Y:S01]  /*d820*/  UIMAD.WIDE.U32 UR8, UR4, UR12, URZ ;  /* 0x0000000c040872a5 */ /* 0x000fe2000f8e003f */
[----:B------:R-:W-:Y:S01]  /*d830*/  IMAD R21, R21, 0x80, R0 ;  /* 0x0000008015157824 */ /* 0x000fe200078e0200 */
[----:B------:R-:W-:Y:S01]  /*d840*/  USHF.R.S32.HI UR4, URZ, 0x1f, UR7 ;  /* 0x0000001f3f047899 */ /* 0x000fe20008011407 */
[----:B------:R-:W-:Y:S01]  /*d850*/  @!PT LDS RZ, [RZ] ;  /* 0x00000000fffff984 */ /* 0x000fe20000000800 */
[----:B------:R-:W-:Y:S01]  /*d860*/  @!PT LDS RZ, [RZ] ;  /* 0x00000000fffff984 */ /* 0x000fe20000000800 */
[----:B------:R-:W-:Y:S01]  /*d870*/  @!PT LDS RZ, [RZ] ;  /* 0x00000000fffff984 */ /* 0x000fe20000000800 */
[----:B------:R-:W-:Y:S01]  /*d880*/  @!PT LDS RZ, [RZ] ;  /* 0x00000000fffff984 */ /* 0x000fe20000000800 */
[----:B------:R2:W-:Y:S06]  /*d890*/  MEMBAR.ALL.CTA ;  /* 0x0000000000007992 */ /* 0x0005ec0000008000 */
[----:B--2---:R-:W2:Y:S01]  /*d8a0*/  FENCE.VIEW.ASYNC.S ;  /* 0x00000000000073c6 */ /* 0x004ea20000000000 */
[----:B------:R-:W-:Y:S01]  /*d8b0*/  UIADD3 UR9, UR9, UR10, URZ ;  /* 0x0000000a09097290 */ /* 0x000fe2000fffe03f */
[----:B------:R-:W-:-:S02]  /*d8c0*/  ULDC.64 UR12, c[0x0][0xaf0] ;  /* 0x0002bc00000c7ab9 */ /* 0x000fc40000000a00 */
[----:B------:R-:W-:Y:S02]  /*d8d0*/  ULDC.64 UR10, c[0x0][0xae8] ;  /* 0x0002ba00000a7ab9 */ /* 0x000fe40000000a00 */
[----:B------:R-:W-:Y:S01]  /*d8e0*/  UIMAD.WIDE.U32 UR8, UR15, UR10, UR8 ;  /* 0x0000000a0f0872a5 */ /* 0x000fe2000f8e0008 */
[----:B-1----:R-:W-:Y:S01]  /*d8f0*/  @P1 IMAD.HI.U32 R0, R21, R20, RZ ;  /* 0x0000001415001227 */ /* 0x002fe200078e00ff */
[----:B------:R-:W-:Y:S02]  /*d900*/  UIMAD UR4, UR4, UR12, URZ ;  /* 0x0000000c040472a4 */ /* 0x000fe4000f8e023f */
[----:B------:R-:W-:Y:S01]  /*d910*/  UIMAD UR9, UR15, UR11, UR9 ;  /* 0x0000000b0f0972a4 */ /* 0x000fe2000f8e0209 */
[----:B------:R-:W-:Y:S01]  /*d920*/  IMAD.MOV.U32 R3, RZ, RZ, R21 ;  /* 0x000000ffff037224 */ /* 0x000fe200078e0015 */
[----:B0-----:R-:W-:Y:S01]  /*d930*/  @P1 SHF.R.U32.HI R3, RZ, R5, R0 ;  /* 0x00000005ff031219 */ /* 0x001fe20000011600 */
[----:B------:R-:W-:Y:S02]  /*d940*/  UIMAD UR4, UR7, UR13, UR4 ;  /* 0x0000000d070472a4 */ /* 0x000fe4000f8e0204 */
[----:B------:R-:W-:Y:S01]  /*d950*/  UIMAD.WIDE.U32 UR8, UR7, UR12, UR8 ;  /* 0x0000000c070872a5 */ /* 0x000fe2000f8e0008 */
[--C-:B------:R-:W-:Y:S01]  /*d960*/  SHF.R.S32.HI R0, RZ, 0x1f, R3.reuse ;  /* 0x0000001fff007819 */ /* 0x100fe20000011403 */
[----:B------:R-:W-:Y:S01]  /*d970*/  IMAD.MOV R20, RZ, RZ, -R3 ;  /* 0x000000ffff147224 */ /* 0x000fe200078e0a03 */
[----:B------:R-:W-:Y:S01]  /*d980*/  ULDC.64 UR10, c[0x0][0xae0] ;  /* 0x0002b800000a7ab9 */ /* 0x000fe20000000a00 */
[----:B------:R-:W-:-:S02]  /*d990*/  UIADD3 UR4, UR9, UR4, URZ ;  /* 0x0000000409047290 */ /* 0x000fc4000fffe03f */
[----:B------:R-:W-:Y:S02]  /*d9a0*/  IMAD R0, R0, UR10, RZ ;  /* 0x0000000a00007c24 */ /* 0x000fe4000f8e02ff */
[----:B------:R-:W-:Y:S02]  /*d9b0*/  IMAD R19, R19, R20, R21 ;  /* 0x0000001413137224 */ /* 0x000fe400078e0215 */
[----:B------:R-:W-:Y:S02]  /*d9c0*/  IMAD.U32 R5, RZ, RZ, UR9 ;  /* 0x00000009ff057e24 */ /* 0x000fe4000f8e00ff */
[----:B------:R-:W-:Y:S01]  /*d9d0*/  IMAD.U32 R4, RZ, RZ, UR8 ;  /* 0x00000008ff047e24 */ /* 0x000fe2000f8e00ff */
[----:B------:R-:W-:Y:S01]  /*d9e0*/  ULDC.64 UR8, c[0x0][0xad8] ;  /* 0x0002b60000087ab9 */ /* 0x000fe20000000a00 */
[----:B------:R-:W-:Y:S02]  /*d9f0*/  IMAD.U32 R5, RZ, RZ, UR4 ;  /* 0x00000004ff057e24 */ /* 0x000fe4000f8e00ff */
[C---:B------:R-:W-:Y:S01]  /*da00*/  IMAD R21, R3.reuse, UR11, R0 ;  /* 0x0000000b03157c24 */ /* 0x040fe2000f8e0200 */
[----:B------:R-:W-:Y:S01]  /*da10*/  SHF.R.S32.HI R0, RZ, 0x1f, R19 ;  /* 0x0000001fff007819 */ /* 0x000fe20000011413 */
[----:B------:R-:W-:-:S04]  /*da20*/  IMAD.WIDE.U32 R4, R3, UR10, R4 ;  /* 0x0000000a03047c25 */ /* 0x000fc8000f8e0004 */
[----:B------:R-:W-:Y:S02]  /*da30*/  IMAD.U32 R49, RZ, RZ, UR14 ;  /* 0x0000000eff317e24 */ /* 0x000fe4000f8e00ff */
[----:B------:R-:W-:Y:S02]  /*da40*/  IMAD.IADD R5, R5, 0x1, R21 ;  /* 0x0000000105057824 */ /* 0x000fe400078e0215 */
[----:B------:R-:W-:Y:S02]  /*da50*/  IMAD R0, R0, UR8, RZ ;  /* 0x0000000800007c24 */ /* 0x000fe4000f8e02ff */
[----:B------:R-:W-:Y:S02]  /*da60*/  IMAD R49, R49, 0x80, R98 ;  /* 0x0000008031317824 */ /* 0x000fe400078e0262 */
[C---:B------:R-:W-:Y:S02]  /*da70*/  IMAD R21, R19.reuse, UR9, R0 ;  /* 0x0000000913157c24 */ /* 0x040fe4000f8e0200 */
[----:B------:R-:W-:Y:S01]  /*da80*/  IMAD.WIDE.U32 R4, R19, UR8, R4 ;  /* 0x0000000813047c25 */ /* 0x000fe2000f8e0004 */
[----:B------:R-:W-:Y:S01]  /*da90*/  ISETP.GE.AND P2, PT, R49, R6, PT ;  /* 0x000000063100720c */ /* 0x000fe20003f46270 */
[----:B------:R-:W-:-:S02]  /*daa0*/  ULDC.64 UR8, c[0x0][0xa80] ;  /* 0x0002a00000087ab9 */ /* 0x000fc40000000a00 */
[----:B------:R-:W-:Y:S02]  /*dab0*/  VIADD R3, R49, 0x20 ;  /* 0x0000002031037836 */ /* 0x000fe40000000000 */
[----:B------:R-:W-:Y:S01]  /*dac0*/  VIADD R18, R18, 0x34820 ;  /* 0x0003482012127836 */ /* 0x000fe20000000000 */
[C---:B------:R-:W-:Y:S01]  /*dad0*/  LEA R0, P3, R4.reuse, UR8, 0x1 ;  /* 0x0000000804007c11 */ /* 0x040fe2000f8608ff */
[----:B------:R-:W-:Y:S01]  /*dae0*/  IMAD.IADD R5, R5, 0x1, R21 ;  /* 0x0000000105057824 */ /* 0x000fe200078e0215 */
[-C--:B------:R-:W-:Y:S01]  /*daf0*/  ISETP.GE.AND P0, PT, R3, R6.reuse, PT ;  /* 0x000000060300720c */ /* 0x080fe20003f06270 */
[----:B------:R-:W-:Y:S01]  /*db00*/  VIADD R3, R49, 0x40 ;  /* 0x0000004031037836 */ /* 0x000fe20000000000 */
[----:B------:R-:W-:Y:S02]  /*db10*/  PRMT R18, RZ, 0x654, R18 ;  /* 0x00000654ff127816 */ /* 0x000fe40000000012 */
[----:B------:R-:W-:Y:S01]  /*db20*/  LEA.HI.X R20, R4, UR9, R5, 0x1, P3 ;  /* 0x0000000904147c11 */ /* 0x000fe200098f0c05 */
[----:B------:R-:W-:Y:S01]  /*db30*/  BSSY B1, `(.L_x_198) ;  /* 0x0000012000017945 */ /* 0x000fe20003800000 */
[----:B------:R-:W-:Y:S01]  /*db40*/  ISETP.GE.AND P1, PT, R3, R6, PT ;  /* 0x000000060300720c */ /* 0x000fe20003f26270 */
[----:B--2---:R0:W-:Y:S02]  /*db50*/  SYNCS.ARRIVE.TRANS64.RED.A1T0 RZ, [R18+URZ], RZ ;  /* 0x000000ff12ff79a7 */ /* 0x0041e4000810043f */
[----:B------:R1:W2:Y:S01]  /*db60*/  SHFL.IDX PT, R3, R20, RZ, 0x181f ;  /* 0x00181fff14037589 */ /* 0x0002a200000e0000 */
[----:B------:R-:W-:-:S02]  /*db70*/  SHF.R.S32.HI R48, RZ, 0x1f, R22 ;  /* 0x0000001fff307819 */ /* 0x000fc40000011416 */
[----:B------:R-:W-:Y:S01]  /*db80*/  SHF.R.S32.HI R50, RZ, 0x1f, R17 ;  /* 0x0000001fff327819 */ /* 0x000fe20000011411 */
[----:B0-----:R1:W0:Y:S01]  /*db90*/  SHFL.IDX PT, R18, R0, RZ, 0x181f ;  /* 0x00181fff00127589 */ /* 0x00122200000e0000 */
[----:B------:R-:W-:Y:S05]  /*dba0*/  @P2 BRA `(.L_x_199) ;  /* 0x0000000000282947 */ /* 0x000fea0003800000 */
[----:B------:R-:W-:Y:S01]  /*dbb0*/  ULDC UR4, c[0x0][0xac8] ;  /* 0x0002b20000047ab9 */ /* 0x000fe20000000800 */
[----:B------:R-:W-:Y:S01]  /*dbc0*/  ULDC.64 UR8, c[0x0][0x208] ;  /* 0x0000820000087ab9 */ /* 0x000fe20000000a00 */
[----:B------:R-:W-:Y:S02]  /*dbd0*/  ISETP.GE.AND P2, PT, R17, UR4, PT ;  /* 0x0000000411007c0c */ /* 0x000fe4000bf46270 */
[----:B------:R-:W-:-:S11]  /*dbe0*/  ISETP.GE.AND P3, PT, R22, UR4, PT ;  /* 0x0000000416007c0c */ /* 0x000fd6000bf66270 */
[CC--:B0-----:R-:W-:Y:S02]  /*dbf0*/  @!P2 LEA R4, P4, R17.reuse, R18.reuse, 0x1 ;  /* 0x000000121104a211 */ /* 0x0c1fe400078808ff */
[C---:B------:R-:W-:Y:S02]  /*dc00*/  @!P3 LEA R18, P5, R22.reuse, R18, 0x1 ;  /* 0x000000121612b211 */ /* 0x040fe400078a08ff */
[-C--:B--2---:R-:W-:Y:S02]  /*dc10*/  @!P2 LEA.HI.X R5, R17, R3.reuse, R50, 0x1, P4 ;  /* 0x000000031105a211 */ /* 0x084fe400020f0c32 */
[----:B------:R-:W-:-:S03]  /*dc20*/  @!P3 LEA.HI.X R19, R22, R3, R48, 0x1, P5 ;  /* 0x000000031613b211 */ /* 0x000fc600028f0c30 */
[----:B-----5:R3:W-:Y:S04]  /*dc30*/  @!P2 ST.E.128 desc[UR8][R4.64], R8 ;  /* 0x000000080400a985 */ /* 0x0207e8000c101d08 */
[----:B------:R3:W-:Y:S02]  /*dc40*/  @!P3 ST.E.128 desc[UR8][R18.64], R32 ;  /* 0x000000201200b985 */ /* 0x0007e4000c101d08 */
.L_x_199:
[----:B------:R-:W-:Y:S05]  /*dc50*/  BSYNC B1 ;  /* 0x0000000000017941 */ /* 0x000fea0003800000 */
.L_x_198:
[----:B--2---:R2:W4:Y:S01]  /*dc60*/  SHFL.IDX PT, R3, R20, 0x1, 0x181f ;  /* 0x00381f0014037f89 */ /* 0x00452200000e0000 */
[----:B------:R-:W-:Y:S03]  /*dc70*/  BSSY B1, `(.L_x_200) ;  /* 0x000000d000017945 */ /* 0x000fe60003800000 */
[----:B---3-5:R2:W3:Y:S01]  /*dc80*/  SHFL.IDX PT, R8, R0, 0x1, 0x181f ;  /* 0x00381f0000087f89 */ /* 0x0284e200000e0000 */
[----:B------:R-:W-:Y:S05]  /*dc90*/  @P0 BRA `(.L_x_201) ;  /* 0x0000000000280947 */ /* 0x000fea0003800000 */
[----:B------:R-:W-:Y:S01]  /*dca0*/  ULDC UR4, c[0x0][0xac8] ;  /* 0x0002b20000047ab9 */ /* 0x000fe20000000800 */
[----:B------:R-:W-:Y:S01]  /*dcb0*/  ULDC.64 UR8, c[0x0][0x208] ;  /* 0x0000820000087ab9 */ /* 0x000fe20000000a00 */
[----:B------:R-:W-:Y:S02]  /*dcc0*/  ISETP.GE.AND P3, PT, R17, UR4, PT ;  /* 0x0000000411007c0c */ /* 0x000fe4000bf66270 */
[----:B------:R-:W-:-:S11]  /*dcd0*/  ISETP.GE.AND P4, PT, R22, UR4, PT ;  /* 0x0000000416007c0c */ /* 0x000fd6000bf86270 */
[CC--:B---3--:R-:W-:Y:S02]  /*dce0*/  @!P3 LEA R4, P0, R17.reuse, R8.reuse, 0x1 ;  /* 0x000000081104b211 */ /* 0x0c8fe400078008ff */
[C---:B------:R-:W-:Y:S02]  /*dcf0*/  @!P4 LEA R8, P2, R22.reuse, R8, 0x1 ;  /* 0x000000081608c211 */ /* 0x040fe400078408ff */
[-C--:B----4-:R-:W-:Y:S02]  /*dd00*/  @!P3 LEA.HI.X R5, R17, R3.reuse, R50, 0x1, P0 ;  /* 0x000000031105b211 */ /* 0x090fe400000f0c32 */
[----:B------:R-:W-:-:S03]  /*dd10*/  @!P4 LEA.HI.X R9, R22, R3, R48, 0x1, P2 ;  /* 0x000000031609c211 */ /* 0x000fc600010f0c30 */
[----:B------:R3:W-:Y:S04]  /*dd20*/  @!P3 ST.E.128 desc[UR8][R4.64], R12 ;  /* 0x0000000c0400b985 */ /* 0x0007e8000c101d08 */
[----:B------:R3:W-:Y:S02]  /*dd30*/  @!P4 ST.E.128 desc[UR8][R8.64], R36 ;  /* 0x000000240800c985 */ /* 0x0007e4000c101d08 */
.L_x_201:
[----:B------:R-:W-:Y:S05]  /*dd40*/  BSYNC B1 ;  /* 0x0000000000017941 */ /* 0x000fea0003800000 */
.L_x_200:
[----:B----4-:R4:W0:Y:S01]  /*dd50*/  SHFL.IDX PT, R3, R20, 0x2, 0x181f ;  /* 0x00581f0014037f89 */ /* 0x01082200000e0000 */
[----:B------:R-:W-:Y:S03]  /*dd60*/  BSSY B1, `(.L_x_202) ;  /* 0x000000d000017945 */ /* 0x000fe60003800000 */
[----:B---3--:R4:W3:Y:S01]  /*dd70*/  SHFL.IDX PT, R8, R0, 0x2, 0x181f ;  /* 0x00581f0000087f89 */ /* 0x0088e200000e0000 */
[----:B------:R-:W-:Y:S05]  /*dd80*/  @P1 BRA `(.L_x_203) ;  /* 0x0000000000281947 */ /* 0x000fea0003800000 */
[----:B------:R-:W-:Y:S01]  /*dd90*/  ULDC UR4, c[0x0][0xac8] ;  /* 0x0002b20000047ab9 */ /* 0x000fe20000000800 */
[----:B------:R-:W-:Y:S01]  /*dda0*/  ULDC.64 UR8, c[0x0][0x208] ;  /* 0x0000820000087ab9 */ /* 0x000fe20000000a00 */
[----:B------:R-:W-:Y:S02]  /*ddb0*/  ISETP.GE.AND P2, PT, R17, UR4, PT ;  /* 0x0000000411007c0c */ /* 0x000fe4000bf46270 */
[----:B------:R-:W-:-:S11]  /*ddc0*/  ISETP.GE.AND P3, PT, R22, UR4, PT ;  /* 0x0000000416007c0c */ /* 0x000fd6000bf66270 */
[CC--:B---3--:R-:W-:Y:S02]  /*ddd0*/  @!P2 LEA R4, P0, R17.reuse, R8.reuse, 0x1 ;  /* 0x000000081104a211 */ /* 0x0c8fe400078008ff */
[C---:B------:R-:W-:Y:S02]  /*dde0*/  @!P3 LEA R8, P1, R22.reuse, R8, 0x1 ;  /* 0x000000081608b211 */ /* 0x040fe400078208ff */
[-C--:B0-----:R-:W-:Y:S02]  /*ddf0*/  @!P2 LEA.HI.X R5, R17, R3.reuse, R50, 0x1, P0 ;  /* 0x000000031105a211 */ /* 0x081fe400000f0c32 */
[----:B------:R-:W-:-:S03]  /*de00*/  @!P3 LEA.HI.X R9, R22, R3, R48, 0x1, P1 ;  /* 0x000000031609b211 */ /* 0x000fc600008f0c30 */
[----:B------:R0:W-:Y:S04]  /*de10*/  @!P2 ST.E.128 desc[UR8][R4.64], R24 ;  /* 0x000000180400a985 */ /* 0x0001e8000c101d08 */
[----:B------:R0:W-:Y:S02]  /*de20*/  @!P3 ST.E.128 desc[UR8][R8.64], R40 ;  /* 0x000000280800b985 */ /* 0x0001e4000c101d08 */
.L_x_203:
[----:B------:R-:W-:Y:S05]  /*de30*/  BSYNC B1 ;  /* 0x0000000000017941 */ /* 0x000fea0003800000 */
.L_x_202:
[----:B0-----:R-:W-:Y:S01]  /*de40*/  VIADD R3, R49, 0x60 ;  /* 0x0000006031037836 */ /* 0x001fe20000000000 */
[----:B-12-4-:R-:W4:Y:S04]  /*de50*/  SHFL.IDX PT, R20, R20, 0x3, 0x181f ;  /* 0x00781f0014147f89 */ /* 0x016f2800000e0000 */
[----:B------:R-:W-:Y:S01]  /*de60*/  ISETP.GE.AND P0, PT, R3, R6, PT ;  /* 0x000000060300720c */ /* 0x000fe20003f06270 */
[----:B------:R-:W0:-:S12]  /*de70*/  SHFL.IDX PT, R0, R0, 0x3, 0x181f ;  /* 0x00781f0000007f89 */ /* 0x000e1800000e0000 */
[----:B------:R-:W-:Y:S05]  /*de80*/  @P0 BRA `(.L_x_204) ;  /* 0x0000001c00000947 */ /* 0x000fea0003800000 */
[----:B------:R-:W-:Y:S01]  /*de90*/  ULDC UR4, c[0x0][0xac8] ;  /* 0x0002b20000047ab9 */ /* 0x000fe20000000800 */
[----:B------:R-:W-:Y:S01]  /*dea0*/  ULDC.64 UR8, c[0x0][0x208] ;  /* 0x0000820000087ab9 */ /* 0x000fe20000000a00 */
[----:B------:R-:W-:-:S13]  /*deb0*/  ISETP.GE.AND P1, PT, R17, UR4, PT ;  /* 0x0000000411007c0c */ /* 0x000fda000bf26270 */
[----:B0-----:R-:W-:-:S04]  /*dec0*/  @!P1 LEA R4, P0, R17, R0, 0x1 ;  /* 0x0000000011049211 */ /* 0x001fc800078008ff */
[----:B----4-:R-:W-:Y:S02]  /*ded0*/  @!P1 LEA.HI.X R5, R17, R20, R50, 0x1, P0 ;  /* 0x0000001411059211 */ /* 0x010fe400000f0c32 */
[----:B------:R-:W-:-:S03]  /*dee0*/  ISETP.GE.AND P0, PT, R22, UR4, PT ;  /* 0x0000000416007c0c */ /* 0x000fc6000bf06270 */
[----:B------:R0:W-:Y:S10]  /*def0*/  @!P1 ST.E.128 desc[UR8][R4.64], R28 ;  /* 0x0000001c04009985 */ /* 0x0001f4000c101d08 */
[----:B------:R-:W-:Y:S05]  /*df00*/  @P0 BRA `(.L_x_204) ;  /* 0x0000001800e00947 */ /* 0x000fea0003800000 */
[----:B0-----:R-:W-:Y:S01]  /*df10*/  LEA R4, P0, R22, R0, 0x1 ;  /* 0x0000000016047211 */ /* 0x001fe200078008ff */
[----:B------:R-:W-:-:S03]  /*df20*/  ULDC.64 UR8, c[0x0][0x208] ;  /* 0x0000820000087ab9 */ /* 0x000fc60000000a00 */
[----:B------:R-:W-:-:S05]  /*df30*/  LEA.HI.X R5, R22, R20, R48, 0x1, P0 ;  /* 0x0000001416057211 */ /* 0x000fca00000f0c30 */
[----:B------:R0:W-:Y:S01]  /*df40*/  ST.E.128 desc[UR8][R4.64], R44 ;  /* 0x0000002c04007985 */ /* 0x0001e2000c101d08 */
[----:B------:R-:W-:Y:S05]  /*df50*/  BRA `(.L_x_204) ;  /* 0x0000001800cc7947 */ /* 0x000fea0003800000 */
.L_x_197:
[----:B------:R0:W5:Y:S01]  /*df60*/  LDL R103, [R1+0x4] ;  /* 0x0000040001677983 */ /* 0x0001620000100800 */
[----:B------:R-:W-:Y:S01]  /*df70*/  ULDC.64 UR12, c[0x0][0xb08] ;  /* 0x0002c200000c7ab9 */ /* 0x000fe20000000a00 */
[----:B------:R-:W-:Y:S01]  /*df80*/  R2UR UR15, R222 ;  /* 0x00000000de0f72ca */ /* 0x000fe200000e0000 */
[----:B------:R-:W-:Y:S01]  /*df90*/  UIMAD UR10, UR11, UR12, URZ ;  /* 0x0000000c0b0a72a4 */ /* 0x000fe2000f8e023f */
[----:B------:R-:W1:Y:S01]  /*dfa0*/  @P1 LDC R0, c[0x0][0xbec] ;  /* 0x0002fb00ff001b82 */ /* 0x000e620000000800 */
[----:B------:R-:W-:Y:S01]  /*dfb0*/  UIMAD.WIDE.U32 UR8, UR4, UR12, URZ ;  /* 0x0000000c040872a5 */ /* 0x000fe2000f8e003f */
[----:B------:R-:W-:Y:S01]  /*dfc0*/  R2UR UR14, R221 ;  /* 0x00000000dd0e72ca */ /* 0x000fe200000e0000 */
[----:B------:R-:W-:Y:S01]  /*dfd0*/  UIMAD UR10, UR4, UR13, UR10 ;  /* 0x0000000d040a72a4 */ /* 0x000fe2000f8e020a */
[----:B------:R-:W-:Y:S01]  /*dfe0*/  IMAD.MOV.U32 R3, RZ, RZ, R15 ;  /* 0x000000ffff037224 */ /* 0x000fe200078e000f */
[----:B------:R-:W-:Y:S01]  /*dff0*/  USHF.R.S32.HI UR4, URZ, 0x1f, UR7 ;  /* 0x0000001f3f047899 */ /* 0x000fe20008011407 */
[----:B------:R-:W-:Y:S01]  /*e000*/  ISETP.GE.AND P0, PT, R25, R6, PT ;  /* 0x000000061900720c */ /* 0x000fe20003f06270 */
[----:B------:R-:W-:Y:S01]  /*e010*/  UIADD3 UR9, UR9, UR10, URZ ;  /* 0x0000000a09097290 */ /* 0x000fe2000fffe03f */
[----:B------:R-:W2:Y:S01]  /*e020*/  @P1 LDC R5, c[0x0][0xbf0] ;  /* 0x0002fc00ff051b82 */ /* 0x000ea20000000800 */
[----:B------:R-:W-:Y:S01]  /*e030*/  VIADD R18, R18, 0x34820 ;  /* 0x0003482012127836 */ /* 0x000fe20000000000 */
[----:B------:R-:W-:Y:S01]  /*e040*/  ULDC.64 UR10, c[0x0][0xb38] ;  /* 0x0002ce00000a7ab9 */ /* 0x000fe20000000a00 */
[----:B------:R-:W-:Y:S01]  /*e050*/  BSSY B1, `(.L_x_205) ;  /* 0x0000076000017945 */ /* 0x000fe20003800000 */
[----:B------:R-:W-:Y:S01]  /*e060*/  UIMAD.WIDE.U32 UR8, UR15, UR10, UR8 ;  /* 0x0000000a0f0872a5 */ /* 0x000fe2000f8e0008 */
[----:B------:R-:W-:-:S02]  /*e070*/  SHF.R.S32.HI R24, RZ, 0x1f, R223 ;  /* 0x0000001fff187819 */ /* 0x000fc400000114df */
[----:B------:R-:W-:Y:S01]  /*e080*/  PRMT R18, RZ, 0x654, R18 ;  /* 0x00000654ff127816 */ /* 0x000fe20000000012 */
[----:B------:R-:W-:Y:S01]  /*e090*/  UIMAD UR9, UR15, UR11, UR9 ;  /* 0x0000000b0f0972a4 */ /* 0x000fe2000f8e0209 */
[----:B------:R-:W-:Y:S02]  /*e0a0*/  SHF.R.S32.HI R26, RZ, 0x1f, R224 ;  /* 0x0000001fff1a7819 */ /* 0x000fe400000114e0 */
[----:B------:R-:W-:Y:S01]  /*e0b0*/  ULDC.64 UR10, c[0x0][0xb40] ;  /* 0x0002d000000a7ab9 */ /* 0x000fe20000000a00 */
[----:B------:R0:W-:Y:S01]  /*e0c0*/  SYNCS.ARRIVE.TRANS64.RED.A1T0 RZ, [R18+URZ], RZ ;  /* 0x000000ff12ff79a7 */ /* 0x0001e2000810043f */
[----:B------:R-:W-:Y:S01]  /*e0d0*/  UIMAD UR4, UR4, UR10, URZ ;  /* 0x0000000a040472a4 */ /* 0x000fe2000f8e023f */
[----:B------:R-:W-:Y:S01]  /*e0e0*/  SHF.R.S32.HI R28, RZ, 0x1f, R225 ;  /* 0x0000001fff1c7819 */ /* 0x000fe200000114e1 */
[----:B------:R-:W-:Y:S01]  /*e0f0*/  UIMAD.WIDE.U32 UR8, UR7, UR10, UR8 ;  /* 0x0000000a070872a5 */ /* 0x000fe2000f8e0008 */
[----:B-1----:R-:W-:Y:S01]  /*e100*/  @P1 IMAD.HI.U32 R0, R15, R0, RZ ;  /* 0x000000000f001227 */ /* 0x002fe200078e00ff */
[----:B------:R-:W-:Y:S01]  /*e110*/  UIMAD UR4, UR7, UR11, UR4 ;  /* 0x0000000b070472a4 */ /* 0x000fe2000f8e0204 */
[----:B------:R-:W-:-:S02]  /*e120*/  SHF.R.S32.HI R29, RZ, 0x1f, R226 ;  /* 0x0000001fff1d7819 */ /* 0x000fc400000114e2 */
[----:B------:R-:W-:Y:S01]  /*e130*/  ULDC.64 UR10, c[0x0][0xb48] ;  /* 0x0002d200000a7ab9 */ /* 0x000fe20000000a00 */
[----:B------:R-:W-:Y:S01]  /*e140*/  UIADD3 UR9, UR9, UR4, URZ ;  /* 0x0000000409097290 */ /* 0x000fe2000fffe03f */
[----:B------:R-:W-:Y:S02]  /*e150*/  SHF.R.S32.HI R30, RZ, 0x1f, R227 ;  /* 0x0000001fff1e7819 */ /* 0x000fe400000114e3 */
[----:B--2---:R-:W-:Y:S01]  /*e160*/  @P1 SHF.R.U32.HI R3, RZ, R5, R0 ;  /* 0x00000005ff031219 */ /* 0x004fe20000011600 */
[----:B------:R-:W-:Y:S01]  /*e170*/  UIMAD.WIDE.U32 UR8, UR14, UR10, UR8 ;  /* 0x0000000a0e0872a5 */ /* 0x000fe2000f8e0008 */
[----:B------:R-:W-:Y:S02]  /*e180*/  SHF.R.S32.HI R31, RZ, 0x1f, R228 ;  /* 0x0000001fff1f7819 */ /* 0x000fe400000114e4 */
[--C-:B------:R-:W-:Y:S01]  /*e190*/  SHF.R.S32.HI R0, RZ, 0x1f, R3.reuse ;  /* 0x0000001fff007819 */ /* 0x100fe20000011403 */
[----:B------:R-:W-:Y:S01]  /*e1a0*/  IMAD.MOV R4, RZ, RZ, -R3 ;  /* 0x000000ffff047224 */ /* 0x000fe200078e0a03 */
[----:B------:R-:W-:-:S02]  /*e1b0*/  UIMAD UR4, UR14, UR11, UR9 ;  /* 0x0000000b0e0472a4 */ /* 0x000fc4000f8e0209 */
[----:B------:R-:W-:Y:S01]  /*e1c0*/  IMAD.U32 R5, RZ, RZ, UR9 ;  /* 0x00000009ff057e24 */ /* 0x000fe2000f8e00ff */
[----:B------:R-:W-:Y:S01]  /*e1d0*/  SHF.R.S32.HI R32, RZ, 0x1f, R229 ;  /* 0x0000001fff207819 */ /* 0x000fe200000114e5 */
[----:B------:R-:W-:Y:S01]  /*e1e0*/  ULDC.64 UR10, c[0x0][0xb30] ;  /* 0x0002cc00000a7ab9 */ /* 0x000fe20000000a00 */
[----:B------:R-:W-:Y:S01]  /*e1f0*/  IMAD R19, R19, R4, R15 ;  /* 0x0000000413137224 */ /* 0x000fe200078e020f */
[----:B------:R-:W-:Y:S01]  /*e200*/  SHF.R.S32.HI R33, RZ, 0x1f, R230 ;  /* 0x0000001fff217819 */ /* 0x000fe200000114e6 */
[----:B------:R-:W-:Y:S01]  /*e210*/  IMAD R0, R0, UR10, RZ ;  /* 0x0000000a00007c24 */ /* 0x000fe2000f8e02ff */
[----:B------:R-:W-:Y:S01]  /*e220*/  SHF.R.S32.HI R34, RZ, 0x1f, R231 ;  /* 0x0000001fff227819 */ /* 0x000fe200000114e7 */
[----:B------:R-:W-:Y:S01]  /*e230*/  IMAD.U32 R4, RZ, RZ, UR8 ;  /* 0x00000008ff047e24 */ /* 0x000fe2000f8e00ff */
[----:B------:R-:W-:Y:S01]  /*e240*/  ULDC.64 UR8, c[0x0][0xb28] ;  /* 0x0002ca0000087ab9 */ /* 0x000fe20000000a00 */
[----:B------:R-:W-:Y:S01]  /*e250*/  IMAD.U32 R5, RZ, RZ, UR4 ;  /* 0x00000004ff057e24 */ /* 0x000fe2000f8e00ff */
[----:B------:R-:W-:Y:S01]  /*e260*/  SHF.R.S32.HI R35, RZ, 0x1f, R232 ;  /* 0x0000001fff237819 */ /* 0x000fe200000114e8 */
[C---:B------:R-:W-:Y:S01]  /*e270*/  IMAD R9, R3.reuse, UR11, R0 ;  /* 0x0000000b03097c24 */ /* 0x040fe2000f8e0200 */
[----:B------:R-:W-:Y:S01]  /*e280*/  SHF.R.S32.HI R0, RZ, 0x1f, R19 ;  /* 0x0000001fff007819 */ /* 0x000fe20000011413 */
[----:B------:R-:W-:Y:S01]  /*e290*/  IMAD.WIDE.U32 R4, R3, UR10, R4 ;  /* 0x0000000a03047c25 */ /* 0x000fe2000f8e0004 */
[----:B------:R-:W-:-:S02]  /*e2a0*/  SHF.R.S32.HI R98, RZ, 0x1f, R233 ;  /* 0x0000001fff627819 */ /* 0x000fc400000114e9 */
[----:B------:R-:W-:Y:S01]  /*e2b0*/  SHF.R.S32.HI R99, RZ, 0x1f, R234 ;  /* 0x0000001fff637819 */ /* 0x000fe200000114ea */
[----:B------:R-:W-:Y:S01]  /*e2c0*/  IMAD R0, R0, UR8, RZ ;  /* 0x0000000800007c24 */ /* 0x000fe2000f8e02ff */
[----:B------:R-:W-:Y:S01]  /*e2d0*/  SHF.R.S32.HI R100, RZ, 0x1f, R235 ;  /* 0x0000001fff647819 */ /* 0x000fe200000114eb */
[----:B------:R-:W-:Y:S01]  /*e2e0*/  IMAD.IADD R5, R5, 0x1, R9 ;  /* 0x0000000105057824 */ /* 0x000fe200078e0209 */
[----:B------:R-:W-:Y:S01]  /*e2f0*/  SHF.R.S32.HI R101, RZ, 0x1f, R236 ;  /* 0x0000001fff657819 */ /* 0x000fe200000114ec */
[C---:B------:R-:W-:Y:S01]  /*e300*/  IMAD R3, R19.reuse, UR9, R0 ;  /* 0x0000000913037c24 */ /* 0x040fe2000f8e0200 */
[----:B------:R-:W-:Y:S01]  /*e310*/  SHF.R.S32.HI R102, RZ, 0x1f, R237 ;  /* 0x0000001fff667819 */ /* 0x000fe200000114ed */
[----:B------:R-:W-:Y:S01]  /*e320*/  IMAD.WIDE.U32 R4, R19, UR8, R4 ;  /* 0x0000000813047c25 */ /* 0x000fe2000f8e0004 */
[----:B------:R-:W-:-:S03]  /*e330*/  ULDC.64 UR8, c[0x0][0xb00] ;  /* 0x0002c00000087ab9 */ /* 0x000fc60000000a00 */
[----:B------:R-:W-:Y:S01]  /*e340*/  IMAD.IADD R3, R5, 0x1, R3 ;  /* 0x0000000105037824 */ /* 0x000fe200078e0203 */
[----:B------:R-:W-:-:S04]  /*e350*/  LEA R0, P1, R4, UR8, 0x2 ;  /* 0x0000000804007c11 */ /* 0x000fc8000f8210ff */
[----:B------:R-:W-:Y:S01]  /*e360*/  LEA.HI.X R3, R4, UR9, R3, 0x2, P1 ;  /* 0x0000000904037c11 */ /* 0x000fe200088f1403 */
[----:B------:R0:W1:Y:S04]  /*e370*/  SHFL.IDX PT, R8, R0, RZ, 0x1c1f ;  /* 0x001c1fff00087589 */ /* 0x00006800000e0000 */
[----:B------:R0:W2:Y:S01]  /*e380*/  SHFL.IDX PT, R9, R3, RZ, 0x1c1f ;  /* 0x001c1fff03097589 */ /* 0x0000a200000e0000 */
[----:B------:R-:W-:Y:S05]  /*e390*/  @P0 BRA `(.L_x_206) ;  /* 0x0000000400040947 */ /* 0x000fea0003800000 */
[----:B------:R-:W-:Y:S01]  /*e3a0*/  ULDC UR4, c[0x0][0xac8] ;  /* 0x0002b20000047ab9 */ /* 0x000fe20000000800 */
[----:B------:R-:W-:Y:S01]  /*e3b0*/  ULDC.64 UR8, c[0x0][0x208] ;  /* 0x0000820000087ab9 */ /* 0x000fe20000000a00 */
[----:B-----5:R-:W-:Y:S02]  /*e3c0*/  ISETP.GE.AND P3, PT, R103, UR4, PT ;  /* 0x0000000467007c0c */ /* 0x020fe4000bf66270 */
[----:B------:R-:W-:Y:S02]  /*e3d0*/  ISETP.GE.AND P2, PT, R237, UR4, PT ;  /* 0x00000004ed007c0c */ /* 0x000fe4000bf46270 */
[----:B------:R-:W-:Y:S02]  /*e3e0*/  ISETP.GE.AND P1, PT, R236, UR4, PT ;  /* 0x00000004ec007c0c */ /* 0x000fe4000bf26270 */
[----:B------:R-:W-:Y:S02]  /*e3f0*/  ISETP.GE.AND P0, PT, R235, UR4, PT ;  /* 0x00000004eb007c0c */ /* 0x000fe4000bf06270 */
[----:B------:R-:W-:-:S05]  /*e400*/  ISETP.GE.AND P4, PT, R233, UR4, PT ;  /* 0x00000004e9007c0c */ /* 0x000fca000bf86270 */
[----:B-12---:R-:W-:Y:S02]  /*e410*/  @!P3 IMAD.WIDE R4, R103, 0x4, R8 ;  /* 0x000000046704b825 */ /* 0x006fe400078e0208 */
[CC--:B------:R-:W-:Y:S02]  /*e420*/  @!P2 LEA R10, P6, R237.reuse, R8.reuse, 0x2 ;  /* 0x00000008ed0aa211 */ /* 0x0c0fe400078c10ff */
[-C--:B------:R-:W-:Y:S01]  /*e430*/  @!P1 LEA R12, P5, R236, R8.reuse, 0x2 ;  /* 0x00000008ec0c9211 */ /* 0x080fe200078a10ff */
[----:B------:R1:W-:Y:S01]  /*e440*/  @!P3 ST.E.64 desc[UR8][R4.64], R20 ;  /* 0x000000140400b985 */ /* 0x0003e2000c101b08 */
[----:B------:R-:W-:Y:S02]  /*e450*/  ISETP.GE.AND P3, PT, R234, UR4, PT ;  /* 0x00000004ea007c0c */ /* 0x000fe4000bf66270 */
[----:B------:R-:W-:Y:S02]  /*e460*/  @!P2 LEA.HI.X R11, R237, R9, R102, 0x2, P6 ;  /* 0x00000009ed0ba211 */ /* 0x000fe400030f1466 */
[----:B------:R-:W-:-:S02]  /*e470*/  @!P0 LEA R14, P6, R235, R8, 0x2 ;  /* 0x00000008eb0e8211 */ /* 0x000fc400078c10ff */
[-C--:B------:R-:W-:Y:S01]  /*e480*/  @!P1 LEA.HI.X R13, R236, R9.reuse, R101, 0x2, P5 ;  /* 0x00000009ec0d9211 */ /* 0x080fe200028f1465 */
[----:B------:R2:W-:Y:S01]  /*e490*/  @!P2 ST.E.64 desc[UR8][R10.64], R88 ;  /* 0x000000580a00a985 */ /* 0x0005e2000c101b08 */
[----:B------:R-:W-:Y:S02]  /*e4a0*/  ISETP.GE.AND P5, PT, R232, UR4, PT ;  /* 0x00000004e8007c0c */ /* 0x000fe4000bfa6270 */
[----:B------:R-:W-:Y:S01]  /*e4b0*/  @!P0 LEA.HI.X R15, R235, R9, R100, 0x2, P6 ;  /* 0x00000009eb0f8211 */ /* 0x000fe200030f1464 */
[----:B------:R3:W-:Y:S01]  /*e4c0*/  @!P1 ST.E.64 desc[UR8][R12.64], R90 ;  /* 0x0000005a0c009985 */ /* 0x0007e2000c101b08 */
[----:B------:R-:W-:Y:S02]  /*e4d0*/  ISETP.GE.AND P2, PT, R231, UR4, PT ;  /* 0x00000004e7007c0c */ /* 0x000fe4000bf46270 */
[-C--:B-1----:R-:W-:Y:S01]  /*e4e0*/  @!P3 LEA R4, P6, R234, R8.reuse, 0x2 ;  /* 0x00000008ea04b211 */ /* 0x082fe200078c10ff */
[----:B------:R1:W-:Y:S01]  /*e4f0*/  @!P0 ST.E.64 desc[UR8][R14.64], R36 ;  /* 0x000000240e008985 */ /* 0x0003e2000c101b08 */
[----:B0-----:R-:W-:-:S02]  /*e500*/  @!P4 LEA R18, P0, R233, R8, 0x2 ;  /* 0x00000008e912c211 */ /* 0x001fc400078010ff */
[----:B------:R-:W-:Y:S02]  /*e510*/  ISETP.GE.AND P1, PT, R230, UR4, PT ;  /* 0x00000004e6007c0c */ /* 0x000fe4000bf26270 */
[-C--:B------:R-:W-:Y:S02]  /*e520*/  @!P4 LEA.HI.X R19, R233, R9.reuse, R98, 0x2, P0 ;  /* 0x00000009e913c211 */ /* 0x080fe400000f1462 */
[----:B------:R-:W-:Y:S02]  /*e530*/  @!P3 LEA.HI.X R5, R234, R9, R99, 0x2, P6 ;  /* 0x00000009ea05b211 */ /* 0x000fe400030f1463 */
[----:B------:R-:W-:Y:S02]  /*e540*/  ISETP.GE.AND P0, PT, R229, UR4, PT ;  /* 0x00000004e5007c0c */ /* 0x000fe4000bf06270 */
[----:B------:R-:W-:Y:S01]  /*e550*/  @!P5 LEA R20, P6, R232, R8, 0x2 ;  /* 0x00000008e814d211 */ /* 0x000fe200078c10ff */
[----:B------:R0:W-:Y:S01]  /*e560*/  @!P3 ST.E.64 desc[UR8][R4.64], R40 ;  /* 0x000000280400b985 */ /* 0x0001e2000c101b08 */
[----:B------:R-:W-:-:S02]  /*e570*/  ISETP.GE.AND P3, PT, R228, UR4, PT ;  /* 0x00000004e4007c0c */ /* 0x000fc4000bf66270 */
[----:B------:R-:W-:Y:S01]  /*e580*/  @!P5 LEA.HI.X R21, R232, R9, R35, 0x2, P6 ;  /* 0x00000009e815d211 */ /* 0x000fe200030f1423 */
[----:B------:R4:W-:Y:S01]  /*e590*/  @!P4 ST.E.64 desc[UR8][R18.64], R44 ;  /* 0x0000002c1200c985 */ /* 0x0009e2000c101b08 */
[----:B--2---:R-:W-:-:S03]  /*e5a0*/  @!P2 LEA R10, P4, R231, R8, 0x2 ;  /* 0x00000008e70aa211 */ /* 0x004fc600078810ff */
[----:B------:R-:W-:Y:S01]  /*e5b0*/  @!P5 ST.E.64 desc[UR8][R20.64], R48 ;  /* 0x000000301400d985 */ /* 0x000fe2000c101b08 */
[CC--:B---3--:R-:W-:Y:S02]  /*e5c0*/  @!P1 LEA R12, P5, R230.reuse, R8.reuse, 0x2 ;  /* 0x00000008e60c9211 */ /* 0x0c8fe400078a10ff */
[-C--:B------:R-:W-:Y:S02]  /*e5d0*/  @!P2 LEA.HI.X R11, R231, R9.reuse, R34, 0x2, P4 ;  /* 0x00000009e70ba211 */ /* 0x080fe400020f1422 */
[----:B-1----:R-:W-:Y:S02]  /*e5e0*/  @!P0 LEA R14, P6, R229, R8, 0x2 ;  /* 0x00000008e50e8211 */ /* 0x002fe400078c10ff */
[----:B------:R-:W-:Y:S01]  /*e5f0*/  ISETP.GE.AND P4, PT, R227, UR4, PT ;  /* 0x00000004e3007c0c */ /* 0x000fe2000bf86270 */
[----:B------:R1:W-:Y:S01]  /*e600*/  @!P2 ST.E.64 desc[UR8][R10.64], R52 ;  /* 0x000000340a00a985 */ /* 0x0003e2000c101b08 */
[-C--:B------:R-:W-:Y:S02]  /*e610*/  @!P1 LEA.HI.X R13, R230, R9.reuse, R33, 0x2, P5 ;  /* 0x00000009e60d9211 */ /* 0x080fe400028f1421 */
[----:B------:R-:W-:-:S02]  /*e620*/  @!P0 LEA.HI.X R15, R229, R9, R32, 0x2, P6 ;  /* 0x00000009e50f8211 */ /* 0x000fc400030f1420 */
[----:B------:R-:W-:Y:S01]  /*e630*/  ISETP.GE.AND P2, PT, R226, UR4, PT ;  /* 0x00000004e2007c0c */ /* 0x000fe2000bf46270 */
[----:B------:R2:W-:Y:S01]  /*e640*/  @!P1 ST.E.64 desc[UR8][R12.64], R56 ;  /* 0x000000380c009985 */ /* 0x0005e2000c101b08 */
[----:B0-----:R-:W-:Y:S02]  /*e650*/  @!P3 LEA R4, P5, R228, R8, 0x2 ;  /* 0x00000008e404b211 */ /* 0x001fe400078a10ff */
[----:B------:R-:W-:Y:S01]  /*e660*/  ISETP.GE.AND P1, PT, R225, UR4, PT ;  /* 0x00000004e1007c0c */ /* 0x000fe2000bf26270 */
[----:B------:R0:W-:Y:S01]  /*e670*/  @!P0 ST.E.64 desc[UR8][R14.64], R60 ;  /* 0x0000003c0e008985 */ /* 0x0001e2000c101b08 */
[----:B------:R-:W-:Y:S02]  /*e680*/  ISETP.GE.AND P0, PT, R224, UR4, PT ;  /* 0x00000004e0007c0c */ /* 0x000fe4000bf06270 */
[----:B------:R-:W-:Y:S02]  /*e690*/  @!P3 LEA.HI.X R5, R228, R9, R31, 0x2, P5 ;  /* 0x00000009e405b211 */ /* 0x000fe400028f141f */
[----:B------:R-:W-:-:S02]  /*e6a0*/  ISETP.GE.AND P5, PT, R223, UR4, PT ;  /* 0x00000004df007c0c */ /* 0x000fc4000bfa6270 */
[CC--:B----4-:R-:W-:Y:S01]  /*e6b0*/  @!P4 LEA R18, P6, R227.reuse, R8.reuse, 0x2 ;  /* 0x00000008e312c211 */ /* 0x0d0fe200078c10ff */
[----:B------:R3:W-:Y:S01]  /*e6c0*/  @!P3 ST.E.64 desc[UR8][R4.64], R64 ;  /* 0x000000400400b985 */ /* 0x0007e2000c101b08 */
[CC--:B-1----:R-:W-:Y:S02]  /*e6d0*/  @!P2 LEA R10, P3, R226.reuse, R8.reuse, 0x2 ;  /* 0x00000008e20aa211 */ /* 0x0c2fe400078610ff */
[-C--:B------:R-:W-:Y:S02]  /*e6e0*/  @!P4 LEA.HI.X R19, R227, R9.reuse, R30, 0x2, P6 ;  /* 0x00000009e313c211 */ /* 0x080fe400030f141e */
[-C--:B--2---:R-:W-:Y:S02]  /*e6f0*/  @!P1 LEA R12, P6, R225, R8.reuse, 0x2 ;  /* 0x00000008e10c9211 */ /* 0x084fe400078c10ff */
[----:B------:R-:W-:Y:S01]  /*e700*/  @!P2 LEA.HI.X R11, R226, R9, R29, 0x2, P3 ;  /* 0x00000009e20ba211 */ /* 0x000fe200018f141d */
[----:B------:R3:W-:Y:S01]  /*e710*/  @!P4 ST.E.64 desc[UR8][R18.64], R68 ;  /* 0x000000441200c985 */ /* 0x0007e2000c101b08 */
[----:B0-----:R-:W-:-:S02]  /*e720*/  @!P0 LEA R14, P4, R224, R8, 0x2 ;  /* 0x00000008e00e8211 */ /* 0x001fc400078810ff */
[----:B------:R-:W-:Y:S01]  /*e730*/  @!P5 LEA R8, P3, R223, R8, 0x2 ;  /* 0x00000008df08d211 */ /* 0x000fe200078610ff */
[----:B------:R3:W-:Y:S01]  /*e740*/  @!P2 ST.E.64 desc[UR8][R10.64], R72 ;  /* 0x000000480a00a985 */ /* 0x0007e2000c101b08 */
[-C--:B------:R-:W-:Y:S02]  /*e750*/  @!P1 LEA.HI.X R13, R225, R9.reuse, R28, 0x2, P6 ;  /* 0x00000009e10d9211 */ /* 0x080fe400030f141c */
[-C--:B------:R-:W-:Y:S02]  /*e760*/  @!P0 LEA.HI.X R15, R224, R9.reuse, R26, 0x2, P4 ;  /* 0x00000009e00f8211 */ /* 0x080fe400020f141a */
[----:B------:R-:W-:Y:S01]  /*e770*/  @!P5 LEA.HI.X R9, R223, R9, R24, 0x2, P3 ;  /* 0x00000009df09d211 */ /* 0x000fe200018f1418 */
[----:B------:R3:W-:Y:S04]  /*e780*/  @!P1 ST.E.64 desc[UR8][R12.64], R76 ;  /* 0x0000004c0c009985 */ /* 0x0007e8000c101b08 */
[----:B------:R3:W-:Y:S04]  /*e790*/  @!P0 ST.E.64 desc[UR8][R14.64], R80 ;  /* 0x000000500e008985 */ /* 0x0007e8000c101b08 */
[----:B------:R3:W-:Y:S02]  /*e7a0*/  @!P5 ST.E.64 desc[UR8][R8.64], R84 ;  /* 0x000000540800d985 */ /* 0x0007e4000c101b08 */
.L_x_206:
[----:B------:R-:W-:Y:S05]  /*e7b0*/  BSYNC B1 ;  /* 0x0000000000017941 */ /* 0x000fea0003800000 */
.L_x_205:
[----:B------:R-:W-:Y:S01]  /*e7c0*/  ISETP.GE.AND P0, PT, R27, R6, PT ;  /* 0x000000061b00720c */ /* 0x000fe20003f06270 */
[----:B--23--:R2:W3:Y:S04]  /*e7d0*/  SHFL.IDX PT, R9, R3, 0x1, 0x1c1f ;  /* 0x003c1f0003097f89 */ /* 0x00c4e800000e0000 */
[----:B-1----:R2:W1:Y:S08]  /*e7e0*/  SHFL.IDX PT, R8, R0, 0x1, 0x1c1f ;  /* 0x003c1f0000087f89 */ /* 0x00247000000e0000 */
[----:B--2---:R-:W-:Y:S05]  /*e7f0*/  @P0 BRA `(.L_x_204) ;  /* 0x0000001000a40947 */ /* 0x004fea0003800000 */
[----:B------:R-:W-:Y:S01]  /*e800*/  ULDC UR4, c[0x0][0xac8] ;  /* 0x0002b20000047ab9 */ /* 0x000fe20000000800 */
[----:B------:R-:W-:Y:S01]  /*e810*/  ULDC.64 UR8, c[0x0][0x208] ;  /* 0x0000820000087ab9 */ /* 0x000fe20000000a00 */
[----:B------:R-:W-:Y:S02]  /*e820*/  ISETP.GE.AND P1, PT, R237, UR4, PT ;  /* 0x00000004ed007c0c */ /* 0x000fe4000bf26270 */
[----:B------:R-:W-:Y:S02]  /*e830*/  ISETP.GE.AND P0, PT, R236, UR4, PT ;  /* 0x00000004ec007c0c */ /* 0x000fe4000bf06270 */
[----:B-----5:R-:W-:Y:S02]  /*e840*/  ISETP.GE.AND P2, PT, R103, UR4, PT ;  /* 0x0000000467007c0c */ /* 0x020fe4000bf46270 */
[----:B------:R-:W-:Y:S02]  /*e850*/  ISETP.GE.AND P4, PT, R234, UR4, PT ;  /* 0x00000004ea007c0c */ /* 0x000fe4000bf86270 */
[----:B------:R-:W-:-:S05]  /*e860*/  ISETP.GE.AND P3, PT, R235, UR4, PT ;  /* 0x00000004eb007c0c */ /* 0x000fca000bf66270 */
[CC--:B-1----:R-:W-:Y:S02]  /*e870*/  @!P1 LEA R10, P5, R237.reuse, R8.reuse, 0x2 ;  /* 0x00000008ed0a9211 */ /* 0x0c2fe400078a10ff */
[CC--:B------:R-:W-:Y:S02]  /*e880*/  @!P0 LEA R12, P6, R236.reuse, R8.reuse, 0x2 ;  /* 0x00000008ec0c8211 */ /* 0x0c0fe400078c10ff */
[-C--:B---3--:R-:W-:Y:S01]  /*e890*/  @!P1 LEA.HI.X R11, R237, R9.reuse, R102, 0x2, P5 ;  /* 0x00000009ed0b9211 */ /* 0x088fe200028f1466 */
[----:B------:R-:W-:Y:S01]  /*e8a0*/  @!P2 IMAD.WIDE R4, R103, 0x4, R8 ;  /* 0x000000046704a825 */ /* 0x000fe200078e0208 */
[----:B------:R-:W-:Y:S02]  /*e8b0*/  ISETP.GE.AND P5, PT, R233, UR4, PT ;  /* 0x00000004e9007c0c */ /* 0x000fe4000bfa6270 */
[----:B------:R-:W-:Y:S02]  /*e8c0*/  @!P0 LEA.HI.X R13, R236, R9, R101, 0x2, P6 ;  /* 0x00000009ec0d8211 */ /* 0x000fe400030f1465 */
[----:B------:R1:W-:Y:S01]  /*e8d0*/  @!P2 ST.E.64 desc[UR8][R4.64], R92 ;  /* 0x0000005c0400a985 */ /* 0x0003e2000c101b08 */
[----:B0-----:R-:W-:-:S02]  /*e8e0*/  @!P4 LEA R18, P2, R234, R8, 0x2 ;  /* 0x00000008ea12c211 */ /* 0x001fc400078410ff */
[----:B------:R-:W-:Y:S01]  /*e8f0*/  @!P3 LEA R14, P6, R235, R8, 0x2 ;  /* 0x00000008eb0eb211 */ /* 0x000fe200078c10ff */
[----:B------:R-:W-:Y:S01]  /*e900*/  @!P1 ST.E.64 desc[UR8][R10.64], R94 ;  /* 0x0000005e0a009985 */ /* 0x000fe2000c101b08 */
[----:B------:R-:W-:Y:S02]  /*e910*/  ISETP.GE.AND P1, PT, R231, UR4, PT ;  /* 0x00000004e7007c0c */ /* 0x000fe4000bf26270 */
[-C--:B------:R-:W-:Y:S01]  /*e920*/  @!P4 LEA.HI.X R19, R234, R9.reuse, R99, 0x2, P2 ;  /* 0x00000009ea13c211 */ /* 0x080fe200010f1463 */
[----:B------:R0:W-:Y:S01]  /*e930*/  @!P0 ST.E.64 desc[UR8][R12.64], R96 ;  /* 0x000000600c008985 */ /* 0x0001e2000c101b08 */
[----:B------:R-:W-:Y:S02]  /*e940*/  ISETP.GE.AND P0, PT, R232, UR4, PT ;  /* 0x00000004e8007c0c */ /* 0x000fe4000bf06270 */
[----:B------:R-:W-:Y:S02]  /*e950*/  ISETP.GE.AND P2, PT, R230, UR4, PT ;  /* 0x00000004e6007c0c */ /* 0x000fe4000bf46270 */
[----:B------:R-:W-:-:S02]  /*e960*/  @!P3 LEA.HI.X R15, R235, R9, R100, 0x2, P6 ;  /* 0x00000009eb0fb211 */ /* 0x000fc400030f1464 */
[----:B------:R-:W-:-:S03]  /*e970*/  @!P5 LEA R20, P6, R233, R8, 0x2 ;  /* 0x00000008e914d211 */ /* 0x000fc600078c10ff */
[----:B------:R2:W-:Y:S01]  /*e980*/  @!P3 ST.E.64 desc[UR8][R14.64], R38 ;  /* 0x000000260e00b985 */ /* 0x0005e2000c101b08 */
[-C--:B------:R-:W-:Y:S02]  /*e990*/  @!P5 LEA.HI.X R21, R233, R9.reuse, R98, 0x2, P6 ;  /* 0x00000009e915d211 */ /* 0x080fe400030f1462 */
[----:B------:R-:W-:Y:S01]  /*e9a0*/  ISETP.GE.AND P3, PT, R229, UR4, PT ;  /* 0x00000004e5007c0c */ /* 0x000fe2000bf66270 */
[----:B------:R3:W-:Y:S01]  /*e9b0*/  @!P4 ST.E.64 desc[UR8][R18.64], R42 ;  /* 0x0000002a1200c985 */ /* 0x0007e2000c101b08 */
[-C--:B-1----:R-:W-:Y:S02]  /*e9c0*/  @!P0 LEA R4, P4, R232, R8.reuse, 0x2 ;  /* 0x00000008e8048211 */ /* 0x082fe400078810ff */
[-C--:B0-----:R-:W-:Y:S01]  /*e9d0*/  @!P2 LEA R12, P6, R230, R8.reuse, 0x2 ;  /* 0x00000008e60ca211 */ /* 0x081fe200078c10ff */
[----:B------:R-:W-:Y:S01]  /*e9e0*/  @!P5 ST.E.64 desc[UR8][R20.64], R46 ;  /* 0x0000002e1400d985 */ /* 0x000fe2000c101b08 */
[----:B------:R-:W-:Y:S02]  /*e9f0*/  @!P1 LEA R10, P5, R231, R8, 0x2 ;  /* 0x00000008e70a9211 */ /* 0x000fe400078a10ff */
[----:B------:R-:W-:-:S02]  /*ea00*/  @!P0 LEA.HI.X R5, R232, R9, R35, 0x2, P4 ;  /* 0x00000009e8058211 */ /* 0x000fc400020f1423 */
[----:B------:R-:W-:Y:S02]  /*ea10*/  ISETP.GE.AND P4, PT, R228, UR4, PT ;  /* 0x00000004e4007c0c */ /* 0x000fe4000bf86270 */
[-C--:B------:R-:W-:Y:S01]  /*ea20*/  @!P1 LEA.HI.X R11, R231, R9.reuse, R34, 0x2, P5 ;  /* 0x00000009e70b9211 */ /* 0x080fe200028f1422 */
[----:B------:R-:W-:Y:S01]  /*ea30*/  @!P0 ST.E.64 desc[UR8][R4.64], R50 ;  /* 0x0000003204008985 */ /* 0x000fe2000c101b08 */
[----:B------:R-:W-:Y:S02]  /*ea40*/  @!P2 LEA.HI.X R13, R230, R9, R33, 0x2, P6 ;  /* 0x00000009e60da211 */ /* 0x000fe400030f1421 */
[----:B------:R-:W-:Y:S01]  /*ea50*/  ISETP.GE.AND P0, PT, R225, UR4, PT ;  /* 0x00000004e1007c0c */ /* 0x000fe2000bf06270 */
[----:B------:R0:W-:Y:S01]  /*ea60*/  @!P1 ST.E.64 desc[UR8][R10.64], R54 ;  /* 0x000000360a009985 */ /* 0x0001e2000c101b08 */
[----:B------:R-:W-:Y:S02]  /*ea70*/  ISETP.GE.AND P1, PT, R226, UR4, PT ;  /* 0x00000004e2007c0c */ /* 0x000fe4000bf26270 */
[----:B--2---:R-:W-:Y:S01]  /*ea80*/  @!P3 LEA R14, P5, R229, R8, 0x2 ;  /* 0x00000008e50eb211 */ /* 0x004fe200078a10ff */
[----:B------:R1:W-:Y:S01]  /*ea90*/  @!P2 ST.E.64 desc[UR8][R12.64], R58 ;  /* 0x0000003a0c00a985 */ /* 0x0003e2000c101b08 */
[----:B------:R-:W-:-:S02]  /*eaa0*/  ISETP.GE.AND P2, PT, R227, UR4, PT ;  /* 0x00000004e3007c0c */ /* 0x000fc4000bf46270 */
[CC--:B---3--:R-:W-:Y:S02]  /*eab0*/  @!P4 LEA R18, P6, R228.reuse, R8.reuse, 0x2 ;  /* 0x00000008e412c211 */ /* 0x0c8fe400078c10ff */
[-C--:B------:R-:W-:Y:S02]  /*eac0*/  @!P3 LEA.HI.X R15, R229, R9.reuse, R32, 0x2, P5 ;  /* 0x00000009e50fb211 */ /* 0x080fe400028f1420 */
[----:B------:R-:W-:Y:S02]  /*ead0*/  @!P4 LEA.HI.X R19, R228, R9, R31, 0x2, P6 ;  /* 0x00000009e413c211 */ /* 0x000fe400030f141f */
[----:B------:R-:W-:Y:S01]  /*eae0*/  ISETP.GE.AND P5, PT, R224, UR4, PT ;  /* 0x00000004e0007c0c */ /* 0x000fe2000bfa6270 */
[----:B------:R2:W-:Y:S01]  /*eaf0*/  @!P3 ST.E.64 desc[UR8][R14.64], R62 ;  /* 0x0000003e0e00b985 */ /* 0x0005e2000c101b08 */
[----:B0-----:R-:W-:-:S03]  /*eb00*/  @!P1 LEA R10, P6, R226, R8, 0x2 ;  /* 0x00000008e20a9211 */ /* 0x001fc600078c10ff */
[-C--:B------:R-:W-:Y:S01]  /*eb10*/  @!P2 LEA R4, P3, R227, R8.reuse, 0x2 ;  /* 0x00000008e304a211 */ /* 0x080fe200078610ff */
[----:B------:R2:W-:Y:S01]  /*eb20*/  @!P4 ST.E.64 desc[UR8][R18.64], R66 ;  /* 0x000000421200c985 */ /* 0x0005e2000c101b08 */
[-C--:B-1----:R-:W-:Y:S02]  /*eb30*/  @!P0 LEA R12, P4, R225, R8.reuse, 0x2 ;  /* 0x00000008e10c8211 */ /* 0x082fe400078810ff */
[-C--:B------:R-:W-:Y:S02]  /*eb40*/  @!P2 LEA.HI.X R5, R227, R9.reuse, R30, 0x2, P3 ;  /* 0x00000009e305a211 */ /* 0x080fe400018f141e */
[-C--:B------:R-:W-:Y:S02]  /*eb50*/  @!P1 LEA.HI.X R11, R226, R9.reuse, R29, 0x2, P6 ;  /* 0x00000009e20b9211 */ /* 0x080fe400030f141d */
[----:B------:R-:W-:Y:S01]  /*eb60*/  @!P0 LEA.HI.X R13, R225, R9, R28, 0x2, P4 ;  /* 0x00000009e10d8211 */ /* 0x000fe200020f141c */
[----:B------:R2:W-:Y:S01]  /*eb70*/  @!P2 ST.E.64 desc[UR8][R4.64], R70 ;  /* 0x000000460400a985 */ /* 0x0005e2000c101b08 */
[----:B------:R-:W-:-:S03]  /*eb80*/  @!P5 LEA R20, P3, R224, R8, 0x2 ;  /* 0x00000008e014d211 */ /* 0x000fc600078610ff */
[----:B------:R2:W-:Y:S01]  /*eb90*/  @!P1 ST.E.64 desc[UR8][R10.64], R74 ;  /* 0x0000004a0a009985 */ /* 0x0005e2000c101b08 */
[----:B------:R-:W-:-:S03]  /*eba0*/  @!P5 LEA.HI.X R21, R224, R9, R26, 0x2, P3 ;  /* 0x00000009e015d211 */ /* 0x000fc600018f141a */
[----:B------:R2:W-:Y:S01]  /*ebb0*/  @!P0 ST.E.64 desc[UR8][R12.64], R78 ;  /* 0x0000004e0c008985 */ /* 0x0005e2000c101b08 */
[----:B------:R-:W-:-:S03]  /*ebc0*/  ISETP.GE.AND P0, PT, R223, UR4, PT ;  /* 0x00000004df007c0c */ /* 0x000fc6000bf06270 */
[----:B------:R2:W-:Y:S10]  /*ebd0*/  @!P5 ST.E.64 desc[UR8][R20.64], R82 ;  /* 0x000000521400d985 */ /* 0x0005f4000c101b08 */
[----:B------:R-:W-:Y:S05]  /*ebe0*/  @P0 BRA `(.L_x_204) ;  /* 0x0000000c00a80947 */ /* 0x000fea0003800000 */
[----:B--2---:R-:W-:Y:S01]  /*ebf0*/  LEA R4, P0, R223, R8, 0x2 ;  /* 0x00000008df047211 */ /* 0x004fe200078010ff */
[----:B------:R-:W-:-:S03]  /*ec00*/  ULDC.64 UR8, c[0x0][0x208] ;  /* 0x0000820000087ab9 */ /* 0x000fc60000000a00 */
[----:B------:R-:W-:-:S05]  /*ec10*/  LEA.HI.X R5, R223, R9, R24, 0x2, P0 ;  /* 0x00000009df057211 */ /* 0x000fca00000f1418 */
[----:B------:R0:W-:Y:S01]  /*ec20*/  ST.E.64 desc[UR8][R4.64], R86 ;  /* 0x0000005604007985 */ /* 0x0001e2000c101b08 */
[----:B------:R-:W-:Y:S05]  /*ec30*/  BRA `(.L_x_204) ;  /* 0x0000000c00947947 */ /* 0x000fea0003800000 */
.L_x_195:
[----:B------:R-:W2:Y:S01]  /*ec40*/  LDL R10, [R1+0xc] ;  /* 0x00000c00010a7983 */ /* 0x000ea20000100800 */
[----:B------:R-:W-:Y:S01]  /*ec50*/  ULDC.64 UR8, c[0x0][0xc00] ;  /* 0x0003000000087ab9 */ /* 0x000fe20000000a00 */
[----:B------:R-:W-:Y:S01]  /*ec60*/  ULDC.64 UR10, c[0x0][0x208] ;  /* 0x00008200000a7ab9 */ /* 0x000fe20000000a00 */
[----:B------:R-:W-:Y:S01]  /*ec70*/  UISETP.NE.U32.AND UP0, UPT, UR8, URZ, UPT ;  /* 0x0000003f0800728c */ /* 0x000fe2000bf05070 */
[----:B------:R-:W-:-:S03]  /*ec80*/  R2UR UR7, R220 ;  /* 0x00000000dc0772ca */ /* 0x000fc600000e0000 */
[----:B------:R-:W-:-:S03]  /*ec90*/  UISETP.NE.AND.EX UP0, UPT, UR9, URZ, UPT, UP0 ;  /* 0x0000003f0900728c */ /* 0x000fc6000bf05300 */
[----:B------:R-:W-:-:S03]  /*eca0*/  ULDC.64 UR8, c[0x0][0xc00] ;  /* 0x0003000000087ab9 */ /* 0x000fc60000000a00 */
[----:B------:R-:W-:Y:S02]  /*ecb0*/  PLOP3.LUT P1, PT, PT, PT, UP0, 0x80, 0x0 ;  /* 0x000000000000781c */ /* 0x000fe40003f2f008 */
[----:B--2---:R-:W-:-:S13]  /*ecc0*/  R2UR UR4, R10 ;  /* 0x000000000a0472ca */ /* 0x004fda00000e0000 */
[----:B------:R-:W-:-:S06]  /*ecd0*/  UIMAD.WIDE UR8, UR4, 0x4, UR8 ;  /* 0x00000004040878a5 */ /* 0x000fcc000f8e0208 */
[----:B------:R-:W-:Y:S02]  /*ece0*/  IMAD.U32 R4, RZ, RZ, UR8 ;  /* 0x00000008ff047e24 */ /* 0x000fe4000f8e00ff */
[----:B------:R-:W-:Y:S01]  /*ecf0*/  IMAD.U32 R5, RZ, RZ, UR9 ;  /* 0x00000009ff057e24 */ /* 0x000fe2000f8e00ff */
[----:B------:R-:W-:-:S04]  /*ed00*/  ULDC.64 UR8, c[0x0][0xc08] ;  /* 0x0003020000087ab9 */ /* 0x000fc80000000a00 */
[----:B------:R-:W2:Y:S01]  /*ed10*/  @P1 LDG.E R3, desc[UR10][R4.64] ;  /* 0x0000000a04031981 */ /* 0x000ea2000c1e1900 */
[----:B------:R-:W-:Y:S01]  /*ed20*/  UISETP.NE.U32.AND UP1, UPT, UR8, URZ, UPT ;  /* 0x0000003f0800728c */ /* 0x000fe2000bf25070 */
[----:B------:R-:W0:Y:S03]  /*ed30*/  S2R R6, SR_TID.X ;  /* 0x0000000000067919 */ /* 0x000e260000002100 */
[----:B------:R-:W-:-:S06]  /*ed40*/  UISETP.NE.AND.EX UP1, UPT, UR9, URZ, UPT, UP1 ;  /* 0x0000003f0900728c */ /* 0x000fcc000bf25310 */
[----:B------:R-:W-:-:S05]  /*ed50*/  PLOP3.LUT P2, PT, PT, PT, UP1, 0x80, 0x0 ;  /* 0x000000000000781c */ /* 0x000fca0003f4f018 */
[----:B------:R-:W-:Y:S02]  /*ed60*/  @UP1 ULDC.64 UR8, c[0x0][0xc08] ;  /* 0x0003020000081ab9 */ /* 0x000fe40000000a00 */
[----:B------:R-:W-:-:S03]  /*ed70*/  @UP1 UIMAD.WIDE UR8, UR4, 0x4, UR8 ;  /* 0x00000004040818a5 */ /* 0x000fc6000f8e0208 */
[----:B------:R-:W-:Y:S02]  /*ed80*/  ULDC UR4, c[0x0][0xa88] ;  /* 0x0002a20000047ab9 */ /* 0x000fe40000000800 */
[----:B------:R-:W-:Y:S01]  /*ed90*/  IMAD.U32 R0, RZ, RZ, UR4 ;  /* 0x00000004ff007e24 */ /* 0x000fe2000f8e00ff */
[----:B------:R-:W-:Y:S01]  /*eda0*/  UMOV UR4, URZ ;  /* 0x0000003f00047c82 */ /* 0x000fe20008000000 */
[----:B------:R-:W-:Y:S01]  /*edb0*/  UISETP.NE.AND UP1, UPT, UR7, URZ, UPT ;  /* 0x0000003f0700728c */ /* 0x000fe2000bf25270 */
[----:B------:R-:W-:Y:S02]  /*edc0*/  IMAD.U32 R8, RZ, RZ, UR8 ;  /* 0x00000008ff087e24 */ /* 0x000fe4000f8e00ff */
[----:B------:R-:W-:-:S05]  /*edd0*/  IMAD.U32 R9, RZ, RZ, UR9 ;  /* 0x00000009ff097e24 */ /* 0x000fca000f8e00ff */
[----:B------:R1:W5:Y:S01]  /*ede0*/  @P2 LDG.E R0, desc[UR10][R8.64] ;  /* 0x0000000a08002981 */ /* 0x000362000c1e1900 */
[----:B0-----:R-:W-:Y:S02]  /*edf0*/  VIADD R12, R6, 0xffffff80 ;  /* 0xffffff80060c7836 */ /* 0x001fe40000000000 */
[----:B------:R-:W-:Y:S02]  /*ee00*/  @!UP1 ULDC UR7, c[0x0][0xad4] ;  /* 0x0002b50000079ab9 */ /* 0x000fe40000000800 */
[----:B------:R-:W-:Y:S01]  /*ee10*/  IMAD.U32 R220, RZ, RZ, UR7 ;  /* 0x00000007ffdc7e24 */ /* 0x000fe2000f8e00ff */
[----:B------:R-:W-:Y:S02]  /*ee20*/  ISETP.GT.AND P0, PT, R12, 0x7f, PT ;  /* 0x0000007f0c00780c */ /* 0x000fe40003f04270 */
[----:B--2---:R-:W-:-:S13]  /*ee30*/  @P1 R2UR UR4, R3 ;  /* 0x00000000030412ca */ /* 0x004fda00000e0000 */
[----:B------:R-:W-:Y:S01]  /*ee40*/  USHF.R.S32.HI UR19, URZ, 0x1f, UR4 ;  /* 0x0000001f3f137899 */ /* 0x000fe20008011404 */
[----:B-1----:R-:W-:Y:S11]  /*ee50*/  @P2 BRA `(.L_x_207) ;  /* 0x0000000000142947 */ /* 0x002ff60003800000 */
[----:B------:R-:W-:Y:S05]  /*ee60*/  @!P1 BRA `(.L_x_207) ;  /* 0x0000000000109947 */ /* 0x000fea0003800000 */
[----:B------:R-:W-:Y:S02]  /*ee70*/  ULDC.64 UR8, c[0x0][0x208] ;  /* 0x0000820000087ab9 */ /* 0x000fe40000000a00 */
[----:B------:R-:W2:Y:S04]  /*ee80*/  LDG.E R3, desc[UR8][R4.64] ;  /* 0x0000000804037981 */ /* 0x000ea8000c1e1900 */
[----:B-----5:R-:W2:Y:S02]  /*ee90*/  LDG.E R0, desc[UR8][R4.64+0x4] ;  /* 0x0000040804007981 */ /* 0x020ea4000c1e1900 */
[----:B--2---:R-:W-:-:S07]  /*eea0*/  IMAD.IADD R0, R0, 0x1, -R3 ;  /* 0x0000000100007824 */ /* 0x004fce00078e0a03 */
.L_x_207:
[----:B------:R-:W2:Y:S01]  /*eeb0*/  LDL.LU R3, [R1+0x14] ;  /* 0x0000140001037983 */ /* 0x000ea20000300800 */
[----:B------:R-:W-:Y:S01]  /*eec0*/  R2UR UR7, R10 ;  /* 0x000000000a0772ca */ /* 0x000fe200000e0000 */
[----:B------:R-:W-:-:S12]  /*eed0*/  BSSY B1, `(.L_x_208) ;  /* 0x0000040000017945 */ /* 0x000fd80003800000 */
[----:B------:R-:W-:Y:S01]  /*eee0*/  USEL UR7, UR7, URZ, !UP0 ;  /* 0x0000003f07077287 */ /* 0x000fe2000c000000 */
[----:B--2---:R-:W-:-:S13]  /*eef0*/  R2UR UR8, R3 ;  /* 0x00000000030872ca */ /* 0x004fda00000e0000 */
[----:B------:R-:W-:Y:S01]  /*ef00*/  USEL UR20, UR8, URZ, !UP0 ;  /* 0x0000003f08147287 */ /* 0x000fe2000c000000 */
[----:B------:R-:W-:Y:S11]  /*ef10*/  @P0 BRA `(.L_x_209) ;  /* 0x0000000000ec0947 */ /* 0x000ff60003800000 */
[----:B------:R-:W2:Y:S01]  /*ef20*/  LDL R3, [R1] ;  /* 0x0000000001037983 */ /* 0x000ea20000100800 */
[----:B------:R-:W0:Y:S02]  /*ef30*/  LDC R11, c[0x0][0xbe8] ;  /* 0x0002fa00ff0b7b82 */ /* 0x000e240000000800 */
[----:B0----5:R-:W-:Y:S01]  /*ef40*/  IMAD R4, R0, R11, RZ ;  /* 0x0000000b00047224 */ /* 0x021fe200078e02ff */
[----:B--2---:R-:W-:-:S13]  /*ef50*/  R2UR UR8, R3 ;  /* 0x00000000030872ca */ /* 0x004fda00000e0000 */
[----:B------:R-:W-:-:S04]  /*ef60*/  IMAD.U32 R3, RZ, RZ, UR8 ;  /* 0x00000008ff037e24 */ /* 0x000fc8000f8e00ff */
[----:B------:R-:W-:-:S04]  /*ef70*/  IMAD R3, R3, 0x80, R6 ;  /* 0x0000008003037824 */ /* 0x000fc800078e0206 */
[----:B------:R-:W-:-:S05]  /*ef80*/  VIADD R6, R3, 0xffffff80 ;  /* 0xffffff8003067836 */ /* 0x000fca0000000000 */
[----:B------:R-:W-:-:S13]  /*ef90*/  ISETP.GE.AND P0, PT, R6, R4, PT ;  /* 0x000000040600720c */ /* 0x000fda0003f06270 */
[----:B------:R-:W-:Y:S05]  /*efa0*/  @P0 BRA `(.L_x_209) ;  /* 0x0000000000c80947 */ /* 0x000fea0003800000 */
[----:B------:R-:W-:Y:S01]  /*efb0*/  ISETP.NE.AND P0, PT, R11, 0x1, PT ;  /* 0x000000010b00780c */ /* 0x000fe20003f05270 */
[----:B------:R-:W-:Y:S01]  /*efc0*/  UMOV UR17, 0x9b8 ;  /* 0x000009b800117882 */ /* 0x000fe20000000000 */
[----:B------:R-:W-:Y:S01]  /*efd0*/  R2UR UR9, R220 ;  /* 0x00000000dc0972ca */ /* 0x000fe200000e0000 */
[----:B------:R-:W-:Y:S01]  /*efe0*/  ULDC.64 UR24, c[0x0][0x208] ;  /* 0x0000820000187ab9 */ /* 0x000fe20000000a00 */
[----:B------:R-:W-:Y:S02]  /*eff0*/  R2UR UR8, R221 ;  /* 0x00000000dd0872ca */ /* 0x000fe400000e0000 */
[----:B------:R-:W-:-:S07]  /*f000*/  R2UR UR18, R222 ;  /* 0x00000000de1272ca */ /* 0x000fce00000e0000 */
[----:B------:R-:W0:Y:S02]  /*f010*/  @P0 LDC R3, c[0x0][0xbec] ;  /* 0x0002fb00ff030b82 */ /* 0x000e240000000800 */
[----:B------:R-:W-:-:S04]  /*f020*/  UISETP.GT.AND UP0, UPT, UR9, 0x1, UPT ;  /* 0x000000010900788c */ /* 0x000fc8000bf04270 */
[----:B------:R-:W-:Y:S02]  /*f030*/  USEL UR17, UR17, 0x978, UP0 ;  /* 0x0000097811117887 */ /* 0x000fe40008000000 */
[----:B------:R-:W1:Y:S01]  /*f040*/  @P0 LDC R5, c[0x0][0xbf0] ;  /* 0x0002fc00ff050b82 */ /* 0x000e620000000800 */
[----:B------:R-:W-:-:S09]  /*f050*/  USEL UR16, UR8, URZ, UP0 ;  /* 0x0000003f08107287 */ /* 0x000fd20008000000 */
[----:B------:R-:W-:Y:S01]  /*f060*/  ULDC.64 UR10, c[0x0][UR17+0x220] ;  /* 0x00008800110a7abb */ /* 0x000fe20008000a00 */
[----:B------:R-:W-:Y:S01]  /*f070*/  ULDC.64 UR8, c[0x0][UR17+0x218] ;  /* 0x0000860011087abb */ /* 0x000fe20008000a00 */
[----:B------:R-:W-:Y:S01]  /*f080*/  ULDC.64 UR12, c[0x0][UR17+0x228] ;  /* 0x00008a00110c7abb */ /* 0x000fe20008000a00 */
[----:B------:R-:W-:Y:S02]  /*f090*/  UIMAD UR11, UR11, UR7, URZ ;  /* 0x000000070b0b72a4 */ /* 0x000fe4000f8e023f */
[----:B------:R-:W-:Y:S01]  /*f0a0*/  UIMAD.WIDE.U32 UR14, UR8, UR18, URZ ;  /* 0x00000012080e72a5 */ /* 0x000fe2000f8e003f */
[----:B0-----:R-:W-:Y:S01]  /*f0b0*/  @P0 IMAD.HI.U32 R4, R6, R3, RZ ;  /* 0x0000000306040227 */ /* 0x001fe200078e00ff */
[----:B------:R-:W-:Y:S02]  /*f0c0*/  UIMAD.WIDE.U32 UR22, UR12, UR16, URZ ;  /* 0x000000100c1672a5 */ /* 0x000fe4000f8e003f */
[----:B------:R-:W-:Y:S01]  /*f0d0*/  UIMAD UR18, UR9, UR18, URZ ;  /* 0x00000012091272a4 */ /* 0x000fe2000f8e023f */
[----:B------:R-:W-:Y:S01]  /*f0e0*/  IMAD.MOV.U32 R3, RZ, RZ, R6 ;  /* 0x000000ffff037224 */ /* 0x000fe200078e0006 */
[----:B------:R-:W-:-:S02]  /*f0f0*/  UIMAD UR12, UR13, UR16, URZ ;  /* 0x000000100d0c72a4 */ /* 0x000fc4000f8e023f */
[----:B------:R-:W-:Y:S01]  /*f100*/  UIMAD.WIDE.U32 UR8, UR10, UR7, URZ ;  /* 0x000000070a0872a5 */ /* 0x000fe2000f8e003f */
[----:B-1----:R-:W-:Y:S01]  /*f110*/  @P0 SHF.R.U32.HI R3, RZ, R5, R4 ;  /* 0x00000005ff030219 */ /* 0x002fe20000011604 */
[----:B------:R-:W-:Y:S01]  /*f120*/  UIMAD UR11, UR10, UR20, UR11 ;  /* 0x000000140a0b72a4 */ /* 0x000fe2000f8e020b */
[----:B------:R-:W-:Y:S01]  /*f130*/  IMAD.U32 R4, RZ, RZ, UR22 ;  /* 0x00000016ff047e24 */ /* 0x000fe2000f8e00ff */
[----:B------:R-:W-:Y:S02]  /*f140*/  UIADD3 UR12, UR23, UR12, URZ ;  /* 0x0000000c170c7290 */ /* 0x000fe4000fffe03f */
[----:B------:R-:W-:Y:S01]  /*f150*/  IMAD.U32 R5, RZ, RZ, UR23 ;  /* 0x00000017ff057e24 */ /* 0x000fe2000f8e00ff */
[----:B------:R-:W-:Y:S01]  /*f160*/  UIADD3 UR18, UR15, UR18, URZ ;  /* 0x000000120f127290 */ /* 0x000fe2000fffe03f */
[--C-:B------:R-:W-:Y:S01]  /*f170*/  IMAD.MOV R9, RZ, RZ, -R3.reuse ;  /* 0x000000ffff097224 */ /* 0x100fe200078e0a03 */
[----:B------:R-:W-:Y:S01]  /*f180*/  UIADD3 UR14, UP1, UP2, UR8, UR14, UR4 ;  /* 0x0000000e080e7290 */ /* 0x000fe2000fa3e004 */
[----:B------:R-:W-:Y:S01]  /*f190*/  SHF.R.S32.HI R5, RZ, 0x1f, R3 ;  /* 0x0000001fff057819 */ /* 0x000fe20000011403 */
[----:B------:R-:W-:Y:S01]  /*f1a0*/  UIADD3 UR10, UR9, UR11, URZ ;  /* 0x0000000b090a7290 */ /* 0x000fe2000fffe03f */
[----:B------:R-:W-:-:S02]  /*f1b0*/  IMAD R9, R11, R9, R6 ;  /* 0x000000090b097224 */ /* 0x000fc400078e0206 */
[----:B------:R-:W-:Y:S01]  /*f1c0*/  IMAD.U32 R8, RZ, RZ, UR12 ;  /* 0x0000000cff087e24 */ /* 0x000fe2000f8e00ff */
[----:B------:R-:W-:Y:S01]  /*f1d0*/  UIADD3.X UR10, UR10, UR18, UR19, UP1, UP2 ;  /* 0x000000120a0a7290 */ /* 0x000fe20008fe4413 */
[----:B------:R-:W-:Y:S01]  /*f1e0*/  IADD3 R4, P0, P1, R3, UR14, R4 ;  /* 0x0000000e03047c10 */ /* 0x000fe2000f91e004 */
[----:B------:R-:W-:Y:S01]  /*f1f0*/  ULDC.64 UR8, c[0x0][UR17+0x210] ;  /* 0x0000840011087abb */ /* 0x000fe20008000a00 */
[----:B------:R-:W-:Y:S01]  /*f200*/  SHF.R.S32.HI R3, RZ, 0x1f, R9 ;  /* 0x0000001fff037819 */ /* 0x000fe20000011409 */
[----:B------:R-:W-:Y:S02]  /*f210*/  IMAD R6, R9, UR9, RZ ;  /* 0x0000000909067c24 */ /* 0x000fe4000f8e02ff */
[----:B------:R-:W-:Y:S01]  /*f220*/  IADD3.X R5, R5, UR10, R8, P0, P1 ;  /* 0x0000000a05057c10 */ /* 0x000fe200087e2408 */
[----:B------:R-:W-:Y:S01]  /*f230*/  ULDC.64 UR10, c[0x0][0xba8] ;  /* 0x0002ea00000a7ab9 */ /* 0x000fe20000000a00 */
[----:B------:R-:W-:Y:S01]  /*f240*/  IMAD R3, R3, UR8, R6 ;  /* 0x0000000803037c24 */ /* 0x000fe2000f8e0206 */
[----:B------:R-:W-:Y:S01]  /*f250*/  @!UP0 ULDC UR10, c[0x0][0xb50] ;  /* 0x0002d400000a8ab9 */ /* 0x000fe20000000800 */
[----:B------:R-:W-:Y:S01]  /*f260*/  @!UP0 ULDC UR11, c[0x0][0xb54] ;  /* 0x0002d500000b8ab9 */ /* 0x000fe20000000800 */
[----:B------:R-:W-:-:S04]  /*f270*/  IMAD.WIDE.U32 R4, R9, UR8, R4 ;  /* 0x0000000809047c25 */ /* 0x000fc8000f8e0004 */
[----:B------:R-:W-:Y:S01]  /*f280*/  IMAD.IADD R3, R5, 0x1, R3 ;  /* 0x0000000105037824 */ /* 0x000fe200078e0203 */
[----:B------:R-:W-:-:S04]  /*f290*/  LEA R8, P0, R4, UR10, 0x2 ;  /* 0x0000000a04087c11 */ /* 0x000fc8000f8010ff */
[----:B------:R-:W-:Y:S01]  /*f2a0*/  LEA.HI.X R9, R4, UR11, R3, 0x2, P0 ;  /* 0x0000000b04097c11 */ /* 0x000fe200080f1403 */
[----:B------:R-:W-:-:S05]  /*f2b0*/  IMAD.MOV.U32 R3, RZ, RZ, -0x800000 ;  /* 0xff800000ff037424 */ /* 0x000fca00078e00ff */
[----:B------:R0:W-:Y:S03]  /*f2c0*/  STG.E desc[UR24][R8.64], R3 ;  /* 0x0000000308007986 */ /* 0x0001e6000c101918 */
.L_x_209:
[----:B------:R-:W-:Y:S05]  /*f2d0*/  BSYNC B1 ;  /* 0x0000000000017941 */ /* 0x000fea0003800000 */
.L_x_208:
[----:B------:R-:W-:-:S13]  /*f2e0*/  R2UR UR8, R220 ;  /* 0x00000000dc0872ca */ /* 0x000fda00000e0000 */
[----:B------:R-:W-:-:S06]  /*f2f0*/  UISETP.GT.AND UP0, UPT, UR8, 0x1, UPT ;  /* 0x000000010800788c */ /* 0x000fcc000bf04270 */
[----:B------:R-:W-:-:S13]  /*f300*/  PLOP3.LUT P0, PT, PT, PT, UP0, 0x80, 0x0 ;  /* 0x000000000000781c */ /* 0x000fda0003f0f008 */
[----:B------:R-:W-:Y:S05]  /*f310*/  @P0 BRA `(.L_x_204) ;  /* 0x0000000400dc0947 */ /* 0x000fea0003800000 */
[----:B0-----:R-:W2:Y:S01]  /*f320*/  LDL.LU R3, [R1] ;  /* 0x0000000001037983 */ /* 0x001ea20000300800 */
[----:B------:R-:W0:Y:S01]  /*f330*/  LDC R13, c[0x0][0xbe8] ;  /* 0x0002fa00ff0d7b82 */ /* 0x000e220000000800 */
[----:B------:R-:W-:Y:S01]  /*f340*/  ULDC.64 UR12, c[0x0][0xaa0] ;  /* 0x0002a800000c7ab9 */ /* 0x000fe20000000a00 */
[----:B------:R-:W-:Y:S01]  /*f350*/  SHF.R.S32.HI R10, RZ, 0x1f, R12 ;  /* 0x0000001fff0a7819 */ /* 0x000fe2000001140c */
[----:B------:R-:W-:Y:S01]  /*f360*/  UIMAD UR10, UR19, UR12, URZ ;  /* 0x0000000c130a72a4 */ /* 0x000fe2000f8e023f */
[----:B------:R-:W-:Y:S01]  /*f370*/  R2UR UR15, R222 ;  /* 0x00000000de0f72ca */ /* 0x000fe200000e0000 */
[----:B------:R-:W-:Y:S01]  /*f380*/  UIMAD.WIDE.U32 UR8, UR4, UR12, URZ ;  /* 0x0000000c040872a5 */ /* 0x000fe2000f8e003f */
[----:B------:R-:W-:Y:S01]  /*f390*/  LEA.HI R10, R10, R12, RZ, 0x3 ;  /* 0x0000000c0a0a7211 */ /* 0x000fe200078f18ff */
[----:B------:R-:W-:Y:S01]  /*f3a0*/  UIMAD UR10, UR4, UR13, UR10 ;  /* 0x0000000d040a72a4 */ /* 0x000fe2000f8e020a */
[----:B------:R-:W-:Y:S01]  /*f3b0*/  BSSY B1, `(.L_x_210) ;  /* 0x0000040000017945 */ /* 0x000fe20003800000 */
[----:B------:R-:W-:-:S02]  /*f3c0*/  SHF.R.S32.HI R12, RZ, 0x1f, R22 ;  /* 0x0000001fff0c7819 */ /* 0x000fc40000011416 */
[----:B------:R-:W-:Y:S01]  /*f3d0*/  SHF.R.S32.HI R10, RZ, 0x3, R10 ;  /* 0x00000003ff0a7819 */ /* 0x000fe2000001140a */
[----:B------:R-:W-:Y:S01]  /*f3e0*/  UIADD3 UR9, UR9, UR10, URZ ;  /* 0x0000000a09097290 */ /* 0x000fe2000fffe03f */
[----:B------:R-:W-:Y:S02]  /*f3f0*/  SHF.R.S32.HI R14, RZ, 0x1f, R17 ;  /* 0x0000001fff0e7819 */ /* 0x000fe40000011411 */
[----:B------:R-:W-:Y:S02]  /*f400*/  ULDC.64 UR10, c[0x0][0xae8] ;  /* 0x0002ba00000a7ab9 */ /* 0x000fe40000000a00 */
[----:B------:R-:W-:-:S04]  /*f410*/  UIMAD.WIDE.U32 UR8, UR15, UR10, UR8 ;  /* 0x0000000a0f0872a5 */ /* 0x000fc8000f8e0008 */
[----:B------:R-:W-:Y:S01]  /*f420*/  UIMAD UR9, UR15, UR11, UR9 ;  /* 0x0000000b0f0972a4 */ /* 0x000fe2000f8e0209 */
[----:B0-----:R-:W-:Y:S02]  /*f430*/  ISETP.NE.AND P0, PT, R13, 0x1, PT ;  /* 0x000000010d00780c */ /* 0x001fe40003f05270 */
[----:B------:R-:W-:Y:S02]  /*f440*/  ULDC.64 UR10, c[0x0][0xaf0] ;  /* 0x0002bc00000a7ab9 */ /* 0x000fe40000000a00 */
[----:B------:R-:W-:Y:S02]  /*f450*/  UIMAD UR4, UR20, UR10, URZ ;  /* 0x0000000a140472a4 */ /* 0x000fe4000f8e023f */
[----:B------:R-:W-:Y:S02]  /*f460*/  UIMAD.WIDE.U32 UR8, UR7, UR10, UR8 ;  /* 0x0000000a070872a5 */ /* 0x000fe4000f8e0008 */
[----:B------:R-:W-:-:S03]  /*f470*/  UIMAD UR4, UR7, UR11, UR4 ;  /* 0x0000000b070472a4 */ /* 0x000fc6000f8e0204 */
[----:B------:R-:W-:Y:S01]  /*f480*/  ULDC.64 UR10, c[0x0][0xae0] ;  /* 0x0002b800000a7ab9 */ /* 0x000fe20000000a00 */
[----:B------:R-:W-:Y:S01]  /*f490*/  UIADD3 UR4, UR9, UR4, URZ ;  /* 0x0000000409047290 */ /* 0x000fe2000fffe03f */
[----:B------:R-:W0:Y:S08]  /*f4a0*/  @P0 LDC R5, c[0x0][0xbec] ;  /* 0x0002fb00ff050b82 */ /* 0x000e300000000800 */
[----:B------:R-:W1:Y:S01]  /*f4b0*/  @P0 LDC R9, c[0x0][0xbf0] ;  /* 0x0002fc00ff090b82 */ /* 0x000e620000000800 */
[----:B--2---:R-:W-:Y:S01]  /*f4c0*/  R2UR UR14, R3 ;  /* 0x00000000030e72ca */ /* 0x004fe200000e0000 */
[----:B------:R-:W-:-:S12]  /*f4d0*/  IMAD R3, R23, 0x20, R10 ;  /* 0x0000002017037824 */ /* 0x000fd800078e020a */
[----:B------:R-:W-:-:S04]  /*f4e0*/  IMAD.U32 R8, RZ, RZ, UR14 ;  /* 0x0000000eff087e24 */ /* 0x000fc8000f8e00ff */
[----:B------:R-:W-:-:S04]  /*f4f0*/  IMAD R8, R8, 0x80, R3 ;  /* 0x0000008008087824 */ /* 0x000fc800078e0203 */
[----:B0-----:R-:W-:-:S04]  /*f500*/  @P0 IMAD.HI.U32 R4, R8, R5, RZ ;  /* 0x0000000508040227 */ /* 0x001fc800078e00ff */
[----:B------:R-:W-:Y:S01]  /*f510*/  IMAD.MOV.U32 R3, RZ, RZ, R8 ;  /* 0x000000ffff037224 */ /* 0x000fe200078e0008 */
[----:B-1----:R-:W-:Y:S01]  /*f520*/  @P0 SHF.R.U32.HI R3, RZ, R9, R4 ;  /* 0x00000009ff030219 */ /* 0x002fe20000011604 */
[----:B------:R-:W-:Y:S02]  /*f530*/  IMAD.U32 R5, RZ, RZ, UR9 ;  /* 0x00000009ff057e24 */ /* 0x000fe4000f8e00ff */
[----:B------:R-:W-:Y:S01]  /*f540*/  IMAD.U32 R5, RZ, RZ, UR4 ;  /* 0x00000004ff057e24 */ /* 0x000fe2000f8e00ff */
[--C-:B------:R-:W-:Y:S01]  /*f550*/  SHF.R.S32.HI R4, RZ, 0x1f, R3.reuse ;  /* 0x0000001fff047819 */ /* 0x100fe20000011403 */
[----:B------:R-:W-:-:S04]  /*f560*/  IMAD.MOV R9, RZ, RZ, -R3 ;  /* 0x000000ffff097224 */ /* 0x000fc800078e0a03 */
[----:B------:R-:W-:Y:S02]  /*f570*/  IMAD R6, R4, UR10, RZ ;  /* 0x0000000a04067c24 */ /* 0x000fe4000f8e02ff */
[----:B------:R-:W-:Y:S01]  /*f580*/  IMAD.U32 R4, RZ, RZ, UR8 ;  /* 0x00000008ff047e24 */ /* 0x000fe2000f8e00ff */
[----:B------:R-:W-:Y:S01]  /*f590*/  ULDC.64 UR8, c[0x0][0xad8] ;  /* 0x0002b60000087ab9 */ /* 0x000fe20000000a00 */
[----:B------:R-:W-:Y:S02]  /*f5a0*/  IMAD R9, R13, R9, R8 ;  /* 0x000000090d097224 */ /* 0x000fe400078e0208 */
[C---:B------:R-:W-:Y:S02]  /*f5b0*/  IMAD R11, R3.reuse, UR11, R6 ;  /* 0x0000000b030b7c24 */ /* 0x040fe4000f8e0206 */
[----:B------:R-:W-:Y:S01]  /*f5c0*/  IMAD.WIDE.U32 R4, R3, UR10, R4 ;  /* 0x0000000a03047c25 */ /* 0x000fe2000f8e0004 */
[----:B------:R-:W-:-:S03]  /*f5d0*/  SHF.R.S32.HI R3, RZ, 0x1f, R9 ;  /* 0x0000001fff037819 */ /* 0x000fc60000011409 */
[----:B------:R-:W-:Y:S02]  /*f5e0*/  IMAD.U32 R8, RZ, RZ, UR14 ;  /* 0x0000000eff087e24 */ /* 0x000fe4000f8e00ff */
[----:B------:R-:W-:Y:S02]  /*f5f0*/  IMAD.IADD R5, R5, 0x1, R11 ;  /* 0x0000000105057824 */ /* 0x000fe400078e020b */
[----:B------:R-:W-:Y:S02]  /*f600*/  IMAD R6, R3, UR8, RZ ;  /* 0x0000000803067c24 */ /* 0x000fe4000f8e02ff */
[----:B------:R-:W-:Y:S02]  /*f610*/  IMAD R8, R8, 0x80, R10 ;  /* 0x0000008008087824 */ /* 0x000fe400078e020a */
[----:B-----5:R-:W-:Y:S02]  /*f620*/  IMAD R13, R0, R13, RZ ;  /* 0x0000000d000d7224 */ /* 0x020fe400078e02ff */
[----:B------:R-:W-:-:S02]  /*f630*/  IMAD R3, R9, UR9, R6 ;  /* 0x0000000909037c24 */ /* 0x000fc4000f8e0206 */
[----:B------:R-:W-:Y:S01]  /*f640*/  IMAD.WIDE.U32 R4, R9, UR8, R4 ;  /* 0x0000000809047c25 */ /* 0x000fe2000f8e0004 */
[C---:B------:R-:W-:Y:S01]  /*f650*/  ISETP.GE.AND P2, PT, R8.reuse, R13, PT ;  /* 0x0000000d0800720c */ /* 0x040fe20003f46270 */
[----:B------:R-:W-:Y:S02]  /*f660*/  ULDC.64 UR8, c[0x0][0xa80] ;  /* 0x0002a00000087ab9 */ /* 0x000fe40000000a00 */
[----:B------:R-:W-:Y:S01]  /*f670*/  VIADD R0, R8, 0x20 ;  /* 0x0000002008007836 */ /* 0x000fe20000000000 */
[----:B------:R-:W-:Y:S01]  /*f680*/  LEA R6, P3, R4, UR8, 0x1 ;  /* 0x0000000804067c11 */ /* 0x000fe2000f8608ff */
[----:B------:R-:W-:-:S03]  /*f690*/  IMAD.IADD R3, R5, 0x1, R3 ;  /* 0x0000000105037824 */ /* 0x000fc600078e0203 */
[-C--:B------:R-:W-:Y:S01]  /*f6a0*/  ISETP.GE.AND P1, PT, R0, R13.reuse, PT ;  /* 0x0000000d0000720c */ /* 0x080fe20003f26270 */
[----:B------:R-:W-:Y:S01]  /*f6b0*/  VIADD R0, R8, 0x40 ;  /* 0x0000004008007836 */ /* 0x000fe20000000000 */
[----:B------:R-:W-:Y:S02]  /*f6c0*/  LEA.HI.X R3, R4, UR9, R3, 0x1, P3 ;  /* 0x0000000904037c11 */ /* 0x000fe400098f0c03 */
[----:B------:R0:W1:Y:S02]  /*f6d0*/  SHFL.IDX PT, R4, R6, RZ, 0x181f ;  /* 0x00181fff06047589 */ /* 0x00006400000e0000 */
[----:B------:R-:W-:Y:S02]  /*f6e0*/  ISETP.GE.AND P0, PT, R0, R13, PT ;  /* 0x0000000d0000720c */ /* 0x000fe40003f06270 */
[----:B------:R0:W2:Y:S01]  /*f6f0*/  SHFL.IDX PT, R0, R3, RZ, 0x181f ;  /* 0x00181fff03007589 */ /* 0x0000a200000e0000 */
[----:B------:R-:W-:Y:S10]  /*f700*/  @P2 BRA `(.L_x_211) ;  /* 0x0000000000282947 */ /* 0x000ff40003800000 */
[----:B------:R-:W-:Y:S01]  /*f710*/  ULDC UR4, c[0x0][0xac8] ;  /* 0x0002b20000047ab9 */ /* 0x000fe20000000800 */
[----:B------:R-:W-:Y:S01]  /*f720*/  ULDC.64 UR8, c[0x0][0x208] ;  /* 0x0000820000087ab9 */ /* 0x000fe20000000a00 */
[----:B------:R-:W-:Y:S02]  /*f730*/  ISETP.GE.AND P4, PT, R17, UR4, PT ;  /* 0x0000000411007c0c */ /* 0x000fe4000bf86270 */
[----:B------:R-:W-:-:S11]  /*f740*/  ISETP.GE.AND P5, PT, R22, UR4, PT ;  /* 0x0000000416007c0c */ /* 0x000fd6000bfa6270 */
[CC--:B-1----:R-:W-:Y:S02]  /*f750*/  @!P4 LEA R10, P2, R17.reuse, R4.reuse, 0x1 ;  /* 0x00000004110ac211 */ /* 0x0c2fe400078408ff */
[C---:B------:R-:W-:Y:S02]  /*f760*/  @!P5 LEA R4, P3, R22.reuse, R4, 0x1 ;  /* 0x000000041604d211 */ /* 0x040fe400078608ff */
[-C--:B--2---:R-:W-:Y:S02]  /*f770*/  @!P4 LEA.HI.X R11, R17, R0.reuse, R14, 0x1, P2 ;  /* 0x00000000110bc211 */ /* 0x084fe400010f0c0e */
[----:B------:R-:W-:-:S03]  /*f780*/  @!P5 LEA.HI.X R5, R22, R0, R12, 0x1, P3 ;  /* 0x000000001605d211 */ /* 0x000fc600018f0c0c */
[----:B------:R3:W-:Y:S04]  /*f790*/  @!P4 ST.E.128 desc[UR8][R10.64], RZ ;  /* 0x000000ff0a00c985 */ /* 0x0007e8000c101d08 */
[----:B------:R3:W-:Y:S02]  /*f7a0*/  @!P5 ST.E.128 desc[UR8][R4.64], RZ ;  /* 0x000000ff0400d985 */ /* 0x0007e4000c101d08 */
.L_x_211:
[----:B------:R-:W-:Y:S05]  /*f7b0*/  BSYNC B1 ;  /* 0x0000000000017941 */ /* 0x000fea0003800000 */
.L_x_210:
[----:B--2---:R2:W4:Y:S01]  /*f7c0*/  SHFL.IDX PT, R0, R3, 0x1, 0x181f ;  /* 0x00381f0003007f89 */ /* 0x00452200000e0000 */
[----:B------:R-:W-:Y:S03]  /*f7d0*/  BSSY B1, `(.L_x_212) ;  /* 0x000000d000017945 */ /* 0x000fe60003800000 */
[----:B-1-3--:R2:W1:Y:S01]  /*f7e0*/  SHFL.IDX PT, R4, R6, 0x1, 0x181f ;  /* 0x00381f0006047f89 */ /* 0x00a46200000e0000 */
[----:B------:R-:W-:Y:S05]  /*f7f0*/  @P1 BRA `(.L_x_213) ;  /* 0x0000000000281947 */ /* 0x000fea0003800000 */
[----:B------:R-:W-:Y:S01]  /*f800*/  ULDC UR4, c[0x0][0xac8] ;  /* 0x0002b20000047ab9 */ /* 0x000fe20000000800 */
[----:B------:R-:W-:Y:S01]  /*f810*/  ULDC.64 UR8, c[0x0][0x208] ;  /* 0x0000820000087ab9 */ /* 0x000fe20000000a00 */
[----:B------:R-:W-:Y:S02]  /*f820*/  ISETP.GE.AND P3, PT, R17, UR4, PT ;  /* 0x0000000411007c0c */ /* 0x000fe4000bf66270 */
[----:B------:R-:W-:-:S11]  /*f830*/  ISETP.GE.AND P4, PT, R22, UR4, PT ;  /* 0x0000000416007c0c */ /* 0x000fd6000bf86270 */
[CC--:B-1----:R-:W-:Y:S02]  /*f840*/  @!P3 LEA R10, P1, R17.reuse, R4.reuse, 0x1 ;  /* 0x00000004110ab211 */ /* 0x0c2fe400078208ff */
[C---:B------:R-:W-:Y:S02]  /*f850*/  @!P4 LEA R4, P2, R22.reuse, R4, 0x1 ;  /* 0x000000041604c211 */ /* 0x040fe400078408ff */
[-C--:B----4-:R-:W-:Y:S02]  /*f860*/  @!P3 LEA.HI.X R11, R17, R0.reuse, R14, 0x1, P1 ;  /* 0x00000000110bb211 */ /* 0x090fe400008f0c0e */
[----:B------:R-:W-:-:S03]  /*f870*/  @!P4 LEA.HI.X R5, R22, R0, R12, 0x1, P2 ;  /* 0x000000001605c211 */ /* 0x000fc600010f0c0c */
[----:B------:R3:W-:Y:S04]  /*f880*/  @!P3 ST.E.128 desc[UR8][R10.64], RZ ;  /* 0x000000ff0a00b985 */ /* 0x0007e8000c101d08 */
[----:B------:R3:W-:Y:S02]  /*f890*/  @!P4 ST.E.128 desc[UR8][R4.64], RZ ;  /* 0x000000ff0400c985 */ /* 0x0007e4000c101d08 */
.L_x_213:
[----:B------:R-:W-:Y:S05]  /*f8a0*/  BSYNC B1 ;  /* 0x0000000000017941 */ /* 0x000fea0003800000 */
.L_x_212:
[----:B----4-:R4:W0:Y:S01]  /*f8b0*/  SHFL.IDX PT, R0, R3, 0x2, 0x181f ;  /* 0x00581f0003007f89 */ /* 0x01082200000e0000 */
        /* <DEDUP_REMOVED lines=9> */
[-C--:B0-----:R-:W-:Y:S02]  /*f950*/  @!P2 LEA.HI.X R11, R17, R0.reuse, R14, 0x1, P0 ;  /* 0x00000000110ba211 */ /* 0x081fe400000f0c0e */
[----:B------:R-:W-:-:S03]  /*f960*/  @!P3 LEA.HI.X R5, R22, R0, R12, 0x1, P1 ;  /* 0x000000001605b211 */ /* 0x000fc600008f0c0c */
[----:B------:R3:W-:Y:S04]  /*f970*/  @!P2 ST.E.128 desc[UR8][R10.64], RZ ;  /* 0x000000ff0a00a985 */ /* 0x0007e8000c101d08 */
[----:B------:R3:W-:Y:S02]  /*f980*/  @!P3 ST.E.128 desc[UR8][R4.64], RZ ;  /* 0x000000ff0400b985 */ /* 0x0007e4000c101d08 */
.L_x_215:
[----:B------:R-:W-:Y:S05]  /*f990*/  BSYNC B1 ;  /* 0x0000000000017941 */ /* 0x000fea0003800000 */
.L_x_214:
[----:B0-----:R-:W-:Y:S01]  /*f9a0*/  VIADD R0, R8, 0x60 ;  /* 0x0000006008007836 */ /* 0x001fe20000000000 */
[----:B--2-4-:R-:W2:Y:S04]  /*f9b0*/  SHFL.IDX PT, R3, R3, 0x3, 0x181f ;  /* 0x00781f0003037f89 */ /* 0x014ea800000e0000 */
[----:B------:R-:W-:Y:S01]  /*f9c0*/  ISETP.GE.AND P0, PT, R0, R13, PT ;  /* 0x0000000d0000720c */ /* 0x000fe20003f06270 */
[----:B-1-3--:R1:W3:-:S12]  /*f9d0*/  SHFL.IDX PT, R4, R6, 0x3, 0x181f ;  /* 0x00781f0006047f89 */ /* 0x00a2d800000e0000 */
[----:B-1----:R-:W-:Y:S05]  /*f9e0*/  @P0 BRA `(.L_x_204) ;  /* 0x0000000000280947 */ /* 0x002fea0003800000 */
[----:B------:R-:W-:Y:S01]  /*f9f0*/  ULDC UR4, c[0x0][0xac8] ;  /* 0x0002b20000047ab9 */ /* 0x000fe20000000800 */
[----:B------:R-:W-:Y:S01]  /*fa00*/  ULDC.64 UR8, c[0x0][0x208] ;  /* 0x0000820000087ab9 */ /* 0x000fe20000000a00 */
[----:B------:R-:W-:Y:S02]  /*fa10*/  ISETP.GE.AND P2, PT, R17, UR4, PT ;  /* 0x0000000411007c0c */ /* 0x000fe4000bf46270 */
[----:B------:R-:W-:-:S11]  /*fa20*/  ISETP.GE.AND P3, PT, R22, UR4, PT ;  /* 0x0000000416007c0c */ /* 0x000fd6000bf66270 */
[CC--:B---3--:R-:W-:Y:S02]  /*fa30*/  @!P2 LEA R8, P0, R17.reuse, R4.reuse, 0x1 ;  /* 0x000000041108a211 */ /* 0x0c8fe400078008ff */
[C---:B------:R-:W-:Y:S02]  /*fa40*/  @!P3 LEA R4, P1, R22.reuse, R4, 0x1 ;  /* 0x000000041604b211 */ /* 0x040fe400078208ff */
[-C--:B--2---:R-:W-:Y:S02]  /*fa50*/  @!P2 LEA.HI.X R9, R17, R3.reuse, R14, 0x1, P0 ;  /* 0x000000031109a211 */ /* 0x084fe400000f0c0e */
[----:B------:R-:W-:-:S03]  /*fa60*/  @!P3 LEA.HI.X R5, R22, R3, R12, 0x1, P1 ;  /* 0x000000031605b211 */ /* 0x000fc600008f0c0c */
[----:B------:R1:W-:Y:S04]  /*fa70*/  @!P2 ST.E.128 desc[UR8][R8.64], RZ ;  /* 0x000000ff0800a985 */ /* 0x0003e8000c101d08 */
[----:B------:R1:W-:Y:S02]  /*fa80*/  @!P3 ST.E.128 desc[UR8][R4.64], RZ ;  /* 0x000000ff0400b985 */ /* 0x0003e4000c101d08 */
.L_x_204:
[----:B------:R-:W-:Y:S05]  /*fa90*/  BSYNC B0 ;  /* 0x0000000000007941 */ /* 0x000fea0003800000 */
.L_x_194:
[----:B------:R-:W-:Y:S02]  /*faa0*/  ULDC UR4, c[0x0][0xc3c] ;  /* 0x00030f0000047ab9 */ /* 0x000fe40000000800 */
[----:B------:R-:W-:-:S13]  /*fab0*/  ISETP.GE.AND P0, PT, R7, UR4, PT ;  /* 0x0000000407007c0c */ /* 0x000fda000bf06270 */
[----:B------:R-:W-:Y:S05]  /*fac0*/  @!P0 BRA `(.L_x_216) ;  /* 0xffffff1400708947 */ /* 0x000fea000383ffff */
[----:B------:R-:W-:Y:S05]  /*fad0*/  EXIT ;  /* 0x000000000000794d */ /* 0x000fea0003800000 */
.L_x_168:
[----:B------:R-:W-:-:S08]  /*fae0*/  NOP ;  /* 0x0000000000007918 */ /* 0x000fd00000000000 */
[----:B0-----:R-:W0:-:S00]  /*faf0*/  USETMAXREG.DEALLOC.CTAPOOL 0x18 ;  /* 0x00000018000079c8 */ /* 0x001e0000080e0500 */
[----:B0-----:R-:W2:Y:S01]  /*fb00*/  LDL.LU R2, [R1+0x1c] ;  /* 0x00001c0001027983 */ /* 0x001ea20000300800 */
[----:B------:R-:W-:Y:S01]  /*fb10*/  LOP3.LUT R0, R0, 0x3, RZ, 0xc0, !PT ;  /* 0x0000000300007812 */ /* 0x000fe200078ec0ff */
[----:B------:R-:W-:-:S05]  /*fb20*/  IMAD.MOV.U32 R6, RZ, RZ, RZ ;  /* 0x000000ffff067224 */ /* 0x000fca00078e00ff */
[----:B------:R-:W0:Y:S02]  /*fb30*/  SHFL.IDX PT, R0, R0, RZ, 0x1f ;  /* 0x00001fff00007589 */ /* 0x000e2400000e0000 */
[----:B0-----:R-:W-:Y:S02]  /*fb40*/  ISETP.NE.AND P0, PT, R0, RZ, PT ;  /* 0x000000ff0000720c */ /* 0x001fe40003f05270 */
[----:B--2---:R-:W-:-:S11]  /*fb50*/  LOP3.LUT R2, R2, 0xfffffffd, RZ, 0xc0, !PT ;  /* 0xfffffffd02027812 */ /* 0x004fd600078ec0ff */
[----:B------:R-:W-:-:S05]  /*fb60*/  @P0 LOP3.LUT R2, R2, 0x2, RZ, 0xfc, !PT ;  /* 0x0000000202020812 */ /* 0x000fca00078efcff */
[----:B------:R0:W-:Y:S01]  /*fb70*/  STL [R1+0x1c], R2 ;  /* 0x00001c0201007387 */ /* 0x0001e20000100800 */
[----:B------:R-:W-:Y:S05]  /*fb80*/  @!P0 BRA `(.L_x_217) ;  /* 0x0000000000248947 */ /* 0x000fea0003800000 */
[----:B------:R-:W1:Y:S08]  /*fb90*/  S2UR UR5, SR_CgaCtaId ;  /* 0x00000000000579c3 */ /* 0x000e700000008800 */
[----:B------:R-:W-:Y:S06]  /*fba0*/  BAR.SYNC.DEFER_BLOCKING 0x5, 0x180 ;  /* 0x0146000000007b1d */ /* 0x000fec0000010000 */
[----:B------:R-:W-:-:S02]  /*fbb0*/  UMOV UR4, 0x400 ;  /* 0x0000040000047882 */ /* 0x000fc40000000000 */
[----:B-1----:R-:W-:-:S09]  /*fbc0*/  ULEA UR4, UR5, UR4, 0x18 ;  /* 0x0000000405047291 */ /* 0x002fd2000f8ec03f */
[----:B------:R-:W1:Y:S04]  /*fbd0*/  LDS.128 R4, [UR4+0x348d0] ;  /* 0x0348d004ff047984 */ /* 0x000e680008000c00 */
[----:B-1----:R2:W-:Y:S04]  /*fbe0*/  STL.64 [R1], R4 ;  /* 0x0000000401007387 */ /* 0x0025e80000100a00 */
[----:B------:R2:W-:Y:S01]  /*fbf0*/  STL.64 [R1+0x8], R6 ;  /* 0x0000080601007387 */ /* 0x0005e20000100a00 */
[----:B------:R-:W-:Y:S06]  /*fc00*/  BAR.ARV 0x4, 0x180 ;  /* 0x0106000000007b1d */ /* 0x000fec0000002000 */
[----:B------:R-:W-:Y:S05]  /*fc10*/  BRA `(.L_x_218) ;  /* 0x0000000800b07947 */ /* 0x000fea0003800000 */
.L_x_217:
[----:B------:R-:W1:Y:S01]  /*fc20*/  S2R R0, SR_TID.X ;  /* 0x0000000000007919 */ /* 0x000e620000002100 */
[----:B------:R-:W-:Y:S01]  /*fc30*/  ULDC UR4, c[0x0][0xc3c] ;  /* 0x00030f0000047ab9 */ /* 0x000fe20000000800 */
[----:B------:R-:W-:Y:S01]  /*fc40*/  ULDC.64 UR6, c[0x0][0x208] ;  /* 0x0000820000067ab9 */ /* 0x000fe20000000a00 */
[----:B------:R-:W-:Y:S01]  /*fc50*/  IMAD.MOV.U32 R9, RZ, RZ, RZ ;  /* 0x000000ffff097224 */ /* 0x000fe200078e00ff */
[----:B------:R-:W-:Y:S01]  /*fc60*/  ULDC UR5, c[0x0][0xc38] ;  /* 0x00030e0000057ab9 */ /* 0x000fe20000000800 */
[----:B-1----:R-:W-:-:S04]  /*fc70*/  LOP3.LUT R0, R0, 0x1f, RZ, 0xc0, !PT ;  /* 0x0000001f00007812 */ /* 0x002fc800078ec0ff */
[----:B------:R-:W-:-:S04]  /*fc80*/  ISETP.NE.AND P0, PT, R0, 0x1f, PT ;  /* 0x0000001f0000780c */ /* 0x000fc80003f05270 */
[----:B------:R-:W-:-:S13]  /*fc90*/  ISETP.GE.OR P1, PT, R0, UR4, !P0 ;  /* 0x0000000400007c0c */ /* 0x000fda000c726670 */
[----:B0-----:R-:W0:Y:S08]  /*fca0*/  @!P1 LDC.64 R2, c[0x0][0xc80] ;  /* 0x00032000ff029b82 */ /* 0x001e300000000a00 */
[----:B------:R-:W1:Y:S01]  /*fcb0*/  @!P1 LDC.64 R4, c[0x0][0xc78] ;  /* 0x00031e00ff049b82 */ /* 0x000e620000000a00 */
[----:B0-----:R-:W-:-:S05]  /*fcc0*/  @!P1 IMAD.WIDE.U32 R2, R0, 0x4, R2 ;  /* 0x0000000400029825 */ /* 0x001fca00078e0002 */
[----:B------:R1:W2:Y:S02]  /*fcd0*/  @!P1 LDG.E R6, desc[UR6][R2.64] ;  /* 0x0000000602069981 */ /* 0x0002a4000c1e1900 */
[----:B-1----:R-:W-:-:S05]  /*fce0*/  @!P1 IMAD.WIDE.U32 R2, R0, 0x4, R4 ;  /* 0x0000000400029825 */ /* 0x002fca00078e0004 */
[----:B------:R-:W2:Y:S01]  /*fcf0*/  @!P1 LDG.E R9, desc[UR6][R2.64] ;  /* 0x0000000602099981 */ /* 0x000ea2000c1e1900 */
[C---:B------:R-:W-:Y:S01]  /*fd00*/  ISETP.NE.AND P1, PT, R0.reuse, RZ, PT ;  /* 0x000000ff0000720c */ /* 0x040fe20003f25270 */
[----:B------:R-:W0:Y:S01]  /*fd10*/  S2UR UR6, SR_CTAID.X ;  /* 0x00000000000679c3 */ /* 0x000e220000002500 */
[C---:B------:R-:W-:Y:S01]  /*fd20*/  ISETP.GE.U32.AND P2, PT, R0.reuse, 0x2, PT ;  /* 0x000000020000780c */ /* 0x040fe20003f46070 */
[----:B------:R-:W-:Y:S01]  /*fd30*/  UMOV UR4, URZ ;  /* 0x0000003f00047c82 */ /* 0x000fe20008000000 */
[C---:B------:R-:W-:Y:S02]  /*fd40*/  ISETP.GE.U32.AND P3, PT, R0.reuse, 0x4, PT ;  /* 0x000000040000780c */ /* 0x040fe40003f66070 */
[C---:B------:R-:W-:Y:S02]  /*fd50*/  ISETP.GE.U32.AND P4, PT, R0.reuse, 0x8, PT ;  /* 0x000000080000780c */ /* 0x040fe40003f86070 */
[----:B------:R-:W-:Y:S01]  /*fd60*/  ISETP.GE.U32.AND P5, PT, R0, 0x10, PT ;  /* 0x000000100000780c */ /* 0x000fe20003fa6070 */
[----:B--2---:R-:W-:-:S05]  /*fd70*/  IMAD R4, R6, R9, RZ ;  /* 0x0000000906047224 */ /* 0x004fca00078e02ff */
[----:B------:R-:W1:Y:S02]  /*fd80*/  SHFL.UP PT, R5, R4, 0x1, RZ ;  /* 0x0420000004057989 */ /* 0x000e6400000e00ff */
[----:B-1----:R-:W-:-:S05]  /*fd90*/  SEL R5, R5, RZ, P1 ;  /* 0x000000ff05057207 */ /* 0x002fca0000800000 */
[----:B------:R-:W-:-:S05]  /*fda0*/  IMAD.IADD R5, R4, 0x1, R5 ;  /* 0x0000000104057824 */ /* 0x000fca00078e0205 */
        /* <DEDUP_REMOVED lines=12> */
[----:B------:R-:W1:Y:S02]  /*fe70*/  SHFL.IDX PT, R4, R2, 0x1f, 0x1f ;  /* 0x03e01f0002047f89 */ /* 0x000e6400000e0000 */
[----:B-1----:R-:W-:-:S04]  /*fe80*/  IMAD R7, R4, UR5, RZ ;  /* 0x0000000504077c24 */ /* 0x002fc8000f8e02ff */
[----:B------:R-:W-:Y:S01]  /*fe90*/  IMAD.MOV.U32 R4, RZ, RZ, R7 ;  /* 0x000000ffff047224 */ /* 0x000fe200078e0007 */
[----:B0-----:R-:W-:-:S13]  /*fea0*/  ISETP.GT.AND P6, PT, R7, UR6, PT ;  /* 0x0000000607007c0c */ /* 0x001fda000bfc4270 */
[----:B------:R-:W-:Y:S05]  /*feb0*/  @P6 BRA `(.L_x_219) ;  /* 0x0000000000a86947 */ /* 0x000fea0003800000 */
[----:B------:R-:W-:Y:S01]  /*fec0*/  IMAD.MOV.U32 R7, RZ, RZ, R4 ;  /* 0x000000ffff077224 */ /* 0x000fe200078e0004 */
[----:B------:R-:W-:Y:S01]  /*fed0*/  UMOV UR4, URZ ;  /* 0x0000003f00047c82 */ /* 0x000fe20008000000 */
[----:B------:R-:W-:-:S05]  /*fee0*/  ULDC UR5, c[0x0][0xc38] ;  /* 0x00030e0000057ab9 */ /* 0x000fca0000000800 */
.L_x_221:
[----:B------:R-:W0:Y:S01]  /*fef0*/  LDC R2, c[0x0][0xc3c] ;  /* 0x00030f00ff027b82 */ /* 0x000e220000000800 */
[----:B------:R-:W-:Y:S01]  /*ff00*/  ULDC UR7, c[0x0][0xc3c] ;  /* 0x00030f0000077ab9 */ /* 0x000fe20000000800 */
[----:B------:R-:W-:Y:S01]  /*ff10*/  UIADD3 UR4, UR4, 0x1f, URZ ;  /* 0x0000001f04047890 */ /* 0x000fe2000fffe03f */
[----:B------:R-:W-:-:S05]  /*ff20*/  IMAD.U32 R3, RZ, RZ, UR7 ;  /* 0x00000007ff037e24 */ /* 0x000fca000f8e00ff */
[----:B------:R1:W-:Y:S01]  /*ff30*/  STL [R1+0xc], R3 ;  /* 0x00000c0301007387 */ /* 0x0003e20000100800 */
[----:B0-----:R-:W-:-:S13]  /*ff40*/  ISETP.LE.AND P6, PT, R2, UR4, PT ;  /* 0x0000000402007c0c */ /* 0x001fda000bfc3270 */
[----:B-1----:R-:W-:Y:S05]  /*ff50*/  @P6 BRA `(.L_x_220) ;  /* 0x0000000400a86947 */ /* 0x002fea0003800000 */
[----:B------:R-:W-:Y:S01]  /*ff60*/  VIADD R9, R0, UR4 ;  /* 0x0000000400097c36 */ /* 0x000fe20008000000 */
[----:B------:R-:W-:Y:S01]  /*ff70*/  ULDC.64 UR8, c[0x0][0x208] ;  /* 0x0000820000087ab9 */ /* 0x000fe20000000a00 */
[----:B------:R-:W-:-:S03]  /*ff80*/  IMAD.MOV.U32 R6, RZ, RZ, RZ ;  /* 0x000000ffff067224 */ /* 0x000fc600078e00ff */
[----:B------:R-:W-:-:S13]  /*ff90*/  ISETP.GE.OR P6, PT, R9, R2, !P0 ;  /* 0x000000020900720c */ /* 0x000fda00047c6670 */
[----:B------:R-:W0:Y:S08]  /*ffa0*/  @!P6 LDC.64 R2, c[0x0][0xc80] ;  /* 0x00032000ff02eb82 */ /* 0x000e300000000a00 */
[----:B------:R-:W1:Y:S01]  /*ffb0*/  @!P6 LDC.64 R4, c[0x0][0xc78] ;  /* 0x00031e00ff04eb82 */ /* 0x000e620000000a00 */
[----:B0-----:R-:W-:-:S05]  /*ffc0*/  @!P6 IMAD.WIDE R2, R9, 0x4, R2 ;  /* 0x000000040902e825 */ /* 0x001fca00078e0202 */
[----:B------:R1:W2:Y:S02]  /*ffd0*/  @!P6 LDG.E R6, desc[UR8][R2.64] ;  /* 0x000000080206e981 */ /* 0x0002a4000c1e1900 */
[----:B-1----:R-:W-:-:S04]  /*ffe0*/  @!P6 IMAD.WIDE R2, R9, 0x4, R4 ;  /* 0x000000040902e825 */ /* 0x002fc800078e0204 */
[----:B------:R-:W-:-:S06]  /*fff0*/  IMAD.MOV.U32 R9, RZ, RZ, RZ ;  /* 0x000000ffff097224 */ /* 0x000fcc00078e00ff */
[----:B------:R-:W2:Y:S02]  /*10000*/  @!P6 LDG.E R9, desc[UR8][R2.64] ;  /* 0x000000080209e981 */ /* 0x000ea4000c1e1900 */
[----:B--2---:R-:W-:-:S05]  /*10010*/  IMAD R11, R6, R9, RZ ;  /* 0x00000009060b7224 */ /* 0x004fca00078e02ff */
[----:B------:R-:W0:Y:S02]  /*10020*/  SHFL.UP PT, R4, R11, 0x1, RZ ;  /* 0x042000000b047989 */ /* 0x000e2400000e00ff */
[----:B0-----:R-:W-:-:S05]  /*10030*/  SEL R4, R4, RZ, P1 ;  /* 0x000000ff04047207 */ /* 0x001fca0000800000 */
[----:B------:R-:W-:-:S05]  /*10040*/  IMAD.IADD R4, R11, 0x1, R4 ;  /* 0x000000010b047824 */ /* 0x000fca00078e0204 */
        /* <DEDUP_REMOVED lines=12> */
[----:B------:R-:W0:Y:S02]  /*10110*/  SHFL.IDX PT, R4, R2, 0x1f, 0x1f ;  /* 0x03e01f0002047f89 */ /* 0x000e2400000e0000 */
[----:B0-----:R-:W-:-:S04]  /*10120*/  IMAD R4, R4, UR5, RZ ;  /* 0x0000000504047c24 */ /* 0x001fc8000f8e02ff */
[----:B------:R-:W-:-:S05]  /*10130*/  IMAD.IADD R7, R4, 0x1, R7 ;  /* 0x0000000104077824 */ /* 0x000fca00078e0207 */
[----:B------:R-:W-:-:S13]  /*10140*/  ISETP.GT.AND P6, PT, R7, UR6, PT ;  /* 0x0000000607007c0c */ /* 0x000fda000bfc4270 */
[----:B------:R-:W-:Y:S05]  /*10150*/  @!P6 BRA `(.L_x_221) ;  /* 0xfffffffc0064e947 */ /* 0x000fea000383ffff */
.L_x_219:
[----:B------:R-:W-:Y:S02]  /*10160*/  IMAD.IADD R11, R7, 0x1, -R4 ;  /* 0x00000001070b7824 */ /* 0x000fe400078e0a04 */
[----:B------:R-:W-:Y:S02]  /*10170*/  IMAD.MOV.U32 R12, RZ, RZ, RZ ;  /* 0x000000ffff0c7224 */ /* 0x000fe400078e00ff */
[----:B------:R-:W-:-:S05]  /*10180*/  IMAD R3, R2, UR5, R11 ;  /* 0x0000000502037c24 */ /* 0x000fca000f8e020b */
[----:B------:R-:W-:-:S13]  /*10190*/  ISETP.GT.AND P0, PT, R3, UR6, PT ;  /* 0x0000000603007c0c */ /* 0x000fda000bf04270 */
[----:B------:R-:W-:-:S04]  /*101a0*/  VOTE.ANY R10, PT, !P0 ;  /* 0x00000000000a7806 */ /* 0x000fc800040e0100 */
[----:B------:R-:W0:Y:S01]  /*101b0*/  POPC R5, R10 ;  /* 0x0000000a00057309 */ /* 0x000e220000000000 */
[----:B------:R-:W-:Y:S01]  /*101c0*/  ISETP.NE.AND P0, PT, R10, RZ, PT ;  /* 0x000000ff0a00720c */ /* 0x000fe20003f05270 */
[----:B0-----:R-:W0:Y:S04]  /*101d0*/  SHFL.IDX PT, R6, R6, R5, 0x1f ;  /* 0x00001f0506067589 */ /* 0x001e2800000e0000 */
[----:B------:R-:W1:Y:S01]  /*101e0*/  SHFL.IDX PT, R8, R9, R5, 0x1f ;  /* 0x00001f0509087589 */ /* 0x000e6200000e0000 */
[----:B0-----:R-:W-:-:S04]  /*101f0*/  IABS R4, R6 ;  /* 0x0000000600047213 */ /* 0x001fc80000000000 */
[----:B------:R-:W0:Y:S01]  /*10200*/  I2F.RP R13, R4 ;  /* 0x00000004000d7306 */ /* 0x000e220000209400 */
[----:B-1----:R-:W-:-:S07]  /*10210*/  IABS R7, R8 ;  /* 0x0000000800077213 */ /* 0x002fce0000000000 */
[----:B------:R-:W-:Y:S08]  /*10220*/  I2F.RP R10, R7 ;  /* 0x00000007000a7306 */ /* 0x000ff00000209400 */
[----:B0-----:R-:W0:Y:S02]  /*10230*/  MUFU.RCP R13, R13 ;  /* 0x0000000d000d7308 */ /* 0x001e240000001000 */
[----:B0-----:R-:W-:-:S06]  /*10240*/  VIADD R3, R13, 0xffffffe ;  /* 0x0ffffffe0d037836 */ /* 0x001fcc0000000000 */
[----:B------:R-:W0:Y:S02]  /*10250*/  F2I.FTZ.U32.TRUNC.NTZ R3, R3 ;  /* 0x0000000300037305 */ /* 0x000e24000021f000 */
[----:B0-----:R-:W-:Y:S01]  /*10260*/  IMAD.MOV R15, RZ, RZ, -R3 ;  /* 0x000000ffff0f7224 */ /* 0x001fe200078e0a03 */
[----:B------:R-:W-:Y:S06]  /*10270*/  @!P0 BRA `(.L_x_222) ;  /* 0x0000000000088947 */ /* 0x000fec0003800000 */
[----:B------:R-:W-:-:S05]  /*10280*/  VIADD R9, R5, 0xffffffff ;  /* 0xffffffff05097836 */ /* 0x000fca0000000000 */
[----:B------:R0:W1:Y:S02]  /*10290*/  SHFL.IDX PT, R12, R2, R9, 0x1f ;  /* 0x00001f09020c7589 */ /* 0x00006400000e0000 */
.L_x_222:
[----:B-1----:R-:W-:Y:S01]  /*102a0*/  IMAD R11, R12, UR5, R11 ;  /* 0x000000050c0b7c24 */ /* 0x002fe2000f8e020b */
[----:B------:R-:W1:Y:S01]  /*102b0*/  MUFU.RCP R10, R10 ;  /* 0x0000000a000a7308 */ /* 0x000e620000001000 */
[----:B0-----:R-:W-:Y:S02]  /*102c0*/  IMAD R9, R15, R4, RZ ;  /* 0x000000040f097224 */ /* 0x001fe400078e02ff */
[----:B------:R-:W-:Y:S01]  /*102d0*/  IMAD.MOV.U32 R2, RZ, RZ, RZ ;  /* 0x000000ffff027224 */ /* 0x000fe200078e00ff */
[----:B------:R0:W-:Y:S03]  /*102e0*/  STL [R1], R11 ;  /* 0x0000000b01007387 */ /* 0x0001e60000100800 */
[----:B------:R-:W-:Y:S01]  /*102f0*/  IMAD.HI.U32 R2, R3, R9, R2 ;  /* 0x0000000903027227 */ /* 0x000fe200078e0002 */
[----:B------:R-:W-:Y:S02]  /*10300*/  IADD3 R9, -R11, UR6, RZ ;  /* 0x000000060b097c10 */ /* 0x000fe4000fffe1ff */
[----:B------:R-:W-:-:S02]  /*10310*/  IABS R3, R6 ;  /* 0x0000000600037213 */ /* 0x000fc40000000000 */
[----:B------:R-:W-:-:S03]  /*10320*/  IABS R13, R9 ;  /* 0x00000009000d7213 */ /* 0x000fc60000000000 */
[----:B------:R-:W-:Y:S02]  /*10330*/  IMAD.MOV R12, RZ, RZ, -R3 ;  /* 0x000000ffff0c7224 */ /* 0x000fe400078e0a03 */
[----:B0-----:R-:W-:-:S04]  /*10340*/  IMAD.HI.U32 R11, R2, R13, RZ ;  /* 0x0000000d020b7227 */ /* 0x001fc800078e00ff */
[----:B-1----:R-:W-:Y:S02]  /*10350*/  VIADD R3, R10, 0xffffffe ;  /* 0x0ffffffe0a037836 */ /* 0x002fe40000000000 */
[----:B------:R-:W-:-:S04]  /*10360*/  IMAD R13, R11, R12, R13 ;  /* 0x0000000c0b0d7224 */ /* 0x000fc800078e020d */
[----:B------:R-:W0:Y:S01]  /*10370*/  F2I.FTZ.U32.TRUNC.NTZ R3, R3 ;  /* 0x0000000300037305 */ /* 0x000e22000021f000 */
[----:B------:R-:W-:-:S13]  /*10380*/  ISETP.GT.U32.AND P1, PT, R4, R13, PT ;  /* 0x0000000d0400720c */ /* 0x000fda0003f24070 */
[----:B------:R-:W-:Y:S02]  /*10390*/  @!P1 IMAD.IADD R13, R13, 0x1, -R4 ;  /* 0x000000010d0d9824 */ /* 0x000fe400078e0a04 */
[----:B0-----:R-:W-:Y:S02]  /*103a0*/  IMAD.MOV R2, RZ, RZ, -R3 ;  /* 0x000000ffff027224 */ /* 0x001fe400078e0a03 */
[----:B------:R-:W-:Y:S01]  /*103b0*/  @!P1 VIADD R11, R11, 0x1 ;  /* 0x000000010b0b9836 */ /* 0x000fe20000000000 */
[----:B------:R-:W-:Y:S01]  /*103c0*/  ISETP.GE.U32.AND P0, PT, R13, R4, PT ;  /* 0x000000040d00720c */ /* 0x000fe20003f06070 */
[----:B------:R-:W-:Y:S01]  /*103d0*/  IMAD R13, R2, R7, RZ ;  /* 0x00000007020d7224 */ /* 0x000fe200078e02ff */
[----:B------:R-:W-:Y:S01]  /*103e0*/  ISETP.NE.AND P1, PT, R6, RZ, PT ;  /* 0x000000ff0600720c */ /* 0x000fe20003f25270 */
[----:B------:R-:W-:-:S04]  /*103f0*/  IMAD.MOV.U32 R2, RZ, RZ, RZ ;  /* 0x000000ffff027224 */ /* 0x000fc800078e00ff */
[----:B------:R-:W-:Y:S01]  /*10400*/  IMAD.HI.U32 R4, R3, R13, R2 ;  /* 0x0000000d03047227 */ /* 0x000fe200078e0002 */
[----:B------:R-:W-:-:S04]  /*10410*/  LOP3.LUT R2, R9, R6, RZ, 0x3c, !PT ;  /* 0x0000000609027212 */ /* 0x000fc800078e3cff */
[----:B------:R-:W-:Y:S01]  /*10420*/  ISETP.GE.AND P2, PT, R2, RZ, PT ;  /* 0x000000ff0200720c */ /* 0x000fe20003f46270 */
[----:B------:R-:W-:Y:S01]  /*10430*/  @P0 VIADD R11, R11, 0x1 ;  /* 0x000000010b0b0836 */ /* 0x000fe20000000000 */
[----:B------:R-:W-:-:S05]  /*10440*/  IABS R2, R8 ;  /* 0x0000000800027213 */ /* 0x000fca0000000000 */
[----:B------:R-:W-:-:S06]  /*10450*/  IMAD.MOV R2, RZ, RZ, -R2 ;  /* 0x000000ffff027224 */ /* 0x000fcc00078e0a02 */
[----:B------:R-:W-:Y:S01]  /*10460*/  @!P2 IMAD.MOV R11, RZ, RZ, -R11 ;  /* 0x000000ffff0ba224 */ /* 0x000fe200078e0a0b */
[----:B------:R-:W-:-:S04]  /*10470*/  @!P1 LOP3.LUT R11, RZ, R6, RZ, 0x33, !PT ;  /* 0x00000006ff0b9212 */ /* 0x000fc800078e33ff */
[-C--:B------:R-:W-:Y:S01]  /*10480*/  IABS R3, R11.reuse ;  /* 0x0000000b00037213 */ /* 0x080fe20000000000 */
[----:B------:R-:W-:-:S04]  /*10490*/  IMAD R6, R6, R11, RZ ;  /* 0x0000000b06067224 */ /* 0x000fc800078e02ff */
[----:B------:R-:W-:-:S04]  /*104a0*/  IMAD.HI.U32 R4, R4, R3, RZ ;  /* 0x0000000304047227 */ /* 0x000fc800078e00ff */
[----:B------:R-:W-:Y:S02]  /*104b0*/  IMAD R2, R4, R2, R3 ;  /* 0x0000000204027224 */ /* 0x000fe400078e0203 */
[----:B------:R-:W-:-:S03]  /*104c0*/  IMAD.IADD R6, R9, 0x1, -R6 ;  /* 0x0000000109067824 */ /* 0x000fc600078e0a06 */
[----:B------:R-:W-:Y:S02]  /*104d0*/  ISETP.GT.U32.AND P1, PT, R7, R2, PT ;  /* 0x000000020700720c */ /* 0x000fe40003f24070 */
[----:B------:R1:W-:Y:S11]  /*104e0*/  STL [R1+0x4], R6 ;  /* 0x0000040601007387 */ /* 0x0003f60000100800 */
[----:B------:R-:W-:-:S02]  /*104f0*/  @!P1 IMAD.IADD R2, R2, 0x1, -R7 ;  /* 0x0000000102029824 */ /* 0x000fc400078e0a07 */
[----:B------:R-:W-:Y:S01]  /*10500*/  @!P1 VIADD R4, R4, 0x1 ;  /* 0x0000000104049836 */ /* 0x000fe20000000000 */
[----:B------:R-:W-:Y:S02]  /*10510*/  ISETP.NE.AND P1, PT, R8, RZ, PT ;  /* 0x000000ff0800720c */ /* 0x000fe40003f25270 */
[----:B------:R-:W-:Y:S02]  /*10520*/  ISETP.GE.U32.AND P0, PT, R2, R7, PT ;  /* 0x000000070200720c */ /* 0x000fe40003f06070 */
[----:B------:R-:W-:-:S04]  /*10530*/  LOP3.LUT R2, R11, R8, RZ, 0x3c, !PT ;  /* 0x000000080b027212 */ /* 0x000fc800078e3cff */
[----:B------:R-:W-:-:S07]  /*10540*/  ISETP.GE.AND P2, PT, R2, RZ, PT ;  /* 0x000000ff0200720c */ /* 0x000fce0003f46270 */
[----:B------:R-:W-:-:S06]  /*10550*/  @P0 VIADD R4, R4, 0x1 ;  /* 0x0000000104040836 */ /* 0x000fcc0000000000 */
[----:B------:R-:W-:Y:S01]  /*10560*/  @!P2 IMAD.MOV R4, RZ, RZ, -R4 ;  /* 0x000000ffff04a224 */ /* 0x000fe200078e0a04 */
[----:B------:R-:W-:-:S05]  /*10570*/  @!P1 LOP3.LUT R4, RZ, R8, RZ, 0x33, !PT ;  /* 0x00000008ff049212 */ /* 0x000fca00078e33ff */
[--C-:B------:R-:W-:Y:S02]  /*10580*/  IMAD.MOV R2, RZ, RZ, -R4.reuse ;  /* 0x000000ffff027224 */ /* 0x100fe400078e0a04 */
[C---:B------:R-:W-:Y:S02]  /*10590*/  IMAD R4, R8.reuse, 0x1000000, R4 ;  /* 0x0100000008047824 */ /* 0x040fe400078e0204 */
[----:B------:R-:W-:Y:S02]  /*105a0*/  IMAD R11, R8, R2, R11 ;  /* 0x00000002080b7224 */ /* 0x000fe400078e020b */
[----:B------:R-:W-:Y:S02]  /*105b0*/  VIADD R2, R5, UR4 ;  /* 0x0000000405027c36 */ /* 0x000fe40008000000 */
[----:B------:R-:W-:-:S03]  /*105c0*/  IMAD R3, R11, 0x10000, R4 ;  /* 0x000100000b037824 */ /* 0x000fc600078e0204 */
[----:B------:R1:W-:Y:S04]  /*105d0*/  STL [R1+0xc], R2 ;  /* 0x00000c0201007387 */ /* 0x0003e80000100800 */
[----:B------:R1:W-:Y:S01]  /*105e0*/  STL [R1+0x8], R3 ;  /* 0x0000080301007387 */ /* 0x0003e20000100800 */
[----:B------:R-:W-:Y:S05]  /*105f0*/  BRA `(.L_x_223) ;  /* 0x0000000000107947 */ /* 0x000fea0003800000 */
.L_x_220:
[----:B------:R-:W-:Y:S01]  /*10600*/  IMAD.U32 R2, RZ, RZ, UR6 ;  /* 0x00000006ff027e24 */ /* 0x000fe2000f8e00ff */
[----:B------:R0:W-:Y:S04]  /*10610*/  STL [R1+0x4], RZ ;  /* 0x000004ff01007387 */ /* 0x0001e80000100800 */
[----:B------:R0:W-:Y:S04]  /*10620*/  STL [R1+0x8], RZ ;  /* 0x000008ff01007387 */ /* 0x0001e80000100800 */
[----:B------:R0:W-:Y:S02]  /*10630*/  STL [R1], R2 ;  /* 0x0000000201007387 */ /* 0x0001e40000100800 */
.L_x_223:
[----:B------:R-:W2:Y:S04]  /*10640*/  LDL R4, [R1] ;  /* 0x0000000001047983 */ /* 0x000ea80000100800 */
[----:B------:R-:W2:Y:S04]  /*10650*/  LDL R5, [R1+0x4] ;  /* 0x0000040001057983 */ /* 0x000ea80000100800 */
[----:B-1----:R-:W2:Y:S04]  /*10660*/  LDL R6, [R1+0x8] ;  /* 0x0000080001067983 */ /* 0x002ea80000100800 */
[----:B------:R-:W2:Y:S01]  /*10670*/  LDL R7, [R1+0xc] ;  /* 0x00000c0001077983 */ /* 0x000ea20000100800 */
[----:B------:R-:W-:-:S13]  /*10680*/  ISETP.NE.AND P0, PT, R0, RZ, PT ;  /* 0x000000ff0000720c */ /* 0x000fda0003f05270 */
[----:B------:R-:W1:Y:S01]  /*10690*/  @!P0 S2R R3, SR_CgaCtaId ;  /* 0x0000000000038919 */ /* 0x000e620000008800 */
[----:B------:R-:W-:-:S04]  /*106a0*/  @!P0 MOV R0, 0x400 ;  /* 0x0000040000008802 */ /* 0x000fc80000000f00 */
[----:B-1----:R-:W-:-:S05]  /*106b0*/  @!P0 LEA R0, R3, R0, 0x18 ;  /* 0x0000000003008211 */ /* 0x002fca00078ec0ff */
[----:B--2---:R1:W-:Y:S01]  /*106c0*/  @!P0 STS.128 [R0+0x348d0], R4 ;  /* 0x0348d00400008388 */ /* 0x0043e20000000c00 */
[----:B------:R-:W-:Y:S06]  /*106d0*/  BAR.ARV 0x5, 0x180 ;  /* 0x0146000000007b1d */ /* 0x000fec0000002000 */
.L_x_218:
[----:B-1----:R-:W3:Y:S01]  /*106e0*/  LDL R0, [R1+0xc] ;  /* 0x00000c0001007983 */ /* 0x002ee20000100800 */
[----:B------:R-:W-:Y:S01]  /*106f0*/  ULDC UR4, c[0x0][0xc3c] ;  /* 0x00030f0000047ab9 */ /* 0x000fe20000000800 */
[----:B------:R-:W-:Y:S02]  /*10700*/  IMAD.MOV.U32 R19, RZ, RZ, RZ ;  /* 0x000000ffff137224 */ /* 0x000fe400078e00ff */
[----:B------:R1:W-:Y:S01]  /*10710*/  STL [R1+0x48], RZ ;  /* 0x000048ff01007387 */ /* 0x0003e20000100800 */
[----:B---3--:R-:W-:Y:S01]  /*10720*/  ISETP.GE.AND P0, PT, R0, UR4, PT ;  /* 0x0000000400007c0c */ /* 0x008fe2000bf06270 */
[----:B------:R-:W-:-:S05]  /*10730*/  IMAD.MOV.U32 R0, RZ, RZ, 0x1 ;  /* 0x00000001ff007424 */ /* 0x000fca00078e00ff */
[----:B------:R1:W-:Y:S07]  /*10740*/  STL [R1+0x14], R0 ;  /* 0x0000140001007387 */ /* 0x0003ee0000100800 */
[----:B------:R-:W-:Y:S05]  /*10750*/  @P0 BRA `(.L_x_224) ;  /* 0x00000054003c0947 */ /* 0x000fea0003800000 */
[----:B--2---:R-:W2:Y:S01]  /*10760*/  S2R R5, SR_TID.X ;  /* 0x0000000000057919 */ /* 0x004ea20000002100 */
[----:B------:R-:W3:Y:S01]  /*10770*/  S2UR UR5, SR_CgaCtaId ;  /* 0x00000000000579c3 */ /* 0x000ee20000008800 */
[----:B------:R-:W-:Y:S01]  /*10780*/  UMOV UR4, 0x400 ;  /* 0x0000040000047882 */ /* 0x000fe20000000000 */
[----:B------:R-:W-:Y:S01]  /*10790*/  BSSY B8, `(.L_x_224) ;  /* 0x000054b000087945 */ /* 0x000fe20003800000 */
[----:B------:R-:W-:Y:S01]  /*107a0*/  IMAD.MOV.U32 R19, RZ, RZ, RZ ;  /* 0x000000ffff137224 */ /* 0x000fe200078e00ff */
[----:B------:R-:W-:Y:S01]  /*107b0*/  ULDC UR38, c[0x0][0xc] ;  /* 0x0000030000267ab9 */ /* 0x000fe20000000800 */
[----:B------:R-:W-:Y:S01]  /*107c0*/  ULDC.64 UR36, c[0x0][0x198] ;  /* 0x0000660000247ab9 */ /* 0x000fe20000000a00 */
[----:B---3--:R-:W-:-:S06]  /*107d0*/  ULEA UR4, UR5, UR4, 0x18 ;  /* 0x0000000405047291 */ /* 0x008fcc000f8ec03f */
[----:B------:R-:W-:Y:S01]  /*107e0*/  IMAD.U32 R18, RZ, RZ, UR4 ;  /* 0x00000004ff127e24 */ /* 0x000fe2000f8e00ff */
[C---:B--2---:R-:W-:Y:S01]  /*107f0*/  LOP3.LUT R4, R5.reuse, 0x7f, RZ, 0xc0, !PT ;  /* 0x0000007f05047812 */ /* 0x044fe200078ec0ff */
[----:B-1----:R-:W-:-:S05]  /*10800*/  IMAD.SHL.U32 R0, R5, 0x8, RZ ;  /* 0x0000000805007824 */ /* 0x002fca00078e00ff */
[C---:B0-----:R-:W-:Y:S02]  /*10810*/  LOP3.LUT R2, R0.reuse, 0x1f8, RZ, 0xc0, !PT ;  /* 0x000001f800027812 */ /* 0x041fe400078ec0ff */
[----:B------:R-:W-:Y:S02]  /*10820*/  LOP3.LUT R0, R0, 0x38, RZ, 0xc0, !PT ;  /* 0x0000003800007812 */ /* 0x000fe400078ec0ff */
[----:B------:R-:W-:Y:S01]  /*10830*/  LOP3.LUT R3, R2, 0x38, R5, 0x78, !PT ;  /* 0x0000003802037812 */ /* 0x000fe200078e7805 */
[----:B------:R-:W-:Y:S01]  /*10840*/  IMAD.SHL.U32 R2, R4, 0x8, RZ ;  /* 0x0000000804027824 */ /* 0x000fe200078e00ff */
[----:B------:R-:W-:Y:S02]  /*10850*/  SHF.R.U32.HI R4, RZ, 0x3, R4 ;  /* 0x00000003ff047819 */ /* 0x000fe40000011604 */
[----:B------:R-:W-:Y:S02]  /*10860*/  LOP3.LUT R0, R0, 0x40, RZ, 0xfc, !PT ;  /* 0x0000004000007812 */ /* 0x000fe400078efcff */
[----:B------:R-:W-:Y:S01]  /*10870*/  LOP3.LUT R3, R3, 0x200, R2, 0xf8, !PT ;  /* 0x0000020003037812 */ /* 0x000fe200078ef802 */
[----:B------:R-:W-:-:S04]  /*10880*/  IMAD.SHL.U32 R2, R5, 0x10, RZ ;  /* 0x0000001005027824 */ /* 0x000fc800078e00ff */
[----:B------:R-:W-:Y:S01]  /*10890*/  IMAD R3, R3, 0x2, R18 ;  /* 0x0000000203037824 */ /* 0x000fe200078e0212 */
[----:B------:R-:W-:Y:S01]  /*108a0*/  LOP3.LUT R4, R4, 0x70, R2, 0xf8, !PT ;  /* 0x0000007004047812 */ /* 0x000fe200078ef802 */
[----:B------:R-:W-:-:S03]  /*108b0*/  IMAD.MOV.U32 R2, RZ, RZ, 0x1 ;  /* 0x00000001ff027424 */ /* 0x000fc600078e00ff */
[----:B------:R0:W-:Y:S04]  /*108c0*/  STL [R1+0x28], R3 ;  /* 0x0000280301007387 */ /* 0x0001e80000100800 */
[----:B------:R0:W-:Y:S04]  /*108d0*/  STL [R1+0x14], R2 ;  /* 0x0000140201007387 */ /* 0x0001e80000100800 */
[----:B------:R0:W-:Y:S02]  /*108e0*/  STL [R1+0x48], RZ ;  /* 0x000048ff01007387 */ /* 0x0001e40000100800 */
.L_x_323:
[----:B--2---:R-:W2:Y:S01]  /*108f0*/  LDL R0, [R1+0xc] ;  /* 0x00000c0001007983 */ /* 0x004ea20000100800 */
[----:B0-----:R-:W2:Y:S01]  /*10900*/  LDC.64 R2, c[0x0][0xc88] ;  /* 0x00032200ff027b82 */ /* 0x001ea20000000a00 */
[----:B------:R-:W-:Y:S01]  /*10910*/  ULDC.64 UR4, c[0x0][0x208] ;  /* 0x0000820000047ab9 */ /* 0x000fe20000000a00 */
[----:B--2---:R-:W-:-:S05]  /*10920*/  IMAD.WIDE R2, R0, 0x4, R2 ;  /* 0x0000000400027825 */ /* 0x004fca00078e0202 */
[----:B------:R-:W2:Y:S01]  /*10930*/  LDG.E R10, desc[UR4][R2.64] ;  /* 0x00000004020a7981 */ /* 0x000ea2000c1e1900 */
[----:B------:R-:W-:Y:S05]  /*10940*/  YIELD ;  /* 0x0000000000007946 */ /* 0x000fea0003800000 */
[----:B------:R-:W-:Y:S01]  /*10950*/  ULDC.64 UR4, c[0x0][0xa28] ;  /* 0x00028a0000047ab9 */ /* 0x000fe20000000a00 */
[----:B------:R-:W-:Y:S01]  /*10960*/  IMAD.MOV.U32 R0, RZ, RZ, RZ ;  /* 0x000000ffff007224 */ /* 0x000fe200078e00ff */
[----:B------:R-:W-:Y:S01]  /*10970*/  ISETP.NE.U32.AND P0, PT, RZ, UR4, PT ;  /* 0x00000004ff007c0c */ /* 0x000fe2000bf05070 */
[----:B------:R-:W-:Y:S01]  /*10980*/  ULDC.64 UR10, c[0x0][0x208] ;  /* 0x00008200000a7ab9 */ /* 0x000fe20000000a00 */
[----:B-1----:R-:W-:Y:S01]  /*10990*/  IMAD.MOV.U32 R6, RZ, RZ, RZ ;  /* 0x000000ffff067224 */ /* 0x002fe200078e00ff */
[----:B------:R-:W-:Y:S01]  /*109a0*/  ULDC.64 UR6, c[0x0][0xa18] ;  /* 0x0002860000067ab9 */ /* 0x000fe20000000a00 */
[----:B------:R-:W-:Y:S01]  /*109b0*/  ISETP.NE.AND.EX P0, PT, RZ, UR5, PT, P0 ;  /* 0x00000005ff007c0c */ /* 0x000fe2000bf05300 */
[----:B------:R-:W-:Y:S01]  /*109c0*/  ULDC.64 UR8, c[0x0][0xa08] ;  /* 0x0002820000087ab9 */ /* 0x000fe20000000a00 */
[----:B--2---:R-:W-:Y:S01]  /*109d0*/  SHF.R.S32.HI R4, RZ, 0x1f, R10 ;  /* 0x0000001fff047819 */ /* 0x004fe2000001140a */
[----:B------:R-:W-:-:S10]  /*109e0*/  IMAD.SHL.U32 R17, R10, 0x4, RZ ;  /* 0x000000040a117824 */ /* 0x000fd400078e00ff */
[C---:B------:R-:W-:Y:S01]  /*109f0*/  @P0 LEA R2, P1, R10.reuse, UR4, 0x2 ;  /* 0x000000040a020c11 */ /* 0x040fe2000f8210ff */
[----:B------:R-:W-:Y:S03]  /*10a00*/  STL [R1+0x2c], R10 ;  /* 0x00002c0a01007387 */ /* 0x000fe60000100800 */
[C-C-:B------:R-:W-:Y:S01]  /*10a10*/  @P0 LEA.HI.X R3, R10.reuse, UR5, R4.reuse, 0x2, P1 ;  /* 0x000000050a030c11 */ /* 0x140fe200088f1404 */
[----:B------:R-:W-:Y:S01]  /*10a20*/  ULDC.64 UR4, c[0x0][0xa00] ;  /* 0x0002800000047ab9 */ /* 0x000fe20000000a00 */
[----:B------:R-:W-:Y:S01]  /*10a30*/  SHF.L.U64.HI R9, R10, 0x2, R4 ;  /* 0x000000020a097819 */ /* 0x000fe20000010204 */
[----:B------:R0:W-:Y:S01]  /*10a40*/  STL [R1+0x3c], R4 ;  /* 0x00003c0401007387 */ /* 0x0001e20000100800 */
[----:B------:R-:W-:-:S03]  /*10a50*/  ISETP.NE.U32.AND P1, PT, RZ, UR4, PT ;  /* 0x00000004ff007c0c */ /* 0x000fc6000bf25070 */
[----:B------:R1:W5:Y:S01]  /*10a60*/  @P0 LDG.E R0, desc[UR10][R2.64] ;  /* 0x0000000a02000981 */ /* 0x000362000c1e1900 */
[----:B------:R-:W-:Y:S01]  /*10a70*/  ISETP.NE.AND.EX P1, PT, RZ, UR5, PT, P1 ;  /* 0x00000005ff007c0c */ /* 0x000fe2000bf25310 */
[----:B------:R-:W-:Y:S01]  /*10a80*/  IMAD.MOV.U32 R8, RZ, RZ, RZ ;  /* 0x000000ffff087224 */ /* 0x000fe200078e00ff */
[----:B------:R-:W-:Y:S01]  /*10a90*/  ISETP.NE.U32.AND P2, PT, RZ, UR6, PT ;  /* 0x00000006ff007c0c */ /* 0x000fe2000bf45070 */
[----:B------:R-:W-:Y:S01]  /*10aa0*/  STL [R1+0x20], R9 ;  /* 0x0000200901007387 */ /* 0x000fe20000100800 */
[----:B------:R-:W-:Y:S02]  /*10ab0*/  ISETP.NE.U32.AND P0, PT, RZ, UR8, PT ;  /* 0x00000008ff007c0c */ /* 0x000fe4000bf05070 */
[C---:B0-----:R-:W-:Y:S02]  /*10ac0*/  IADD3 R4, P4, R17.reuse, UR8, RZ ;  /* 0x0000000811047c10 */ /* 0x041fe4000ff9e0ff */
[----:B-1----:R-:W-:Y:S02]  /*10ad0*/  IADD3 R2, P3, R17, UR4, RZ ;  /* 0x0000000411027c10 */ /* 0x002fe4000ff7e0ff */
[----:B------:R-:W-:-:S02]  /*10ae0*/  ISETP.NE.AND.EX P2, PT, RZ, UR7, PT, P2 ;  /* 0x00000007ff007c0c */ /* 0x000fc4000bf45320 */
[C---:B------:R-:W-:Y:S02]  /*10af0*/  IADD3.X R3, R9.reuse, UR5, RZ, P3, !PT ;  /* 0x0000000509037c10 */ /* 0x040fe40009ffe4ff */
[----:B------:R-:W-:Y:S02]  /*10b00*/  ISETP.NE.AND.EX P0, PT, RZ, UR9, PT, P0 ;  /* 0x00000009ff007c0c */ /* 0x000fe4000bf05300 */
[----:B------:R-:W-:Y:S01]  /*10b10*/  IADD3.X R5, R9, UR9, RZ, P4, !PT ;  /* 0x0000000909057c10 */ /* 0x000fe2000a7fe4ff */
[----:B------:R-:W2:Y:S01]  /*10b20*/  @P1 LDG.E R6, desc[UR10][R2.64] ;  /* 0x0000000a02061981 */ /* 0x000ea2000c1e1900 */
[----:B------:R-:W-:Y:S02]  /*10b30*/  ULDC UR4, c[0x0][0x288] ;  /* 0x0000a20000047ab9 */ /* 0x000fe40000000800 */
[----:B------:R-:W-:Y:S01]  /*10b40*/  IMAD.U32 R11, RZ, RZ, UR4 ;  /* 0x00000004ff0b7e24 */ /* 0x000fe2000f8e00ff */
[----:B------:R-:W-:-:S06]  /*10b50*/  ULDC.64 UR4, c[0x0][0x418] ;  /* 0x0001060000047ab9 */ /* 0x000fcc0000000a00 */
[----:B------:R-:W5:Y:S04]  /*10b60*/  @P0 LDG.E R8, desc[UR10][R4.64] ;  /* 0x0000000a04080981 */ /* 0x000f68000c1e1900 */
[----:B--2---:R0:W-:Y:S02]  /*10b70*/  STL [R1+0x34], R6 ;  /* 0x0000340601007387 */ /* 0x0041e40000100800 */
[----:B0-----:R-:W-:-:S04]  /*10b80*/  @P2 IADD3 R6, P3, R17, UR6, RZ ;  /* 0x0000000611062c10 */ /* 0x001fc8000ff7e0ff */
[----:B------:R-:W-:-:S05]  /*10b90*/  @P2 IADD3.X R7, R9, UR7, RZ, P3, !PT ;  /* 0x0000000709072c10 */ /* 0x000fca0009ffe4ff */
[----:B------:R0:W2:Y:S01]  /*10ba0*/  @P2 LDG.E R11, desc[UR10][R6.64] ;  /* 0x0000000a060b2981 */ /* 0x0000a2000c1e1900 */
[----:B------:R-:W-:-:S03]  /*10bb0*/  UISETP.NE.U32.AND UP0, UPT, UR4, URZ, UPT ;  /* 0x0000003f0400728c */ /* 0x000fc6000bf05070 */
[----:B------:R-:W-:Y:S01]  /*10bc0*/  ULDC UR4, c[0x0][0x424] ;  /* 0x0001090000047ab9 */ /* 0x000fe20000000800 */
[----:B------:R-:W-:-:S03]  /*10bd0*/  UISETP.NE.AND.EX UP0, UPT, UR5, URZ, UPT, UP0 ;  /* 0x0000003f0500728c */ /* 0x000fc6000bf05300 */
[----:B------:R-:W-:Y:S01]  /*10be0*/  ULDC UR5, c[0x0][0x2f0] ;  /* 0x0000bc0000057ab9 */ /* 0x000fe20000000800 */
[----:B------:R-:W-:-:S04]  /*10bf0*/  USEL UR4, UR4, 0x1, UP0 ;  /* 0x0000000104047887 */ /* 0x000fc80008000000 */
[----:B------:R-:W-:-:S06]  /*10c00*/  UIMAD UR4, UR4, UR5, URZ ;  /* 0x00000005040472a4 */ /* 0x000fcc000f8e023f */
[----:B0-----:R-:W-:Y:S01]  /*10c10*/  IMAD.U32 R6, RZ, RZ, UR4 ;  /* 0x00000004ff067e24 */ /* 0x001fe2000f8e00ff */
[----:B--2---:R0:W-:Y:S01]  /*10c20*/  STL [R1+0x44], R11 ;  /* 0x0000440b01007387 */ /* 0x0041e20000100800 */
[----:B------:R-:W-:Y:S05]  /*10c30*/  @P2 BRA `(.L_x_225) ;  /* 0x0000000000182947 */ /* 0x000fea0003800000 */
[----:B------:R-:W-:Y:S05]  /*10c40*/  @!P1 BRA `(.L_x_225) ;  /* 0x0000000000149947 */ /* 0x000fea0003800000 */
[----:B------:R-:W-:Y:S02]  /*10c50*/  ULDC.64 UR4, c[0x0][0x208] ;  /* 0x0000820000047ab9 */ /* 0x000fe40000000a00 */
[----:B------:R-:W2:Y:S04]  /*10c60*/  LDG.E R7, desc[UR4][R2.64] ;  /* 0x0000000402077981 */ /* 0x000ea8000c1e1900 */
[----:B------:R-:W2:Y:S02]  /*10c70*/  LDG.E R2, desc[UR4][R2.64+0x4] ;  /* 0x0000040402027981 */ /* 0x000ea4000c1e1900 */
[----:B--2---:R-:W-:-:S05]  /*10c80*/  IMAD.IADD R2, R2, 0x1, -R7 ;  /* 0x0000000102027824 */ /* 0x004fca00078e0a07 */
[----:B------:R1:W-:Y:S02]  /*10c90*/  STL [R1+0x44], R2 ;  /* 0x0000440201007387 */ /* 0x0003e40000100800 */
.L_x_225:
[----:B------:R-:W1:Y:S01]  /*10ca0*/  LDL.LU R7, [R1+0x8] ;  /* 0x0000080001077983 */ /* 0x000e620000300800 */
[----:B------:R-:W-:Y:S02]  /*10cb0*/  ULDC.64 UR4, c[0x0][0xa20] ;  /* 0x0002880000047ab9 */ /* 0x000fe40000000a00 */
[----:B------:R-:W-:-:S04]  /*10cc0*/  ISETP.NE.U32.AND P1, PT, RZ, UR4, PT ;  /* 0x00000004ff007c0c */ /* 0x000fc8000bf25070 */
[----:B------:R-:W-:Y:S02]  /*10cd0*/  ISETP.NE.AND.EX P1, PT, RZ, UR5, PT, P1 ;  /* 0x00000005ff007c0c */ /* 0x000fe4000bf25310 */
[C---:B-1----:R-:W-:Y:S02]  /*10ce0*/  LOP3.LUT R2, R7.reuse, 0xff000000, RZ, 0xc0, !PT ;  /* 0xff00000007027812 */ /* 0x042fe400078ec0ff */
[C---:B------:R-:W-:Y:S02]  /*10cf0*/  LOP3.LUT R3, R7.reuse, 0xff0000, RZ, 0xc0, !PT ;  /* 0x00ff000007037812 */ /* 0x040fe400078ec0ff */
[----:B------:R-:W-:Y:S02]  /*10d00*/  SHF.R.U32.HI R2, RZ, 0x8, R2 ;  /* 0x00000008ff027819 */ /* 0x000fe40000011602 */
[----:B------:R-:W-:Y:S01]  /*10d10*/  LOP3.LUT R16, R7, 0xffff, RZ, 0xc0, !PT ;  /* 0x0000ffff07107812 */ /* 0x000fe200078ec0ff */
[----:B-----5:R-:W-:Y:S01]  /*10d20*/  IMAD.IADD R7, R8, 0x1, R0 ;  /* 0x0000000108077824 */ /* 0x020fe200078e0200 */
[----:B------:R-:W-:Y:S01]  /*10d30*/  LEA.HI R2, R3, R2, RZ, 0x10 ;  /* 0x0000000203027211 */ /* 0x000fe200078f80ff */
[----:B------:R-:W-:-:S05]  /*10d40*/  IMAD.MOV.U32 R3, RZ, RZ, R10 ;  /* 0x000000ffff037224 */ /* 0x000fca00078e000a */
[----:B------:R1:W-:Y:S04]  /*10d50*/  STL [R1+0x10], R3 ;  /* 0x0000100301007387 */ /* 0x0003e80000100800 */
[----:B------:R1:W-:Y:S01]  /*10d60*/  STL [R1+0x18], R7 ;  /* 0x0000180701007387 */ /* 0x0003e20000100800 */
[----:B------:R-:W-:Y:S05]  /*10d70*/  @!P1 BRA `(.L_x_226) ;  /* 0x0000000000149947 */ /* 0x000fea0003800000 */
[----:B------:R-:W-:Y:S01]  /*10d80*/  IADD3 R6, P0, R17, UR4, RZ ;  /* 0x0000000411067c10 */ /* 0x000fe2000ff1e0ff */
[----:B------:R-:W-:-:S03]  /*10d90*/  ULDC.64 UR6, c[0x0][0x208] ;  /* 0x0000820000067ab9 */ /* 0x000fc60000000a00 */
[----:B-1----:R-:W-:-:S05]  /*10da0*/  IADD3.X R7, R9, UR5, RZ, P0, !PT ;  /* 0x0000000509077c10 */ /* 0x002fca00087fe4ff */
[----:B------:R2:W5:Y:S01]  /*10db0*/  LDG.E R6, desc[UR6][R6.64] ;  /* 0x0000000606067981 */ /* 0x000562000c1e1900 */
[----:B------:R-:W-:Y:S05]  /*10dc0*/  BRA `(.L_x_227) ;  /* 0x0000000000147947 */ /* 0x000fea0003800000 */
.L_x_226:
[----:B------:R-:W-:Y:S05]  /*10dd0*/  @!P0 BRA `(.L_x_227) ;  /* 0x0000000000108947 */ /* 0x000fea0003800000 */
[----:B------:R-:W-:Y:S02]  /*10de0*/  ULDC.64 UR4, c[0x0][0x208] ;  /* 0x0000820000047ab9 */ /* 0x000fe40000000a00 */
[----:B------:R-:W2:Y:S04]  /*10df0*/  LDG.E R6, desc[UR4][R4.64] ;  /* 0x0000000404067981 */ /* 0x000ea8000c1e1900 */
[----:B------:R-:W2:Y:S02]  /*10e00*/  LDG.E R4, desc[UR4][R4.64+0x4] ;  /* 0x0000040404047981 */ /* 0x000ea4000c1e1900 */
[----:B--2---:R-:W-:-:S07]  /*10e10*/  IMAD.IADD R6, R4, 0x1, -R6 ;  /* 0x0000000104067824 */ /* 0x004fce00078e0a06 */
.L_x_227:
[----:B-----5:R-:W-:Y:S01]  /*10e20*/  IMAD.IADD R6, R6, 0x1, -R0 ;  /* 0x0000000106067824 */ /* 0x020fe200078e0a00 */
[----:B------:R-:W-:Y:S01]  /*10e30*/  LOP3.LUT R9, R2, 0xff, RZ, 0xc0, !PT ;  /* 0x000000ff02097812 */ /* 0x000fe200078ec0ff */
[----:B------:R-:W-:Y:S01]  /*10e40*/  IMAD.MOV.U32 R4, RZ, RZ, RZ ;  /* 0x000000ffff047224 */ /* 0x000fe200078e00ff */
[----:B------:R-:W-:Y:S01]  /*10e50*/  BSSY B0, `(.L_x_228) ;  /* 0x000002a000007945 */ /* 0x000fe20003800000 */
[C---:B------:R-:W-:Y:S01]  /*10e60*/  VIADD R0, R6.reuse, 0xaf ;  /* 0x000000af06007836 */ /* 0x040fe20000000000 */
[----:B------:R-:W-:Y:S01]  /*10e70*/  ISETP.GE.AND P0, PT, R6, 0x1, PT ;  /* 0x000000010600780c */ /* 0x000fe20003f06270 */
[----:B------:R-:W-:Y:S01]  /*10e80*/  IMAD.MOV.U32 R10, RZ, RZ, R4 ;  /* 0x000000ffff0a7224 */ /* 0x000fe200078e0004 */
[----:B------:R3:W-:Y:S01]  /*10e90*/  STL [R1+0x38], R4 ;  /* 0x0000380401007387 */ /* 0x0007e20000100800 */
[----:B------:R-:W-:-:S05]  /*10ea0*/  IMAD.HI R0, R0, 0x2e8ba2e9, RZ ;  /* 0x2e8ba2e900007827 */ /* 0x000fca00078e02ff */
[----:B-1----:R-:W-:-:S04]  /*10eb0*/  SHF.R.U32.HI R3, RZ, 0x1f, R0 ;  /* 0x0000001fff037819 */ /* 0x002fc80000011600 */
[----:B------:R-:W-:-:S05]  /*10ec0*/  LEA.HI.SX32 R8, R0, R3, 0x1b ;  /* 0x0000000300087211 */ /* 0x000fca00078fdaff */
[----:B------:R3:W-:Y:S04]  /*10ed0*/  STL [R1+0x40], R8 ;  /* 0x0000400801007387 */ /* 0x0007e80000100800 */
[----:B------:R3:W-:Y:S01]  /*10ee0*/  STL [R1+0x58], R9 ;  /* 0x0000580901007387 */ /* 0x0007e20000100800 */
[----:B------:R-:W-:Y:S05]  /*10ef0*/  @!P0 BRA `(.L_x_229) ;  /* 0x00000000007c8947 */ /* 0x000fea0003800000 */
[----:B------:R-:W-:-:S04]  /*10f00*/  SHF.R.U32.HI R0, RZ, 0x10, R2 ;  /* 0x00000010ff007819 */ /* 0x000fc80000011602 */
[----:B------:R-:W-:-:S13]  /*10f10*/  ISETP.NE.AND P0, PT, R0, RZ, PT ;  /* 0x000000ff0000720c */ /* 0x000fda0003f05270 */
[----:B------:R-:W3:Y:S02]  /*10f20*/  @!P0 LDC R0, c[0x0][0x9f0] ;  /* 0x00027c00ff008b82 */ /* 0x000ee40000000800 */
[----:B---3--:R-:W-:-:S04]  /*10f30*/  IABS R4, R0 ;  /* 0x0000000000047213 */ /* 0x008fc80000000000 */
[----:B------:R-:W1:Y:S08]  /*10f40*/  I2F.RP R2, R4 ;  /* 0x0000000400027306 */ /* 0x000e700000209400 */
[----:B-1----:R-:W1:Y:S02]  /*10f50*/  MUFU.RCP R2, R2 ;  /* 0x0000000200027308 */ /* 0x002e640000001000 */
[----:B-1----:R-:W-:-:S06]  /*10f60*/  VIADD R2, R2, 0xffffffe ;  /* 0x0ffffffe02027836 */ /* 0x002fcc0000000000 */
[----:B------:R-:W1:Y:S02]  /*10f70*/  F2I.FTZ.U32.TRUNC.NTZ R3, R2 ;  /* 0x0000000200037305 */ /* 0x000e64000021f000 */
[----:B-1----:R-:W-:-:S04]  /*10f80*/  IMAD.MOV R2, RZ, RZ, -R3 ;  /* 0x000000ffff027224 */ /* 0x002fc800078e0a03 */
[----:B------:R-:W-:Y:S02]  /*10f90*/  IMAD R5, R2, R4, RZ ;  /* 0x0000000402057224 */ /* 0x000fe400078e02ff */
[----:B------:R-:W-:-:S04]  /*10fa0*/  IMAD.MOV.U32 R2, RZ, RZ, RZ ;  /* 0x000000ffff027224 */ /* 0x000fc800078e00ff */
[----:B--2---:R-:W-:Y:S01]  /*10fb0*/  IMAD.HI.U32 R7, R3, R5, R2 ;  /* 0x0000000503077227 */ /* 0x004fe200078e0002 */
[----:B------:R-:W-:Y:S02]  /*10fc0*/  IABS R2, R0 ;  /* 0x0000000000027213 */ /* 0x000fe40000000000 */
[----:B------:R-:W-:-:S03]  /*10fd0*/  IADD3 R5, R0, -0x1, R8 ;  /* 0xffffffff00057810 */ /* 0x000fc60007ffe008 */
[----:B------:R-:W-:Y:S01]  /*10fe0*/  IMAD.MOV R2, RZ, RZ, -R2 ;  /* 0x000000ffff027224 */ /* 0x000fe200078e0a02 */
[----:B------:R-:W-:Y:S02]  /*10ff0*/  IABS R3, R5 ;  /* 0x0000000500037213 */ /* 0x000fe40000000000 */
[----:B------:R-:W-:Y:S01]  /*11000*/  LOP3.LUT R5, R5, R0, RZ, 0x3c, !PT ;  /* 0x0000000005057212 */ /* 0x000fe200078e3cff */
[----:B------:R-:W-:Y:S02]  /*11010*/  IMAD.MOV.U32 R6, RZ, RZ, R2 ;  /* 0x000000ffff067224 */ /* 0x000fe400078e0002 */
[----:B------:R-:W-:Y:S01]  /*11020*/  IMAD.HI.U32 R2, R7, R3, RZ ;  /* 0x0000000307027227 */ /* 0x000fe200078e00ff */
[----:B------:R-:W-:-:S03]  /*11030*/  ISETP.GE.AND P2, PT, R5, RZ, PT ;  /* 0x000000ff0500720c */ /* 0x000fc60003f46270 */
[----:B------:R-:W-:-:S05]  /*11040*/  IMAD R3, R2, R6, R3 ;  /* 0x0000000602037224 */ /* 0x000fca00078e0203 */
[----:B------:R-:W-:-:S13]  /*11050*/  ISETP.GT.U32.AND P1, PT, R4, R3, PT ;  /* 0x000000030400720c */ /* 0x000fda0003f24070 */
[----:B------:R-:W-:Y:S02]  /*11060*/  @!P1 IMAD.IADD R3, R3, 0x1, -R4 ;  /* 0x0000000103039824 */ /* 0x000fe400078e0a04 */
[----:B------:R-:W-:Y:S01]  /*11070*/  @!P1 VIADD R2, R2, 0x1 ;  /* 0x0000000102029836 */ /* 0x000fe20000000000 */
[----:B------:R-:W-:Y:S02]  /*11080*/  ISETP.NE.AND P1, PT, R0, RZ, PT ;  /* 0x000000ff0000720c */ /* 0x000fe40003f25270 */
[----:B------:R-:W-:-:S13]  /*11090*/  ISETP.GE.U32.AND P0, PT, R3, R4, PT ;  /* 0x000000040300720c */ /* 0x000fda0003f06070 */
[----:B------:R-:W-:-:S04]  /*110a0*/  @P0 VIADD R2, R2, 0x1 ;  /* 0x0000000102020836 */ /* 0x000fc80000000000 */
[----:B------:R-:W-:Y:S01]  /*110b0*/  @!P2 IMAD.MOV R2, RZ, RZ, -R2 ;  /* 0x000000ffff02a224 */ /* 0x000fe200078e0a02 */
[----:B------:R-:W-:-:S05]  /*110c0*/  @!P1 LOP3.LUT R2, RZ, R0, RZ, 0x33, !PT ;  /* 0x00000000ff029212 */ /* 0x000fca00078e33ff */
[----:B------:R-:W-:-:S05]  /*110d0*/  IMAD.MOV.U32 R10, RZ, RZ, R2 ;  /* 0x000000ffff0a7224 */ /* 0x000fca00078e0002 */
[----:B------:R1:W-:Y:S02]  /*110e0*/  STL [R1+0x38], R10 ;  /* 0x0000380a01007387 */ /* 0x0003e40000100800 */
.L_x_229:
[----:B------:R-:W-:Y:S05]  /*110f0*/  BSYNC B0 ;  /* 0x0000000000007941 */ /* 0x000fea0003800000 */
.L_x_228:
[----:B------:R-:W-:Y:S01]  /*11100*/  IMAD.MOV.U32 R0, RZ, RZ, R10 ;  /* 0x000000ffff007224 */ /* 0x000fe200078e000a */
[----:B------:R-:W-:Y:S03]  /*11110*/  BSSY B7, `(.L_x_230) ;  /* 0x00003d7000077945 */ /* 0x000fe60003800000 */
[----:B------:R-:W-:-:S05]  /*11120*/  IMAD R2, R9, R0, RZ ;  /* 0x0000000009027224 */ /* 0x000fca00078e02ff */
[----:B------:R-:W-:Y:S01]  /*11130*/  VIADDMNMX R0, R2, R0, R8, PT ;  /* 0x0000000002007246 */ /* 0x000fe20003800108 */
[----:B------:R4:W-:Y:S03]  /*11140*/  STL [R1+0x24], R2 ;  /* 0x0000240201007387 */ /* 0x0009e60000100800 */
[----:B------:R-:W-:Y:S01]  /*11150*/  ISETP.GT.AND P0, PT, R0, R2, PT ;  /* 0x000000020000720c */ /* 0x000fe20003f04270 */
[----:B------:R4:W-:-:S12]  /*11160*/  STL [R1+0x30], R0 ;  /* 0x0000300001007387 */ /* 0x0009d80000100800 */
[----:B----4-:R-:W-:Y:S05]  /*11170*/  @P0 BRA `(.L_x_231) ;  /* 0x00000000004c0947 */ /* 0x010fea0003800000 */
[----:B------:R-:W4:Y:S02]  /*11180*/  S2R R0, SR_TID.X ;  /* 0x0000000000007919 */ /* 0x000f240000002100 */
[----:B----4-:R-:W-:-:S04]  /*11190*/  LOP3.LUT R0, R0, 0x7f, RZ, 0xc0, !PT ;  /* 0x0000007f00007812 */ /* 0x010fc800078ec0ff */
[----:B------:R-:W-:-:S13]  /*111a0*/  ISETP.NE.AND P0, PT, R0, RZ, PT ;  /* 0x000000ff0000720c */ /* 0x000fda0003f05270 */
[----:B------:R-:W-:Y:S05]  /*111b0*/  @P0 BRA `(.L_x_232) ;  /* 0x0000003c00300947 */ /* 0x000fea0003800000 */
[----:B------:R-:W4:Y:S01]  /*111c0*/  S2R R5, SR_LANEID ;  /* 0x0000000000057919 */ /* 0x000f220000000000 */
[----:B------:R-:W-:Y:S01]  /*111d0*/  VOTEU.ANY UR4, UPT, PT ;  /* 0x0000000000047886 */ /* 0x000fe200038e0100 */
[----:B------:R-:W5:Y:S01]  /*111e0*/  LDC.64 R2, c[0x0][0xc60] ;  /* 0x00031800ff027b82 */ /* 0x000f620000000a00 */
[----:B------:R-:W4:Y:S01]  /*111f0*/  FLO.U32 R0, UR4 ;  /* 0x0000000400007d00 */ /* 0x000f2200080e0000 */
[----:B------:R-:W-:Y:S01]  /*11200*/  ULDC.64 UR6, c[0x0][0x208] ;  /* 0x0000820000067ab9 */ /* 0x000fe20000000a00 */
[----:B----4-:R-:W-:-:S06]  /*11210*/  ISETP.EQ.U32.AND P0, PT, R0, R5, PT ;  /* 0x000000050000720c */ /* 0x010fcc0003f02070 */
[----:B------:R-:W5:Y:S07]  /*11220*/  POPC R5, UR4 ;  /* 0x0000000400057d09 */ /* 0x000f6e0008000000 */
[----:B-----5:R-:W4:Y:S01]  /*11230*/  @P0 ATOMG.E.ADD.STRONG.GPU PT, R3, desc[UR6][R2.64], R5 ;  /* 0x00000005020309a8 */ /* 0x020f2200081ee1c6 */
[----:B---3--:R-:W3:Y:S02]  /*11240*/  S2R R4, SR_LTMASK ;  /* 0x0000000000047919 */ /* 0x008ee40000003900 */
[----:B---3--:R-:W-:-:S04]  /*11250*/  LOP3.LUT R4, R4, UR4, RZ, 0xc0, !PT ;  /* 0x0000000404047c12 */ /* 0x008fc8000f8ec0ff */
[----:B--2---:R-:W2:Y:S01]  /*11260*/  POPC R7, R4 ;  /* 0x0000000400077309 */ /* 0x004ea20000000000 */
[----:B----4-:R-:W2:Y:S02]  /*11270*/  SHFL.IDX PT, R0, R3, R0, 0x1f ;  /* 0x00001f0003007589 */ /* 0x010ea400000e0000 */
[----:B--2---:R-:W-:-:S05]  /*11280*/  IADD3 R0, R0, UR38, R7 ;  /* 0x0000002600007c10 */ /* 0x004fca000fffe007 */
[----:B------:R4:W-:Y:S01]  /*11290*/  STL [R1], R0 ;  /* 0x0000000001007387 */ /* 0x0009e20000100800 */
[----:B------:R-:W-:Y:S05]  /*112a0*/  BRA `(.L_x_232) ;  /* 0x0000003800f47947 */ /* 0x000fea0003800000 */
.L_x_231:
[----:B------:R-:W-:Y:S01]  /*112b0*/  VIADD R0, R18, 0x1e400 ;  /* 0x0001e40012007836 */ /* 0x000fe20000000000 */
[----:B------:R-:W-:Y:S04]  /*112c0*/  BSSY B6, `(.L_x_233) ;  /* 0x0000013000067945 */ /* 0x000fe80003800000 */
[----:B------:R-:W-:-:S13]  /*112d0*/  LOP3.LUT P0, RZ, R0, 0x3ff, RZ, 0xc0, !PT ;  /* 0x000003ff00ff7812 */ /* 0x000fda000780c0ff */
[----:B------:R-:W-:Y:S05]  /*112e0*/  @!P0 BRA `(.L_x_234) ;  /* 0x0000000000408947 */ /* 0x000fea0003800000 */
[----:B------:R-:W-:Y:S01]  /*112f0*/  MOV R2, 0x0 ;  /* 0x0000000000027802 */ /* 0x000fe20000000f00 */
[----:B------:R-:W-:Y:S01]  /*11300*/  ULDC.64 UR6, c[0x4][0xa0] ;  /* 0x0100280000067ab9 */ /* 0x000fe20000000a00 */
[----:B------:R-:W-:Y:S01]  /*11310*/  ULDC.64 UR8, c[0x4][0xa8] ;  /* 0x01002a0000087ab9 */ /* 0x000fe20000000a00 */
[----:B------:R-:W-:Y:S01]  /*11320*/  ULDC.64 UR4, c[0x4][0x28] ;  /* 0x01000a0000047ab9 */ /* 0x000fe20000000a00 */
[----:B---3--:R-:W-:Y:S02]  /*11330*/  IMAD.U32 R4, RZ, RZ, UR6 ;  /* 0x00000006ff047e24 */ /* 0x008fe4000f8e00ff */
[----:B------:R-:W3:Y:S01]  /*11340*/  LDC.64 R2, c[0x4][R2] ;  /* 0x0100000002027b82 */ /* 0x000ee20000000a00 */
[----:B------:R-:W-:Y:S02]  /*11350*/  IMAD.U32 R5, RZ, RZ, UR7 ;  /* 0x00000007ff057e24 */ /* 0x000fe4000f8e00ff */
[----:B------:R-:W-:Y:S02]  /*11360*/  IMAD.U32 R6, RZ, RZ, UR8 ;  /* 0x00000008ff067e24 */ /* 0x000fe4000f8e00ff */
[----:B--2---:R-:W-:-:S02]  /*11370*/  IMAD.U32 R7, RZ, RZ, UR9 ;  /* 0x00000009ff077e24 */ /* 0x004fc4000f8e00ff */
[----:B-1----:R-:W-:Y:S02]  /*11380*/  IMAD.U32 R10, RZ, RZ, UR4 ;  /* 0x00000004ff0a7e24 */ /* 0x002fe4000f8e00ff */
[----:B0-----:R-:W-:Y:S02]  /*11390*/  IMAD.U32 R11, RZ, RZ, UR5 ;  /* 0x00000005ff0b7e24 */ /* 0x001fe4000f8e00ff */
[----:B------:R-:W-:Y:S02]  /*113a0*/  IMAD.MOV.U32 R8, RZ, RZ, 0x70 ;  /* 0x00000070ff087424 */ /* 0x000fe400078e00ff */
[----:B------:R-:W-:Y:S02]  /*113b0*/  IMAD.MOV.U32 R12, RZ, RZ, 0x1 ;  /* 0x00000001ff0c7424 */ /* 0x000fe400078e00ff */
[----:B------:R-:W-:-:S07]  /*113c0*/  IMAD.MOV.U32 R13, RZ, RZ, RZ ;  /* 0x000000ffff0d7224 */ /* 0x000fce00078e00ff */
[----:B------:R-:W-:-:S07]  /*113d0*/  LEPC R20, `(.L_x_234) ;  /* 0x000000001014794e */ /* 0x000fce0000000000 */
[----:B---3--:R-:W-:Y:S05]  /*113e0*/  CALL.ABS.NOINC R2 ;  /* 0x0000000002007343 */ /* 0x008fea0003c00000 */
.L_x_234:
[----:B------:R-:W-:Y:S05]  /*113f0*/  BSYNC B6 ;  /* 0x0000000000067941 */ /* 0x000fea0003800000 */
.L_x_233:
        /* <DEDUP_REMOVED lines=8> */
[----:B------:R4:W4:Y:S01]  /*11480*/  LDC.64 R2, c[0x4][R0] ;  /* 0x0100000000027b82 */ /* 0x0009220000000a00 */
[----:B---3--:R-:W-:Y:S02]  /*11490*/  IMAD.U32 R4, RZ, RZ, UR6 ;  /* 0x00000006ff047e24 */ /* 0x008fe4000f8e00ff */
        /* <DEDUP_REMOVED lines=9> */
[----:B----4-:R-:W-:Y:S05]  /*11530*/  CALL.ABS.NOINC R2 ;  /* 0x0000000002007343 */ /* 0x010fea0003c00000 */
.L_x_237:
        /* <DEDUP_REMOVED lines=16> */
.L_x_236:
[----:B------:R-:W-:Y:S05]  /*11640*/  BSYNC B6 ;  /* 0x0000000000067941 */ /* 0x000fea0003800000 */
.L_x_235:
[----:B---3--:R-:W3:Y:S01]  /*11650*/  LDL.LU R4, [R1+0x20] ;  /* 0x0000200001047983 */ /* 0x008ee20000300800 */
[----:B------:R-:W-:-:S03]  /*11660*/  ULDC.64 UR4, c[0x0][0x9f8] ;  /* 0x00027e0000047ab9 */ /* 0x000fc60000000a00 */
[----:B--2---:R-:W2:Y:S01]  /*11670*/  LDL R7, [R1+0x10] ;  /* 0x0000100001077983 */ /* 0x004ea20000100800 */
[----:B------:R-:W-:Y:S01]  /*11680*/  ISETP.NE.U32.AND P0, PT, RZ, UR4, PT ;  /* 0x00000004ff007c0c */ /* 0x000fe2000bf05070 */
[----:B------:R-:W-:Y:S02]  /*11690*/  ULDC.64 UR6, c[0x0][0x208] ;  /* 0x0000820000067ab9 */ /* 0x000fe40000000a00 */
[----:B------:R-:W4:Y:S01]  /*116a0*/  LDL R0, [R1+0x30] ;  /* 0x0000300001007983 */ /* 0x000f220000100800 */
[----:B------:R-:W-:-:S13]  /*116b0*/  ISETP.NE.AND.EX P0, PT, RZ, UR5, PT, P0 ;  /* 0x00000005ff007c0c */ /* 0x000fda000bf05300 */
[----:B------:R-:W-:-:S04]  /*116c0*/  @P0 IADD3 R2, P1, R17, UR4, RZ ;  /* 0x0000000411020c10 */ /* 0x000fc8000ff3e0ff */
[----:B---3--:R-:W-:Y:S01]  /*116d0*/  @P0 IADD3.X R3, R4, UR5, RZ, P1, !PT ;  /* 0x0000000504030c10 */ /* 0x008fe20008ffe4ff */
[----:B------:R-:W-:-:S04]  /*116e0*/  ULDC.64 UR4, c[0x0][0xa08] ;  /* 0x0002820000047ab9 */ /* 0x000fc80000000a00 */
[----:B--2---:R2:W3:Y:S02]  /*116f0*/  @P0 LDG.E R7, desc[UR6][R2.64] ;  /* 0x0000000602070981 */ /* 0x0044e4000c1e1900 */
[----:B--2---:R-:W2:Y:S01]  /*11700*/  LDC.64 R2, c[0x0][0x418] ;  /* 0x00010600ff027b82 */ /* 0x004ea20000000a00 */
[----:B----4-:R-:W-:Y:S01]  /*11710*/  VIADD R0, R0, 0xffffffff ;  /* 0xffffffff00007836 */ /* 0x010fe20000000000 */
[----:B---3--:R-:W-:Y:S01]  /*11720*/  SHF.R.S32.HI R8, RZ, 0x1f, R7 ;  /* 0x0000001fff087819 */ /* 0x008fe20000011407 */
[----:B------:R3:W-:Y:S04]  /*11730*/  @P0 STL [R1+0x10], R7 ;  /* 0x0000100701000387 */ /* 0x0007e80000100800 */
[----:B------:R3:W-:Y:S01]  /*11740*/  STL [R1+0x20], R8 ;  /* 0x0000200801007387 */ /* 0x0007e20000100800 */
[----:B--2---:R-:W-:Y:S01]  /*11750*/  LOP3.LUT P0, RZ, R2, UR4, RZ, 0xfc, !PT ;  /* 0x0000000402ff7c12 */ /* 0x004fe2000f80fcff */
[----:B------:R-:W-:-:S03]  /*11760*/  UMOV UR4, 0xffffffff ;  /* 0xffffffff00047882 */ /* 0x000fc60000000000 */
[----:B------:R-:W-:-:S04]  /*11770*/  LOP3.LUT P0, RZ, R3, UR5, RZ, 0xfc, P0 ;  /* 0x0000000503ff7c12 */ /* 0x000fc8000800fcff */
[----:B------:R-:W-:Y:S01]  /*11780*/  SEL R17, R7, RZ, !P0 ;  /* 0x000000ff07117207 */ /* 0x000fe20004000000 */
[----:B---3--:R-:W-:Y:S08]  /*11790*/  BRA.DIV UR4, `(.L_x_238) ;  /* 0x0000004a04887947 */ /* 0x008ff0000b800000 */
[----:B------:R-:W2:Y:S02]  /*117a0*/  S2R R4, SR_TID.X ;  /* 0x0000000000047919 */ /* 0x000ea40000002100 */
[----:B--2---:R-:W-:-:S04]  /*117b0*/  SHF.R.U32.HI R4, RZ, 0x5, R4 ;  /* 0x00000005ff047819 */ /* 0x004fc80000011604 */
[----:B------:R-:W-:-:S05]  /*117c0*/  LOP3.LUT R4, R4, 0x3, RZ, 0xc0, !PT ;  /* 0x0000000304047812 */ /* 0x000fca00078ec0ff */
[----:B------:R2:W3:Y:S02]  /*117d0*/  SHFL.IDX PT, R14, R4, RZ, 0x1f ;  /* 0x00001fff040e7589 */ /* 0x0004e400000e0000 */
.L_x_339:
[----:B--2---:R-:W2:Y:S01]  /*117e0*/  LDL.LU R4, [R1+0x1c] ;  /* 0x00001c0001047983 */ /* 0x004ea20000300800 */
[----:B------:R-:W-:Y:S02]  /*117f0*/  PLOP3.LUT P1, PT, PT, PT, PT, 0x8, 0x0 ;  /* 0x000000000000781c */ /* 0x000fe40003f2e170 */
[----:B---3--:R-:W-:Y:S01]  /*11800*/  ISETP.NE.AND P0, PT, R14, RZ, PT ;  /* 0x000000ff0e00720c */ /* 0x008fe20003f05270 */
[----:B------:R3:W-:Y:S01]  /*11810*/  STL [R1+0x8], R0 ;  /* 0x0000080001007387 */ /* 0x0007e20000100800 */
[----:B--2---:R-:W-:-:S09]  /*11820*/  LOP3.LUT R4, R4, 0xfffffffe, RZ, 0xc0, !PT ;  /* 0xfffffffe04047812 */ /* 0x004fd200078ec0ff */
[----:B------:R-:W-:-:S05]  /*11830*/  @P1 LOP3.LUT R4, R4, 0x1, RZ, 0xfc, !PT ;  /* 0x0000000104041812 */ /* 0x000fca00078efcff */
[----:B------:R3:W-:Y:S01]  /*11840*/  STL [R1+0x1c], R4 ;  /* 0x00001c0401007387 */ /* 0x0007e20000100800 */
[----:B------:R-:W-:Y:S05]  /*11850*/  @P0 BRA `(.L_x_239) ;  /* 0x0000000400240947 */ /* 0x000fea0003800000 */
[----:B------:R-:W-:-:S03]  /*11860*/  UMOV UR4, 0xffffffff ;  /* 0xffffffff00047882 */ /* 0x000fc60000000000 */
[----:B------:R-:W-:Y:S05]  /*11870*/  BRA.DIV UR4, `(.L_x_240) ;  /* 0x0000004a04847947 */ /* 0x000fea000b800000 */
[----:B------:R-:W-:-:S13]  /*11880*/  ELECT P6, URZ, PT ;  /* 0x00000000003f782f */ /* 0x000fda00038c0000 */
.L_x_342:
[----:B------:R-:W-:Y:S05]  /*11890*/  @!P6 BRA `(.L_x_239) ;  /* 0x000000040014e947 */ /* 0x000fea0003800000 */
[----:B------:R-:W-:-:S04]  /*118a0*/  ISETP.NE.U32.AND P0, PT, R2, RZ, PT ;  /* 0x000000ff0200720c */ /* 0x000fc80003f05070 */
[----:B------:R-:W-:-:S13]  /*118b0*/  ISETP.NE.AND.EX P0, PT, R3, RZ, PT, P0 ;  /* 0x000000ff0300720c */ /* 0x000fda0003f05300 */
[----:B------:R-:W-:Y:S05]  /*118c0*/  @!P0 BRA `(.L_x_241) ;  /* 0x0000000000548947 */ /* 0x000fea0003800000 */
[----:B------:R-:W2:Y:S01]  /*118d0*/  LDC R6, c[0x0][0x43c] ;  /* 0x00010f00ff067b82 */ /* 0x000ea20000000800 */
[----:B------:R-:W-:Y:S01]  /*118e0*/  IMAD.MOV.U32 R9, RZ, RZ, R0 ;  /* 0x000000ffff097224 */ /* 0x000fe200078e0000 */
[----:B------:R-:W-:Y:S01]  /*118f0*/  ULDC.64 UR4, c[0x0][0x428] ;  /* 0x00010a0000047ab9 */ /* 0x000fe20000000a00 */
[----:B------:R-:W-:Y:S02]  /*11900*/  ULDC.64 UR6, c[0x0][0x208] ;  /* 0x0000820000067ab9 */ /* 0x000fe40000000a00 */
[----:B---3--:R-:W-:Y:S01]  /*11910*/  IMAD.MOV.U32 R0, RZ, RZ, R9 ;  /* 0x000000ffff007224 */ /* 0x008fe200078e0009 */
[----:B--2---:R-:W-:-:S13]  /*11920*/  ISETP.NE.AND P0, PT, R6, 0x1, PT ;  /* 0x000000010600780c */ /* 0x004fda0003f05270 */
[----:B------:R-:W2:Y:S02]  /*11930*/  @P0 LDC.64 R4, c[0x0][0x440] ;  /* 0x00011000ff040b82 */ /* 0x000ea40000000a00 */
[----:B--2---:R-:W-:-:S05]  /*11940*/  @P0 IMAD.HI.U32 R4, R9, R4, RZ ;  /* 0x0000000409040227 */ /* 0x004fca00078e00ff */
[----:B------:R-:W-:-:S04]  /*11950*/  @P0 SHF.R.U32.HI R0, RZ, R5, R4 ;  /* 0x00000005ff000219 */ /* 0x000fc80000011604 */
[--C-:B------:R-:W-:Y:S01]  /*11960*/  SHF.R.S32.HI R5, RZ, 0x1f, R0.reuse ;  /* 0x0000001fff057819 */ /* 0x100fe20000011400 */
[----:B------:R-:W-:-:S04]  /*11970*/  IMAD.MOV R4, RZ, RZ, -R0 ;  /* 0x000000ffff047224 */ /* 0x000fc800078e0a00 */
[----:B------:R-:W-:Y:S02]  /*11980*/  IMAD R9, R6, R4, R9 ;  /* 0x0000000406097224 */ /* 0x000fe400078e0209 */
[----:B------:R-:W-:Y:S02]  /*11990*/  IMAD R6, R8, UR4, RZ ;  /* 0x0000000408067c24 */ /* 0x000fe4000f8e02ff */
[----:B------:R-:W-:Y:S01]  /*119a0*/  IMAD.MOV.U32 R4, RZ, RZ, R0 ;  /* 0x000000ffff047224 */ /* 0x000fe200078e0000 */
[----:B------:R2:W-:Y:S01]  /*119b0*/  STL [R1+0x8], R9 ;  /* 0x0000080901007387 */ /* 0x0005e20000100800 */
[C---:B------:R-:W-:Y:S02]  /*119c0*/  IMAD R0, R7.reuse, UR5, R6 ;  /* 0x0000000507007c24 */ /* 0x040fe4000f8e0206 */
[----:B------:R-:W-:-:S04]  /*119d0*/  IMAD.WIDE.U32 R4, R7, UR4, R4 ;  /* 0x0000000407047c25 */ /* 0x000fc8000f8e0004 */
[----:B------:R-:W-:Y:S01]  /*119e0*/  IMAD.IADD R0, R5, 0x1, R0 ;  /* 0x0000000105007824 */ /* 0x000fe200078e0200 */
[----:B------:R-:W-:-:S04]  /*119f0*/  LEA R2, P0, R4, R2, 0x2 ;  /* 0x0000000204027211 */ /* 0x000fc800078010ff */
[----:B------:R-:W-:-:S05]  /*11a00*/  LEA.HI.X R3, R4, R3, R0, 0x2, P0 ;  /* 0x0000000304037211 */ /* 0x000fca00000f1400 */
[----:B------:R2:W5:Y:S04]  /*11a10*/  LDG.E R17, desc[UR6][R2.64] ;  /* 0x0000000602117981 */ /* 0x000568000c1e1900 */
.L_x_241:
[----:B--2---:R-:W2:Y:S01]  /*11a20*/  LDL R2, [R1+0x14] ;  /* 0x0000140001027983 */ /* 0x004ea20000100800 */
[----:B---3--:R-:W-:Y:S01]  /*11a30*/  IMAD R0, R19, 0x8, R18 ;  /* 0x0000000813007824 */ /* 0x008fe200078e0212 */
[----:B--2---:R-:W-:-:S04]  /*11a40*/  SHF.L.U32 R2, R2, 0x1f, RZ ;  /* 0x0000001f02027819 */ /* 0x004fc800000006ff */
[----:B------:R-:W2:Y:S02]  /*11a50*/  SYNCS.PHASECHK.TRANS64.TRYWAIT P0, [R0+URZ+0x34840], R2 ;  /* 0x03484002000075a7 */ /* 0x000ea4000800017f */
[----:B--2---:R-:W-:Y:S05]  /*11a60*/  @!P0 BRA `(.L_x_242) ;  /* 0x0000004800288947 */ /* 0x004fea0003800000 */
.L_x_343:
[----:B------:R-:W3:Y:S02]  /*11a70*/  S2R R3, SR_TID.X ;  /* 0x0000000000037919 */ /* 0x000ee40000002100 */
[----:B---3--:R-:W-:-:S04]  /*11a80*/  LOP3.LUT R3, R3, 0x7f, RZ, 0xc0, !PT ;  /* 0x0000007f03037812 */ /* 0x008fc800078ec0ff */
[----:B------:R-:W-:-:S13]  /*11a90*/  ISETP.NE.AND P0, PT, R3, RZ, PT ;  /* 0x000000ff0300720c */ /* 0x000fda0003f05270 */
[----:B------:R-:W-:Y:S05]  /*11aa0*/  @P0 BRA `(.L_x_243) ;  /* 0x00000000001c0947 */ /* 0x000fea0003800000 */
[----:B------:R-:W3:Y:S01]  /*11ab0*/  S2R R3, SR_TID.X ;  /* 0x0000000000037919 */ /* 0x000ee20000002100 */
[----:B--2---:R-:W-:-:S04]  /*11ac0*/  IMAD.MOV.U32 R2, RZ, RZ, 0xb000 ;  /* 0x0000b000ff027424 */ /* 0x004fc800078e00ff */
[----:B------:R4:W-:Y:S01]  /*11ad0*/  SYNCS.ARRIVE.TRANS64 RZ, [R0+URZ+0x34830], R2 ;  /* 0x0348300200ff79a7 */ /* 0x0009e2000800003f */
[----:B---3--:R-:W-:-:S04]  /*11ae0*/  LOP3.LUT R3, R3, 0x1f, RZ, 0xc0, !PT ;  /* 0x0000001f03037812 */ /* 0x008fc800078ec0ff */
[----:B------:R-:W-:-:S13]  /*11af0*/  ISETP.NE.AND P0, PT, R3, RZ, PT ;  /* 0x000000ff0300720c */ /* 0x000fda0003f05270 */
[----:B----4-:R-:W-:Y:S05]  /*11b00*/  @!P0 BRA `(.L_x_243) ;  /* 0x0000000000048947 */ /* 0x010fea0003800000 */
[----:B------:R-:W-:Y:S01]  /*11b10*/  BPT.TRAP 0x1 ;  /* 0x000000040000795c */ /* 0x000fe20000300000 */
.L_x_243:
[----:B------:R-:W3:Y:S04]  /*11b20*/  LDL R4, [R1+0x8] ;  /* 0x0000080001047983 */ /* 0x000ee80000100800 */
[----:B------:R-:W4:Y:S04]  /*11b30*/  LDL R3, [R1+0x18] ;  /* 0x0000180001037983 */ /* 0x000f280000100800 */
[----:B--2---:R-:W2:Y:S01]  /*11b40*/  LDL.LU R2, [R1+0x1c] ;  /* 0x00001c0001027983 */ /* 0x004ea20000300800 */
[----:B------:R-:W-:Y:S01]  /*11b50*/  R2UR UR9, R0 ;  /* 0x00000000000972ca */ /* 0x000fe200000e0000 */
[----:B------:R-:W-:Y:S01]  /*11b60*/  IMAD R0, R19, 0xb000, R18 ;  /* 0x0000b00013007824 */ /* 0x000fe200078e0212 */
[----:B------:R-:W-:Y:S01]  /*11b70*/  PLOP3.LUT P0, PT, PT, PT, PT, 0x80, 0x0 ;  /* 0x000000000000781c */ /* 0x000fe20003f0f070 */
[----:B------:R-:W-:Y:S01]  /*11b80*/  UIADD3 UR4, UP0, UR36, 0x370, URZ ;  /* 0x0000037024047890 */ /* 0x000fe2000ff1e03f */
[----:B------:R-:W-:Y:S01]  /*11b90*/  R2UR UR12, R16 ;  /* 0x00000000100c72ca */ /* 0x000fe200000e0000 */
[----:B------:R-:W-:Y:S01]  /*11ba0*/  UMOV UR10, URZ ;  /* 0x0000003f000a7c82 */ /* 0x000fe20008000000 */
[----:B------:R-:W-:Y:S01]  /*11bb0*/  R2UR UR6, R0 ;  /* 0x00000000000672ca */ /* 0x000fe200000e0000 */
[----:B------:R-:W-:Y:S01]  /*11bc0*/  UMOV UR7, 0x14f00000 ;  /* 0x14f0000000077882 */ /* 0x000fe20000000000 */
[----:B-----5:R-:W-:Y:S01]  /*11bd0*/  R2UR UR13, R17 ;  /* 0x00000000110d72ca */ /* 0x020fe200000e0000 */
[----:B------:R-:W-:-:S04]  /*11be0*/  UMOV UR15, 0x40 ;  /* 0x00000040000f7882 */ /* 0x000fc80000000000 */
[----:B------:R-:W-:-:S06]  /*11bf0*/  UIADD3 UR9, UR9, 0x34830, URZ ;  /* 0x0003483009097890 */ /* 0x000fcc000fffe03f */
[----:B------:R-:W-:Y:S02]  /*11c00*/  UIADD3 UR8, UR6, 0x1e400, URZ ;  /* 0x0001e40006087890 */ /* 0x000fe4000fffe03f */
[----:B------:R-:W-:-:S03]  /*11c10*/  UIADD3 UR14, UR6, 0x23c00, URZ ;  /* 0x00023c00060e7890 */ /* 0x000fc6000fffe03f */
[----:B------:R-:W-:Y:S01]  /*11c20*/  UMOV UR6, 0x0 ;  /* 0x0000000000067882 */ /* 0x000fe20000000000 */
[----:B---3--:R-:W-:Y:S02]  /*11c30*/  R2UR UR11, R4 ;  /* 0x00000000040b72ca */ /* 0x008fe400000e0000 */
[----:B----4-:R-:W-:Y:S02]  /*11c40*/  R2UR UR5, R3 ;  /* 0x00000000030572ca */ /* 0x010fe400000e0000 */
[----:B--2---:R-:W-:-:S04]  /*11c50*/  LOP3.LUT R2, R2, 0xfffffffe, RZ, 0xc0, !PT ;  /* 0xfffffffe02027812 */ /* 0x004fc800078ec0ff */
[----:B------:R-:W-:-:S07]  /*11c60*/  @P0 LOP3.LUT R2, R2, 0x1, RZ, 0xfc, !PT ;  /* 0x0000000102020812 */ /* 0x000fce00078efcff */
[----:B------:R-:W-:Y:S01]  /*11c70*/  UIMAD UR11, UR11, 0xb0, UR5 ;  /* 0x000000b00b0b78a4 */ /* 0x000fe2000f8e0205 */
[----:B------:R2:W-:Y:S01]  /*11c80*/  STL [R1+0x1c], R2 ;  /* 0x00001c0201007387 */ /* 0x0005e20000100800 */
[----:B------:R-:W-:-:S09]  /*11c90*/  UIADD3.X UR5, URZ, UR37, URZ, UP0, !UPT ;  /* 0x000000253f057290 */ /* 0x000fd200087fe43f */
[----:B------:R3:W-:Y:S02]  /*11ca0*/  UTMALDG.4D [UR8], [UR4], desc[UR6] ;  /* 0x00000608040075b4 */ /* 0x0007e40008019000 */
[----:B---3--:R-:W-:Y:S01]  /*11cb0*/  UMOV UR8, UR14 ;  /* 0x0000000e00087c82 */ /* 0x008fe20008000000 */
[----:B------:R-:W-:Y:S02]  /*11cc0*/  UMOV UR10, UR15 ;  /* 0x0000000f000a7c82 */ /* 0x000fe40008000000 */
[----:B------:R2:W-:Y:S02]  /*11cd0*/  UTMALDG.4D [UR8], [UR4], desc[UR6] ;  /* 0x00000608040075b4 */ /* 0x0005e40008019000 */
[----:B--2---:R-:W-:Y:S01]  /*11ce0*/  NOP ;  /* 0x0000000000007918 */ /* 0x004fe20000000000 */
.L_x_239:
[----:B------:R-:W2:Y:S04]  /*11cf0*/  LDL.LU R3, [R1+0x34] ;  /* 0x0000340001037983 */ /* 0x000ea80000300800 */
[----:B------:R-:W4:Y:S04]  /*11d00*/  LDL.LU R5, [R1+0x2c] ;  /* 0x00002c0001057983 */ /* 0x000f280000300800 */
[----:B---3--:R-:W3:Y:S01]  /*11d10*/  LDL.LU R4, [R1+0x3c] ;  /* 0x00003c0001047983 */ /* 0x008ee20000300800 */
[----:B------:R-:W-:Y:S05]  /*11d20*/  WARPSYNC.ALL ;  /* 0x0000000000007948 */ /* 0x000fea0003800000 */
[----:B------:R-:W-:Y:S01]  /*11d30*/  ULDC.64 UR6, c[0x0][0xa00] ;  /* 0x0002800000067ab9 */ /* 0x000fe20000000a00 */
[----:B------:R-:W-:Y:S01]  /*11d40*/  ULDC.64 UR4, c[0x0][0x298] ;  /* 0x0000a60000047ab9 */ /* 0x000fe20000000a00 */
[----:B------:R-:W-:Y:S01]  /*11d50*/  BAR.SYNC.DEFER_BLOCKING 0x8, 0x180 ;  /* 0x0206000000007b1d */ /* 0x000fe20000010000 */
[----:B------:R-:W-:Y:S01]  /*11d60*/  ISETP.NE.U32.AND P0, PT, RZ, UR6, PT ;  /* 0x00000006ff007c0c */ /* 0x000fe2000bf05070 */
[----:B------:R-:W-:-:S03]  /*11d70*/  VIADD R2, R18, 0x16400 ;  /* 0x0001640012027836 */ /* 0x000fc60000000000 */
[----:B------:R-:W-:Y:S01]  /*11d80*/  ISETP.NE.AND.EX P0, PT, RZ, UR7, PT, P0 ;  /* 0x00000007ff007c0c */ /* 0x000fe2000bf05300 */
[----:B------:R-:W-:Y:S01]  /*11d90*/  BSSY B6, `(.L_x_244) ;  /* 0x000001e000067945 */ /* 0x000fe20003800000 */
[----:B------:R-:W-:Y:S02]  /*11da0*/  LOP3.LUT P1, RZ, R2, 0x3ff, RZ, 0xc0, !PT ;  /* 0x000003ff02ff7812 */ /* 0x000fe4000782c0ff */
[----:B--2---:R-:W-:Y:S02]  /*11db0*/  SHF.R.S32.HI R0, RZ, 0x1f, R3 ;  /* 0x0000001fff007819 */ /* 0x004fe40000011403 */
[----:B----4-:R-:W-:-:S03]  /*11dc0*/  SEL R5, R5, RZ, !P0 ;  /* 0x000000ff05057207 */ /* 0x010fc60004000000 */
[----:B------:R-:W-:Y:S01]  /*11dd0*/  IMAD R0, R0, UR4, RZ ;  /* 0x0000000400007c24 */ /* 0x000fe2000f8e02ff */
[----:B---3--:R-:W-:-:S03]  /*11de0*/  SEL R4, R4, RZ, !P0 ;  /* 0x000000ff04047207 */ /* 0x008fc60004000000 */
[C---:B------:R-:W-:Y:S02]  /*11df0*/  IMAD R0, R3.reuse, UR5, R0 ;  /* 0x0000000503007c24 */ /* 0x040fe4000f8e0200 */
[----:B------:R-:W-:-:S04]  /*11e00*/  IMAD.WIDE.U32 R2, R3, UR4, RZ ;  /* 0x0000000403027c25 */ /* 0x000fc8000f8e00ff */
[----:B------:R-:W-:Y:S01]  /*11e10*/  IMAD.IADD R0, R3, 0x1, R0 ;  /* 0x0000000103007824 */ /* 0x000fe200078e0200 */
[----:B------:R2:W-:Y:S04]  /*11e20*/  STL.64 [R1+0x50], R2 ;  /* 0x0000500201007387 */ /* 0x0005e80000100a00 */
[----:B------:R2:W-:Y:S04]  /*11e30*/  STL [R1+0x2c], R5 ;  /* 0x00002c0501007387 */ /* 0x0005e80000100800 */
[----:B------:R2:W-:Y:S04]  /*11e40*/  STL [R1+0x3c], R4 ;  /* 0x00003c0401007387 */ /* 0x0005e80000100800 */
[----:B------:R2:W-:Y:S01]  /*11e50*/  STL [R1+0x34], R0 ;  /* 0x0000340001007387 */ /* 0x0005e20000100800 */
[----:B------:R-:W-:Y:S05]  /*11e60*/  @!P1 BRA `(.L_x_245) ;  /* 0x0000000000409947 */ /* 0x000fea0003800000 */
[----:B--2---:R-:W-:Y:S01]  /*11e70*/  MOV R2, 0x0 ;  /* 0x0000000000027802 */ /* 0x004fe20000000f00 */
[----:B------:R-:W-:Y:S01]  /*11e80*/  ULDC.64 UR6, c[0x4][0xa0] ;  /* 0x0100280000067ab9 */ /* 0x000fe20000000a00 */
[----:B------:R-:W-:Y:S01]  /*11e90*/  ULDC.64 UR8, c[0x4][0xa8] ;  /* 0x01002a0000087ab9 */ /* 0x000fe20000000a00 */
[----:B------:R-:W-:Y:S01]  /*11ea0*/  ULDC.64 UR4, c[0x4][0x20] ;  /* 0x0100080000047ab9 */ /* 0x000fe20000000a00 */
[----:B------:R-:W-:Y:S02]  /*11eb0*/  IMAD.U32 R4, RZ, RZ, UR6 ;  /* 0x00000006ff047e24 */ /* 0x000fe4000f8e00ff */
[----:B------:R-:W2:Y:S01]  /*11ec0*/  LDC.64 R2, c[0x4][R2] ;  /* 0x0100000002027b82 */ /* 0x000ea20000000a00 */
[----:B------:R-:W-:Y:S02]  /*11ed0*/  IMAD.U32 R5, RZ, RZ, UR7 ;  /* 0x00000007ff057e24 */ /* 0x000fe4000f8e00ff */
[----:B------:R-:W-:Y:S02]  /*11ee0*/  IMAD.U32 R6, RZ, RZ, UR8 ;  /* 0x00000008ff067e24 */ /* 0x000fe4000f8e00ff */
[----:B------:R-:W-:-:S02]  /*11ef0*/  IMAD.U32 R7, RZ, RZ, UR9 ;  /* 0x00000009ff077e24 */ /* 0x000fc4000f8e00ff */
[----:B-1----:R-:W-:Y:S02]  /*11f00*/  IMAD.U32 R10, RZ, RZ, UR4 ;  /* 0x00000004ff0a7e24 */ /* 0x002fe4000f8e00ff */
[----:B0-----:R-:W-:Y:S02]  /*11f10*/  IMAD.U32 R11, RZ, RZ, UR5 ;  /* 0x00000005ff0b7e24 */ /* 0x001fe4000f8e00ff */
[----:B------:R-:W-:Y:S02]  /*11f20*/  IMAD.MOV.U32 R8, RZ, RZ, 0x70 ;  /* 0x00000070ff087424 */ /* 0x000fe400078e00ff */
[----:B------:R-:W-:Y:S02]  /*11f30*/  IMAD.MOV.U32 R12, RZ, RZ, 0x1 ;  /* 0x00000001ff0c7424 */ /* 0x000fe400078e00ff */
[----:B------:R-:W-:-:S07]  /*11f40*/  IMAD.MOV.U32 R13, RZ, RZ, RZ ;  /* 0x000000ffff0d7224 */ /* 0x000fce00078e00ff */
[----:B------:R-:W-:-:S07]  /*11f50*/  LEPC R20, `(.L_x_245) ;  /* 0x000000001014794e */ /* 0x000fce0000000000 */
[----:B--2---:R-:W-:Y:S05]  /*11f60*/  CALL.ABS.NOINC R2 ;  /* 0x0000000002007343 */ /* 0x004fea0003c00000 */
.L_x_245:
[----:B------:R-:W-:Y:S05]  /*11f70*/  BSYNC B6 ;  /* 0x0000000000067941 */ /* 0x000fea0003800000 */
.L_x_244:
[----:B--2---:R-:W2:Y:S01]  /*11f80*/  LDL.LU R0, [R1+0x3c] ;  /* 0x00003c0001007983 */ /* 0x004ea20000300800 */
[----:B------:R-:W3:Y:S01]  /*11f90*/  LDC R8, c[0x0][0x448] ;  /* 0x00011200ff087b82 */ /* 0x000ee20000000800 */
[----:B------:R-:W-:Y:S01]  /*11fa0*/  ULDC.64 UR4, c[0x0][0x2d8] ;  /* 0x0000b60000047ab9 */ /* 0x000fe20000000a00 */
[----:B------:R-:W-:Y:S01]  /*11fb0*/  ULDC.64 UR6, c[0x0][0x280] ;  /* 0x0000a00000067ab9 */ /* 0x000fe20000000a00 */
[----:B------:R-:W4:Y:S04]  /*11fc0*/  LDL.LU R4, [R1+0x34] ;  /* 0x0000340001047983 */ /* 0x000f280000300800 */
[----:B------:R-:W4:Y:S04]  /*11fd0*/  LDL.LU.64 R2, [R1+0x50] ;  /* 0x0000500001027983 */ /* 0x000f280000300a00 */
[----:B------:R-:W2:Y:S04]  /*11fe0*/  LDL.LU R6, [R1+0x2c] ;  /* 0x00002c0001067983 */ /* 0x000ea80000300800 */
[----:B------:R-:W2:Y:S01]  /*11ff0*/  LDL.LU R5, [R1+0x4] ;  /* 0x0000040001057983 */ /* 0x000ea20000300800 */
[----:B---3--:R-:W-:Y:S01]  /*12000*/  ISETP.NE.AND P0, PT, R8, 0x1, PT ;  /* 0x000000010800780c */ /* 0x008fe20003f05270 */
[----:B------:R-:W3:-:S12]  /*12010*/  S2R R9, SR_TID.X ;  /* 0x0000000000097919 */ /* 0x000ed80000002100 */
[----:B------:R-:W0:Y:S01]  /*12020*/  @P0 LDC R7, c[0x0][0x450] ;  /* 0x00011400ff070b82 */ /* 0x000e220000000800 */
[----:B---3--:R-:W-:-:S05]  /*12030*/  IMAD.SHL.U32 R9, R9, 0x8, RZ ;  /* 0x0000000809097824 */ /* 0x008fca00078e00ff */
[----:B------:R-:W-:-:S04]  /*12040*/  LOP3.LUT R9, R9, 0x38, RZ, 0xc0, !PT ;  /* 0x0000003809097812 */ /* 0x000fc800078ec0ff */
[----:B------:R-:W-:Y:S01]  /*12050*/  LOP3.LUT R9, R9, 0x40, RZ, 0xfc, !PT ;  /* 0x0000004009097812 */ /* 0x000fe200078efcff */
[----:B----4-:R-:W-:Y:S02]  /*12060*/  IMAD.MOV.U32 R3, RZ, RZ, R4 ;  /* 0x000000ffff037224 */ /* 0x010fe400078e0004 */
[----:B------:R-:W3:Y:S01]  /*12070*/  S2R R4, SR_TID.X ;  /* 0x0000000000047919 */ /* 0x000ee20000002100 */
[----:B------:R-:W-:-:S04]  /*12080*/  IMAD.WIDE.U32 R2, R16, UR4, R2 ;  /* 0x0000000410027c25 */ /* 0x000fc8000f8e0002 */
[----:B------:R-:W-:Y:S01]  /*12090*/  IMAD R3, R16, UR5, R3 ;  /* 0x0000000510037c24 */ /* 0x000fe2000f8e0203 */
[----:B------:R-:W-:Y:S02]  /*120a0*/  ULDC.64 UR4, c[0x0][0x2e0] ;  /* 0x0000b80000047ab9 */ /* 0x000fe40000000a00 */
[----:B--2---:R-:W-:Y:S02]  /*120b0*/  IMAD R0, R0, UR4, RZ ;  /* 0x0000000400007c24 */ /* 0x004fe4000f8e02ff */
[----:B------:R-:W-:-:S04]  /*120c0*/  IMAD.WIDE.U32 R2, R6, UR4, R2 ;  /* 0x0000000406027c25 */ /* 0x000fc8000f8e0002 */
[----:B------:R-:W-:Y:S01]  /*120d0*/  IMAD R0, R6, UR5, R0 ;  /* 0x0000000506007c24 */ /* 0x000fe2000f8e0200 */
[----:B------:R-:W-:Y:S01]  /*120e0*/  ULDC.64 UR4, c[0x0][0x2d0] ;  /* 0x0000b40000047ab9 */ /* 0x000fe20000000a00 */
[C---:B---3--:R-:W-:Y:S01]  /*120f0*/  LOP3.LUT R6, R4.reuse, 0x7f, RZ, 0xc0, !PT ;  /* 0x0000007f04067812 */ /* 0x048fe200078ec0ff */
[----:B------:R-:W-:-:S03]  /*12100*/  IMAD.SHL.U32 R4, R4, 0x10, RZ ;  /* 0x0000001004047824 */ /* 0x000fc600078e00ff */
[----:B------:R-:W-:-:S04]  /*12110*/  SHF.R.U32.HI R6, RZ, 0x3, R6 ;  /* 0x00000003ff067819 */ /* 0x000fc80000011606 */
[----:B------:R-:W-:Y:S02]  /*12120*/  LOP3.LUT R4, R6, 0x70, R4, 0xf8, !PT ;  /* 0x0000007006047812 */ /* 0x000fe400078ef804 */
[----:B------:R-:W2:Y:S01]  /*12130*/  @P0 LDC R6, c[0x0][0x44c] ;  /* 0x00011300ff060b82 */ /* 0x000ea20000000800 */
[----:B------:R-:W-:Y:S02]  /*12140*/  IMAD.SHL.U32 R5, R5, 0x80, RZ ;  /* 0x0000008005057824 */ /* 0x000fe400078e00ff */
[----:B------:R-:W-:-:S03]  /*12150*/  IMAD.IADD R3, R3, 0x1, R0 ;  /* 0x0000000103037824 */ /* 0x000fc600078e0200 */
[----:B------:R-:W-:-:S05]  /*12160*/  LOP3.LUT R0, R4, R5, RZ, 0xfc, !PT ;  /* 0x0000000504007212 */ /* 0x000fca00078efcff */
[----:B------:R-:W-:Y:S02]  /*12170*/  IMAD.MOV.U32 R4, RZ, RZ, R0 ;  /* 0x000000ffff047224 */ /* 0x000fe400078e0000 */
[----:B--2---:R-:W-:-:S05]  /*12180*/  @P0 IMAD.HI.U32 R6, R0, R6, RZ ;  /* 0x0000000600060227 */ /* 0x004fca00078e00ff */
[----:B0-----:R-:W-:-:S05]  /*12190*/  @P0 SHF.R.U32.HI R4, RZ, R7, R6 ;  /* 0x00000007ff040219 */ /* 0x001fca0000011606 */
[----:B------:R-:W-:-:S04]  /*121a0*/  IMAD.MOV R6, RZ, RZ, -R4 ;  /* 0x000000ffff067224 */ /* 0x000fc800078e0a04 */
[----:B------:R-:W-:Y:S01]  /*121b0*/  IMAD R0, R8, R6, R0 ;  /* 0x0000000608007224 */ /* 0x000fe200078e0200 */
[----:B------:R-:W-:Y:S01]  /*121c0*/  SHF.R.S32.HI R6, RZ, 0x1f, R4 ;  /* 0x0000001fff067819 */ /* 0x000fe20000011404 */
[----:B------:R-:W-:-:S04]  /*121d0*/  IMAD.WIDE.U32 R2, R4, UR4, R2 ;  /* 0x0000000404027c25 */ /* 0x000fc8000f8e0002 */
[----:B------:R-:W-:-:S04]  /*121e0*/  IMAD R6, R6, UR4, RZ ;  /* 0x0000000406067c24 */ /* 0x000fc8000f8e02ff */
[----:B------:R-:W-:Y:S01]  /*121f0*/  IMAD R4, R4, UR5, R6 ;  /* 0x0000000504047c24 */ /* 0x000fe2000f8e0206 */
[----:B------:R-:W-:-:S03]  /*12200*/  ULDC.64 UR4, c[0x0][0x2c8] ;  /* 0x0000b20000047ab9 */ /* 0x000fc60000000a00 */
[----:B------:R-:W-:Y:S01]  /*12210*/  IMAD.IADD R3, R3, 0x1, R4 ;  /* 0x0000000103037824 */ /* 0x000fe200078e0204 */
[----:B------:R-:W-:Y:S01]  /*12220*/  SHF.R.S32.HI R4, RZ, 0x1f, R0 ;  /* 0x0000001fff047819 */ /* 0x000fe20000011400 */
[----:B------:R-:W-:-:S04]  /*12230*/  IMAD.WIDE.U32 R2, R0, UR4, R2 ;  /* 0x0000000400027c25 */ /* 0x000fc8000f8e0002 */
[----:B------:R-:W-:Y:S01]  /*12240*/  IMAD R4, R4, UR4, RZ ;  /* 0x0000000404047c24 */ /* 0x000fe2000f8e02ff */
[----:B------:R-:W-:Y:S02]  /*12250*/  ULDC UR4, c[0x0][0x2b8] ;  /* 0x0000ae0000047ab9 */ /* 0x000fe40000000800 */
[----:B------:R-:W-:Y:S02]  /*12260*/  ISETP.GE.AND P1, PT, R9, UR4, PT ;  /* 0x0000000409007c0c */ /* 0x000fe4000bf26270 */
[----:B------:R0:W5:Y:S01]  /*12270*/  LDL R9, [R1+0x28] ;  /* 0x0000280001097983 */ /* 0x0001620000100800 */
[----:B------:R-:W1:Y:S01]  /*12280*/  S2R R7, SR_TID.X ;  /* 0x0000000000077919 */ /* 0x000e620000002100 */
[----:B------:R-:W-:Y:S01]  /*12290*/  IMAD R0, R0, UR5, R4 ;  /* 0x0000000500007c24 */ /* 0x000fe2000f8e0204 */
[----:B------:R-:W-:-:S03]  /*122a0*/  LEA R4, P2, R2, UR6, 0x1 ;  /* 0x0000000602047c11 */ /* 0x000fc6000f8408ff */
[----:B------:R-:W-:-:S05]  /*122b0*/  IMAD.IADD R0, R3, 0x1, R0 ;  /* 0x0000000103007824 */ /* 0x000fca00078e0200 */
[----:B------:R-:W-:Y:S01]  /*122c0*/  LEA.HI.X R3, R2, UR7, R0, 0x1, P2 ;  /* 0x0000000702037c11 */ /* 0x000fe200090f0c00 */
[----:B-1----:R-:W-:-:S05]  /*122d0*/  IMAD.SHL.U32 R10, R7, 0x8, RZ ;  /* 0x00000008070a7824 */ /* 0x002fca00078e00ff */
[----:B------:R-:W-:-:S04]  /*122e0*/  LOP3.LUT R10, R10, 0x38, RZ, 0xc0, !PT ;  /* 0x000000380a0a7812 */ /* 0x000fc800078ec0ff */
[----:B------:R-:W-:Y:S01]  /*122f0*/  ISETP.GE.AND P0, PT, R10, UR4, PT ;  /* 0x000000040a007c0c */ /* 0x000fe2000bf06270 */
[----:B------:R-:W-:-:S03]  /*12300*/  UMOV UR4, 0xffffffff ;  /* 0xffffffff00047882 */ /* 0x000fc60000000000 */
[----:B0-----:R-:W-:Y:S09]  /*12310*/  BRA.DIV UR4, `(.L_x_246) ;  /* 0x0000004204107947 */ /* 0x001ff2000b800000 */
[----:B------:R-:W0:Y:S02]  /*12320*/  S2R R6, SR_TID.X ;  /* 0x0000000000067919 */ /* 0x000e240000002100 */
[----:B0-----:R-:W-:-:S04]  /*12330*/  LOP3.LUT R6, R6, 0x7f, RZ, 0xc0, !PT ;  /* 0x0000007f06067812 */ /* 0x001fc800078ec0ff */
[----:B------:R-:W-:Y:S02]  /*12340*/  SHF.R.U32.HI R7, RZ, 0x3, R6 ;  /* 0x00000003ff077819 */ /* 0x000fe40000011606 */
[----:B------:R-:W2:Y:S01]  /*12350*/  LDL.LU R6, [R1+0x44] ;  /* 0x0000440001067983 */ /* 0x000ea20000300800 */
[----:B------:R-:W-:Y:S02]  /*12360*/  ULDC.64 UR4, c[0x0][0x208] ;  /* 0x0000820000047ab9 */ /* 0x000fe40000000a00 */
[----:B------:R-:W-:Y:S02]  /*12370*/  IMAD.IADD R0, R7, 0x1, R5 ;  /* 0x0000000107007824 */ /* 0x000fe400078e0205 */
[----:B------:R-:W0:Y:S02]  /*12380*/  SHFL.IDX PT, R7, R4, RZ, 0x181f ;  /* 0x00181fff04077589 */ /* 0x000e2400000e0000 */
[----:B------:R-:W-:Y:S02]  /*12390*/  VIADD R5, R0, 0x10 ;  /* 0x0000001000057836 */ /* 0x000fe40000000000 */
[----:B--2---:R-:W-:-:S02]  /*123a0*/  IMAD R2, R6, R8, RZ ;  /* 0x0000000806027224 */ /* 0x004fc400078e02ff */
[----:B------:R-:W1:Y:S03]  /*123b0*/  SHFL.IDX PT, R6, R3, RZ, 0x181f ;  /* 0x00181fff03067589 */ /* 0x000e6600000e0000 */
[-C--:B------:R-:W-:Y:S01]  /*123c0*/  ISETP.GE.AND P4, PT, R0, R2.reuse, PT ;  /* 0x000000020000720c */ /* 0x080fe20003f86270 */
[----:B------:R-:W-:Y:S01]  /*123d0*/  SHFL.IDX PT, R8, R3, 0x1, 0x181f ;  /* 0x00381f0003087f89 */ /* 0x000fe200000e0000 */
[----:B------:R-:W-:-:S03]  /*123e0*/  ISETP.GE.AND P2, PT, R5, R2, PT ;  /* 0x000000020500720c */ /* 0x000fc60003f46270 */
[----:B------:R-:W2:Y:S08]  /*123f0*/  SHFL.IDX PT, R5, R4, 0x1, 0x181f ;  /* 0x00381f0004057f89 */ /* 0x000eb000000e0000 */
[----:B0-----:R-:W-:-:S05]  /*12400*/  @!P4 LEA R7, P3, R10, R7, 0x1 ;  /* 0x000000070a07c211 */ /* 0x001fca00078608ff */
[----:B-1----:R-:W-:-:S05]  /*12410*/  @!P4 IMAD.X R6, RZ, RZ, R6, P3 ;  /* 0x000000ffff06c224 */ /* 0x002fca00018e0606 */
[----:B------:R-:W-:-:S04]  /*12420*/  @!P4 LOP3.LUT R7, R7, R6, RZ, 0x3c, !PT ;  /* 0x000000060707c212 */ /* 0x000fc800078e3cff */
[----:B------:R-:W-:-:S04]  /*12430*/  @!P4 LOP3.LUT R6, R7, R6, RZ, 0x3c, !PT ;  /* 0x000000060706c212 */ /* 0x000fc800078e3cff */
[----:B------:R-:W-:-:S05]  /*12440*/  @!P4 LOP3.LUT R7, R7, R6, RZ, 0x3c, !PT ;  /* 0x000000060707c212 */ /* 0x000fca00078e3cff */
[----:B-----5:R-:W-:Y:S04]  /*12450*/  @!P4 LDGSTS.E.BYPASS.LTC128B.128 [R9+0x16400], desc[UR4][R6.64], !P0 ;  /* 0x164000000609cfae */ /* 0x020fe8000c101d44 */
[----:B------:R2:W-:Y:S02]  /*12460*/  @!P4 LDGSTS.E.BYPASS.LTC128B.128 [R9+0x1a400], desc[UR4][R6.64+0x80], !P1 ;  /* 0x1a4000800609cfae */ /* 0x0005e4000c901d44 */
[----:B--2---:R-:W-:Y:S01]  /*12470*/  @!P2 LEA R7, P3, R10, R5, 0x1 ;  /* 0x000000050a07a211 */ /* 0x004fe200078608ff */
[----:B------:R-:W-:-:S04]  /*12480*/  VIADD R5, R0, 0x20 ;  /* 0x0000002000057836 */ /* 0x000fc80000000000 */
[----:B------:R-:W-:-:S05]  /*12490*/  @!P2 IMAD.X R6, RZ, RZ, R8, P3 ;  /* 0x000000ffff06a224 */ /* 0x000fca00018e0608 */
[----:B------:R-:W-:-:S04]  /*124a0*/  @!P2 LOP3.LUT R7, R7, R6, RZ, 0x3c, !PT ;  /* 0x000000060707a212 */ /* 0x000fc800078e3cff */
[----:B------:R-:W-:-:S04]  /*124b0*/  @!P2 LOP3.LUT R6, R7, R6, RZ, 0x3c, !PT ;  /* 0x000000060706a212 */ /* 0x000fc800078e3cff */
[----:B------:R-:W-:-:S05]  /*124c0*/  @!P2 LOP3.LUT R7, R7, R6, RZ, 0x3c, !PT ;  /* 0x000000060707a212 */ /* 0x000fca00078e3cff */
[----:B------:R-:W-:Y:S04]  /*124d0*/  @!P2 LDGSTS.E.BYPASS.LTC128B.128 [R9+0x16c00], desc[UR4][R6.64], !P0 ;  /* 0x16c000000609afae */ /* 0x000fe8000c101d44 */
[----:B------:R0:W-:Y:S01]  /*124e0*/  @!P2 LDGSTS.E.BYPASS.LTC128B.128 [R9+0x1ac00], desc[UR4][R6.64+0x80], !P1 ;  /* 0x1ac000800609afae */ /* 0x0001e2000c901d44 */
[----:B------:R-:W-:-:S03]  /*124f0*/  ISETP.GE.AND P2, PT, R5, R2, PT ;  /* 0x000000020500720c */ /* 0x000fc60003f46270 */
[----:B------:R-:W1:Y:S04]  /*12500*/  SHFL.IDX PT, R5, R4, 0x2, 0x181f ;  /* 0x00581f0004057f89 */ /* 0x000e6800000e0000 */
[----:B0-----:R-:W0:Y:S06]  /*12510*/  SHFL.IDX PT, R6, R3, 0x2, 0x181f ;  /* 0x00581f0003067f89 */ /* 0x001e2c00000e0000 */
[----:B-1----:R-:W-:-:S05]  /*12520*/  @!P2 LEA R5, P3, R10, R5, 0x1 ;  /* 0x000000050a05a211 */ /* 0x002fca00078608ff */
[----:B0-----:R-:W-:-:S04]  /*12530*/  @!P2 IMAD.X R6, RZ, RZ, R6, P3 ;  /* 0x000000ffff06a224 */ /* 0x001fc800018e0606 */
[----:B------:R-:W-:Y:S02]  /*12540*/  @!P2 IMAD.MOV.U32 R7, RZ, RZ, R6 ;  /* 0x000000ffff07a224 */ /* 0x000fe400078e0006 */
[----:B------:R-:W-:Y:S02]  /*12550*/  @!P2 IMAD.MOV.U32 R6, RZ, RZ, R5 ;  /* 0x000000ffff06a224 */ /* 0x000fe400078e0005 */
[----:B------:R-:W-:-:S03]  /*12560*/  VIADD R5, R0, 0x30 ;  /* 0x0000003000057836 */ /* 0x000fc60000000000 */
        /* <DEDUP_REMOVED lines=39> */
[----:B------:R0:W1:Y:S04]  /*127e0*/  SHFL.IDX PT, R5, R3, 0x7, 0x181f ;  /* 0x00f81f0003057f89 */ /* 0x00006800000e0000 */
[----:B------:R0:W-:Y:S04]  /*127f0*/  @!P2 LDGSTS.E.BYPASS.LTC128B.128 [R9+0x19400], desc[UR4][R6.64], !P0 ;  /* 0x194000000609afae */ /* 0x0001e8000c101d44 */
[----:B------:R0:W-:Y:S04]  /*12800*/  @!P2 LDGSTS.E.BYPASS.LTC128B.128 [R9+0x1d400], desc[UR4][R6.64+0x80], !P1 ;  /* 0x1d4000800609afae */ /* 0x0001e8000c901d44 */
[----:B------:R0:W2:Y:S02]  /*12810*/  SHFL.IDX PT, R3, R4, 0x7, 0x181f ;  /* 0x00f81f0004037f89 */ /* 0x0000a400000e0000 */
.L_x_360:
[----:B------:R-:W-:Y:S01]  /*12820*/  VIADD R0, R0, 0x70 ;  /* 0x0000007000007836 */ /* 0x000fe20000000000 */
[----:B------:R-:W-:Y:S04]  /*12830*/  BSSY B0, `(.L_x_247) ;  /* 0x000000b000007945 */ /* 0x000fe80003800000 */
[----:B------:R-:W-:-:S13]  /*12840*/  ISETP.GE.AND P2, PT, R0, R2, PT ;  /* 0x000000020000720c */ /* 0x000fda0003f46270 */
[----:B------:R-:W-:Y:S05]  /*12850*/  @P2 BRA `(.L_x_248) ;  /* 0x0000000000202947 */ /* 0x000fea0003800000 */
[----:B--2---:R-:W-:Y:S01]  /*12860*/  LEA R2, P2, R10, R3, 0x1 ;  /* 0x000000030a027211 */ /* 0x004fe200078408ff */
[----:B------:R-:W-:-:S04]  /*12870*/  ULDC.64 UR4, c[0x0][0x208] ;  /* 0x0000820000047ab9 */ /* 0x000fc80000000a00 */
[----:B01----:R-:W-:-:S05]  /*12880*/  IMAD.X R3, RZ, RZ, R5, P2 ;  /* 0x000000ffff037224 */ /* 0x003fca00010e0605 */
[----:B------:R-:W-:Y:S01]  /*12890*/  @!PT LDS RZ, [RZ] ;  /* 0x00000000fffff984 */ /* 0x000fe20000000800 */
[----:B------:R-:W-:Y:S01]  /*128a0*/  @!PT LDS RZ, [RZ] ;  /* 0x00000000fffff984 */ /* 0x000fe20000000800 */
[----:B------:R-:W-:Y:S01]  /*128b0*/  @!PT LDS RZ, [RZ] ;  /* 0x00000000fffff984 */ /* 0x000fe20000000800 */
[----:B------:R3:W-:Y:S04]  /*128c0*/  LDGSTS.E.BYPASS.LTC128B.128 [R9+0x19c00], desc[UR4][R2.64], !P0 ;  /* 0x19c0000002097fae */ /* 0x0007e8000c101d44 */
[----:B------:R3:W-:Y:S02]  /*128d0*/  LDGSTS.E.BYPASS.LTC128B.128 [R9+0x1dc00], desc[UR4][R2.64+0x80], !P1 ;  /* 0x1dc0008002097fae */ /* 0x0007e4000c901d44 */
.L_x_248:
[----:B------:R-:W-:Y:S05]  /*128e0*/  BSYNC B0 ;  /* 0x0000000000007941 */ /* 0x000fea0003800000 */
.L_x_247:
[----:B------:R-:W-:Y:S01]  /*128f0*/  NOP ;  /* 0x0000000000007918 */ /* 0x000fe20000000000 */
[----:B------:R-:W-:Y:S01]  /*12900*/  PLOP3.LUT P0, PT, PT, PT, PT, 0x80, 0x0 ;  /* 0x000000000000781c */ /* 0x000fe20003f0f070 */
[----:B0-----:R-:W-:-:S12]  /*12910*/  VIADD R6, R18, 0x34800 ;  /* 0x0003480012067836 */ /* 0x001fd80000000000 */
.L_x_249:
[----:B------:R-:W-:Y:S02]  /*12920*/  PLOP3.LUT P1, PT, P1, P0, PT, 0xa2, 0x0 ;  /* 0x000000000000781c */ /* 0x000fe40000f21472 */
[----:B------:R-:W-:-:S08]  /*12930*/  @P0 R2UR P1, UR4, R18 ;  /* 0x00000000120402ca */ /* 0x000fd00000020000 */
[----:B------:R-:W-:-:S05]  /*12940*/  @P0 PLOP3.LUT P0, PT, P1, PT, PT, 0x80, 0x0 ;  /* 0x000000000000081c */ /* 0x000fca0000f0f070 */
[----:B------:R-:W-:Y:S01]  /*12950*/  @!P1 SYNCS.ARRIVE.TRANS64.RED.A0T1 RZ, [UR4+0x34800], RZ ;  /* 0x034800ffffff99a7 */ /* 0x000fe20008200404 */
[----:B------:R-:W-:Y:S07]  /*12960*/  @!P1 ARRIVES.LDGSTSBAR.64.TRANSCNT [UR4+0x34800] ;  /* 0x03480000ff0099b0 */ /* 0x000fee0008000a84 */
[----:B------:R-:W-:Y:S05]  /*12970*/  @P0 BRA.U.ANY `(.L_x_249) ;  /* 0xfffffffd00e80947 */ /* 0x000fea000393ffff */
[----:B---3--:R-:W3:Y:S02]  /*12980*/  LDL.LU R2, [R1+0x48] ;  /* 0x0000480001027983 */ /* 0x008ee40000300800 */
[----:B---3--:R-:W-:-:S05]  /*12990*/  VIADD R2, R2, 0x1 ;  /* 0x0000000102027836 */ /* 0x008fca0000000000 */
[----:B------:R0:W-:Y:S01]  /*129a0*/  STL [R1+0x48], R2 ;  /* 0x0000480201007387 */ /* 0x0001e20000100800 */
[----:B------:R-:W-:-:S04]  /*129b0*/  LEA.HI R0, R2, R2, RZ, 0x1 ;  /* 0x0000000202007211 */ /* 0x000fc800078f08ff */
[----:B------:R-:W-:-:S05]  /*129c0*/  LOP3.LUT R0, R0, 0xfffffffe, RZ, 0xc0, !PT ;  /* 0xfffffffe00007812 */ /* 0x000fca00078ec0ff */
[----:B------:R-:W-:-:S05]  /*129d0*/  IMAD.IADD R0, R2, 0x1, -R0 ;  /* 0x0000000102007824 */ /* 0x000fca00078e0a00 */
[----:B------:R-:W-:Y:S01]  /*129e0*/  SHF.L.U32 R0, R0, 0x1f, RZ ;  /* 0x0000001f00007819 */ /* 0x000fe200000006ff */
[----:B------:R-:W-:Y:S01]  /*129f0*/  NOP ;  /* 0x0000000000007918 */ /* 0x000fe20000000000 */
[----:B------:R0:W-:Y:S01]  /*12a00*/  SYNCS.ARRIVE.TRANS64.A1T0 RZ, [R18+URZ+0x34800], RZ ;  /* 0x034800ff12ff79a7 */ /* 0x0001e2000810003f */
[----:B------:R-:W-:Y:S01]  /*12a10*/  BSSY B0, `(.L_x_250) ;  /* 0x0000003000007945 */ /* 0x000fe20003800000 */
[----:B------:R-:W3:Y:S03]  /*12a20*/  SYNCS.PHASECHK.TRANS64.TRYWAIT P0, [R18+URZ+0x34820], R0 ;  /* 0x03482000120075a7 */ /* 0x000ee6000800017f */
[----:B0--3--:R-:W-:Y:S05]  /*12a30*/  @!P0 BRA `(.L_x_251) ;  /* 0x00000044001c8947 */ /* 0x009fea0003800000 */
.L_x_361:
[----:B------:R-:W-:Y:S05]  /*12a40*/  BSYNC B0 ;  /* 0x0000000000007941 */ /* 0x000fea0003800000 */
.L_x_250:
[----:B------:R-:W0:Y:S04]  /*12a50*/  LDL R2, [R1+0x30] ;  /* 0x0000300001027983 */ /* 0x000e280000100800 */
[----:B--2---:R-:W2:Y:S01]  /*12a60*/  LDL R3, [R1+0x24] ;  /* 0x0000240001037983 */ /* 0x004ea20000100800 */
[----:B------:R-:W-:Y:S01]  /*12a70*/  BSSY B0, `(.L_x_252) ;  /* 0x00001e9000007945 */ /* 0x000fe20003800000 */
[----:B0-----:R-:W-:-:S05]  /*12a80*/  VIADD R0, R2, 0xfffffffe ;  /* 0xfffffffe02007836 */ /* 0x001fca0000000000 */
[----:B--2---:R-:W-:-:S13]  /*12a90*/  ISETP.GE.AND P0, PT, R0, R3, PT ;  /* 0x000000030000720c */ /* 0x004fda0003f06270 */
[----:B------:R-:W-:Y:S05]  /*12aa0*/  @!P0 BRA `(.L_x_253) ;  /* 0x0000001c00948947 */ /* 0x000fea0003800000 */
[----:B------:R-:W2:Y:S04]  /*12ab0*/  LDL.LU R2, [R1+0x58] ;  /* 0x0000580001027983 */ /* 0x000ea80000300800 */
[----:B-1----:R-:W3:Y:S04]  /*12ac0*/  LDL.LU R5, [R1+0x38] ;  /* 0x0000380001057983 */ /* 0x002ee80000300800 */
[----:B------:R-:W4:Y:S01]  /*12ad0*/  LDL.LU R4, [R1+0x40] ;  /* 0x0000400001047983 */ /* 0x000f220000300800 */
[----:B------:R-:W-:Y:S01]  /*12ae0*/  LOP3.LUT R10, RZ, R3, RZ, 0x33, !PT ;  /* 0x00000003ff0a7212 */ /* 0x000fe200078e33ff */
[----:B------:R-:W-:Y:S01]  /*12af0*/  BSSY B2, `(.L_x_254) ;  /* 0x00000a7000027945 */ /* 0x000fe20003800000 */
[----:B--2---:R-:W-:-:S04]  /*12b00*/  VIADD R2, R2, 0x1 ;  /* 0x0000000102027836 */ /* 0x004fc80000000000 */
[----:B---3--:R-:W-:-:S05]  /*12b10*/  IMAD R2, R2, R5, RZ ;  /* 0x0000000502027224 */ /* 0x008fca00078e02ff */
[----:B----4-:R-:W-:-:S05]  /*12b20*/  VIMNMX R7, R4, R2, PT ;  /* 0x0000000204077248 */ /* 0x010fca0003fe0100 */
[----:B------:R-:W-:-:S05]  /*12b30*/  IMAD.MOV R2, RZ, RZ, -R7 ;  /* 0x000000ffff027224 */ /* 0x000fca00078e0a07 */
[----:B------:R-:W-:-:S05]  /*12b40*/  VIADDMNMX R10, R2, 0x1, R10, !PT ;  /* 0x00000001020a7846 */ /* 0x000fca000780010a */
[----:B------:R-:W-:-:S05]  /*12b50*/  IMAD.IADD R2, R7, 0x1, R10 ;  /* 0x0000000107027824 */ /* 0x000fca00078e020a */
[----:B------:R-:W-:-:S04]  /*12b60*/  LOP3.LUT R2, R2, 0x1, RZ, 0xc0, !PT ;  /* 0x0000000102027812 */ /* 0x000fc800078ec0ff */
[----:B------:R-:W-:-:S13]  /*12b70*/  ISETP.NE.U32.AND P0, PT, R2, 0x1, PT ;  /* 0x000000010200780c */ /* 0x000fda0003f05070 */
[----:B------:R-:W-:Y:S05]  /*12b80*/  @P0 BRA `(.L_x_255) ;  /* 0x0000000800740947 */ /* 0x000fea0003800000 */
[----:B------:R-:W2:Y:S04]  /*12b90*/  LDL R4, [R1+0x1c] ;  /* 0x00001c0001047983 */ /* 0x000ea80000100800 */
[----:B------:R-:W3:Y:S01]  /*12ba0*/  LDL R3, [R1+0x14] ;  /* 0x0000140001037983 */ /* 0x000ee20000100800 */
[----:B------:R-:W-:Y:S01]  /*12bb0*/  VIADD R8, R19, 0x1 ;  /* 0x0000000113087836 */ /* 0x000fe20000000000 */
[----:B------:R-:W-:Y:S04]  /*12bc0*/  BSSY B1, `(.L_x_256) ;  /* 0x0000095000017945 */ /* 0x000fe80003800000 */
[----:B------:R-:W-:-:S04]  /*12bd0*/  ISETP.NE.AND P0, PT, R8, 0x2, PT ;  /* 0x000000020800780c */ /* 0x000fc80003f05270 */
[----:B------:R-:W-:Y:S02]  /*12be0*/  SEL R11, RZ, 0x1, P0 ;  /* 0x00000001ff0b7807 */ /* 0x000fe40000000000 */
[----:B------:R-:W-:Y:S02]  /*12bf0*/  SEL R8, R8, RZ, P0 ;  /* 0x000000ff08087207 */ /* 0x000fe40000000000 */
[----:B--2---:R-:W-:Y:S02]  /*12c00*/  LOP3.LUT P1, RZ, R4, 0x1, RZ, 0xc0, !PT ;  /* 0x0000000104ff7812 */ /* 0x004fe4000782c0ff */
[----:B---3--:R-:W-:-:S11]  /*12c10*/  LOP3.LUT R11, R3, R11, RZ, 0x3c, !PT ;  /* 0x0000000b030b7212 */ /* 0x008fd600078e3cff */
[----:B------:R-:W-:Y:S05]  /*12c20*/  @!P1 BRA `(.L_x_257) ;  /* 0x0000000800389947 */ /* 0x000fea0003800000 */
[----:B------:R-:W-:Y:S01]  /*12c30*/  ULDC.64 UR4, c[0x0][0x418] ;  /* 0x0001060000047ab9 */ /* 0x000fe20000000a00 */
[----:B------:R-:W-:Y:S01]  /*12c40*/  IMAD.MOV.U32 R4, RZ, RZ, R17 ;  /* 0x000000ffff047224 */ /* 0x000fe200078e0011 */
[----:B------:R-:W-:-:S04]  /*12c50*/  ISETP.NE.U32.AND P0, PT, RZ, UR4, PT ;  /* 0x00000004ff007c0c */ /* 0x000fc8000bf05070 */
[----:B------:R-:W-:-:S13]  /*12c60*/  ISETP.NE.AND.EX P0, PT, RZ, UR5, PT, P0 ;  /* 0x00000005ff007c0c */ /* 0x000fda000bf05300 */
[----:B------:R-:W-:Y:S05]  /*12c70*/  @!P0 BRA `(.L_x_258) ;  /* 0x0000000000508947 */ /* 0x000fea0003800000 */
[----:B------:R-:W2:Y:S01]  /*12c80*/  LDL R12, [R1+0x20] ;  /* 0x00002000010c7983 */ /* 0x000ea20000100800 */
[----:B------:R-:W0:Y:S01]  /*12c90*/  LDC R5, c[0x0][0x43c] ;  /* 0x00010f00ff057b82 */ /* 0x000e220000000800 */
[----:B------:R-:W-:Y:S02]  /*12ca0*/  ULDC.64 UR6, c[0x0][0x428] ;  /* 0x00010a0000067ab9 */ /* 0x000fe40000000a00 */
[----:B------:R-:W3:Y:S01]  /*12cb0*/  LDL R9, [R1+0x10] ;  /* 0x0000100001097983 */ /* 0x000ee20000100800 */
        /* <DEDUP_REMOVED lines=8> */
[----:B------:R-:W-:Y:S01]  /*12d40*/  SHF.R.S32.HI R3, RZ, 0x1f, R2 ;  /* 0x0000001fff037819 */ /* 0x000fe20000011402 */
[----:B--2---:R-:W-:-:S04]  /*12d50*/  IMAD R4, R12, UR6, RZ ;  /* 0x000000060c047c24 */ /* 0x004fc8000f8e02ff */
[C---:B---3--:R-:W-:Y:S02]  /*12d60*/  IMAD R4, R9.reuse, UR7, R4 ;  /* 0x0000000709047c24 */ /* 0x048fe4000f8e0204 */
[----:B------:R-:W-:-:S04]  /*12d70*/  IMAD.WIDE.U32 R2, R9, UR6, R2 ;  /* 0x0000000609027c25 */ /* 0x000fc8000f8e0002 */
[----:B------:R-:W-:Y:S01]  /*12d80*/  IMAD.IADD R3, R4, 0x1, R3 ;  /* 0x0000000104037824 */ /* 0x000fe200078e0203 */
[----:B------:R-:W-:-:S04]  /*12d90*/  LEA R4, P0, R2, UR4, 0x2 ;  /* 0x0000000402047c11 */ /* 0x000fc8000f8010ff */
[----:B------:R-:W-:-:S05]  /*12da0*/  LEA.HI.X R5, R2, UR5, R3, 0x2, P0 ;  /* 0x0000000502057c11 */ /* 0x000fca00080f1403 */
[----:B------:R0:W5:Y:S04]  /*12db0*/  LDG.E R4, desc[UR8][R4.64] ;  /* 0x0000000804047981 */ /* 0x000168000c1e1900 */
.L_x_258:
[----:B------:R-:W-:Y:S01]  /*12dc0*/  IMAD R3, R8, 0x8, R18 ;  /* 0x0000000808037824 */ /* 0x000fe200078e0212 */
[----:B------:R-:W-:Y:S01]  /*12dd0*/  SHF.L.U32 R2, R11, 0x1f, RZ ;  /* 0x0000001f0b027819 */ /* 0x000fe200000006ff */
[----:B------:R-:W-:Y:S03]  /*12de0*/  BSSY B3, `(.L_x_259) ;  /* 0x0000003000037945 */ /* 0x000fe60003800000 */
[----:B------:R-:W1:Y:S02]  /*12df0*/  SYNCS.PHASECHK.TRANS64.TRYWAIT P0, [R3+URZ+0x34840], R2 ;  /* 0x03484002030075a7 */ /* 0x000e64000800017f */
[----:B-1----:R-:W-:Y:S05]  /*12e00*/  @!P0 BRA `(.L_x_260) ;  /* 0x00000040003c8947 */ /* 0x002fea0003800000 */
.L_x_362:
[----:B------:R-:W-:Y:S05]  /*12e10*/  BSYNC B3 ;  /* 0x0000000000037941 */ /* 0x000fea0003800000 */
.L_x_259:
[----:B0-----:R-:W0:Y:S01]  /*12e20*/  S2R R5, SR_TID.X ;  /* 0x0000000000057919 */ /* 0x001e220000002100 */
[----:B------:R-:W-:Y:S01]  /*12e30*/  BSSY B3, `(.L_x_261) ;  /* 0x000000b000037945 */ /* 0x000fe20003800000 */
[----:B0-----:R-:W-:-:S04]  /*12e40*/  LOP3.LUT R5, R5, 0x7f, RZ, 0xc0, !PT ;  /* 0x0000007f05057812 */ /* 0x001fc800078ec0ff */
[----:B------:R-:W-:-:S13]  /*12e50*/  ISETP.NE.AND P1, PT, R5, RZ, PT ;  /* 0x000000ff0500720c */ /* 0x000fda0003f25270 */
[----:B------:R-:W-:Y:S05]  /*12e60*/  @P1 BRA `(.L_x_262) ;  /* 0x00000000001c1947 */ /* 0x000fea0003800000 */
[----:B------:R-:W0:Y:S01]  /*12e70*/  S2R R5, SR_TID.X ;  /* 0x0000000000057919 */ /* 0x000e220000002100 */
[----:B-1----:R-:W-:-:S04]  /*12e80*/  IMAD.MOV.U32 R2, RZ, RZ, 0xb000 ;  /* 0x0000b000ff027424 */ /* 0x002fc800078e00ff */
[----:B------:R2:W-:Y:S01]  /*12e90*/  SYNCS.ARRIVE.TRANS64 RZ, [R3+URZ+0x34830], R2 ;  /* 0x0348300203ff79a7 */ /* 0x0005e2000800003f */
[----:B0-----:R-:W-:-:S04]  /*12ea0*/  LOP3.LUT R5, R5, 0x1f, RZ, 0xc0, !PT ;  /* 0x0000001f05057812 */ /* 0x001fc800078ec0ff */
[----:B------:R-:W-:-:S13]  /*12eb0*/  ISETP.NE.AND P0, PT, R5, RZ, PT ;  /* 0x000000ff0500720c */ /* 0x000fda0003f05270 */
[----:B--2---:R-:W-:Y:S05]  /*12ec0*/  @!P0 BRA `(.L_x_262) ;  /* 0x0000000000048947 */ /* 0x004fea0003800000 */
[----:B------:R-:W-:Y:S01]  /*12ed0*/  BPT.TRAP 0x1 ;  /* 0x000000040000795c */ /* 0x000fe20000300000 */
.L_x_262:
[----:B------:R-:W-:Y:S05]  /*12ee0*/  BSYNC B3 ;  /* 0x0000000000037941 */ /* 0x000fea0003800000 */
.L_x_261:
[----:B-1----:R-:W2:Y:S01]  /*12ef0*/  LDL R2, [R1+0x18] ;  /* 0x0000180001027983 */ /* 0x002ea20000100800 */
[----:B------:R-:W-:Y:S01]  /*12f00*/  IMAD.MOV.U32 R14, RZ, RZ, RZ ;  /* 0x000000ffff0e7224 */ /* 0x000fe200078e00ff */
[----:B------:R-:W-:Y:S01]  /*12f10*/  UIADD3 UR4, UP0, UR36, 0x370, URZ ;  /* 0x0000037024047890 */ /* 0x000fe2000ff1e03f */
[----:B------:R-:W-:Y:S01]  /*12f20*/  IMAD R9, R8, 0xb000, R18 ;  /* 0x0000b00008097824 */ /* 0x000fe200078e0212 */
[----:B------:R-:W-:Y:S01]  /*12f30*/  PLOP3.LUT P0, PT, PT, PT, PT, 0x80, 0x0 ;  /* 0x000000000000781c */ /* 0x000fe20003f0f070 */
[----:B------:R-:W-:Y:S01]  /*12f40*/  VIADD R3, R3, 0x34830 ;  /* 0x0003483003037836 */ /* 0x000fe20000000000 */
[----:B------:R-:W-:Y:S01]  /*12f50*/  R2UR UR10, R14 ;  /* 0x000000000e0a72ca */ /* 0x000fe200000e0000 */
[----:B------:R-:W-:Y:S01]  /*12f60*/  VIADD R5, R9, 0x1e400 ;  /* 0x0001e40009057836 */ /* 0x000fe20000000000 */
[----:B------:R-:W-:Y:S01]  /*12f70*/  UIADD3.X UR5, URZ, UR37, URZ, UP0, !UPT ;  /* 0x000000253f057290 */ /* 0x000fe200087fe43f */
[----:B------:R-:W-:Y:S01]  /*12f80*/  UMOV UR6, 0x0 ;  /* 0x0000000000067882 */ /* 0x000fe20000000000 */
[----:B------:R-:W-:Y:S01]  /*12f90*/  UMOV UR7, 0x14f00000 ;  /* 0x14f0000000077882 */ /* 0x000fe20000000000 */
[----:B--2---:R-:W-:-:S10]  /*12fa0*/  IMAD R2, R0, 0xb0, R2 ;  /* 0x000000b000027824 */ /* 0x004fd400078e0202 */
.L_x_263:
[----:B------:R-:W-:-:S13]  /*12fb0*/  @P0 ELECT P2, URZ, PT ;  /* 0x00000000003f082f */ /* 0x000fda0003840000 */
[----:B-----5:R-:W-:Y:S02]  /*12fc0*/  @P2 R2UR UR13, R4 ;  /* 0x00000000040d22ca */ /* 0x020fe400000e0000 */
[----:B------:R-:W-:Y:S02]  /*12fd0*/  @P2 R2UR UR12, R16 ;  /* 0x00000000100c22ca */ /* 0x000fe400000e0000 */
[----:B------:R-:W-:Y:S02]  /*12fe0*/  @P2 R2UR UR11, R2 ;  /* 0x00000000020b22ca */ /* 0x000fe400000e0000 */
[----:B------:R-:W-:Y:S02]  /*12ff0*/  @P2 R2UR UR9, R3 ;  /* 0x00000000030922ca */ /* 0x000fe400000e0000 */
[----:B------:R-:W-:Y:S02]  /*13000*/  @P2 R2UR UR8, R5 ;  /* 0x00000000050822ca */ /* 0x000fe400000e0000 */
[----:B------:R-:W-:-:S02]  /*13010*/  @P2 PLOP3.LUT P0, PT, P2, PT, PT, 0x8, 0x0 ;  /* 0x000000000000281c */ /* 0x000fc4000170e170 */
[----:B------:R-:W-:-:S09]  /*13020*/  PLOP3.LUT P2, PT, PT, PT, PT, 0x8, 0x0 ;  /* 0x000000000000781c */ /* 0x000fd20003f4e170 */
[----:B------:R0:W-:Y:S02]  /*13030*/  UTMALDG.4D [UR8], [UR4], desc[UR6] ;  /* 0x00000608040075b4 */ /* 0x0001e40008019000 */
[----:B0-----:R-:W-:Y:S05]  /*13040*/  @P0 BRA.U.ANY `(.L_x_263) ;  /* 0xfffffffd00d80947 */ /* 0x001fea000393ffff */
[----:B------:R-:W-:Y:S01]  /*13050*/  IMAD.MOV.U32 R15, RZ, RZ, 0x40 ;  /* 0x00000040ff0f7424 */ /* 0x000fe200078e00ff */
[----:B------:R-:W-:Y:S01]  /*13060*/  PLOP3.LUT P0, PT, PT, PT, PT, 0x80, 0x0 ;  /* 0x000000000000781c */ /* 0x000fe20003f0f070 */
[----:B------:R-:W-:Y:S01]  /*13070*/  VIADD R5, R9, 0x23c00 ;  /* 0x00023c0009057836 */ /* 0x000fe20000000000 */
[----:B------:R-:W-:Y:S01]  /*13080*/  UMOV UR6, 0x0 ;  /* 0x0000000000067882 */ /* 0x000fe20000000000 */
[----:B------:R-:W-:Y:S01]  /*13090*/  UMOV UR7, 0x14f00000 ;  /* 0x14f0000000077882 */ /* 0x000fe20000000000 */
[----:B------:R-:W-:-:S15]  /*130a0*/  R2UR UR10, R15 ;  /* 0x000000000f0a72ca */ /* 0x000fde00000e0000 */
.L_x_264:
[----:B------:R-:W-:-:S13]  /*130b0*/  @P0 ELECT P2, URZ, PT ;  /* 0x00000000003f082f */ /* 0x000fda0003840000 */
[----:B------:R-:W-:Y:S02]  /*130c0*/  @P2 R2UR UR13, R4 ;  /* 0x00000000040d22ca */ /* 0x000fe400000e0000 */
        /* <DEDUP_REMOVED lines=8> */
[----:B------:R-:W2:Y:S01]  /*13150*/  LDL.LU R9, [R1+0x14] ;  /* 0x0000140001097983 */ /* 0x000ea20000300800 */
[----:B------:R-:W-:Y:S01]  /*13160*/  IMAD R3, R19, 0x8, R6 ;  /* 0x0000000813037824 */ /* 0x000fe200078e0206 */
[----:B------:R-:W-:Y:S01]  /*13170*/  BSSY B3, `(.L_x_265) ;  /* 0x0000004000037945 */ /* 0x000fe20003800000 */
[----:B--2---:R-:W-:-:S04]  /*13180*/  SHF.L.U32 R2, R9, 0x1f, RZ ;  /* 0x0000001f09027819 */ /* 0x004fc800000006ff */
[----:B------:R-:W0:Y:S02]  /*13190*/  SYNCS.PHASECHK.TRANS64.TRYWAIT P0, [R3+URZ+0x60], R2 ;  /* 0x00006002030075a7 */ /* 0x000e24000800017f */
[----:B0-----:R-:W-:Y:S05]  /*131a0*/  @!P0 BRA `(.L_x_266) ;  /* 0x0000003c00688947 */ /* 0x001fea0003800000 */
.L_x_363:
[----:B------:R-:W-:Y:S05]  /*131b0*/  BSYNC B3 ;  /* 0x0000000000037941 */ /* 0x000fea0003800000 */
.L_x_265:
[----:B------:R-:W-:Y:S01]  /*131c0*/  BSSY B3, `(.L_x_267) ;  /* 0x000000c000037945 */ /* 0x000fe20003800000 */
[----:B------:R-:W-:Y:S02]  /*131d0*/  IMAD.MOV.U32 R12, RZ, RZ, 0x0 ;  /* 0x00000000ff0c7424 */ /* 0x000fe400078e00ff */
[----:B------:R-:W-:Y:S01]  /*131e0*/  IMAD.MOV.U32 R13, RZ, RZ, 0x14f00000 ;  /* 0x14f00000ff0d7424 */ /* 0x000fe200078e00ff */
[----:B------:R-:W-:Y:S06]  /*131f0*/  @P1 BRA `(.L_x_268) ;  /* 0x0000000000201947 */ /* 0x000fec0003800000 */
[----:B------:R-:W1:Y:S01]  /*13200*/  S2R R5, SR_TID.X ;  /* 0x0000000000057919 */ /* 0x000e620000002100 */
[----:B0-----:R-:W-:Y:S02]  /*13210*/  IMAD R2, R19, 0x8, R18 ;  /* 0x0000000813027824 */ /* 0x001fe400078e0212 */
[----:B------:R-:W-:-:S04]  /*13220*/  IMAD.MOV.U32 R3, RZ, RZ, 0xb000 ;  /* 0x0000b000ff037424 */ /* 0x000fc800078e00ff */
[----:B------:R2:W-:Y:S01]  /*13230*/  SYNCS.ARRIVE.TRANS64 RZ, [R2+URZ+0x34850], R3 ;  /* 0x0348500302ff79a7 */ /* 0x0005e2000800003f */
[----:B-1----:R-:W-:-:S04]  /*13240*/  LOP3.LUT R5, R5, 0x1f, RZ, 0xc0, !PT ;  /* 0x0000001f05057812 */ /* 0x002fc800078ec0ff */
[----:B------:R-:W-:-:S13]  /*13250*/  ISETP.NE.AND P0, PT, R5, RZ, PT ;  /* 0x000000ff0500720c */ /* 0x000fda0003f05270 */
[----:B--2---:R-:W-:Y:S05]  /*13260*/  @!P0 BRA `(.L_x_268) ;  /* 0x0000000000048947 */ /* 0x004fea0003800000 */
[----:B------:R-:W-:Y:S01]  /*13270*/  BPT.TRAP 0x1 ;  /* 0x000000040000795c */ /* 0x000fe20000300000 */
.L_x_268:
[----:B------:R-:W-:Y:S05]  /*13280*/  BSYNC B3 ;  /* 0x0000000000037941 */ /* 0x000fea0003800000 */
.L_x_267:
[----:B------:R-:W2:Y:S04]  /*13290*/  LDL R5, [R1+0x18] ;  /* 0x0000180001057983 */ /* 0x000ea80000100800 */
[----:B0-----:R-:W2:Y:S01]  /*132a0*/  LDL.LU R2, [R1+0x8] ;  /* 0x0000080001027983 */ /* 0x001ea20000300800 */
[----:B------:R-:W-:Y:S01]  /*132b0*/  R2UR UR10, R14 ;  /* 0x000000000e0a72ca */ /* 0x000fe200000e0000 */
[C-C-:B------:R-:W-:Y:S01]  /*132c0*/  IMAD R3, R19.reuse, 0x8, R18.reuse ;  /* 0x0000000813037824 */ /* 0x140fe200078e0212 */
[----:B------:R-:W-:Y:S01]  /*132d0*/  R2UR UR6, R12 ;  /* 0x000000000c0672ca */ /* 0x000fe200000e0000 */
[----:B------:R-:W-:Y:S01]  /*132e0*/  IMAD R9, R19, 0xb000, R18 ;  /* 0x0000b00013097824 */ /* 0x000fe200078e0212 */
[----:B------:R-:W-:Y:S01]  /*132f0*/  R2UR UR7, R13 ;  /* 0x000000000d0772ca */ /* 0x000fe200000e0000 */
[----:B------:R-:W-:Y:S01]  /*13300*/  UIADD3 UR4, UP0, UR36, 0x470, URZ ;  /* 0x0000047024047890 */ /* 0x000fe2000ff1e03f */
[----:B------:R-:W-:Y:S01]  /*13310*/  PLOP3.LUT P0, PT, PT, PT, PT, 0x80, 0x0 ;  /* 0x000000000000781c */ /* 0x000fe20003f0f070 */
[----:B------:R-:W-:-:S02]  /*13320*/  VIADD R3, R3, 0x34850 ;  /* 0x0003485003037836 */ /* 0x000fc40000000000 */
[----:B------:R-:W-:Y:S01]  /*13330*/  UIADD3.X UR5, URZ, UR37, URZ, UP0, !UPT ;  /* 0x000000253f057290 */ /* 0x000fe200087fe43f */
[----:B--2---:R-:W-:Y:S02]  /*13340*/  IMAD R2, R2, 0xb0, R5 ;  /* 0x000000b002027824 */ /* 0x004fe400078e0205 */
[----:B------:R-:W-:-:S09]  /*13350*/  VIADD R5, R9, 0x400 ;  /* 0x0000040009057836 */ /* 0x000fd20000000000 */
.L_x_269:
        /* <DEDUP_REMOVED lines=10> */
[----:B------:R-:W-:Y:S01]  /*13400*/  R2UR UR10, R15 ;  /* 0x000000000f0a72ca */ /* 0x000fe200000e0000 */
[----:B------:R-:W-:Y:S01]  /*13410*/  VIADD R9, R9, 0x5c00 ;  /* 0x00005c0009097836 */ /* 0x000fe20000000000 */
[----:B------:R-:W-:Y:S02]  /*13420*/  R2UR UR6, R12 ;  /* 0x000000000c0672ca */ /* 0x000fe400000e0000 */
[----:B------:R-:W-:Y:S02]  /*13430*/  R2UR UR7, R13 ;  /* 0x000000000d0772ca */ /* 0x000fe400000e0000 */
[----:B------:R-:W-:-:S13]  /*13440*/  PLOP3.LUT P0, PT, PT, PT, PT, 0x80, 0x0 ;  /* 0x000000000000781c */ /* 0x000fda0003f0f070 */
.L_x_270:
        /* <DEDUP_REMOVED lines=10> */
[----:B------:R0:W-:Y:S01]  /*134f0*/  STL [R1+0x8], R0 ;  /* 0x0000080001007387 */ /* 0x0001e20000100800 */
[----:B------:R-:W-:-:S07]  /*13500*/  IMAD.MOV.U32 R17, RZ, RZ, R4 ;  /* 0x000000ffff117224 */ /* 0x000fce00078e0004 */
.L_x_257:
[----:B------:R-:W-:Y:S05]  /*13510*/  BSYNC B1 ;  /* 0x0000000000017941 */ /* 0x000fea0003800000 */
.L_x_256:
[----:B0-----:R-:W2:Y:S01]  /*13520*/  LDL.LU R0, [R1+0x30] ;  /* 0x0000300001007983 */ /* 0x001ea20000300800 */
[----:B------:R-:W-:-:S03]  /*13530*/  IMAD.MOV.U32 R19, RZ, RZ, R8 ;  /* 0x000000ffff137224 */ /* 0x000fc600078e0008 */
[----:B------:R0:W-:Y:S02]  /*13540*/  STL [R1+0x14], R11 ;  /* 0x0000140b01007387 */ /* 0x0001e40000100800 */
[----:B0-2---:R-:W-:-:S07]  /*13550*/  VIADD R0, R0, 0xfffffffd ;  /* 0xfffffffd00007836 */ /* 0x005fce0000000000 */
.L_x_255:
[----:B------:R-:W-:Y:S05]  /*13560*/  BSYNC B2 ;  /* 0x0000000000027941 */ /* 0x000fea0003800000 */
.L_x_254:
[----:B------:R-:W-:Y:S01]  /*13570*/  VIADD R10, R10, 0xfffffffe ;  /* 0xfffffffe0a0a7836 */ /* 0x000fe20000000000 */
[----:B------:R-:W-:-:S04]  /*13580*/  LOP3.LUT R7, RZ, R7, RZ, 0x33, !PT ;  /* 0x00000007ff077212 */ /* 0x000fc800078e33ff */
[----:B------:R-:W-:-:S13]  /*13590*/  ISETP.NE.AND P0, PT, R10, R7, PT ;  /* 0x000000070a00720c */ /* 0x000fda0003f05270 */
[----:B------:R-:W-:Y:S05]  /*135a0*/  @!P0 BRA `(.L_x_253) ;  /* 0x0000001000d48947 */ /* 0x000fea0003800000 */
[----:B------:R-:W-:-:S07]  /*135b0*/  IMAD.MOV.U32 R9, RZ, RZ, R17 ;  /* 0x000000ffff097224 */ /* 0x000fce00078e0011 */
.L_x_301:
[----:B------:R-:W2:Y:S04]  /*135c0*/  LDL R3, [R1+0x1c] ;  /* 0x00001c0001037983 */ /* 0x000ea80000100800 */
[----:B------:R-:W3:Y:S01]  /*135d0*/  LDL R2, [R1+0x14] ;  /* 0x0000140001027983 */ /* 0x000ee20000100800 */
[----:B------:R-:W-:Y:S01]  /*135e0*/  VIADD R4, R19, 0x1 ;  /* 0x0000000113047836 */ /* 0x000fe20000000000 */
[----:B------:R-:W-:Y:S05]  /*135f0*/  YIELD ;  /* 0x0000000000007946 */ /* 0x000fea0003800000 */
[----:B------:R-:W-:Y:S01]  /*13600*/  ISETP.NE.AND P0, PT, R4, 0x2, PT ;  /* 0x000000020400780c */ /* 0x000fe20003f05270 */
[----:B------:R-:W-:Y:S03]  /*13610*/  BSSY B1, `(.L_x_271) ;  /* 0x0000092000017945 */ /* 0x000fe60003800000 */
[----:B------:R-:W-:-:S02]  /*13620*/  SEL R5, RZ, 0x1, P0 ;  /* 0x00000001ff057807 */ /* 0x000fc40000000000 */
[----:B------:R-:W-:Y:S02]  /*13630*/  SEL R4, R4, RZ, P0 ;  /* 0x000000ff04047207 */ /* 0x000fe40000000000 */
[----:B--2---:R-:W-:Y:S02]  /*13640*/  LOP3.LUT P1, RZ, R3, 0x1, RZ, 0xc0, !PT ;  /* 0x0000000103ff7812 */ /* 0x004fe4000782c0ff */
[----:B---3--:R-:W-:-:S11]  /*13650*/  LOP3.LUT R5, R2, R5, RZ, 0x3c, !PT ;  /* 0x0000000502057212 */ /* 0x008fd600078e3cff */
[----:B01----:R-:W-:Y:S05]  /*13660*/  @!P1 BRA `(.L_x_272) ;  /* 0x0000000800309947 */ /* 0x003fea0003800000 */
        /* <DEDUP_REMOVED lines=14> */
[----:B------:R-:W-:-:S04]  /*13750*/  @P0 SHF.R.U32.HI R2, RZ, R3, R7 ;  /* 0x00000003ff020219 */ /* 0x000fc80000011607 */
[--C-:B------:R-:W-:Y:S01]  /*13760*/  SHF.R.S32.HI R3, RZ, 0x1f, R2.reuse ;  /* 0x0000001fff037819 */ /* 0x100fe20000011402 */
[----:B------:R-:W-:-:S04]  /*13770*/  IMAD.MOV R7, RZ, RZ, -R2 ;  /* 0x000000ffff077224 */ /* 0x000fc800078e0a02 */
[----:B------:R-:W-:Y:S02]  /*13780*/  IMAD R7, R8, R7, R0 ;  /* 0x0000000708077224 */ /* 0x000fe400078e0200 */
[----:B--2---:R-:W-:-:S04]  /*13790*/  IMAD R8, R11, UR6, RZ ;  /* 0x000000060b087c24 */ /* 0x004fc8000f8e02ff */
[C---:B---3--:R-:W-:Y:S02]  /*137a0*/  IMAD R8, R10.reuse, UR7, R8 ;  /* 0x000000070a087c24 */ /* 0x048fe4000f8e0208 */
[----:B------:R-:W-:-:S04]  /*137b0*/  IMAD.WIDE.U32 R2, R10, UR6, R2 ;  /* 0x000000060a027c25 */ /* 0x000fc8000f8e0002 */
[----:B------:R-:W-:Y:S01]  /*137c0*/  IMAD.IADD R3, R8, 0x1, R3 ;  /* 0x0000000108037824 */ /* 0x000fe200078e0203 */
[----:B------:R-:W-:-:S04]  /*137d0*/  LEA R8, P0, R2, UR4, 0x2 ;  /* 0x0000000402087c11 */ /* 0x000fc8000f8010ff */
[----:B------:R-:W-:-:S06]  /*137e0*/  LEA.HI.X R9, R2, UR5, R3, 0x2, P0 ;  /* 0x0000000502097c11 */ /* 0x000fcc00080f1403 */
[----:B------:R0:W5:Y:S03]  /*137f0*/  LDG.E R9, desc[UR8][R8.64] ;  /* 0x0000000808097981 */ /* 0x000166000c1e1900 */
.L_x_273:
[----:B------:R-:W-:Y:S01]  /*13800*/  IMAD R3, R4, 0x8, R18 ;  /* 0x0000000804037824 */ /* 0x000fe200078e0212 */
[----:B------:R-:W-:Y:S01]  /*13810*/  SHF.L.U32 R2, R5, 0x1f, RZ ;  /* 0x0000001f05027819 */ /* 0x000fe200000006ff */
[----:B------:R-:W-:Y:S03]  /*13820*/  BSSY B2, `(.L_x_274) ;  /* 0x0000003000027945 */ /* 0x000fe60003800000 */
[----:B------:R-:W1:Y:S02]  /*13830*/  SYNCS.PHASECHK.TRANS64.TRYWAIT P0, [R3+URZ+0x34840], R2 ;  /* 0x03484002030075a7 */ /* 0x000e64000800017f */
[----:B-1----:R-:W-:Y:S05]  /*13840*/  @!P0 BRA `(.L_x_275) ;  /* 0x0000003400d48947 */ /* 0x002fea0003800000 */
.L_x_364:
[----:B------:R-:W-:Y:S05]  /*13850*/  BSYNC B2 ;  /* 0x0000000000027941 */ /* 0x000fea0003800000 */
.L_x_274:
        /* <DEDUP_REMOVED lines=12> */
.L_x_277:
[----:B------:R-:W-:Y:S05]  /*13920*/  BSYNC B2 ;  /* 0x0000000000027941 */ /* 0x000fea0003800000 */
.L_x_276:
[----:B------:R-:W2:Y:S01]  /*13930*/  LDL R8, [R1+0x18] ;  /* 0x0000180001087983 */ /* 0x000ea20000100800 */
[----:B------:R-:W-:Y:S01]  /*13940*/  IMAD.MOV.U32 R12, RZ, RZ, RZ ;  /* 0x000000ffff0c7224 */ /* 0x000fe200078e00ff */
[----:B------:R-:W-:Y:S01]  /*13950*/  UIADD3 UR4, UP0, UR36, 0x370, URZ ;  /* 0x0000037024047890 */ /* 0x000fe2000ff1e03f */
[----:B-1----:R-:W-:Y:S01]  /*13960*/  IMAD R2, R4, 0xb000, R18 ;  /* 0x0000b00004027824 */ /* 0x002fe200078e0212 */
        /* <DEDUP_REMOVED lines=8> */
.L_x_278:
        /* <DEDUP_REMOVED lines=16> */
.L_x_279:
        /* <DEDUP_REMOVED lines=16> */
.L_x_365:
[----:B------:R-:W-:Y:S05]  /*13bf0*/  BSYNC B2 ;  /* 0x0000000000027941 */ /* 0x000fea0003800000 */
.L_x_280:
[----:B------:R-:W-:Y:S01]  /*13c00*/  BSSY B2, `(.L_x_282) ;  /* 0x000000b000027945 */ /* 0x000fe20003800000 */
[----:B------:R-:W-:Y:S02]  /*13c10*/  IMAD.MOV.U32 R10, RZ, RZ, 0x0 ;  /* 0x00000000ff0a7424 */ /* 0x000fe400078e00ff */
[----:B------:R-:W-:Y:S01]  /*13c20*/  IMAD.MOV.U32 R11, RZ, RZ, 0x14f00000 ;  /* 0x14f00000ff0b7424 */ /* 0x000fe200078e00ff */
[----:B------:R-:W-:Y:S06]  /*13c30*/  @P1 BRA `(.L_x_283) ;  /* 0x00000000001c1947 */ /* 0x000fec0003800000 */
[----:B------:R-:W1:Y:S01]  /*13c40*/  S2R R8, SR_TID.X ;  /* 0x0000000000087919 */ /* 0x000e620000002100 */
[----:B0-----:R-:W-:-:S04]  /*13c50*/  IMAD.MOV.U32 R3, RZ, RZ, 0xb000 ;  /* 0x0000b000ff037424 */ /* 0x001fc800078e00ff */
[----:B------:R2:W-:Y:S01]  /*13c60*/  SYNCS.ARRIVE.TRANS64 RZ, [R2+URZ+0x50], R3 ;  /* 0x0000500302ff79a7 */ /* 0x0005e2000800003f */
[----:B-1----:R-:W-:-:S04]  /*13c70*/  LOP3.LUT R8, R8, 0x1f, RZ, 0xc0, !PT ;  /* 0x0000001f08087812 */ /* 0x002fc800078ec0ff */
[----:B------:R-:W-:-:S13]  /*13c80*/  ISETP.NE.AND P0, PT, R8, RZ, PT ;  /* 0x000000ff0800720c */ /* 0x000fda0003f05270 */
[----:B--2---:R-:W-:Y:S05]  /*13c90*/  @!P0 BRA `(.L_x_283) ;  /* 0x0000000000048947 */ /* 0x004fea0003800000 */
[----:B------:R-:W-:Y:S01]  /*13ca0*/  BPT.TRAP 0x1 ;  /* 0x000000040000795c */ /* 0x000fe20000300000 */
.L_x_283:
[----:B------:R-:W-:Y:S05]  /*13cb0*/  BSYNC B2 ;  /* 0x0000000000027941 */ /* 0x000fea0003800000 */
.L_x_282:
[----:B------:R-:W2:Y:S04]  /*13cc0*/  LDL R8, [R1+0x18] ;  /* 0x0000180001087983 */ /* 0x000ea80000100800 */
[----:B0-----:R-:W2:Y:S01]  /*13cd0*/  LDL.LU R3, [R1+0x8] ;  /* 0x0000080001037983 */ /* 0x001ea20000300800 */
[----:B------:R-:W-:Y:S01]  /*13ce0*/  R2UR UR10, R12 ;  /* 0x000000000c0a72ca */ /* 0x000fe200000e0000 */
[----:B------:R-:W-:Y:S01]  /*13cf0*/  IMAD R19, R19, 0xb000, R18 ;  /* 0x0000b00013137824 */ /* 0x000fe200078e0212 */
[----:B------:R-:W-:Y:S01]  /*13d00*/  R2UR UR6, R10 ;  /* 0x000000000a0672ca */ /* 0x000fe200000e0000 */
[----:B------:R-:W-:Y:S01]  /*13d10*/  UIADD3 UR4, UP0, UR36, 0x470, URZ ;  /* 0x0000047024047890 */ /* 0x000fe2000ff1e03f */
[----:B------:R-:W-:Y:S01]  /*13d20*/  R2UR UR7, R11 ;  /* 0x000000000b0772ca */ /* 0x000fe200000e0000 */
[----:B------:R-:W-:Y:S01]  /*13d30*/  VIADD R2, R2, 0x50 ;  /* 0x0000005002027836 */ /* 0x000fe20000000000 */
[----:B------:R-:W-:Y:S01]  /*13d40*/  PLOP3.LUT P0, PT, PT, PT, PT, 0x80, 0x0 ;  /* 0x000000000000781c */ /* 0x000fe20003f0f070 */
[----:B------:R-:W-:Y:S01]  /*13d50*/  UIADD3.X UR5, URZ, UR37, URZ, UP0, !UPT ;  /* 0x000000253f057290 */ /* 0x000fe200087fe43f */
[----:B--2---:R-:W-:-:S02]  /*13d60*/  IMAD R3, R3, 0xb0, R8 ;  /* 0x000000b003037824 */ /* 0x004fc400078e0208 */
[----:B------:R-:W-:-:S09]  /*13d70*/  VIADD R8, R19, 0x400 ;  /* 0x0000040013087836 */ /* 0x000fd20000000000 */
.L_x_284:
        /* <DEDUP_REMOVED lines=15> */
.L_x_285:
        /* <DEDUP_REMOVED lines=12> */
.L_x_272:
[----:B------:R-:W-:Y:S05]  /*13f30*/  BSYNC B1 ;  /* 0x0000000000017941 */ /* 0x000fea0003800000 */
.L_x_271:
[----:B------:R-:W2:Y:S01]  /*13f40*/  LDL R2, [R1+0x1c] ;  /* 0x00001c0001027983 */ /* 0x000ea20000100800 */
[----:B------:R-:W-:Y:S01]  /*13f50*/  VIADD R19, R4, 0x1 ;  /* 0x0000000104137836 */ /* 0x000fe20000000000 */
[----:B------:R-:W-:Y:S01]  /*13f60*/  BSSY B1, `(.L_x_286) ;  /* 0x0000095000017945 */ /* 0x000fe20003800000 */
[----:B0-----:R-:W-:-:S03]  /*13f70*/  VIADD R7, R0, 0xffffffff ;  /* 0xffffffff00077836 */ /* 0x001fc60000000000 */
[----:B------:R-:W-:-:S04]  /*13f80*/  ISETP.NE.AND P0, PT, R19, 0x2, PT ;  /* 0x000000021300780c */ /* 0x000fc80003f05270 */
[----:B------:R-:W-:Y:S02]  /*13f90*/  SEL R19, R19, RZ, P0 ;  /* 0x000000ff13137207 */ /* 0x000fe40000000000 */
[----:B--2---:R-:W-:Y:S02]  /*13fa0*/  LOP3.LUT P1, RZ, R2, 0x1, RZ, 0xc0, !PT ;  /* 0x0000000102ff7812 */ /* 0x004fe4000782c0ff */
[----:B------:R-:W-:-:S04]  /*13fb0*/  SEL R2, RZ, 0x1, P0 ;  /* 0x00000001ff027807 */ /* 0x000fc80000000000 */
[----:B------:R-:W-:-:S05]  /*13fc0*/  LOP3.LUT R12, R5, R2, RZ, 0x3c, !PT ;  /* 0x00000002050c7212 */ /* 0x000fca00078e3cff */
[----:B------:R0:W-:Y:S02]  /*13fd0*/  STL [R1+0x14], R12 ;  /* 0x0000140c01007387 */ /* 0x0001e40000100800 */
[----:B------:R-:W-:Y:S05]  /*13fe0*/  @!P1 BRA `(.L_x_287) ;  /* 0x0000000800309947 */ /* 0x000fea0003800000 */
[----:B------:R-:W-:Y:S01]  /*13ff0*/  ULDC.64 UR4, c[0x0][0x418] ;  /* 0x0001060000047ab9 */ /* 0x000fe20000000a00 */
[----:B------:R-:W-:Y:S01]  /*14000*/  IMAD.MOV.U32 R8, RZ, RZ, R7 ;  /* 0x000000ffff087224 */ /* 0x000fe200078e0007 */
[----:B------:R-:W-:-:S04]  /*14010*/  ISETP.NE.U32.AND P0, PT, RZ, UR4, PT ;  /* 0x00000004ff007c0c */ /* 0x000fc8000bf05070 */
[----:B------:R-:W-:-:S13]  /*14020*/  ISETP.NE.AND.EX P0, PT, RZ, UR5, PT, P0 ;  /* 0x00000005ff007c0c */ /* 0x000fda000bf05300 */
[----:B------:R-:W-:Y:S05]  /*14030*/  @!P0 BRA `(.L_x_288) ;  /* 0x0000000000508947 */ /* 0x000fea0003800000 */
[----:B------:R-:W2:Y:S01]  /*14040*/  LDL R11, [R1+0x20] ;  /* 0x00002000010b7983 */ /* 0x000ea20000100800 */
[----:B------:R-:W1:Y:S01]  /*14050*/  LDC R9, c[0x0][0x43c] ;  /* 0x00010f00ff097b82 */ /* 0x000e620000000800 */
[----:B------:R-:W-:Y:S02]  /*14060*/  ULDC.64 UR6, c[0x0][0x428] ;  /* 0x00010a0000067ab9 */ /* 0x000fe40000000a00 */
[----:B------:R-:W3:Y:S01]  /*14070*/  LDL R10, [R1+0x10] ;  /* 0x00001000010a7983 */ /* 0x000ee20000100800 */
[----:B------:R-:W-:Y:S01]  /*14080*/  ULDC.64 UR8, c[0x0][0x208] ;  /* 0x0000820000087ab9 */ /* 0x000fe20000000a00 */
[----:B-1----:R-:W-:-:S13]  /*14090*/  ISETP.NE.AND P0, PT, R9, 0x1, PT ;  /* 0x000000010900780c */ /* 0x002fda0003f05270 */
[----:B------:R-:W1:Y:S02]  /*140a0*/  @P0 LDC.64 R2, c[0x0][0x440] ;  /* 0x00011000ff020b82 */ /* 0x000e640000000a00 */
[----:B-1----:R-:W-:-:S04]  /*140b0*/  @P0 IMAD.HI.U32 R8, R7, R2, RZ ;  /* 0x0000000207080227 */ /* 0x002fc800078e00ff */
        /* <DEDUP_REMOVED lines=10> */
[----:B------:R-:W-:-:S05]  /*14160*/  LEA.HI.X R11, R2, UR5, R3, 0x2, P0 ;  /* 0x00000005020b7c11 */ /* 0x000fca00080f1403 */
[----:B------:R1:W5:Y:S04]  /*14170*/  LDG.E R9, desc[UR8][R10.64] ;  /* 0x000000080a097981 */ /* 0x000368000c1e1900 */
.L_x_288:
[----:B------:R-:W-:Y:S01]  /*14180*/  IMAD R2, R19, 0x8, R18 ;  /* 0x0000000813027824 */ /* 0x000fe200078e0212 */
[----:B------:R-:W-:Y:S01]  /*14190*/  SHF.L.U32 R3, R12, 0x1f, RZ ;  /* 0x0000001f0c037819 */ /* 0x000fe200000006ff */
[----:B------:R-:W-:Y:S03]  /*141a0*/  BSSY B2, `(.L_x_289) ;  /* 0x0000003000027945 */ /* 0x000fe60003800000 */
[----:B------:R-:W2:Y:S02]  /*141b0*/  SYNCS.PHASECHK.TRANS64.TRYWAIT P0, [R2+URZ+0x34840], R3 ;  /* 0x03484003020075a7 */ /* 0x000ea4000800017f */
[----:B--2---:R-:W-:Y:S05]  /*141c0*/  @!P0 BRA `(.L_x_290) ;  /* 0x0000002c009c8947 */ /* 0x004fea0003800000 */
.L_x_366:
[----:B------:R-:W-:Y:S05]  /*141d0*/  BSYNC B2 ;  /* 0x0000000000027941 */ /* 0x000fea0003800000 */
.L_x_289:
[----:B-1----:R-:W1:Y:S01]  /*141e0*/  S2R R10, SR_TID.X ;  /* 0x00000000000a7919 */ /* 0x002e620000002100 */
[----:B------:R-:W-:Y:S01]  /*141f0*/  BSSY B2, `(.L_x_291) ;  /* 0x000000b000027945 */ /* 0x000fe20003800000 */
[----:B-1----:R-:W-:-:S04]  /*14200*/  LOP3.LUT R10, R10, 0x7f, RZ, 0xc0, !PT ;  /* 0x0000007f0a0a7812 */ /* 0x002fc800078ec0ff */
[----:B------:R-:W-:-:S13]  /*14210*/  ISETP.NE.AND P1, PT, R10, RZ, PT ;  /* 0x000000ff0a00720c */ /* 0x000fda0003f25270 */
[----:B------:R-:W-:Y:S05]  /*14220*/  @P1 BRA `(.L_x_292) ;  /* 0x00000000001c1947 */ /* 0x000fea0003800000 */
[----:B------:R-:W1:Y:S01]  /*14230*/  S2R R10, SR_TID.X ;  /* 0x00000000000a7919 */ /* 0x000e620000002100 */
[----:B--2---:R-:W-:-:S04]  /*14240*/  IMAD.MOV.U32 R3, RZ, RZ, 0xb000 ;  /* 0x0000b000ff037424 */ /* 0x004fc800078e00ff */
[----:B------:R3:W-:Y:S01]  /*14250*/  SYNCS.ARRIVE.TRANS64 RZ, [R2+URZ+0x34830], R3 ;  /* 0x0348300302ff79a7 */ /* 0x0007e2000800003f */
[----:B-1----:R-:W-:-:S04]  /*14260*/  LOP3.LUT R10, R10, 0x1f, RZ, 0xc0, !PT ;  /* 0x0000001f0a0a7812 */ /* 0x002fc800078ec0ff */
[----:B------:R-:W-:-:S13]  /*14270*/  ISETP.NE.AND P0, PT, R10, RZ, PT ;  /* 0x000000ff0a00720c */ /* 0x000fda0003f05270 */
[----:B---3--:R-:W-:Y:S05]  /*14280*/  @!P0 BRA `(.L_x_292) ;  /* 0x0000000000048947 */ /* 0x008fea0003800000 */
[----:B------:R-:W-:Y:S01]  /*14290*/  BPT.TRAP 0x1 ;  /* 0x000000040000795c */ /* 0x000fe20000300000 */
.L_x_292:
[----:B------:R-:W-:Y:S05]  /*142a0*/  BSYNC B2 ;  /* 0x0000000000027941 */ /* 0x000fea0003800000 */
.L_x_291:
[----:B------:R-:W3:Y:S01]  /*142b0*/  LDL R10, [R1+0x18] ;  /* 0x00001800010a7983 */ /* 0x000ee20000100800 */
[----:B0-----:R-:W-:Y:S01]  /*142c0*/  IMAD.MOV.U32 R12, RZ, RZ, RZ ;  /* 0x000000ffff0c7224 */ /* 0x001fe200078e00ff */
[----:B------:R-:W-:Y:S01]  /*142d0*/  UIADD3 UR4, UP0, UR36, 0x370, URZ ;  /* 0x0000037024047890 */ /* 0x000fe2000ff1e03f */
[C---:B--2---:R-:W-:Y:S01]  /*142e0*/  IMAD R3, R19.reuse, 0x8, R6 ;  /* 0x0000000813037824 */ /* 0x044fe200078e0206 */
[----:B------:R-:W-:Y:S01]  /*142f0*/  PLOP3.LUT P0, PT, PT, PT, PT, 0x80, 0x0 ;  /* 0x000000000000781c */ /* 0x000fe20003f0f070 */
[----:B------:R-:W-:Y:S01]  /*14300*/  IMAD R2, R19, 0xb000, R18 ;  /* 0x0000b00013027824 */ /* 0x000fe200078e0212 */
[----:B------:R-:W-:Y:S01]  /*14310*/  R2UR UR10, R12 ;  /* 0x000000000c0a72ca */ /* 0x000fe200000e0000 */
[----:B------:R-:W-:Y:S01]  /*14320*/  VIADD R3, R3, 0x30 ;  /* 0x0000003003037836 */ /* 0x000fe20000000000 */
[----:B------:R-:W-:Y:S01]  /*14330*/  UIADD3.X UR5, URZ, UR37, URZ, UP0, !UPT ;  /* 0x000000253f057290 */ /* 0x000fe200087fe43f */
[----:B------:R-:W-:Y:S01]  /*14340*/  VIADD R11, R2, 0x1e400 ;  /* 0x0001e400020b7836 */ /* 0x000fe20000000000 */
[----:B------:R-:W-:Y:S01]  /*14350*/  UMOV UR6, 0x0 ;  /* 0x0000000000067882 */ /* 0x000fe20000000000 */
[----:B------:R-:W-:Y:S01]  /*14360*/  UMOV UR7, 0x14f00000 ;  /* 0x14f0000000077882 */ /* 0x000fe20000000000 */
[----:B---3--:R-:W-:-:S09]  /*14370*/  IMAD R10, R8, 0xb0, R10 ;  /* 0x000000b0080a7824 */ /* 0x008fd200078e020a */
.L_x_293:
        /* <DEDUP_REMOVED lines=16> */
.L_x_294:
        /* <DEDUP_REMOVED lines=10> */
[----:B------:R-:W-:Y:S01]  /*14520*/  SHF.L.U32 R5, R5, 0x1f, RZ ;  /* 0x0000001f05057819 */ /* 0x000fe200000006ff */
[----:B------:R-:W-:Y:S01]  /*14530*/  IMAD R2, R4, 0x8, R6 ;  /* 0x0000000804027824 */ /* 0x000fe200078e0206 */
[----:B------:R-:W-:Y:S03]  /*14540*/  BSSY B2, `(.L_x_295) ;  /* 0x0000003000027945 */ /* 0x000fe60003800000 */
[----:B------:R-:W0:Y:S02]  /*14550*/  SYNCS.PHASECHK.TRANS64.TRYWAIT P0, [R2+URZ+0x60], R5 ;  /* 0x00006005020075a7 */ /* 0x000e24000800017f */
[----:B0-----:R-:W-:Y:S05]  /*14560*/  @!P0 BRA `(.L_x_296) ;  /* 0x0000002800c88947 */ /* 0x001fea0003800000 */
.L_x_367:
[----:B------:R-:W-:Y:S05]  /*14570*/  BSYNC B2 ;  /* 0x0000000000027941 */ /* 0x000fea0003800000 */
.L_x_295:
[----:B------:R-:W-:Y:S01]  /*14580*/  BSSY B2, `(.L_x_297) ;  /* 0x000000b000027945 */ /* 0x000fe20003800000 */
[----:B------:R-:W-:Y:S02]  /*14590*/  IMAD.MOV.U32 R10, RZ, RZ, 0x0 ;  /* 0x00000000ff0a7424 */ /* 0x000fe400078e00ff */
[----:B------:R-:W-:Y:S01]  /*145a0*/  IMAD.MOV.U32 R11, RZ, RZ, 0x14f00000 ;  /* 0x14f00000ff0b7424 */ /* 0x000fe200078e00ff */
[----:B------:R-:W-:Y:S06]  /*145b0*/  @P1 BRA `(.L_x_298) ;  /* 0x00000000001c1947 */ /* 0x000fec0003800000 */
[----:B------:R-:W1:Y:S02]  /*145c0*/  S2R R3, SR_TID.X ;  /* 0x0000000000037919 */ /* 0x000e640000002100 */
[----:B-1----:R-:W-:Y:S01]  /*145d0*/  LOP3.LUT R14, R3, 0x1f, RZ, 0xc0, !PT ;  /* 0x0000001f030e7812 */ /* 0x002fe200078ec0ff */
[----:B------:R-:W-:-:S03]  /*145e0*/  IMAD.MOV.U32 R3, RZ, RZ, 0xb000 ;  /* 0x0000b000ff037424 */ /* 0x000fc600078e00ff */
[----:B------:R-:W-:Y:S01]  /*145f0*/  ISETP.NE.AND P0, PT, R14, RZ, PT ;  /* 0x000000ff0e00720c */ /* 0x000fe20003f05270 */
[----:B------:R1:W-:-:S12]  /*14600*/  SYNCS.ARRIVE.TRANS64 RZ, [R2+URZ+0x50], R3 ;  /* 0x0000500302ff79a7 */ /* 0x0003d8000800003f */
[----:B-1----:R-:W-:Y:S05]  /*14610*/  @!P0 BRA `(.L_x_298) ;  /* 0x0000000000048947 */ /* 0x002fea0003800000 */
[----:B------:R-:W-:Y:S01]  /*14620*/  BPT.TRAP 0x1 ;  /* 0x000000040000795c */ /* 0x000fe20000300000 */
.L_x_298:
[----:B------:R-:W-:Y:S05]  /*14630*/  BSYNC B2 ;  /* 0x0000000000027941 */ /* 0x000fea0003800000 */
.L_x_297:
[----:B0-----:R-:W2:Y:S04]  /*14640*/  LDL R5, [R1+0x18] ;  /* 0x0000180001057983 */ /* 0x001ea80000100800 */
[----:B------:R-:W2:Y:S01]  /*14650*/  LDL.LU R3, [R1+0x8] ;  /* 0x0000080001037983 */ /* 0x000ea20000300800 */
        /* <DEDUP_REMOVED lines=10> */
.L_x_299:
        /* <DEDUP_REMOVED lines=15> */
.L_x_300:
        /* <DEDUP_REMOVED lines=12> */
.L_x_287:
[----:B------:R-:W-:Y:S05]  /*148b0*/  BSYNC B1 ;  /* 0x0000000000017941 */ /* 0x000fea0003800000 */
.L_x_286:
[----:B------:R-:W2:Y:S01]  /*148c0*/  LDL R2, [R1+0x24] ;  /* 0x0000240001027983 */ /* 0x000ea20000100800 */
[----:B------:R-:W-:Y:S01]  /*148d0*/  VIADD R0, R0, 0xfffffffe ;  /* 0xfffffffe00007836 */ /* 0x000fe20000000000 */
[----:B--2---:R-:W-:-:S13]  /*148e0*/  ISETP.GT.AND P0, PT, R7, R2, PT ;  /* 0x000000020700720c */ /* 0x004fda0003f04270 */
[----:B------:R-:W-:Y:S05]  /*148f0*/  @P0 BRA `(.L_x_301) ;  /* 0xffffffec00300947 */ /* 0x000fea000383ffff */
.L_x_253:
[----:B------:R-:W-:Y:S05]  /*14900*/  BSYNC B0 ;  /* 0x0000000000007941 */ /* 0x000fea0003800000 */
.L_x_252:
[----:B------:R-:W2:Y:S01]  /*14910*/  S2R R2, SR_TID.X ;  /* 0x0000000000027919 */ /* 0x000ea20000002100 */
[----:B------:R-:W-:Y:S01]  /*14920*/  BSSY B0, `(.L_x_302) ;  /* 0x0000012000007945 */ /* 0x000fe20003800000 */
[----:B--2---:R-:W-:-:S04]  /*14930*/  LOP3.LUT R7, R2, 0x7f, RZ, 0xc0, !PT ;  /* 0x0000007f02077812 */ /* 0x004fc800078ec0ff */
[----:B------:R-:W-:-:S13]  /*14940*/  ISETP.NE.AND P0, PT, R7, RZ, PT ;  /* 0x000000ff0700720c */ /* 0x000fda0003f05270 */
[----:B------:R-:W-:Y:S05]  /*14950*/  @P0 BRA `(.L_x_303) ;  /* 0x0000000000380947 */ /* 0x000fea0003800000 */
[----:B------:R-:W2:Y:S01]  /*14960*/  S2R R3, SR_LANEID ;  /* 0x0000000000037919 */ /* 0x000ea20000000000 */
[----:B------:R-:W-:Y:S01]  /*14970*/  VOTEU.ANY UR4, UPT, PT ;  /* 0x0000000000047886 */ /* 0x000fe200038e0100 */
[----:B-1----:R-:W1:Y:S01]  /*14980*/  LDC.64 R4, c[0x0][0xc60] ;  /* 0x00031800ff047b82 */ /* 0x002e620000000a00 */
[----:B------:R-:W2:Y:S01]  /*14990*/  FLO.U32 R0, UR4 ;  /* 0x0000000400007d00 */ /* 0x000ea200080e0000 */
[----:B------:R-:W-:-:S07]  /*149a0*/  ULDC.64 UR6, c[0x0][0x208] ;  /* 0x0000820000067ab9 */ /* 0x000fce0000000a00 */
[----:B------:R-:W1:Y:S01]  /*149b0*/  POPC R2, UR4 ;  /* 0x0000000400027d09 */ /* 0x000e620008000000 */
[----:B--2---:R-:W-:-:S13]  /*149c0*/  ISETP.EQ.U32.AND P0, PT, R0, R3, PT ;  /* 0x000000030000720c */ /* 0x004fda0003f02070 */
[----:B-1----:R-:W2:Y:S01]  /*149d0*/  @P0 ATOMG.E.ADD.STRONG.GPU PT, R5, desc[UR6][R4.64], R2 ;  /* 0x00000002040509a8 */ /* 0x002ea200081ee1c6 */
[----:B------:R-:W1:Y:S02]  /*149e0*/  S2R R3, SR_LTMASK ;  /* 0x0000000000037919 */ /* 0x000e640000003900 */
[----:B-1----:R-:W-:-:S06]  /*149f0*/  LOP3.LUT R3, R3, UR4, RZ, 0xc0, !PT ;  /* 0x0000000403037c12 */ /* 0x002fcc000f8ec0ff */
[----:B------:R-:W1:Y:S01]  /*14a00*/  POPC R3, R3 ;  /* 0x0000000300037309 */ /* 0x000e620000000000 */
[----:B--2---:R-:W1:Y:S02]  /*14a10*/  SHFL.IDX PT, R0, R5, R0, 0x1f ;  /* 0x00001f0005007589 */ /* 0x004e6400000e0000 */
[----:B-1----:R-:W-:-:S05]  /*14a20*/  IADD3 R0, R0, UR38, R3 ;  /* 0x0000002600007c10 */ /* 0x002fca000fffe003 */
[----:B------:R2:W-:Y:S02]  /*14a30*/  STL [R1], R0 ;  /* 0x0000000001007387 */ /* 0x0005e40000100800 */
.L_x_303:
[----:B------:R-:W-:Y:S05]  /*14a40*/  BSYNC B0 ;  /* 0x0000000000007941 */ /* 0x000fea0003800000 */
.L_x_302:
[----:B--2---:R-:W2:Y:S01]  /*14a50*/  LDL R0, [R1+0x1c] ;  /* 0x00001c0001007983 */ /* 0x004ea20000100800 */
[----:B------:R-:W-:Y:S01]  /*14a60*/  BSSY B0, `(.L_x_304) ;  /* 0x000003a000007945 */ /* 0x000fe20003800000 */
[----:B--2---:R-:W-:-:S13]  /*14a70*/  LOP3.LUT P0, RZ, R0, 0x1, RZ, 0xc0, !PT ;  /* 0x0000000100ff7812 */ /* 0x004fda000780c0ff */
[----:B------:R-:W-:Y:S05]  /*14a80*/  @!P0 BRA `(.L_x_305) ;  /* 0x0000000000dc8947 */ /* 0x000fea0003800000 */
[----:B------:R-:W2:Y:S01]  /*14a90*/  LDL R2, [R1+0x14] ;  /* 0x0000140001027983 */ /* 0x000ea20000100800 */
[----:B------:R-:W-:Y:S01]  /*14aa0*/  IMAD R0, R19, 0x8, R18 ;  /* 0x0000000813007824 */ /* 0x000fe200078e0212 */
[----:B------:R-:W-:Y:S01]  /*14ab0*/  BSSY B1, `(.L_x_306) ;  /* 0x0000005000017945 */ /* 0x000fe20003800000 */
[----:B------:R-:W-:Y:S02]  /*14ac0*/  ISETP.NE.AND P1, PT, R7, RZ, PT ;  /* 0x000000ff0700720c */ /* 0x000fe40003f25270 */
[----:B--2---:R-:W-:-:S04]  /*14ad0*/  SHF.L.U32 R2, R2, 0x1f, RZ ;  /* 0x0000001f02027819 */ /* 0x004fc800000006ff */
[----:B------:R-:W2:Y:S02]  /*14ae0*/  SYNCS.PHASECHK.TRANS64.TRYWAIT P0, [R0+URZ+0x34860], R2 ;  /* 0x03486002000075a7 */ /* 0x000ea4000800017f */
[----:B--2---:R-:W-:Y:S05]  /*14af0*/  @!P0 BRA `(.L_x_307) ;  /* 0x0000002400788947 */ /* 0x004fea0003800000 */
.L_x_368:
[----:B------:R-:W-:Y:S05]  /*14b00*/  BSYNC B1 ;  /* 0x0000000000017941 */ /* 0x000fea0003800000 */
.L_x_306:
[----:B------:R-:W-:Y:S04]  /*14b10*/  BSSY B1, `(.L_x_308) ;  /* 0x0000009000017945 */ /* 0x000fe80003800000 */
        /* <DEDUP_REMOVED lines=8> */
.L_x_309:
[----:B------:R-:W-:Y:S05]  /*14ba0*/  BSYNC B1 ;  /* 0x0000000000017941 */ /* 0x000fea0003800000 */
.L_x_308:
[----:B------:R-:W3:Y:S04]  /*14bb0*/  LDL.LU R3, [R1+0x18] ;  /* 0x0000180001037983 */ /* 0x000ee80000300800 */
[----:B--2---:R-:W3:Y:S01]  /*14bc0*/  LDL.LU R2, [R1+0x8] ;  /* 0x0000080001027983 */ /* 0x004ee20000300800 */
[----:B------:R-:W-:Y:S01]  /*14bd0*/  UIADD3 UR4, UP0, UR36, 0x470, URZ ;  /* 0x0000047024047890 */ /* 0x000fe2000ff1e03f */
[----:B------:R-:W-:Y:S01]  /*14be0*/  PLOP3.LUT P0, PT, PT, PT, PT, 0x80, 0x0 ;  /* 0x000000000000781c */ /* 0x000fe20003f0f070 */
[----:B------:R-:W-:Y:S01]  /*14bf0*/  VIADD R0, R0, 0x34850 ;  /* 0x0003485000007836 */ /* 0x000fe20000000000 */
[----:B------:R-:W-:Y:S01]  /*14c00*/  UMOV UR6, 0x0 ;  /* 0x0000000000067882 */ /* 0x000fe20000000000 */
[----:B------:R-:W-:Y:S01]  /*14c10*/  UIADD3.X UR5, URZ, UR37, URZ, UP0, !UPT ;  /* 0x000000253f057290 */ /* 0x000fe200087fe43f */
[----:B------:R-:W-:Y:S01]  /*14c20*/  UMOV UR7, 0x14f00000 ;  /* 0x14f0000000077882 */ /* 0x000fe20000000000 */
[----:B------:R-:W-:Y:S01]  /*14c30*/  UMOV UR10, URZ ;  /* 0x0000003f000a7c82 */ /* 0x000fe20008000000 */
[----:B---3--:R-:W-:-:S02]  /*14c40*/  IMAD R3, R2, 0xb0, R3 ;  /* 0x000000b002037824 */ /* 0x008fc400078e0203 */
[----:B------:R-:W-:-:S04]  /*14c50*/  IMAD R2, R19, 0xb000, R18 ;  /* 0x0000b00013027824 */ /* 0x000fc800078e0212 */
[----:B------:R-:W-:-:S07]  /*14c60*/  VIADD R4, R2, 0x400 ;  /* 0x0000040002047836 */ /* 0x000fce0000000000 */
.L_x_310:
        /* <DEDUP_REMOVED lines=9> */
[----:B--2---:R-:W-:Y:S05]  /*14d00*/  @P0 BRA.U.ANY `(.L_x_310) ;  /* 0xfffffffd00d80947 */ /* 0x004fea000393ffff */
[----:B------:R-:W-:Y:S01]  /*14d10*/  PLOP3.LUT P0, PT, PT, PT, PT, 0x80, 0x0 ;  /* 0x000000000000781c */ /* 0x000fe20003f0f070 */
[----:B------:R-:W-:Y:S01]  /*14d20*/  VIADD R2, R2, 0x5c00 ;  /* 0x00005c0002027836 */ /* 0x000fe20000000000 */
[----:B------:R-:W-:Y:S01]  /*14d30*/  UMOV UR6, 0x0 ;  /* 0x0000000000067882 */ /* 0x000fe20000000000 */
[----:B------:R-:W-:Y:S01]  /*14d40*/  UMOV UR7, 0x14f00000 ;  /* 0x14f0000000077882 */ /* 0x000fe20000000000 */
[----:B------:R-:W-:-:S09]  /*14d50*/  UMOV UR10, 0x40 ;  /* 0x00000040000a7882 */ /* 0x000fd20000000000 */
.L_x_311:
        /* <DEDUP_REMOVED lines=10> */
.L_x_305:
[----:B------:R-:W-:Y:S05]  /*14e00*/  BSYNC B0 ;  /* 0x0000000000007941 */ /* 0x000fea0003800000 */
.L_x_304:
[----:B------:R-:W2:Y:S01]  /*14e10*/  LDL.LU R4, [R1+0x14] ;  /* 0x0000140001047983 */ /* 0x000ea20000300800 */
[----:B------:R-:W-:-:S05]  /*14e20*/  VIADD R19, R19, 0x1 ;  /* 0x0000000113137836 */ /* 0x000fca0000000000 */
[----:B------:R-:W-:-:S04]  /*14e30*/  ISETP.NE.AND P0, PT, R19, 0x2, PT ;  /* 0x000000021300780c */ /* 0x000fc80003f05270 */
[----:B------:R-:W-:Y:S02]  /*14e40*/  SEL R0, RZ, 0x1, P0 ;  /* 0x00000001ff007807 */ /* 0x000fe40000000000 */
[----:B------:R-:W-:Y:S02]  /*14e50*/  SEL R19, R19, RZ, P0 ;  /* 0x000000ff13137207 */ /* 0x000fe40000000000 */
[----:B--2---:R-:W-:-:S05]  /*14e60*/  LOP3.LUT R4, R4, R0, RZ, 0x3c, !PT ;  /* 0x0000000004047212 */ /* 0x004fca00078e3cff */
[----:B------:R2:W-:Y:S02]  /*14e70*/  STL [R1+0x14], R4 ;  /* 0x0000140401007387 */ /* 0x0005e40000100800 */
.L_x_232:
[----:B------:R-:W-:Y:S05]  /*14e80*/  BSYNC B7 ;  /* 0x0000000000077941 */ /* 0x000fea0003800000 */
.L_x_230:
[----:B----4-:R-:W4:Y:S02]  /*14e90*/  LDL R0, [R1+0x1c] ;  /* 0x00001c0001007983 */ /* 0x010f240000100800 */
[----:B----4-:R-:W-:-:S13]  /*14ea0*/  LOP3.LUT P0, RZ, R0, 0x2, RZ, 0xc0, !PT ;  /* 0x0000000200ff7812 */ /* 0x010fda000780c0ff */
[----:B------:R-:W-:Y:S05]  /*14eb0*/  @!P0 BRA `(.L_x_312) ;  /* 0x00000000002c8947 */ /* 0x000fea0003800000 */
[----:B------:R-:W-:Y:S05]  /*14ec0*/  WARPSYNC.ALL ;  /* 0x0000000000007948 */ /* 0x000fea0003800000 */
[----:B------:R-:W4:Y:S08]  /*14ed0*/  S2UR UR5, SR_CgaCtaId ;  /* 0x00000000000579c3 */ /* 0x000f300000008800 */
[----:B------:R-:W-:Y:S06]  /*14ee0*/  BAR.SYNC.DEFER_BLOCKING 0x5, 0x180 ;  /* 0x0146000000007b1d */ /* 0x000fec0000010000 */
[----:B------:R-:W-:-:S02]  /*14ef0*/  UMOV UR4, 0x400 ;  /* 0x0000040000047882 */ /* 0x000fc40000000000 */
[----:B----4-:R-:W-:-:S06]  /*14f00*/  ULEA UR4, UR5, UR4, 0x18 ;  /* 0x0000000405047291 */ /* 0x010fcc000f8ec03f */
[----:B------:R-:W-:-:S05]  /*14f10*/  IMAD.U32 R18, RZ, RZ, UR4 ;  /* 0x00000004ff127e24 */ /* 0x000fca000f8e00ff */
[----:B-123--:R-:W1:Y:S04]  /*14f20*/  LDS.128 R4, [R18+0x348d0] ;  /* 0x0348d00012047984 */ /* 0x00ee680000000c00 */
[----:B-1----:R1:W-:Y:S04]  /*14f30*/  STL.64 [R1], R4 ;  /* 0x0000000401007387 */ /* 0x0023e80000100a00 */
[----:B------:R1:W-:Y:S01]  /*14f40*/  STL.64 [R1+0x8], R6 ;  /* 0x0000080601007387 */ /* 0x0003e20000100a00 */
[----:B------:R-:W-:Y:S06]  /*14f50*/  BAR.ARV 0x4, 0x180 ;  /* 0x0106000000007b1d */ /* 0x000fec0000002000 */
[----:B------:R-:W-:Y:S05]  /*14f60*/  BRA `(.L_x_313) ;  /* 0x0000000c00247947 */ /* 0x000fea0003800000 */
.L_x_312:
[----:B------:R-:W4:Y:S01]  /*14f70*/  S2R R0, SR_TID.X ;  /* 0x0000000000007919 */ /* 0x000f220000002100 */
[----:B------:R-:W-:Y:S01]  /*14f80*/  UMOV UR4, 0xffffffff ;  /* 0xffffffff00047882 */ /* 0x000fe20000000000 */
[----:B----4-:R-:W-:-:S04]  /*14f90*/  LOP3.LUT R16, R0, 0x1f, RZ, 0xc0, !PT ;  /* 0x0000001f00107812 */ /* 0x010fc800078ec0ff */
[----:B------:R-:W-:Y:S01]  /*14fa0*/  ISETP.NE.AND P0, PT, R16, 0x1f, PT ;  /* 0x0000001f1000780c */ /* 0x000fe20003f05270 */
[----:B------:R-:W-:-:S12]  /*14fb0*/  BRA.DIV UR4, `(.L_x_314) ;  /* 0x00000022045c7947 */ /* 0x000fd8000b800000 */
[----:B------:R-:W1:Y:S01]  /*14fc0*/  LDL.LU R3, [R1] ;  /* 0x0000000001037983 */ /* 0x000e620000300800 */
[----:B------:R-:W-:-:S03]  /*14fd0*/  ULDC UR4, c[0x0][0xc3c] ;  /* 0x00030f0000047ab9 */ /* 0x000fc60000000800 */
[----:B--23--:R-:W2:Y:S01]  /*14fe0*/  LDL R4, [R1+0xc] ;  /* 0x00000c0001047983 */ /* 0x00cea20000100800 */
[----:B------:R-:W-:Y:S01]  /*14ff0*/  ULDC.64 UR6, c[0x0][0x208] ;  /* 0x0000820000067ab9 */ /* 0x000fe20000000a00 */
[----:B-1----:R-:W-:Y:S02]  /*15000*/  IMAD.MOV.U32 R10, RZ, RZ, R3 ;  /* 0x000000ffff0a7224 */ /* 0x002fe400078e0003 */
[----:B--2---:R-:W-:-:S05]  /*15010*/  IMAD.IADD R0, R4, 0x1, R16 ;  /* 0x0000000104007824 */ /* 0x004fca00078e0210 */
[----:B------:R-:W-:-:S13]  /*15020*/  ISETP.GE.OR P1, PT, R0, UR4, !P0 ;  /* 0x0000000400007c0c */ /* 0x000fda000c726670 */
[----:B------:R-:W1:Y:S08]  /*15030*/  @!P1 LDC.64 R2, c[0x0][0xc80] ;  /* 0x00032000ff029b82 */ /* 0x000e700000000a00 */
[----:B------:R-:W2:Y:S01]  /*15040*/  @!P1 LDC.64 R4, c[0x0][0xc78] ;  /* 0x00031e00ff049b82 */ /* 0x000ea20000000a00 */
[----:B-1----:R-:W-:-:S05]  /*15050*/  @!P1 IMAD.WIDE R2, R0, 0x4, R2 ;  /* 0x0000000400029825 */ /* 0x002fca00078e0202 */
[----:B------:R2:W3:Y:S02]  /*15060*/  @!P1 LDG.E R6, desc[UR6][R2.64] ;  /* 0x0000000602069981 */ /* 0x0004e4000c1e1900 */
[----:B--2---:R-:W-:-:S06]  /*15070*/  @!P1 IMAD.WIDE R2, R0, 0x4, R4 ;  /* 0x0000000400029825 */ /* 0x004fcc00078e0204 */
[----:B------:R-:W2:Y:S01]  /*15080*/  @!P1 LDG.E R2, desc[UR6][R2.64] ;  /* 0x0000000602029981 */ /* 0x000ea2000c1e1900 */
[----:B------:R-:W-:Y:S01]  /*15090*/  IMAD.MOV.U32 R5, RZ, RZ, RZ ;  /* 0x000000ffff057224 */ /* 0x000fe200078e00ff */
[C---:B------:R-:W-:Y:S02]  /*150a0*/  ISETP.GE.U32.AND P2, PT, R16.reuse, 0x2, PT ;  /* 0x000000021000780c */ /* 0x040fe40003f46070 */
[C---:B------:R-:W-:Y:S01]  /*150b0*/  ISETP.GE.U32.AND P3, PT, R16.reuse, 0x4, PT ;  /* 0x000000041000780c */ /* 0x040fe20003f66070 */
[----:B------:R-:W-:Y:S01]  /*150c0*/  SHFL.IDX PT, R0, R10, RZ, 0x1f ;  /* 0x00001fff0a007589 */ /* 0x000fe200000e0000 */
[C---:B------:R-:W-:Y:S02]  /*150d0*/  ISETP.GE.U32.AND P4, PT, R16.reuse, 0x8, PT ;  /* 0x000000081000780c */ /* 0x040fe40003f86070 */
[----:B------:R-:W-:Y:S01]  /*150e0*/  ISETP.GE.U32.AND P5, PT, R16, 0x10, PT ;  /* 0x000000101000780c */ /* 0x000fe20003fa6070 */
[----:B------:R-:W-:Y:S01]  /*150f0*/  SHFL.IDX PT, R8, R10, 0x1, 0x1f ;  /* 0x00201f000a087f89 */ /* 0x000fe200000e0000 */
[----:B---3--:R-:W-:Y:S01]  /*15100*/  @!P1 IMAD.MOV.U32 R5, RZ, RZ, R6 ;  /* 0x000000ffff059224 */ /* 0x008fe200078e0006 */
[----:B------:R-:W-:-:S02]  /*15110*/  CS2R R6, SRZ ;  /* 0x0000000000067805 */ /* 0x000fc4000001ff00 */
[----:B--2---:R-:W-:Y:S01]  /*15120*/  @!P1 IMAD.MOV.U32 R7, RZ, RZ, R2 ;  /* 0x000000ffff079224 */ /* 0x004fe200078e0002 */
[----:B------:R-:W-:-:S03]  /*15130*/  ISETP.NE.AND P1, PT, R16, RZ, PT ;  /* 0x000000ff1000720c */ /* 0x000fc60003f25270 */
[----:B------:R-:W-:-:S05]  /*15140*/  IMAD R2, R7, R5, RZ ;  /* 0x0000000507027224 */ /* 0x000fca00078e02ff */
        /* <DEDUP_REMOVED lines=15> */
[----:B------:R1:W2:Y:S02]  /*15240*/  SHFL.IDX PT, R9, R2, 0x1f, 0x1f ;  /* 0x03e01f0002097f89 */ /* 0x0002a400000e0000 */
.L_x_378:
[----:B------:R-:W-:Y:S02]  /*15250*/  ULDC UR4, c[0x0][0xc38] ;  /* 0x00030e0000047ab9 */ /* 0x000fe40000000800 */
[----:B------:R-:W-:-:S04]  /*15260*/  IMAD.U32 R3, RZ, RZ, UR4 ;  /* 0x00000004ff037e24 */ /* 0x000fc8000f8e00ff */
[----:B--2---:R-:W-:-:S04]  /*15270*/  IMAD R9, R9, R3, RZ ;  /* 0x0000000309097224 */ /* 0x004fc800078e02ff */
[----:B------:R-:W-:-:S05]  /*15280*/  IMAD.IADD R4, R8, 0x1, R9 ;  /* 0x0000000108047824 */ /* 0x000fca00078e0209 */
[----:B------:R-:W-:-:S13]  /*15290*/  ISETP.GT.AND P6, PT, R4, R0, PT ;  /* 0x000000000400720c */ /* 0x000fda0003fc4270 */
[----:B------:R-:W-:Y:S05]  /*152a0*/  @P6 BRA `(.L_x_315) ;  /* 0x0000000000b06947 */ /* 0x000fea0003800000 */
.L_x_318:
[----:B-1----:R-:W2:Y:S01]  /*152b0*/  LDL.LU R2, [R1+0xc] ;  /* 0x00000c0001027983 */ /* 0x002ea20000300800 */
[----:B------:R-:W1:Y:S01]  /*152c0*/  LDC R3, c[0x0][0xc3c] ;  /* 0x00030f00ff037b82 */ /* 0x000e620000000800 */
[----:B--2---:R-:W-:-:S05]  /*152d0*/  VIADD R2, R2, 0x1f ;  /* 0x0000001f02027836 */ /* 0x004fca0000000000 */
[----:B-1----:R-:W-:-:S13]  /*152e0*/  ISETP.GE.AND P6, PT, R2, R3, PT ;  /* 0x000000030200720c */ /* 0x002fda0003fc6270 */
[----:B------:R-:W-:Y:S05]  /*152f0*/  @P6 BRA `(.L_x_316) ;  /* 0x0000000400d86947 */ /* 0x000fea0003800000 */
[----:B------:R-:W1:Y:S01]  /*15300*/  S2R R5, SR_TID.X ;  /* 0x0000000000057919 */ /* 0x000e620000002100 */
[----:B------:R-:W-:Y:S01]  /*15310*/  ULDC.64 UR4, c[0x0][0x208] ;  /* 0x0000820000047ab9 */ /* 0x000fe20000000a00 */
[----:B------:R2:W-:Y:S01]  /*15320*/  STL [R1+0xc], R2 ;  /* 0x00000c0201007387 */ /* 0x0005e20000100800 */
[----:B-1----:R-:W-:-:S05]  /*15330*/  LOP3.LUT R5, R5, 0x1f, RZ, 0xc0, !PT ;  /* 0x0000001f05057812 */ /* 0x002fca00078ec0ff */
[----:B------:R-:W-:Y:S02]  /*15340*/  IMAD.IADD R7, R2, 0x1, R5 ;  /* 0x0000000102077824 */ /* 0x000fe400078e0205 */
[----:B------:R-:W-:-:S03]  /*15350*/  IMAD.MOV.U32 R5, RZ, RZ, RZ ;  /* 0x000000ffff057224 */ /* 0x000fc600078e00ff */
[----:B------:R-:W-:-:S13]  /*15360*/  ISETP.GE.OR P6, PT, R7, R3, !P0 ;  /* 0x000000030700720c */ /* 0x000fda00047c6670 */
[----:B--2---:R-:W1:Y:S02]  /*15370*/  @!P6 LDC.64 R2, c[0x0][0xc80] ;  /* 0x00032000ff02eb82 */ /* 0x004e640000000a00 */
[----:B-1----:R-:W-:-:S05]  /*15380*/  @!P6 IMAD.WIDE R2, R7, 0x4, R2 ;  /* 0x000000040702e825 */ /* 0x002fca00078e0202 */
[----:B------:R1:W2:Y:S02]  /*15390*/  @!P6 LDG.E R5, desc[UR4][R2.64] ;  /* 0x000000040205e981 */ /* 0x0002a4000c1e1900 */
[----:B-1----:R-:W1:Y:S02]  /*153a0*/  @!P6 LDC.64 R2, c[0x0][0xc78] ;  /* 0x00031e00ff02eb82 */ /* 0x002e640000000a00 */
[----:B-1----:R-:W-:-:S04]  /*153b0*/  @!P6 IMAD.WIDE R2, R7, 0x4, R2 ;  /* 0x000000040702e825 */ /* 0x002fc800078e0202 */
[----:B------:R-:W-:-:S06]  /*153c0*/  IMAD.MOV.U32 R7, RZ, RZ, RZ ;  /* 0x000000ffff077224 */ /* 0x000fcc00078e00ff */
[----:B------:R-:W2:Y:S01]  /*153d0*/  @!P6 LDG.E R7, desc[UR4][R2.64] ;  /* 0x000000040207e981 */ /* 0x000ea2000c1e1900 */
[----:B------:R-:W-:Y:S01]  /*153e0*/  UMOV UR4, 0xffffffff ;  /* 0xffffffff00047882 */ /* 0x000fe20000000000 */
[----:B--2---:R-:W-:Y:S02]  /*153f0*/  IMAD R2, R7, R5, RZ ;  /* 0x0000000507027224 */ /* 0x004fe400078e02ff */
[----:B------:R-:W-:Y:S05]  /*15400*/  BRA.DIV UR4, `(.L_x_317) ;  /* 0x0000002204a87947 */ /* 0x000fea000b800000 */
        /* <DEDUP_REMOVED lines=16> */
.L_x_386:
[----:B------:R-:W-:Y:S02]  /*15510*/  ULDC UR4, c[0x0][0xc38] ;  /* 0x00030e0000047ab9 */ /* 0x000fe40000000800 */
[----:B------:R-:W-:-:S04]  /*15520*/  IMAD.U32 R3, RZ, RZ, UR4 ;  /* 0x00000004ff037e24 */ /* 0x000fc8000f8e00ff */
[----:B--2---:R-:W-:-:S04]  /*15530*/  IMAD R9, R9, R3, RZ ;  /* 0x0000000309097224 */ /* 0x004fc800078e02ff */
[----:B------:R-:W-:-:S05]  /*15540*/  IMAD.IADD R4, R9, 0x1, R4 ;  /* 0x0000000109047824 */ /* 0x000fca00078e0204 */
[----:B------:R-:W-:-:S13]  /*15550*/  ISETP.GT.AND P6, PT, R4, R0, PT ;  /* 0x000000000400720c */ /* 0x000fda0003fc4270 */
[----:B------:R-:W-:Y:S05]  /*15560*/  @!P6 BRA `(.L_x_318) ;  /* 0xfffffffc0050e947 */ /* 0x000fea000383ffff */
.L_x_315:
[----:B------:R-:W-:Y:S01]  /*15570*/  IMAD.IADD R9, R4, 0x1, -R9 ;  /* 0x0000000104097824 */ /* 0x000fe200078e0a09 */
[----:B------:R-:W-:-:S03]  /*15580*/  UMOV UR4, 0xffffffff ;  /* 0xffffffff00047882 */ /* 0x000fc60000000000 */
[----:B------:R-:W-:-:S05]  /*15590*/  IMAD R4, R2, R3, R9 ;  /* 0x0000000302047224 */ /* 0x000fca00078e0209 */
[----:B------:R-:W-:Y:S01]  /*155a0*/  ISETP.GT.AND P6, PT, R4, R0, PT ;  /* 0x000000000400720c */ /* 0x000fe20003fc4270 */
[----:B------:R-:W-:-:S12]  /*155b0*/  BRA.DIV UR4, `(.L_x_319) ;  /* 0x0000002604147947 */ /* 0x000fd8000b800000 */
[----:B------:R-:W-:-:S04]  /*155c0*/  VOTE.ANY R8, PT, !P6 ;  /* 0x0000000000087806 */ /* 0x000fc800070e0100 */
[----:B------:R-:W2:Y:S02]  /*155d0*/  POPC R4, R8 ;  /* 0x0000000800047309 */ /* 0x000ea40000000000 */
[----:B--2---:R2:W3:Y:S04]  /*155e0*/  SHFL.IDX PT, R5, R5, R4, 0x1f ;  /* 0x00001f0405057589 */ /* 0x0044e800000e0000 */
[----:B------:R2:W4:Y:S02]  /*155f0*/  SHFL.IDX PT, R7, R7, R4, 0x1f ;  /* 0x00001f0407077589 */ /* 0x00052400000e0000 */
.L_x_391:
[----:B------:R-:W-:-:S13]  /*15600*/  ISETP.NE.AND P0, PT, R8, RZ, PT ;  /* 0x000000ff0800720c */ /* 0x000fda0003f05270 */
[----:B------:R-:W-:Y:S05]  /*15610*/  @!P0 BRA `(.L_x_320) ;  /* 0x0000000000148947 */ /* 0x000fea0003800000 */
[----:B------:R-:W-:Y:S01]  /*15620*/  UMOV UR4, 0xffffffff ;  /* 0xffffffff00047882 */ /* 0x000fe20000000000 */
[----:B0-----:R-:W-:Y:S02]  /*15630*/  VIADD R12, R4, 0xffffffff ;  /* 0xffffffff040c7836 */ /* 0x001fe40000000000 */
[----:B------:R-:W-:Y:S05]  /*15640*/  BRA.DIV UR4, `(.L_x_321) ;  /* 0x00000026044c7947 */ /* 0x000fea000b800000 */
[----:B-1----:R0:W1:Y:S02]  /*15650*/  SHFL.IDX PT, R2, R2, R12, 0x1f ;  /* 0x00001f0c02027589 */ /* 0x00206400000e0000 */
.L_x_394:
[----:B-1----:R-:W-:-:S07]  /*15660*/  IMAD.MOV.U32 R6, RZ, RZ, R2 ;  /* 0x000000ffff067224 */ /* 0x002fce00078e0002 */
.L_x_320:
[----:B------:R-:W5:Y:S01]  /*15670*/  LDL.LU R10, [R1+0xc] ;  /* 0x00000c00010a7983 */ /* 0x000f620000300800 */
[----:B------:R-:W-:Y:S01]  /*15680*/  IMAD R9, R6, R3, R9 ;  /* 0x0000000306097224 */ /* 0x000fe200078e0209 */
[----:B---3--:R-:W-:-:S03]  /*15690*/  IABS R6, R5 ;  /* 0x0000000500067213 */ /* 0x008fc60000000000 */
[----:B------:R-:W-:Y:S01]  /*156a0*/  IMAD.IADD R0, R0, 0x1, -R9 ;  /* 0x0000000100007824 */ /* 0x000fe200078e0a09 */
[----:B-1----:R-:W1:Y:S01]  /*156b0*/  I2F.RP R2, R6 ;  /* 0x0000000600027306 */ /* 0x002e620000209400 */
[----:B------:R3:W-:Y:S02]  /*156c0*/  STL [R1], R9 ;  /* 0x0000000901007387 */ /* 0x0007e40000100800 */
[----:B---3--:R-:W-:-:S05]  /*156d0*/  IABS R9, R5 ;  /* 0x0000000500097213 */ /* 0x008fca0000000000 */
[----:B-1----:R-:W1:Y:S01]  /*156e0*/  MUFU.RCP R2, R2 ;  /* 0x0000000200027308 */ /* 0x002e620000001000 */
[----:B------:R-:W-:Y:S02]  /*156f0*/  IMAD.MOV R9, RZ, RZ, -R9 ;  /* 0x000000ffff097224 */ /* 0x000fe400078e0a09 */
[----:B-1----:R-:W-:-:S05]  /*15700*/  VIADD R2, R2, 0xffffffe ;  /* 0x0ffffffe02027836 */ /* 0x002fca0000000000 */
[----:B------:R-:W1:Y:S02]  /*15710*/  F2I.FTZ.U32.TRUNC.NTZ R3, R2 ;  /* 0x0000000200037305 */ /* 0x000e64000021f000 */
[----:B-1----:R-:W-:-:S04]  /*15720*/  IMAD.MOV R2, RZ, RZ, -R3 ;  /* 0x000000ffff027224 */ /* 0x002fc800078e0a03 */
[----:B------:R-:W-:Y:S02]  /*15730*/  IMAD R8, R2, R6, RZ ;  /* 0x0000000602087224 */ /* 0x000fe400078e02ff */
[----:B------:R-:W-:-:S04]  /*15740*/  IMAD.MOV.U32 R2, RZ, RZ, RZ ;  /* 0x000000ffff027224 */ /* 0x000fc800078e00ff */
[----:B------:R-:W-:Y:S01]  /*15750*/  IMAD.HI.U32 R2, R3, R8, R2 ;  /* 0x0000000803027227 */ /* 0x000fe200078e0002 */
[----:B------:R-:W-:-:S05]  /*15760*/  IABS R3, R0 ;  /* 0x0000000000037213 */ /* 0x000fca0000000000 */
[----:B------:R-:W-:-:S04]  /*15770*/  IMAD.HI.U32 R8, R2, R3, RZ ;  /* 0x0000000302087227 */ /* 0x000fc800078e00ff */
[----:B------:R-:W-:-:S05]  /*15780*/  IMAD R3, R8, R9, R3 ;  /* 0x0000000908037224 */ /* 0x000fca00078e0203 */
[----:B------:R-:W-:-:S13]  /*15790*/  ISETP.GT.U32.AND P1, PT, R6, R3, PT ;  /* 0x000000030600720c */ /* 0x000fda0003f24070 */
[----:B------:R-:W-:Y:S02]  /*157a0*/  @!P1 IMAD.IADD R3, R3, 0x1, -R6 ;  /* 0x0000000103039824 */ /* 0x000fe400078e0a06 */
[----:B------:R-:W-:Y:S01]  /*157b0*/  @!P1 VIADD R8, R8, 0x1 ;  /* 0x0000000108089836 */ /* 0x000fe20000000000 */
[----:B------:R-:W-:Y:S02]  /*157c0*/  ISETP.NE.AND P1, PT, R5, RZ, PT ;  /* 0x000000ff0500720c */ /* 0x000fe40003f25270 */
[----:B------:R-:W-:Y:S02]  /*157d0*/  ISETP.GE.U32.AND P0, PT, R3, R6, PT ;  /* 0x000000060300720c */ /* 0x000fe40003f06070 */
[----:B----4-:R-:W-:-:S04]  /*157e0*/  IABS R6, R7 ;  /* 0x0000000700067213 */ /* 0x010fc80000000000 */
[----:B------:R-:W1:Y:S07]  /*157f0*/  I2F.RP R2, R6 ;  /* 0x0000000600027306 */ /* 0x000e6e0000209400 */
[----:B------:R-:W-:Y:S01]  /*15800*/  @P0 VIADD R8, R8, 0x1 ;  /* 0x0000000108080836 */ /* 0x000fe20000000000 */
[----:B-1----:R-:W1:Y:S02]  /*15810*/  MUFU.RCP R2, R2 ;  /* 0x0000000200027308 */ /* 0x002e640000001000 */
[----:B-1----:R-:W-:-:S06]  /*15820*/  VIADD R2, R2, 0xffffffe ;  /* 0x0ffffffe02027836 */ /* 0x002fcc0000000000 */
[----:B------:R-:W1:Y:S02]  /*15830*/  F2I.FTZ.U32.TRUNC.NTZ R3, R2 ;  /* 0x0000000200037305 */ /* 0x000e64000021f000 */
[----:B-1----:R-:W-:-:S04]  /*15840*/  IMAD.MOV R2, RZ, RZ, -R3 ;  /* 0x000000ffff027224 */ /* 0x002fc800078e0a03 */
[----:B------:R-:W-:Y:S02]  /*15850*/  IMAD R9, R2, R6, RZ ;  /* 0x0000000602097224 */ /* 0x000fe400078e02ff */
[----:B------:R-:W-:-:S04]  /*15860*/  IMAD.MOV.U32 R2, RZ, RZ, RZ ;  /* 0x000000ffff027224 */ /* 0x000fc800078e00ff */
[----:B------:R-:W-:Y:S01]  /*15870*/  IMAD.HI.U32 R2, R3, R9, R2 ;  /* 0x0000000903027227 */ /* 0x000fe200078e0002 */
[----:B------:R-:W-:Y:S02]  /*15880*/  LOP3.LUT R3, R0, R5, RZ, 0x3c, !PT ;  /* 0x0000000500037212 */ /* 0x000fe400078e3cff */
[----:B------:R-:W-:Y:S02]  /*15890*/  IABS R9, R7 ;  /* 0x0000000700097213 */ /* 0x000fe40000000000 */
[----:B------:R-:W-:-:S03]  /*158a0*/  ISETP.GE.AND P2, PT, R3, RZ, PT ;  /* 0x000000ff0300720c */ /* 0x000fc60003f46270 */
[----:B------:R-:W-:-:S10]  /*158b0*/  IMAD.MOV R9, RZ, RZ, -R9 ;  /* 0x000000ffff097224 */ /* 0x000fd400078e0a09 */
[----:B------:R-:W-:Y:S01]  /*158c0*/  @!P2 IMAD.MOV R8, RZ, RZ, -R8 ;  /* 0x000000ffff08a224 */ /* 0x000fe200078e0a08 */
[----:B------:R-:W-:-:S04]  /*158d0*/  @!P1 LOP3.LUT R8, RZ, R5, RZ, 0x33, !PT ;  /* 0x00000005ff089212 */ /* 0x000fc800078e33ff */
[-C--:B------:R-:W-:Y:S01]  /*158e0*/  IABS R3, R8.reuse ;  /* 0x0000000800037213 */ /* 0x080fe20000000000 */
[----:B------:R-:W-:-:S04]  /*158f0*/  IMAD R5, R5, R8, RZ ;  /* 0x0000000805057224 */ /* 0x000fc800078e02ff */
[----:B------:R-:W-:-:S04]  /*15900*/  IMAD.HI.U32 R2, R2, R3, RZ ;  /* 0x0000000302027227 */ /* 0x000fc800078e00ff */
[----:B------:R-:W-:-:S05]  /*15910*/  IMAD R3, R2, R9, R3 ;  /* 0x0000000902037224 */ /* 0x000fca00078e0203 */
[----:B------:R-:W-:-:S13]  /*15920*/  ISETP.GT.U32.AND P1, PT, R6, R3, PT ;  /* 0x000000030600720c */ /* 0x000fda0003f24070 */
[----:B------:R-:W-:Y:S02]  /*15930*/  @!P1 IMAD.IADD R3, R3, 0x1, -R6 ;  /* 0x0000000103039824 */ /* 0x000fe400078e0a06 */
        /* <DEDUP_REMOVED lines=11> */
[----:B-----5:R-:W-:Y:S02]  /*159f0*/  IMAD.IADD R10, R4, 0x1, R10 ;  /* 0x00000001040a7824 */ /* 0x020fe400078e020a */
[----:B--2---:R-:W-:Y:S02]  /*15a00*/  IMAD.IADD R4, R0, 0x1, -R5 ;  /* 0x0000000100047824 */ /* 0x004fe400078e0a05 */
[----:B------:R-:W-:-:S05]  /*15a10*/  IMAD R0, R3, 0x10000, R2 ;  /* 0x0001000003007824 */ /* 0x000fca00078e0202 */
[----:B------:R1:W-:Y:S04]  /*15a20*/  STL [R1+0x8], R0 ;  /* 0x0000080001007387 */ /* 0x0003e80000100800 */
[----:B------:R1:W-:Y:S04]  /*15a30*/  STL [R1+0xc], R10 ;  /* 0x00000c0a01007387 */ /* 0x0003e80000100800 */
[----:B------:R1:W-:Y:S01]  /*15a40*/  STL [R1+0x4], R4 ;  /* 0x0000040401007387 */ /* 0x0003e20000100800 */
[----:B------:R-:W-:Y:S05]  /*15a50*/  BRA `(.L_x_322) ;  /* 0x0000000000287947 */ /* 0x000fea0003800000 */
.L_x_316:
[----:B------:R-:W-:Y:S01]  /*15a60*/  UMOV UR4, URZ ;  /* 0x0000003f00047c82 */ /* 0x000fe20008000000 */
[----:B------:R-:W-:Y:S01]  /*15a70*/  ULDC UR6, c[0x0][0xc3c] ;  /* 0x00030f0000067ab9 */ /* 0x000fe20000000800 */
[----:B------:R-:W-:Y:S01]  /*15a80*/  UMOV UR5, URZ ;  /* 0x0000003f00057c82 */ /* 0x000fe20008000000 */
[----:B------:R1:W-:Y:S01]  /*15a90*/  STL [R1], R0 ;  /* 0x0000000001007387 */ /* 0x0003e20000100800 */
[----:B------:R-:W-:Y:S02]  /*15aa0*/  IMAD.U32 R3, RZ, RZ, UR4 ;  /* 0x00000004ff037e24 */ /* 0x000fe4000f8e00ff */
[----:B------:R-:W-:-:S03]  /*15ab0*/  IMAD.U32 R2, RZ, RZ, UR5 ;  /* 0x00000005ff027e24 */ /* 0x000fc6000f8e00ff */
[----:B------:R2:W-:Y:S01]  /*15ac0*/  STL [R1+0x4], R3 ;  /* 0x0000040301007387 */ /* 0x0005e20000100800 */
[----:B-1----:R-:W-:-:S05]  /*15ad0*/  IMAD.U32 R0, RZ, RZ, UR6 ;  /* 0x00000006ff007e24 */ /* 0x002fca000f8e00ff */
[----:B------:R2:W-:Y:S04]  /*15ae0*/  STL [R1+0xc], R0 ;  /* 0x00000c0001007387 */ /* 0x0005e80000100800 */
[----:B------:R2:W-:Y:S02]  /*15af0*/  STL [R1+0x8], R2 ;  /* 0x0000080201007387 */ /* 0x0005e40000100800 */
.L_x_322:
[----:B--2---:R-:W2:Y:S04]  /*15b00*/  LDL R3, [R1+0x8] ;  /* 0x0000080001037983 */ /* 0x004ea80000100800 */
[----:B------:R-:W3:Y:S04]  /*15b10*/  LDL R2, [R1+0xc] ;  /* 0x00000c0001027983 */ /* 0x000ee80000100800 */
[----:B-1----:R-:W4:Y:S04]  /*15b20*/  LDL R4, [R1] ;  /* 0x0000000001047983 */ /* 0x002f280000100800 */
[----:B------:R-:W4:Y:S01]  /*15b30*/  LDL R5, [R1+0x4] ;  /* 0x0000040001057983 */ /* 0x000f220000100800 */
[----:B------:R-:W-:Y:S05]  /*15b40*/  WARPSYNC.ALL ;  /* 0x0000000000007948 */ /* 0x000fea0003800000 */
[----:B------:R-:W1:Y:S02]  /*15b50*/  S2R R0, SR_TID.X ;  /* 0x0000000000007919 */ /* 0x000e640000002100 */
[----:B-1----:R-:W-:Y:S01]  /*15b60*/  LOP3.LUT R0, R0, 0x1f, RZ, 0xc0, !PT ;  /* 0x0000001f00007812 */ /* 0x002fe200078ec0ff */
[----:B------:R-:W-:Y:S03]  /*15b70*/  BAR.SYNC.DEFER_BLOCKING 0x4, 0x180 ;  /* 0x0106000000007b1d */ /* 0x000fe60000010000 */
[----:B------:R-:W-:-:S13]  /*15b80*/  ISETP.NE.AND P0, PT, R0, RZ, PT ;  /* 0x000000ff0000720c */ /* 0x000fda0003f05270 */
[----:B------:R-:W-:Y:S01]  /*15b90*/  @!P0 MOV R0, 0x400 ;  /* 0x0000040000008802 */ /* 0x000fe20000000f00 */
[----:B--2---:R-:W-:Y:S02]  /*15ba0*/  IMAD.MOV.U32 R6, RZ, RZ, R3 ;  /* 0x000000ffff067224 */ /* 0x004fe400078e0003 */
[----:B------:R-:W1:Y:S01]  /*15bb0*/  @!P0 S2R R3, SR_CgaCtaId ;  /* 0x0000000000038919 */ /* 0x000e620000008800 */
[----:B---3--:R-:W-:Y:S01]  /*15bc0*/  IMAD.MOV.U32 R7, RZ, RZ, R2 ;  /* 0x000000ffff077224 */ /* 0x008fe200078e0002 */
[----:B-1----:R-:W-:-:S05]  /*15bd0*/  @!P0 LEA R18, R3, R0, 0x18 ;  /* 0x0000000003128211 */ /* 0x002fca00078ec0ff */
[----:B----4-:R2:W-:Y:S01]  /*15be0*/  @!P0 STS.128 [R18+0x348d0], R4 ;  /* 0x0348d00412008388 */ /* 0x0105e20000000c00 */
[----:B------:R-:W-:Y:S06]  /*15bf0*/  BAR.ARV 0x5, 0x180 ;  /* 0x0146000000007b1d */ /* 0x000fec0000002000 */
.L_x_313:
[----:B------:R-:W3:Y:S01]  /*15c00*/  LDL R0, [R1+0xc] ;  /* 0x00000c0001007983 */ /* 0x000ee20000100800 */
[----:B------:R-:W-:Y:S02]  /*15c10*/  ULDC UR4, c[0x0][0xc3c] ;  /* 0x00030f0000047ab9 */ /* 0x000fe40000000800 */
[----:B---3--:R-:W-:-:S13]  /*15c20*/  ISETP.GE.AND P0, PT, R0, UR4, PT ;  /* 0x0000000400007c0c */ /* 0x008fda000bf06270 */
[----:B------:R-:W-:Y:S05]  /*15c30*/  @!P0 BRA `(.L_x_323) ;  /* 0xffffffac002c8947 */ /* 0x000fea000383ffff */
[----:B------:R-:W-:Y:S05]  /*15c40*/  BSYNC B8 ;  /* 0x0000000000087941 */ /* 0x000fea0003800000 */
.L_x_224:
[----:B-1----:R-:W3:Y:S01]  /*15c50*/  LDL.LU R0, [R1+0x48] ;  /* 0x0000480001007983 */ /* 0x002ee20000300800 */
[----:B------:R-:W-:Y:S01]  /*15c60*/  BSSY B0, `(.L_x_324) ;  /* 0x000000b000007945 */ /* 0x000fe20003800000 */
[----:B--2---:R-:W1:Y:S01]  /*15c70*/  S2R R5, SR_CgaCtaId ;  /* 0x0000000000057919 */ /* 0x004e620000008800 */
[----:B---3--:R-:W-:-:S05]  /*15c80*/  VIADD R0, R0, 0x1 ;  /* 0x0000000100007836 */ /* 0x008fca0000000000 */
[----:B0-----:R-:W-:-:S04]  /*15c90*/  LEA.HI R2, R0, R0, RZ, 0x1 ;  /* 0x0000000000027211 */ /* 0x001fc800078f08ff */
[----:B------:R-:W-:-:S05]  /*15ca0*/  LOP3.LUT R3, R2, 0xfffffffe, RZ, 0xc0, !PT ;  /* 0xfffffffe02037812 */ /* 0x000fca00078ec0ff */
[----:B------:R-:W-:Y:S01]  /*15cb0*/  IMAD.IADD R3, R0, 0x1, -R3 ;  /* 0x0000000100037824 */ /* 0x000fe200078e0a03 */
[----:B------:R-:W-:-:S04]  /*15cc0*/  MOV R0, 0x400 ;  /* 0x0000040000007802 */ /* 0x000fc80000000f00 */
[----:B-1----:R-:W-:Y:S02]  /*15cd0*/  LEA R0, R5, R0, 0x18 ;  /* 0x0000000005007211 */ /* 0x002fe400078ec0ff */
[----:B------:R-:W-:-:S04]  /*15ce0*/  SHF.L.U32 R3, R3, 0x1f, RZ ;  /* 0x0000001f03037819 */ /* 0x000fc800000006ff */
[----:B------:R-:W0:Y:S02]  /*15cf0*/  SYNCS.PHASECHK.TRANS64.TRYWAIT P0, [R0+URZ+0x34820], R3 ;  /* 0x03482003000075a7 */ /* 0x000e24000800017f */
[----:B0-----:R-:W-:Y:S05]  /*15d00*/  @!P0 BRA `(.L_x_325) ;  /* 0x0000001c00c48947 */ /* 0x001fea0003800000 */
.L_x_395:
[----:B------:R-:W-:Y:S05]  /*15d10*/  BSYNC B0 ;  /* 0x0000000000007941 */ /* 0x000fea0003800000 */
.L_x_324:
[----:B------:R-:W-:-:S03]  /*15d20*/  UMOV UR4, 0xffffffff ;  /* 0xffffffff00047882 */ /* 0x000fc60000000000 */
[----:B------:R-:W-:Y:S05]  /*15d30*/  BRA.DIV UR4, `(.L_x_326) ;  /* 0x0000001e04cc7947 */ /* 0x000fea000b800000 */
[----:B------:R-:W1:Y:S02]  /*15d40*/  S2R R2, SR_TID.X ;  /* 0x0000000000027919 */ /* 0x000e640000002100 */
[----:B-1----:R-:W-:-:S04]  /*15d50*/  SHF.R.U32.HI R2, RZ, 0x5, R2 ;  /* 0x00000005ff027819 */ /* 0x002fc80000011602 */
[----:B------:R-:W-:-:S05]  /*15d60*/  LOP3.LUT R2, R2, 0x3, RZ, 0xc0, !PT ;  /* 0x0000000302027812 */ /* 0x000fca00078ec0ff */
[----:B------:R1:W2:Y:S02]  /*15d70*/  SHFL.IDX PT, R14, R2, RZ, 0x1f ;  /* 0x00001fff020e7589 */ /* 0x0002a400000e0000 */
.L_x_398:
[----:B--2---:R-:W-:Y:S01]  /*15d80*/  ISETP.NE.AND P0, PT, R14, RZ, PT ;  /* 0x000000ff0e00720c */ /* 0x004fe20003f05270 */
[----:B------:R-:W-:-:S12]  /*15d90*/  BSSY B0, `(.L_x_327) ;  /* 0x0000027000007945 */ /* 0x000fd80003800000 */
[----:B------:R-:W-:Y:S05]  /*15da0*/  @P0 BRA `(.L_x_328) ;  /* 0x0000000000940947 */ /* 0x000fea0003800000 */
[----:B------:R-:W-:-:S03]  /*15db0*/  UMOV UR4, 0xffffffff ;  /* 0xffffffff00047882 */ /* 0x000fc60000000000 */
[----:B------:R-:W-:Y:S05]  /*15dc0*/  BRA.DIV UR4, `(.L_x_329) ;  /* 0x0000001e04dc7947 */ /* 0x000fea000b800000 */
[----:B------:R-:W-:-:S13]  /*15dd0*/  ELECT P6, URZ, PT ;  /* 0x00000000003f782f */ /* 0x000fda00038c0000 */
.L_x_401:
[----:B------:R-:W-:Y:S05]  /*15de0*/  @!P6 BRA `(.L_x_328) ;  /* 0x000000000084e947 */ /* 0x000fea0003800000 */
[----:B-1----:R-:W2:Y:S02]  /*15df0*/  LDL R2, [R1+0x6c] ;  /* 0x00006c0001027983 */ /* 0x002ea40000100800 */
[----:B--2---:R-:W-:-:S13]  /*15e00*/  R2UR UR4, R2 ;  /* 0x00000000020472ca */ /* 0x004fda00000e0000 */
[----:B------:R-:W-:-:S06]  /*15e10*/  ULOP3.LUT UR4, UR4, 0x2, URZ, 0xfc, !UPT ;  /* 0x0000000204047892 */ /* 0x000fcc000f8efc3f */
[----:B------:R-:W-:-:S05]  /*15e20*/  IMAD.U32 R2, RZ, RZ, UR4 ;  /* 0x00000004ff027e24 */ /* 0x000fca000f8e00ff */
[----:B------:R-:W-:-:S13]  /*15e30*/  ISETP.NE.AND P2, PT, R2, 0x3, PT ;  /* 0x000000030200780c */ /* 0x000fda0003f45270 */
[----:B------:R-:W-:Y:S05]  /*15e40*/  @!P2 BRA `(.L_x_330) ;  /* 0x000000000004a947 */ /* 0x000fea0003800000 */
[----:B------:R-:W-:Y:S01]  /*15e50*/  BPT.TRAP 0x1 ;  /* 0x000000040000795c */ /* 0x000fe20000300000 */
.L_x_330:
[----:B------:R-:W2:Y:S01]  /*15e60*/  LDL.LU R7, [R1+0x14] ;  /* 0x0000140001077983 */ /* 0x000ea20000300800 */
[----:B------:R-:W-:Y:S02]  /*15e70*/  VIADD R2, R0, 0x34840 ;  /* 0x0003484000027836 */ /* 0x000fe40000000000 */
[C---:B0-----:R-:W-:Y:S02]  /*15e80*/  VIADD R3, R19.reuse, 0x1 ;  /* 0x0000000113037836 */ /* 0x041fe40000000000 */
[----:B------:R-:W-:-:S03]  /*15e90*/  IMAD R6, R19, 0x8, R2 ;  /* 0x0000000813067824 */ /* 0x000fc600078e0202 */
[----:B------:R-:W-:-:S04]  /*15ea0*/  ISETP.NE.AND P1, PT, R3, 0x2, PT ;  /* 0x000000020300780c */ /* 0x000fc80003f25270 */
[----:B------:R-:W-:Y:S02]  /*15eb0*/  SEL R4, RZ, 0x1, P1 ;  /* 0x00000001ff047807 */ /* 0x000fe40000800000 */
[----:B------:R-:W-:Y:S02]  /*15ec0*/  SEL R3, R3, RZ, P1 ;  /* 0x000000ff03037207 */ /* 0x000fe40000800000 */
[C---:B--2---:R-:W-:Y:S02]  /*15ed0*/  SHF.L.U32 R5, R7.reuse, 0x1f, RZ ;  /* 0x0000001f07057819 */ /* 0x044fe400000006ff */
[----:B------:R-:W-:Y:S01]  /*15ee0*/  LOP3.LUT R4, R7, R4, RZ, 0x3c, !PT ;  /* 0x0000000407047212 */ /* 0x000fe200078e3cff */
[----:B------:R-:W-:Y:S01]  /*15ef0*/  IMAD R7, R3, 0x8, R2 ;  /* 0x0000000803077824 */ /* 0x000fe200078e0202 */
[----:B------:R-:W0:Y:S02]  /*15f00*/  SYNCS.PHASECHK.TRANS64.TRYWAIT P0, [R6+URZ], R5 ;  /* 0x00000005060075a7 */ /* 0x000e24000800017f */
[----:B------:R-:W-:Y:S01]  /*15f10*/  SHF.L.U32 R2, R4, 0x1f, RZ ;  /* 0x0000001f04027819 */ /* 0x000fe200000006ff */
[----:B0-----:R-:W-:Y:S06]  /*15f20*/  @!P0 BRA `(.L_x_331) ;  /* 0x0000001c00a48947 */ /* 0x001fec0003800000 */
.L_x_402:
[----:B------:R-:W1:Y:S02]  /*15f30*/  SYNCS.PHASECHK.TRANS64.TRYWAIT P0, [R7+URZ], R2 ;  /* 0x00000002070075a7 */ /* 0x000e64000800017f */
[----:B-1----:R-:W-:Y:S05]  /*15f40*/  @!P0 BRA `(.L_x_332) ;  /* 0x0000001c00b08947 */ /* 0x002fea0003800000 */
.L_x_403:
[----:B------:R-:W-:Y:S05]  /*15f50*/  @!P2 BRA `(.L_x_333) ;  /* 0x000000000004a947 */ /* 0x000fea0003800000 */
[----:B------:R-:W-:Y:S01]  /*15f60*/  BPT.TRAP 0x1 ;  /* 0x000000040000795c */ /* 0x000fe20000300000 */
.L_x_333:
[----:B------:R-:W-:-:S04]  /*15f70*/  VIADD R0, R0, 0x34860 ;  /* 0x0003486000007836 */ /* 0x000fc80000000000 */
[----:B------:R-:W-:-:S04]  /*15f80*/  IMAD R4, R19, 0x8, R0 ;  /* 0x0000000813047824 */ /* 0x000fc800078e0200 */
[----:B------:R-:W2:Y:S02]  /*15f90*/  SYNCS.PHASECHK.TRANS64.TRYWAIT P0, [R4+URZ], R5 ;  /* 0x00000005040075a7 */ /* 0x000ea4000800017f */
[----:B--2---:R-:W-:Y:S05]  /*15fa0*/  @!P0 BRA `(.L_x_334) ;  /* 0x0000001c00ac8947 */ /* 0x004fea0003800000 */
.L_x_404:
[----:B------:R-:W-:-:S07]  /*15fb0*/  IMAD R3, R3, 0x8, R0 ;  /* 0x0000000803037824 */ /* 0x000fce00078e0200 */
.L_x_335:
[----:B---3--:R3:W4:Y:S02]  /*15fc0*/  SYNCS.PHASECHK.TRANS64.TRYWAIT P0, [R3+URZ], R2 ;  /* 0x00000002030075a7 */ /* 0x008724000800017f */
[----:B----4-:R-:W-:Y:S05]  /*15fd0*/  @!P0 NANOSLEEP.SYNCS 0x989680 ;  /* 0x009896800000895d */ /* 0x010fea0003900000 */
[----:B------:R-:W4:Y:S02]  /*15fe0*/  @!P0 SYNCS.PHASECHK.TRANS64 P0, [R3+URZ], R2 ;  /* 0x00000002030085a7 */ /* 0x000f24000800007f */
[----:B----4-:R-:W-:Y:S05]  /*15ff0*/  @!P0 BRA `(.L_x_335) ;  /* 0xfffffffc00f08947 */ /* 0x010fea000383ffff */
.L_x_328:
[----:B------:R-:W-:Y:S05]  /*16000*/  BSYNC B0 ;  /* 0x0000000000007941 */ /* 0x000fea0003800000 */
.L_x_327:
[----:B------:R-:W-:Y:S05]  /*16010*/  EXIT ;  /* 0x000000000000794d */ /* 0x000fea0003800000 */
.L_x_175:
[----:B0-----:R0:W1:Y:S02]  /*16020*/  SYNCS.PHASECHK.TRANS64.TRYWAIT P1, [R0+URZ+0x34800], R3 ;  /* 0x03480003000075a7 */ /* 0x001064000802017f */
[----:B-1----:R-:W-:Y:S05]  /*16030*/  @!P1 NANOSLEEP.SYNCS 0x989680 ;  /* 0x009896800000995d */ /* 0x002fea0003900000 */
[----:B------:R-:W1:Y:S02]  /*16040*/  @!P1 SYNCS.PHASECHK.TRANS64 P1, [R0+URZ+0x34800], R3 ;  /* 0x03480003000095a7 */ /* 0x000e64000802007f */
[----:B-1----:R-:W-:Y:S05]  /*16050*/  @!P1 BRA `(.L_x_175) ;  /* 0xfffffffc00f09947 */ /* 0x002fea000383ffff */
[----:B------:R-:W-:Y:S05]  /*16060*/  BRA `(.L_x_336) ;  /* 0xfffffebc00507947 */ /* 0x000fea000383ffff */
.L_x_179:
[----:B0-----:R0:W2:Y:S02]  /*16070*/  SYNCS.PHASECHK.TRANS64.TRYWAIT P2, [R11+URZ+0x34830], R4 ;  /* 0x034830040b0075a7 */ /* 0x0010a4000804017f */
[----:B--2---:R-:W-:Y:S05]  /*16080*/  @!P2 NANOSLEEP.SYNCS 0x989680 ;  /* 0x009896800000a95d */ /* 0x004fea0003900000 */
[----:B------:R-:W2:Y:S02]  /*16090*/  @!P2 SYNCS.PHASECHK.TRANS64 P2, [R11+URZ+0x34830], R4 ;  /* 0x034830040b00a5a7 */ /* 0x000ea4000804007f */
[----:B--2---:R-:W-:Y:S05]  /*160a0*/  @!P2 BRA `(.L_x_179) ;  /* 0xfffffffc00f0a947 */ /* 0x004fea000383ffff */
[----:B------:R-:W-:Y:S05]  /*160b0*/  BRA `(.L_x_178) ;  /* 0xfffffebc00747947 */ /* 0x000fea000383ffff */
.L_x_184:
[----:B-1----:R1:W2:Y:S02]  /*160c0*/  SYNCS.PHASECHK.TRANS64.TRYWAIT P2, [R0+URZ+0x34830], R21 ;  /* 0x03483015000075a7 */ /* 0x0022a4000804017f */
[----:B--2---:R-:W-:Y:S05]  /*160d0*/  @!P2 NANOSLEEP.SYNCS 0x989680 ;  /* 0x009896800000a95d */ /* 0x004fea0003900000 */
[----:B------:R-:W2:Y:S02]  /*160e0*/  @!P2 SYNCS.PHASECHK.TRANS64 P2, [R0+URZ+0x34830], R21 ;  /* 0x034830150000a5a7 */ /* 0x000ea4000804007f */
[----:B--2---:R-:W-:Y:S05]  /*160f0*/  @!P2 BRA `(.L_x_184) ;  /* 0xfffffffc00f0a947 */ /* 0x004fea000383ffff */
[----:B------:R-:W-:Y:S05]  /*16100*/  BRA `(.L_x_181) ;  /* 0xffffff0c00ac7947 */ /* 0x000fea000383ffff */
.L_x_188:
[----:B-1----:R-:W-:-:S04]  /*16110*/  IMAD.U32 R10, RZ, RZ, UR6 ;  /* 0x00000006ff0a7e24 */ /* 0x002fc8000f8e00ff */
[----:B------:R1:W2:Y:S03]  /*16120*/  SYNCS.PHASECHK.TRANS64.TRYWAIT P2, [R10+URZ+0x34850], R0 ;  /* 0x034850000a0075a7 */ /* 0x0002a6000804017f */
[----:B--2---:R-:W-:Y:S05]  /*16130*/  @!P2 NANOSLEEP.SYNCS 0x989680 ;  /* 0x009896800000a95d */ /* 0x004fea0003900000 */
[----:B------:R-:W2:Y:S02]  /*16140*/  @!P2 SYNCS.PHASECHK.TRANS64 P2, [R10+URZ+0x34850], R0 ;  /* 0x034850000a00a5a7 */ /* 0x000ea4000804007f */
[----:B--2---:R-:W-:Y:S05]  /*16150*/  @!P2 BRA `(.L_x_188) ;  /* 0xfffffffc00eca947 */ /* 0x004fea000383ffff */
[----:B------:R-:W-:Y:S05]  /*16160*/  BRA `(.L_x_185) ;  /* 0xffffff34005c7947 */ /* 0x000fea000383ffff */
.L_x_193:
[----:B-1----:R1:W2:Y:S02]  /*16170*/  SYNCS.PHASECHK.TRANS64.TRYWAIT P0, [R8+URZ+0x34850], R3 ;  /* 0x03485003080075a7 */ /* 0x0022a4000800017f */
[----:B--2---:R-:W-:Y:S05]  /*16180*/  @!P0 NANOSLEEP.SYNCS 0x989680 ;  /* 0x009896800000895d */ /* 0x004fea0003900000 */
[----:B------:R-:W2:Y:S02]  /*16190*/  @!P0 SYNCS.PHASECHK.TRANS64 P0, [R8+URZ+0x34850], R3 ;  /* 0x03485003080085a7 */ /* 0x000ea4000800007f */
[----:B--2---:R-:W-:Y:S05]  /*161a0*/  @!P0 BRA `(.L_x_193) ;  /* 0xfffffffc00f08947 */ /* 0x004fea000383ffff */
[----:B------:R-:W-:Y:S05]  /*161b0*/  BRA `(.L_x_192) ;  /* 0xffffff5800447947 */ /* 0x000fea000383ffff */
.L_x_238:
[----:B------:R-:W2:Y:S01]  /*161c0*/  S2R R4, SR_TID.X ;  /* 0x0000000000047919 */ /* 0x000ea20000002100 */
[----:B------:R-:W-:Y:S01]  /*161d0*/  BSSY B0, `(.L_x_337) ;  /* 0x000000a000007945 */ /* 0x000fe20003800000 */
[----:B------:R-:W-:Y:S02]  /*161e0*/  IMAD.MOV.U32 R12, RZ, RZ, RZ ;  /* 0x000000ffff0c7224 */ /* 0x000fe400078e00ff */
[----:B0-----:R-:W-:Y:S02]  /*161f0*/  IMAD.MOV.U32 R11, RZ, RZ, 0x1f ;  /* 0x0000001fff0b7424 */ /* 0x001fe400078e00ff */
[----:B------:R-:W-:Y:S01]  /*16200*/  IMAD.MOV.U32 R15, RZ, RZ, -0x1 ;  /* 0xffffffffff0f7424 */ /* 0x000fe200078e00ff */
[----:B--2---:R-:W-:-:S04]  /*16210*/  SHF.R.U32.HI R4, RZ, 0x5, R4 ;  /* 0x00000005ff047819 */ /* 0x004fc80000011604 */
[----:B------:R-:W-:-:S05]  /*16220*/  LOP3.LUT R4, R4, 0x3, RZ, 0xc0, !PT ;  /* 0x0000000304047812 */ /* 0x000fca00078ec0ff */
[----:B------:R-:W-:-:S07]  /*16230*/  IMAD.MOV.U32 R13, RZ, RZ, R4 ;  /* 0x000000ffff0d7224 */ /* 0x000fce00078e0004 */
[----:B-1----:R-:W-:Y:S05]  /*16240*/  WARPSYNC.COLLECTIVE R15, `(.L_x_338) ;  /* 0x000000000f087348 */ /* 0x002fea0003c00000 */
[----:B------:R0:W2:Y:S02]  /*16250*/  SHFL.IDX P6, R14, R13, R12, R11 ;  /* 0x0000000c0d0e7389 */ /* 0x0000a400000c000b */
[----:B012---:R-:W-:Y:S01]  /*16260*/  ENDCOLLECTIVE ;  /* 0x000000000000791b */ /* 0x007fe20003800000 */
.L_x_338:
[----:B------:R-:W-:Y:S05]  /*16270*/  BSYNC B0 ;  /* 0x0000000000007941 */ /* 0x000fea0003800000 */
.L_x_337:
[----:B------:R-:W-:Y:S05]  /*16280*/  BRA `(.L_x_339) ;  /* 0xffffffb400547947 */ /* 0x000fea000383ffff */
.L_x_240:
[----:B------:R-:W-:Y:S01]  /*16290*/  BSSY B0, `(.L_x_340) ;  /* 0x0000006000007945 */ /* 0x000fe20003800000 */
[----:B------:R-:W-:-:S07]  /*162a0*/  IMAD.MOV.U32 R15, RZ, RZ, -0x1 ;  /* 0xffffffffff0f7424 */ /* 0x000fce00078e00ff */
[----:B01-3--:R-:W-:Y:S05]  /*162b0*/  WARPSYNC.COLLECTIVE R15, `(.L_x_341) ;  /* 0x000000000f0c7348 */ /* 0x00bfea0003c00000 */
[----:B------:R-:W-:Y:S02]  /*162c0*/  ELECT P6, UR62, PT ;  /* 0x00000000003e782f */ /* 0x000fe400038c0000 */
[----:B------:R-:W-:Y:S01]  /*162d0*/  MOV R14, UR62 ;  /* 0x0000003e000e7c02 */ /* 0x000fe20008000f00 */
[----:B01-3--:R-:W-:Y:S10]  /*162e0*/  ENDCOLLECTIVE ;  /* 0x000000000000791b */ /* 0x00bff40003800000 */
.L_x_341:
[----:B------:R-:W-:Y:S05]  /*162f0*/  BSYNC B0 ;  /* 0x0000000000007941 */ /* 0x000fea0003800000 */
.L_x_340:
[----:B------:R-:W-:Y:S05]  /*16300*/  BRA `(.L_x_342) ;  /* 0xffffffb400607947 */ /* 0x000fea000383ffff */
.L_x_242:
[----:B--2---:R2:W3:Y:S02]  /*16310*/  SYNCS.PHASECHK.TRANS64.TRYWAIT P0, [R0+URZ+0x34840], R2 ;  /* 0x03484002000075a7 */ /* 0x0044e4000800017f */
[----:B---3--:R-:W-:Y:S05]  /*16320*/  @!P0 NANOSLEEP.SYNCS 0x989680 ;  /* 0x009896800000895d */ /* 0x008fea0003900000 */
[----:B------:R-:W3:Y:S02]  /*16330*/  @!P0 SYNCS.PHASECHK.TRANS64 P0, [R0+URZ+0x34840], R2 ;  /* 0x03484002000085a7 */ /* 0x000ee4000800007f */
[----:B---3--:R-:W-:Y:S05]  /*16340*/  @!P0 BRA `(.L_x_242) ;  /* 0xfffffffc00f08947 */ /* 0x008fea000383ffff */
[----:B------:R-:W-:Y:S05]  /*16350*/  BRA `(.L_x_343) ;  /* 0xffffffb400c47947 */ /* 0x000fea000383ffff */
.L_x_246:
[----:B------:R-:W2:Y:S01]  /*16360*/  LDL.LU R11, [R1+0x44] ;  /* 0x00004400010b7983 */ /* 0x000ea20000300800 */
[----:B------:R-:W-:Y:S01]  /*16370*/  IMAD.MOV.U32 R13, RZ, RZ, R3 ;  /* 0x000000ffff0d7224 */ /* 0x000fe200078e0003 */
[----:B------:R-:W-:Y:S01]  /*16380*/  LOP3.LUT R7, R7, 0x7f, RZ, 0xc0, !PT ;  /* 0x0000007f07077812 */ /* 0x000fe200078ec0ff */
[----:B------:R-:W-:Y:S02]  /*16390*/  IMAD.MOV.U32 R12, RZ, RZ, RZ ;  /* 0x000000ffff0c7224 */ /* 0x000fe400078e00ff */
[----:B------:R-:W-:Y:S01]  /*163a0*/  IMAD.MOV.U32 R15, RZ, RZ, -0x1 ;  /* 0xffffffffff0f7424 */ /* 0x000fe200078e00ff */
[----:B------:R-:W-:-:S05]  /*163b0*/  SHF.R.U32.HI R0, RZ, 0x3, R7 ;  /* 0x00000003ff007819 */ /* 0x000fca0000011607 */
[----:B------:R-:W-:-:S04]  /*163c0*/  IMAD.IADD R0, R0, 0x1, R5 ;  /* 0x0000000100007824 */ /* 0x000fc800078e0205 */
[----:B------:R-:W-:Y:S02]  /*163d0*/  VIADD R5, R0, 0x10 ;  /* 0x0000001000057836 */ /* 0x000fe40000000000 */
[----:B--2---:R-:W-:Y:S02]  /*163e0*/  IMAD R2, R11, R8, RZ ;  /* 0x000000080b027224 */ /* 0x004fe400078e02ff */
[----:B------:R-:W-:-:S03]  /*163f0*/  IMAD.MOV.U32 R11, RZ, RZ, 0x181f ;  /* 0x0000181fff0b7424 */ /* 0x000fc600078e00ff */
[----:B------:R-:W-:-:S13]  /*16400*/  ISETP.GE.AND P2, PT, R0, R2, PT ;  /* 0x000000020000720c */ /* 0x000fda0003f46270 */
[----:B-----5:R-:W-:Y:S05]  /*16410*/  WARPSYNC.COLLECTIVE R15, `(.L_x_344) ;  /* 0x000000000f087348 */ /* 0x020fea0003c00000 */
[----:B------:R0:W1:Y:S02]  /*16420*/  SHFL.IDX P6, R14, R13, R12, R11 ;  /* 0x0000000c0d0e7389 */ /* 0x00006400000c000b */
[----:B01---5:R-:W-:Y:S01]  /*16430*/  ENDCOLLECTIVE ;  /* 0x000000000000791b */ /* 0x023fe20003800000 */
.L_x_344:
[----:B------:R-:W-:Y:S02]  /*16440*/  IMAD.MOV.U32 R13, RZ, RZ, R4 ;  /* 0x000000ffff0d7224 */ /* 0x000fe400078e0004 */
[----:B------:R-:W-:-:S07]  /*16450*/  IMAD.MOV.U32 R6, RZ, RZ, R14 ;  /* 0x000000ffff067224 */ /* 0x000fce00078e000e */
[----:B------:R-:W-:Y:S05]  /*16460*/  WARPSYNC.COLLECTIVE R15, `(.L_x_345) ;  /* 0x000000000f087348 */ /* 0x000fea0003c00000 */
[----:B------:R0:W1:Y:S02]  /*16470*/  SHFL.IDX P6, R14, R13, R12, R11 ;  /* 0x0000000c0d0e7389 */ /* 0x00006400000c000b */
[----:B01----:R-:W-:Y:S01]  /*16480*/  ENDCOLLECTIVE ;  /* 0x000000000000791b */ /* 0x003fe20003800000 */
.L_x_345:
[----:B------:R-:W-:Y:S01]  /*16490*/  ULDC.64 UR4, c[0x0][0x208] ;  /* 0x0000820000047ab9 */ /* 0x000fe20000000a00 */
[----:B------:R-:W-:Y:S02]  /*164a0*/  IMAD.MOV.U32 R13, RZ, RZ, R3 ;  /* 0x000000ffff0d7224 */ /* 0x000fe400078e0003 */
[----:B------:R-:W-:Y:S02]  /*164b0*/  IMAD.MOV.U32 R12, RZ, RZ, 0x1 ;  /* 0x00000001ff0c7424 */ /* 0x000fe400078e00ff */
[----:B------:R-:W-:-:S05]  /*164c0*/  IMAD.MOV.U32 R7, RZ, RZ, R14 ;  /* 0x000000ffff077224 */ /* 0x000fca00078e000e */
[----:B------:R-:W-:-:S05]  /*164d0*/  @!P2 LEA R7, P3, R10, R7, 0x1 ;  /* 0x000000070a07a211 */ /* 0x000fca00078608ff */
[----:B------:R-:W-:-:S05]  /*164e0*/  @!P2 IMAD.X R6, RZ, RZ, R6, P3 ;  /* 0x000000ffff06a224 */ /* 0x000fca00018e0606 */
[----:B------:R-:W-:-:S04]  /*164f0*/  @!P2 LOP3.LUT R7, R7, R6, RZ, 0x3c, !PT ;  /* 0x000000060707a212 */ /* 0x000fc800078e3cff */
[----:B------:R-:W-:-:S04]  /*16500*/  @!P2 LOP3.LUT R6, R7, R6, RZ, 0x3c, !PT ;  /* 0x000000060706a212 */ /* 0x000fc800078e3cff */
[----:B------:R-:W-:-:S05]  /*16510*/  @!P2 LOP3.LUT R7, R7, R6, RZ, 0x3c, !PT ;  /* 0x000000060707a212 */ /* 0x000fca00078e3cff */
        /* <DEDUP_REMOVED lines=9> */
.L_x_346:
[----:B------:R-:W-:Y:S02]  /*165b0*/  IMAD.MOV.U32 R13, RZ, RZ, R4 ;  /* 0x000000ffff0d7224 */ /* 0x000fe400078e0004 */
[----:B------:R-:W-:-:S07]  /*165c0*/  IMAD.MOV.U32 R8, RZ, RZ, R14 ;  /* 0x000000ffff087224 */ /* 0x000fce00078e000e */
[----:B------:R-:W-:Y:S05]  /*165d0*/  WARPSYNC.COLLECTIVE R15, `(.L_x_347) ;  /* 0x000000000f087348 */ /* 0x000fea0003c00000 */
[----:B------:R0:W1:Y:S02]  /*165e0*/  SHFL.IDX P6, R14, R13, R12, R11 ;  /* 0x0000000c0d0e7389 */ /* 0x00006400000c000b */
[----:B01----:R-:W-:Y:S01]  /*165f0*/  ENDCOLLECTIVE ;  /* 0x000000000000791b */ /* 0x003fe20003800000 */
.L_x_347:
[----:B------:R-:W-:Y:S01]  /*16600*/  ULDC.64 UR4, c[0x0][0x208] ;  /* 0x0000820000047ab9 */ /* 0x000fe20000000a00 */
[----:B------:R-:W-:Y:S02]  /*16610*/  IMAD.MOV.U32 R13, RZ, RZ, R3 ;  /* 0x000000ffff0d7224 */ /* 0x000fe400078e0003 */
[----:B------:R-:W-:Y:S02]  /*16620*/  IMAD.MOV.U32 R12, RZ, RZ, 0x2 ;  /* 0x00000002ff0c7424 */ /* 0x000fe400078e00ff */
[----:B------:R-:W-:-:S05]  /*16630*/  IMAD.MOV.U32 R5, RZ, RZ, R14 ;  /* 0x000000ffff057224 */ /* 0x000fca00078e000e */
[----:B------:R-:W-:Y:S01]  /*16640*/  @!P2 LEA R7, P3, R10, R5, 0x1 ;  /* 0x000000050a07a211 */ /* 0x000fe200078608ff */
[----:B------:R-:W-:-:S04]  /*16650*/  VIADD R5, R0, 0x20 ;  /* 0x0000002000057836 */ /* 0x000fc80000000000 */
        /* <DEDUP_REMOVED lines=13> */
.L_x_348:
[----:B------:R-:W-:Y:S02]  /*16730*/  IMAD.MOV.U32 R13, RZ, RZ, R4 ;  /* 0x000000ffff0d7224 */ /* 0x000fe400078e0004 */
[----:B------:R-:W-:-:S07]  /*16740*/  IMAD.MOV.U32 R6, RZ, RZ, R14 ;  /* 0x000000ffff067224 */ /* 0x000fce00078e000e */
[----:B------:R-:W-:Y:S05]  /*16750*/  WARPSYNC.COLLECTIVE R15, `(.L_x_349) ;  /* 0x000000000f087348 */ /* 0x000fea0003c00000 */
[----:B------:R0:W1:Y:S02]  /*16760*/  SHFL.IDX P6, R14, R13, R12, R11 ;  /* 0x0000000c0d0e7389 */ /* 0x00006400000c000b */
[----:B01----:R-:W-:Y:S01]  /*16770*/  ENDCOLLECTIVE ;  /* 0x000000000000791b */ /* 0x003fe20003800000 */
.L_x_349:
[----:B------:R-:W-:Y:S01]  /*16780*/  ULDC.64 UR4, c[0x0][0x208] ;  /* 0x0000820000047ab9 */ /* 0x000fe20000000a00 */
[----:B------:R-:W-:Y:S02]  /*16790*/  IMAD.MOV.U32 R13, RZ, RZ, R3 ;  /* 0x000000ffff0d7224 */ /* 0x000fe400078e0003 */
[----:B------:R-:W-:Y:S02]  /*167a0*/  IMAD.MOV.U32 R12, RZ, RZ, 0x3 ;  /* 0x00000003ff0c7424 */ /* 0x000fe400078e00ff */
[----:B------:R-:W-:-:S05]  /*167b0*/  IMAD.MOV.U32 R5, RZ, RZ, R14 ;  /* 0x000000ffff057224 */ /* 0x000fca00078e000e */
[----:B------:R-:W-:-:S05]  /*167c0*/  @!P2 LEA R5, P3, R10, R5, 0x1 ;  /* 0x000000050a05a211 */ /* 0x000fca00078608ff */
[----:B------:R-:W-:-:S04]  /*167d0*/  @!P2 IMAD.X R6, RZ, RZ, R6, P3 ;  /* 0x000000ffff06a224 */ /* 0x000fc800018e0606 */
[----:B------:R-:W-:Y:S02]  /*167e0*/  @!P2 IMAD.MOV.U32 R7, RZ, RZ, R6 ;  /* 0x000000ffff07a224 */ /* 0x000fe400078e0006 */
[----:B------:R-:W-:Y:S02]  /*167f0*/  @!P2 IMAD.MOV.U32 R6, RZ, RZ, R5 ;  /* 0x000000ffff06a224 */ /* 0x000fe400078e0005 */
[----:B------:R-:W-:-:S03]  /*16800*/  VIADD R5, R0, 0x30 ;  /* 0x0000003000057836 */ /* 0x000fc60000000000 */
        /* <DEDUP_REMOVED lines=9> */
.L_x_350:
[----:B------:R-:W-:Y:S02]  /*168a0*/  IMAD.MOV.U32 R13, RZ, RZ, R4 ;  /* 0x000000ffff0d7224 */ /* 0x000fe400078e0004 */
[----:B------:R-:W-:-:S07]  /*168b0*/  IMAD.MOV.U32 R6, RZ, RZ, R14 ;  /* 0x000000ffff067224 */ /* 0x000fce00078e000e */
[----:B------:R-:W-:Y:S05]  /*168c0*/  WARPSYNC.COLLECTIVE R15, `(.L_x_351) ;  /* 0x000000000f087348 */ /* 0x000fea0003c00000 */
[----:B------:R0:W1:Y:S02]  /*168d0*/  SHFL.IDX P6, R14, R13, R12, R11 ;  /* 0x0000000c0d0e7389 */ /* 0x00006400000c000b */
[----:B01----:R-:W-:Y:S01]  /*168e0*/  ENDCOLLECTIVE ;  /* 0x000000000000791b */ /* 0x003fe20003800000 */
.L_x_351:
        /* <DEDUP_REMOVED lines=18> */
.L_x_352:
[----:B------:R-:W-:Y:S02]  /*16a10*/  IMAD.MOV.U32 R13, RZ, RZ, R4 ;  /* 0x000000ffff0d7224 */ /* 0x000fe400078e0004 */
[----:B------:R-:W-:-:S07]  /*16a20*/  IMAD.MOV.U32 R6, RZ, RZ, R14 ;  /* 0x000000ffff067224 */ /* 0x000fce00078e000e */
[----:B------:R-:W-:Y:S05]  /*16a30*/  WARPSYNC.COLLECTIVE R15, `(.L_x_353) ;  /* 0x000000000f087348 */ /* 0x000fea0003c00000 */
[----:B------:R0:W1:Y:S02]  /*16a40*/  SHFL.IDX P6, R14, R13, R12, R11 ;  /* 0x0000000c0d0e7389 */ /* 0x00006400000c000b */
[----:B01----:R-:W-:Y:S01]  /*16a50*/  ENDCOLLECTIVE ;  /* 0x000000000000791b */ /* 0x003fe20003800000 */
.L_x_353:
        /* <DEDUP_REMOVED lines=18> */
.L_x_354:
[----:B------:R-:W-:Y:S02]  /*16b80*/  IMAD.MOV.U32 R13, RZ, RZ, R4 ;  /* 0x000000ffff0d7224 */ /* 0x000fe400078e0004 */
[----:B------:R-:W-:-:S07]  /*16b90*/  IMAD.MOV.U32 R6, RZ, RZ, R14 ;  /* 0x000000ffff067224 */ /* 0x000fce00078e000e */
[----:B------:R-:W-:Y:S05]  /*16ba0*/  WARPSYNC.COLLECTIVE R15, `(.L_x_355) ;  /* 0x000000000f087348 */ /* 0x000fea0003c00000 */
[----:B------:R0:W1:Y:S02]  /*16bb0*/  SHFL.IDX P6, R14, R13, R12, R11 ;  /* 0x0000000c0d0e7389 */ /* 0x00006400000c000b */
[----:B01----:R-:W-:Y:S01]  /*16bc0*/  ENDCOLLECTIVE ;  /* 0x000000000000791b */ /* 0x003fe20003800000 */
.L_x_355:
[----:B------:R-:W-:Y:S01]  /*16bd0*/  ULDC.64 UR4, c[0x0][0x208] ;  /* 0x0000820000047ab9 */ /* 0x000fe20000000a00 */
[----:B------:R-:W-:Y:S02]  /*16be0*/  IMAD.MOV.U32 R13, RZ, RZ, R3 ;  /* 0x000000ffff0d7224 */ /* 0x000fe400078e0003 */
[----:B------:R-:W-:Y:S02]  /*16bf0*/  IMAD.MOV.U32 R12, RZ, RZ, 0x6 ;  /* 0x00000006ff0c7424 */ /* 0x000fe400078e00ff */
[----:B------:R-:W-:-:S05]  /*16c00*/  IMAD.MOV.U32 R5, RZ, RZ, R14 ;  /* 0x000000ffff057224 */ /* 0x000fca00078e000e */
[----:B------:R-:W-:-:S05]  /*16c10*/  @!P2 LEA R5, P3, R10, R5, 0x1 ;  /* 0x000000050a05a211 */ /* 0x000fca00078608ff */
[----:B------:R-:W-:-:S04]  /*16c20*/  @!P2 IMAD.X R6, RZ, RZ, R6, P3 ;  /* 0x000000ffff06a224 */ /* 0x000fc800018e0606 */
[----:B------:R-:W-:Y:S02]  /*16c30*/  @!P2 IMAD.MOV.U32 R7, RZ, RZ, R6 ;  /* 0x000000ffff07a224 */ /* 0x000fe400078e0006 */
[----:B------:R-:W-:-:S05]  /*16c40*/  @!P2 IMAD.MOV.U32 R6, RZ, RZ, R5 ;  /* 0x000000ffff06a224 */ /* 0x000fca00078e0005 */
        /* <DEDUP_REMOVED lines=8> */
.L_x_356:
[----:B------:R-:W-:-:S05]  /*16cd0*/  VIADD R7, R0, 0x60 ;  /* 0x0000006000077836 */ /* 0x000fca0000000000 */
[----:B------:R-:W-:Y:S01]  /*16ce0*/  ISETP.GE.AND P2, PT, R7, R2, PT ;  /* 0x000000020700720c */ /* 0x000fe20003f46270 */
[----:B------:R-:W-:Y:S02]  /*16cf0*/  IMAD.MOV.U32 R13, RZ, RZ, R4 ;  /* 0x000000ffff0d7224 */ /* 0x000fe400078e0004 */
[----:B------:R-:W-:-:S10]  /*16d00*/  IMAD.MOV.U32 R6, RZ, RZ, R14 ;  /* 0x000000ffff067224 */ /* 0x000fd400078e000e */
[----:B------:R-:W-:Y:S05]  /*16d10*/  WARPSYNC.COLLECTIVE R15, `(.L_x_357) ;  /* 0x000000000f087348 */ /* 0x000fea0003c00000 */
[----:B------:R0:W1:Y:S02]  /*16d20*/  SHFL.IDX P6, R14, R13, R12, R11 ;  /* 0x0000000c0d0e7389 */ /* 0x00006400000c000b */
[----:B01----:R-:W-:Y:S01]  /*16d30*/  ENDCOLLECTIVE ;  /* 0x000000000000791b */ /* 0x003fe20003800000 */
.L_x_357:
        /* <DEDUP_REMOVED lines=16> */
.L_x_358:
[----:B------:R-:W-:Y:S02]  /*16e40*/  IMAD.MOV.U32 R13, RZ, RZ, R4 ;  /* 0x000000ffff0d7224 */ /* 0x000fe400078e0004 */
[----:B------:R-:W-:-:S07]  /*16e50*/  IMAD.MOV.U32 R5, RZ, RZ, R14 ;  /* 0x000000ffff057224 */ /* 0x000fce00078e000e */
[----:B------:R-:W-:Y:S05]  /*16e60*/  WARPSYNC.COLLECTIVE R15, `(.L_x_359) ;  /* 0x000000000f087348 */ /* 0x000fea0003c00000 */
[----:B------:R0:W1:Y:S02]  /*16e70*/  SHFL.IDX P6, R14, R13, R12, R11 ;  /* 0x0000000c0d0e7389 */ /* 0x00006400000c000b */
[----:B01----:R-:W-:Y:S01]  /*16e80*/  ENDCOLLECTIVE ;  /* 0x000000000000791b */ /* 0x003fe20003800000 */
.L_x_359:
[----:B------:R-:W-:Y:S01]  /*16e90*/  IMAD.MOV.U32 R3, RZ, RZ, R14 ;  /* 0x000000ffff037224 */ /* 0x000fe200078e000e */
[----:B------:R-:W-:Y:S06]  /*16ea0*/  BRA `(.L_x_360) ;  /* 0xffffffb8005c7947 */ /* 0x000fec000383ffff */
.L_x_251:
[----:B0-----:R0:W3:Y:S02]  /*16eb0*/  SYNCS.PHASECHK.TRANS64.TRYWAIT P0, [R18+URZ+0x34820], R0 ;  /* 0x03482000120075a7 */ /* 0x0010e4000800017f */
[----:B---3--:R-:W-:Y:S05]  /*16ec0*/  @!P0 NANOSLEEP.SYNCS 0x989680 ;  /* 0x009896800000895d */ /* 0x008fea0003900000 */
[----:B------:R-:W3:Y:S02]  /*16ed0*/  @!P0 SYNCS.PHASECHK.TRANS64 P0, [R18+URZ+0x34820], R0 ;  /* 0x03482000120085a7 */ /* 0x000ee4000800007f */
[----:B---3--:R-:W-:Y:S05]  /*16ee0*/  @!P0 BRA `(.L_x_251) ;  /* 0xfffffffc00f08947 */ /* 0x008fea000383ffff */
[----:B------:R-:W-:Y:S05]  /*16ef0*/  BRA `(.L_x_361) ;  /* 0xffffffb800d07947 */ /* 0x000fea000383ffff */
.L_x_260:
[----:B-1----:R1:W2:Y:S02]  /*16f00*/  SYNCS.PHASECHK.TRANS64.TRYWAIT P0, [R3+URZ+0x34840], R2 ;  /* 0x03484002030075a7 */ /* 0x0022a4000800017f */
[----:B--2---:R-:W-:Y:S05]  /*16f10*/  @!P0 NANOSLEEP.SYNCS 0x989680 ;  /* 0x009896800000895d */ /* 0x004fea0003900000 */
[----:B------:R-:W2:Y:S02]  /*16f20*/  @!P0 SYNCS.PHASECHK.TRANS64 P0, [R3+URZ+0x34840], R2 ;  /* 0x03484002030085a7 */ /* 0x000ea4000800007f */
[----:B--2---:R-:W-:Y:S05]  /*16f30*/  @!P0 BRA `(.L_x_260) ;  /* 0xfffffffc00f08947 */ /* 0x004fea000383ffff */
[----:B------:R-:W-:Y:S05]  /*16f40*/  BRA `(.L_x_362) ;  /* 0xffffffbc00b07947 */ /* 0x000fea000383ffff */
.L_x_266:
[----:B0-----:R0:W1:Y:S02]  /*16f50*/  SYNCS.PHASECHK.TRANS64.TRYWAIT P0, [R3+URZ+0x60], R2 ;  /* 0x00006002030075a7 */ /* 0x001064000800017f */
[----:B-1----:R-:W-:Y:S05]  /*16f60*/  @!P0 NANOSLEEP.SYNCS 0x989680 ;  /* 0x009896800000895d */ /* 0x002fea0003900000 */
[----:B------:R-:W1:Y:S02]  /*16f70*/  @!P0 SYNCS.PHASECHK.TRANS64 P0, [R3+URZ+0x60], R2 ;  /* 0x00006002030085a7 */ /* 0x000e64000800007f */
[----:B-1----:R-:W-:Y:S05]  /*16f80*/  @!P0 BRA `(.L_x_266) ;  /* 0xfffffffc00f08947 */ /* 0x002fea000383ffff */
[----:B------:R-:W-:Y:S05]  /*16f90*/  BRA `(.L_x_363) ;  /* 0xffffffc000847947 */ /* 0x000fea000383ffff */
.L_x_275:
[----:B-1----:R1:W2:Y:S02]  /*16fa0*/  SYNCS.PHASECHK.TRANS64.TRYWAIT P0, [R3+URZ+0x34840], R2 ;  /* 0x03484002030075a7 */ /* 0x0022a4000800017f */
[----:B--2---:R-:W-:Y:S05]  /*16fb0*/  @!P0 NANOSLEEP.SYNCS 0x989680 ;  /* 0x009896800000895d */ /* 0x004fea0003900000 */
[----:B------:R-:W2:Y:S02]  /*16fc0*/  @!P0 SYNCS.PHASECHK.TRANS64 P0, [R3+URZ+0x34840], R2 ;  /* 0x03484002030085a7 */ /* 0x000ea4000800007f */
[----:B--2---:R-:W-:Y:S05]  /*16fd0*/  @!P0 BRA `(.L_x_275) ;  /* 0xfffffffc00f08947 */ /* 0x004fea000383ffff */
[----:B------:R-:W-:Y:S05]  /*16fe0*/  BRA `(.L_x_364) ;  /* 0xffffffc800187947 */ /* 0x000fea000383ffff */
.L_x_281:
[----:B0-----:R0:W1:Y:S02]  /*16ff0*/  SYNCS.PHASECHK.TRANS64.TRYWAIT P0, [R2+URZ+0x60], R3 ;  /* 0x00006003020075a7 */ /* 0x001064000800017f */
[----:B-1----:R-:W-:Y:S05]  /*17000*/  @!P0 NANOSLEEP.SYNCS 0x989680 ;  /* 0x009896800000895d */ /* 0x002fea0003900000 */
[----:B------:R-:W1:Y:S02]  /*17010*/  @!P0 SYNCS.PHASECHK.TRANS64 P0, [R2+URZ+0x60], R3 ;  /* 0x00006003020085a7 */ /* 0x000e64000800007f */
[----:B-1----:R-:W-:Y:S05]  /*17020*/  @!P0 BRA `(.L_x_281) ;  /* 0xfffffffc00f08947 */ /* 0x002fea000383ffff */
[----:B------:R-:W-:Y:S05]  /*17030*/  BRA `(.L_x_365) ;  /* 0xffffffc800ec7947 */ /* 0x000fea000383ffff */
.L_x_290:
[----:B--2---:R2:W3:Y:S02]  /*17040*/  SYNCS.PHASECHK.TRANS64.TRYWAIT P0, [R2+URZ+0x34840], R3 ;  /* 0x03484003020075a7 */ /* 0x0044e4000800017f */
[----:B---3--:R-:W-:Y:S05]  /*17050*/  @!P0 NANOSLEEP.SYNCS 0x989680 ;  /* 0x009896800000895d */ /* 0x008fea0003900000 */
[----:B------:R-:W3:Y:S02]  /*17060*/  @!P0 SYNCS.PHASECHK.TRANS64 P0, [R2+URZ+0x34840], R3 ;  /* 0x03484003020085a7 */ /* 0x000ee4000800007f */
[----:B---3--:R-:W-:Y:S05]  /*17070*/  @!P0 BRA `(.L_x_290) ;  /* 0xfffffffc00f08947 */ /* 0x008fea000383ffff */
[----:B------:R-:W-:Y:S05]  /*17080*/  BRA `(.L_x_366) ;  /* 0xffffffd000507947 */ /* 0x000fea000383ffff */
.L_x_296:
[----:B0-----:R0:W1:Y:S02]  /*17090*/  SYNCS.PHASECHK.TRANS64.TRYWAIT P0, [R2+URZ+0x60], R5 ;  /* 0x00006005020075a7 */ /* 0x001064000800017f */
[----:B-1----:R-:W-:Y:S05]  /*170a0*/  @!P0 NANOSLEEP.SYNCS 0x989680 ;  /* 0x009896800000895d */ /* 0x002fea0003900000 */
[----:B------:R-:W1:Y:S02]  /*170b0*/  @!P0 SYNCS.PHASECHK.TRANS64 P0, [R2+URZ+0x60], R5 ;  /* 0x00006005020085a7 */ /* 0x000e64000800007f */
[----:B-1----:R-:W-:Y:S05]  /*170c0*/  @!P0 BRA `(.L_x_296) ;  /* 0xfffffffc00f08947 */ /* 0x002fea000383ffff */
[----:B------:R-:W-:Y:S05]  /*170d0*/  BRA `(.L_x_367) ;  /* 0xffffffd400247947 */ /* 0x000fea000383ffff */
.L_x_307:
[----:B--2---:R2:W3:Y:S02]  /*170e0*/  SYNCS.PHASECHK.TRANS64.TRYWAIT P0, [R0+URZ+0x34860], R2 ;  /* 0x03486002000075a7 */ /* 0x0044e4000800017f */
[----:B---3--:R-:W-:Y:S05]  /*170f0*/  @!P0 NANOSLEEP.SYNCS 0x989680 ;  /* 0x009896800000895d */ /* 0x008fea0003900000 */
[----:B------:R-:W3:Y:S02]  /*17100*/  @!P0 SYNCS.PHASECHK.TRANS64 P0, [R0+URZ+0x34860], R2 ;  /* 0x03486002000085a7 */ /* 0x000ee4000800007f */
[----:B---3--:R-:W-:Y:S05]  /*17110*/  @!P0 BRA `(.L_x_307) ;  /* 0xfffffffc00f08947 */ /* 0x008fea000383ffff */
[----:B------:R-:W-:Y:S05]  /*17120*/  BRA `(.L_x_368) ;  /* 0xffffffd800747947 */ /* 0x000fea000383ffff */
.L_x_314:
[----:B------:R-:W4:Y:S01]  /*17130*/  LDL R3, [R1] ;  /* 0x0000000001037983 */ /* 0x000f220000100800 */
[----:B------:R-:W-:Y:S01]  /*17140*/  BSSY B0, `(.L_x_369) ;  /* 0x0000008000007945 */ /* 0x000fe20003800000 */
[----:B0-----:R-:W-:Y:S02]  /*17150*/  IMAD.MOV.U32 R12, RZ, RZ, RZ ;  /* 0x000000ffff0c7224 */ /* 0x001fe400078e00ff */
[----:B------:R-:W-:Y:S02]  /*17160*/  IMAD.MOV.U32 R11, RZ, RZ, 0x1f ;  /* 0x0000001fff0b7424 */ /* 0x000fe400078e00ff */
[----:B------:R-:W-:Y:S02]  /*17170*/  IMAD.MOV.U32 R15, RZ, RZ, -0x1 ;  /* 0xffffffffff0f7424 */ /* 0x000fe400078e00ff */
[----:B----4-:R-:W-:-:S07]  /*17180*/  IMAD.MOV.U32 R13, RZ, RZ, R3 ;  /* 0x000000ffff0d7224 */ /* 0x010fce00078e0003 */
[----:B-123--:R-:W-:Y:S05]  /*17190*/  WARPSYNC.COLLECTIVE R15, `(.L_x_370) ;  /* 0x000000000f087348 */ /* 0x00efea0003c00000 */
[----:B------:R0:W4:Y:S02]  /*171a0*/  SHFL.IDX P6, R14, R13, R12, R11 ;  /* 0x0000000c0d0e7389 */ /* 0x00012400000c000b */
[----:B01234-:R-:W-:Y:S01]  /*171b0*/  ENDCOLLECTIVE ;  /* 0x000000000000791b */ /* 0x01ffe20003800000 */
.L_x_370:
[----:B------:R-:W-:Y:S05]  /*171c0*/  BSYNC B0 ;  /* 0x0000000000007941 */ /* 0x000fea0003800000 */
.L_x_369:
[----:B------:R0:W5:Y:S01]  /*171d0*/  LDL R2, [R1+0xc] ;  /* 0x00000c0001027983 */ /* 0x0001620000100800 */
[----:B------:R-:W-:Y:S02]  /*171e0*/  IMAD.MOV.U32 R13, RZ, RZ, R3 ;  /* 0x000000ffff0d7224 */ /* 0x000fe400078e0003 */
[----:B------:R-:W-:Y:S02]  /*171f0*/  IMAD.MOV.U32 R12, RZ, RZ, 0x1 ;  /* 0x00000001ff0c7424 */ /* 0x000fe400078e00ff */
[----:B------:R-:W-:Y:S02]  /*17200*/  IMAD.MOV.U32 R11, RZ, RZ, 0x1f ;  /* 0x0000001fff0b7424 */ /* 0x000fe400078e00ff */
[----:B------:R-:W-:Y:S02]  /*17210*/  IMAD.MOV.U32 R15, RZ, RZ, -0x1 ;  /* 0xffffffffff0f7424 */ /* 0x000fe400078e00ff */
[----:B0-----:R-:W-:-:S07]  /*17220*/  IMAD.MOV.U32 R0, RZ, RZ, R14 ;  /* 0x000000ffff007224 */ /* 0x001fce00078e000e */
[----:B-----5:R-:W-:Y:S05]  /*17230*/  WARPSYNC.COLLECTIVE R15, `(.L_x_371) ;  /* 0x000000000f087348 */ /* 0x020fea0003c00000 */
[----:B------:R0:W1:Y:S02]  /*17240*/  SHFL.IDX P6, R14, R13, R12, R11 ;  /* 0x0000000c0d0e7389 */ /* 0x00006400000c000b */
[----:B01---5:R-:W-:Y:S01]  /*17250*/  ENDCOLLECTIVE ;  /* 0x000000000000791b */ /* 0x023fe20003800000 */
.L_x_371:
[----:B------:R-:W-:Y:S01]  /*17260*/  ULDC UR4, c[0x0][0xc3c] ;  /* 0x00030f0000047ab9 */ /* 0x000fe20000000800 */
[----:B------:R-:W-:Y:S01]  /*17270*/  ULDC.64 UR6, c[0x0][0x208] ;  /* 0x0000820000067ab9 */ /* 0x000fe20000000a00 */
[----:B------:R-:W-:Y:S02]  /*17280*/  IMAD.IADD R7, R2, 0x1, R16 ;  /* 0x0000000102077824 */ /* 0x000fe400078e0210 */
[----:B------:R-:W-:Y:S02]  /*17290*/  IMAD.MOV.U32 R11, RZ, RZ, RZ ;  /* 0x000000ffff0b7224 */ /* 0x000fe400078e00ff */
[----:B------:R-:W-:Y:S01]  /*172a0*/  IMAD.MOV.U32 R8, RZ, RZ, R14 ;  /* 0x000000ffff087224 */ /* 0x000fe200078e000e */
[----:B------:R-:W-:-:S13]  /*172b0*/  ISETP.GE.OR P1, PT, R7, UR4, !P0 ;  /* 0x0000000407007c0c */ /* 0x000fda000c726670 */
[----:B------:R-:W0:Y:S08]  /*172c0*/  @!P1 LDC.64 R2, c[0x0][0xc80] ;  /* 0x00032000ff029b82 */ /* 0x000e300000000a00 */
[----:B------:R-:W1:Y:S01]  /*172d0*/  @!P1 LDC.64 R4, c[0x0][0xc78] ;  /* 0x00031e00ff049b82 */ /* 0x000e620000000a00 */
[----:B0-----:R-:W-:-:S05]  /*172e0*/  @!P1 IMAD.WIDE R2, R7, 0x4, R2 ;  /* 0x0000000407029825 */ /* 0x001fca00078e0202 */
[----:B------:R1:W2:Y:S02]  /*172f0*/  @!P1 LDG.E R6, desc[UR6][R2.64] ;  /* 0x0000000602069981 */ /* 0x0002a4000c1e1900 */
[----:B-1----:R-:W-:-:S06]  /*17300*/  @!P1 IMAD.WIDE R2, R7, 0x4, R4 ;  /* 0x0000000407029825 */ /* 0x002fcc00078e0204 */
[----:B------:R-:W3:Y:S01]  /*17310*/  @!P1 LDG.E R2, desc[UR6][R2.64] ;  /* 0x0000000602029981 */ /* 0x000ee2000c1e1900 */
[----:B------:R-:W-:Y:S01]  /*17320*/  IMAD.MOV.U32 R5, RZ, RZ, RZ ;  /* 0x000000ffff057224 */ /* 0x000fe200078e00ff */
[C---:B------:R-:W-:Y:S02]  /*17330*/  ISETP.GE.U32.AND P2, PT, R16.reuse, 0x2, PT ;  /* 0x000000021000780c */ /* 0x040fe40003f46070 */
[C---:B------:R-:W-:Y:S02]  /*17340*/  ISETP.GE.U32.AND P3, PT, R16.reuse, 0x4, PT ;  /* 0x000000041000780c */ /* 0x040fe40003f66070 */
[C---:B------:R-:W-:Y:S02]  /*17350*/  ISETP.GE.U32.AND P4, PT, R16.reuse, 0x8, PT ;  /* 0x000000081000780c */ /* 0x040fe40003f86070 */
[----:B------:R-:W-:Y:S01]  /*17360*/  ISETP.GE.U32.AND P5, PT, R16, 0x10, PT ;  /* 0x000000101000780c */ /* 0x000fe20003fa6070 */
[----:B--2---:R-:W-:Y:S01]  /*17370*/  @!P1 IMAD.MOV.U32 R5, RZ, RZ, R6 ;  /* 0x000000ffff059224 */ /* 0x004fe200078e0006 */
[----:B------:R-:W-:-:S02]  /*17380*/  CS2R R6, SRZ ;  /* 0x0000000000067805 */ /* 0x000fc4000001ff00 */
[----:B---3--:R-:W-:Y:S01]  /*17390*/  @!P1 IMAD.MOV.U32 R7, RZ, RZ, R2 ;  /* 0x000000ffff079224 */ /* 0x008fe200078e0002 */
[----:B------:R-:W-:-:S03]  /*173a0*/  ISETP.NE.AND P1, PT, R16, RZ, PT ;  /* 0x000000ff1000720c */ /* 0x000fc60003f25270 */
[----:B------:R-:W-:-:S04]  /*173b0*/  IMAD R2, R7, R5, RZ ;  /* 0x0000000507027224 */ /* 0x000fc800078e02ff */
[----:B------:R-:W-:-:S07]  /*173c0*/  IMAD.MOV.U32 R13, RZ, RZ, R2 ;  /* 0x000000ffff0d7224 */ /* 0x000fce00078e0002 */
[----:B------:R-:W-:Y:S05]  /*173d0*/  WARPSYNC.COLLECTIVE R15, `(.L_x_372) ;  /* 0x000000000f087348 */ /* 0x000fea0003c00000 */
[----:B------:R0:W1:Y:S02]  /*173e0*/  SHFL.UP P6, R14, R13, R12, R11 ;  /* 0x0400000c0d0e7389 */ /* 0x00006400000c000b */
[----:B01----:R-:W-:Y:S01]  /*173f0*/  ENDCOLLECTIVE ;  /* 0x000000000000791b */ /* 0x003fe20003800000 */
.L_x_372:
[----:B------:R-:W-:Y:S02]  /*17400*/  IMAD.MOV.U32 R12, RZ, RZ, 0x2 ;  /* 0x00000002ff0c7424 */ /* 0x000fe400078e00ff */
[----:B------:R-:W-:-:S05]  /*17410*/  IMAD.MOV.U32 R3, RZ, RZ, R14 ;  /* 0x000000ffff037224 */ /* 0x000fca00078e000e */
[----:B------:R-:W-:-:S05]  /*17420*/  SEL R3, R3, RZ, P1 ;  /* 0x000000ff03037207 */ /* 0x000fca0000800000 */
[----:B------:R-:W-:-:S04]  /*17430*/  IMAD.IADD R2, R2, 0x1, R3 ;  /* 0x0000000102027824 */ /* 0x000fc800078e0203 */
[----:B------:R-:W-:-:S07]  /*17440*/  IMAD.MOV.U32 R13, RZ, RZ, R2 ;  /* 0x000000ffff0d7224 */ /* 0x000fce00078e0002 */
[----:B------:R-:W-:Y:S05]  /*17450*/  WARPSYNC.COLLECTIVE R15, `(.L_x_373) ;  /* 0x000000000f087348 */ /* 0x000fea0003c00000 */
[----:B------:R0:W1:Y:S02]  /*17460*/  SHFL.UP P6, R14, R13, R12, R11 ;  /* 0x0400000c0d0e7389 */ /* 0x00006400000c000b */
[----:B01----:R-:W-:Y:S01]  /*17470*/  ENDCOLLECTIVE ;  /* 0x000000000000791b */ /* 0x003fe20003800000 */
.L_x_373:
        /* <DEDUP_REMOVED lines=8> */
.L_x_374:
        /* <DEDUP_REMOVED lines=8> */
.L_x_375:
        /* <DEDUP_REMOVED lines=8> */
.L_x_376:
[----:B------:R-:W-:Y:S02]  /*17600*/  IMAD.MOV.U32 R12, RZ, RZ, 0x1f ;  /* 0x0000001fff0c7424 */ /* 0x000fe400078e00ff */
[----:B------:R-:W-:Y:S02]  /*17610*/  IMAD.MOV.U32 R11, RZ, RZ, 0x1f ;  /* 0x0000001fff0b7424 */ /* 0x000fe400078e00ff */
[----:B------:R-:W-:-:S05]  /*17620*/  IMAD.MOV.U32 R3, RZ, RZ, R14 ;  /* 0x000000ffff037224 */ /* 0x000fca00078e000e */
[----:B------:R-:W-:-:S05]  /*17630*/  SEL R3, R3, RZ, P5 ;  /* 0x000000ff03037207 */ /* 0x000fca0002800000 */
[----:B------:R-:W-:-:S04]  /*17640*/  IMAD.IADD R2, R2, 0x1, R3 ;  /* 0x0000000102027824 */ /* 0x000fc800078e0203 */
[----:B------:R-:W-:-:S07]  /*17650*/  IMAD.MOV.U32 R13, RZ, RZ, R2 ;  /* 0x000000ffff0d7224 */ /* 0x000fce00078e0002 */
[----:B------:R-:W-:Y:S05]  /*17660*/  WARPSYNC.COLLECTIVE R15, `(.L_x_377) ;  /* 0x000000000f087348 */ /* 0x000fea0003c00000 */
[----:B------:R0:W1:Y:S02]  /*17670*/  SHFL.IDX P6, R14, R13, R12, R11 ;  /* 0x0000000c0d0e7389 */ /* 0x00006400000c000b */
[----:B01----:R-:W-:Y:S01]  /*17680*/  ENDCOLLECTIVE ;  /* 0x000000000000791b */ /* 0x003fe20003800000 */
.L_x_377:
[----:B------:R-:W-:Y:S01]  /*17690*/  IMAD.MOV.U32 R9, RZ, RZ, R14 ;  /* 0x000000ffff097224 */ /* 0x000fe200078e000e */
[----:B------:R-:W-:Y:S06]  /*176a0*/  BRA `(.L_x_378) ;  /* 0xffffffd800e87947 */ /* 0x000fec000383ffff */
.L_x_317:
[----:B------:R-:W-:Y:S01]  /*176b0*/  BSSY B0, `(.L_x_379) ;  /* 0x0000008000007945 */ /* 0x000fe20003800000 */
[----:B------:R-:W-:Y:S02]  /*176c0*/  IMAD.MOV.U32 R13, RZ, RZ, R2 ;  /* 0x000000ffff0d7224 */ /* 0x000fe400078e0002 */
[----:B0-----:R-:W-:Y:S02]  /*176d0*/  IMAD.MOV.U32 R12, RZ, RZ, 0x1 ;  /* 0x00000001ff0c7424 */ /* 0x001fe400078e00ff */
[----:B------:R-:W-:Y:S02]  /*176e0*/  IMAD.MOV.U32 R11, RZ, RZ, RZ ;  /* 0x000000ffff0b7224 */ /* 0x000fe400078e00ff */
[----:B------:R-:W-:-:S07]  /*176f0*/  IMAD.MOV.U32 R15, RZ, RZ, -0x1 ;  /* 0xffffffffff0f7424 */ /* 0x000fce00078e00ff */
[----:B------:R-:W-:Y:S05]  /*17700*/  WARPSYNC.COLLECTIVE R15, `(.L_x_380) ;  /* 0x000000000f087348 */ /* 0x000fea0003c00000 */
[----:B------:R0:W1:Y:S02]  /*17710*/  SHFL.UP P6, R14, R13, R12, R11 ;  /* 0x0400000c0d0e7389 */ /* 0x00006400000c000b */
[----:B01----:R-:W-:Y:S01]  /*17720*/  ENDCOLLECTIVE ;  /* 0x000000000000791b */ /* 0x003fe20003800000 */
.L_x_380:
[----:B------:R-:W-:Y:S05]  /*17730*/  BSYNC B0 ;  /* 0x0000000000007941 */ /* 0x000fea0003800000 */
.L_x_379:
[----:B------:R-:W-:Y:S02]  /*17740*/  IMAD.MOV.U32 R3, RZ, RZ, R14 ;  /* 0x000000ffff037224 */ /* 0x000fe400078e000e */
[----:B------:R-:W-:Y:S02]  /*17750*/  IMAD.MOV.U32 R12, RZ, RZ, 0x2 ;  /* 0x00000002ff0c7424 */ /* 0x000fe400078e00ff */
[----:B------:R-:W-:Y:S01]  /*17760*/  IMAD.MOV.U32 R11, RZ, RZ, RZ ;  /* 0x000000ffff0b7224 */ /* 0x000fe200078e00ff */
[----:B------:R-:W-:Y:S01]  /*17770*/  SEL R3, R3, RZ, P1 ;  /* 0x000000ff03037207 */ /* 0x000fe20000800000 */
[----:B------:R-:W-:-:S04]  /*17780*/  IMAD.MOV.U32 R15, RZ, RZ, -0x1 ;  /* 0xffffffffff0f7424 */ /* 0x000fc800078e00ff */
[----:B------:R-:W-:-:S04]  /*17790*/  IMAD.IADD R2, R2, 0x1, R3 ;  /* 0x0000000102027824 */ /* 0x000fc800078e0203 */
[----:B------:R-:W-:-:S07]  /*177a0*/  IMAD.MOV.U32 R13, RZ, RZ, R2 ;  /* 0x000000ffff0d7224 */ /* 0x000fce00078e0002 */
[----:B------:R-:W-:Y:S05]  /*177b0*/  WARPSYNC.COLLECTIVE R15, `(.L_x_381) ;  /* 0x000000000f087348 */ /* 0x000fea0003c00000 */
[----:B------:R0:W1:Y:S02]  /*177c0*/  SHFL.UP P6, R14, R13, R12, R11 ;  /* 0x0400000c0d0e7389 */ /* 0x00006400000c000b */
[----:B01----:R-:W-:Y:S01]  /*177d0*/  ENDCOLLECTIVE ;  /* 0x000000000000791b */ /* 0x003fe20003800000 */
.L_x_381:
        /* <DEDUP_REMOVED lines=8> */
.L_x_382:
        /* <DEDUP_REMOVED lines=8> */
.L_x_383:
        /* <DEDUP_REMOVED lines=8> */
.L_x_384:
        /* <DEDUP_REMOVED lines=9> */
.L_x_385:
[----:B------:R-:W-:Y:S01]  /*179f0*/  IMAD.MOV.U32 R9, RZ, RZ, R14 ;  /* 0x000000ffff097224 */ /* 0x000fe200078e000e */
[----:B------:R-:W-:Y:S06]  /*17a00*/  BRA `(.L_x_386) ;  /* 0xffffffd800c07947 */ /* 0x000fec000383ffff */
.L_x_319:
[----:B------:R-:W-:Y:S01]  /*17a10*/  BSSY B0, `(.L_x_387) ;  /* 0x0000006000007945 */ /* 0x000fe20003800000 */
[----:B------:R-:W-:Y:S01]  /*17a20*/  PLOP3.LUT P6, PT, P6, PT, PT, 0x8, 0x0 ;  /* 0x000000000000781c */ /* 0x000fe200037ce170 */
[----:B------:R-:W-:-:S12]  /*17a30*/  IMAD.MOV.U32 R15, RZ, RZ, -0x1 ;  /* 0xffffffffff0f7424 */ /* 0x000fd800078e00ff */
[----:B01----:R-:W-:Y:S05]  /*17a40*/  WARPSYNC.COLLECTIVE R15, `(.L_x_388) ;  /* 0x000000000f087348 */ /* 0x003fea0003c00000 */
[----:B------:R-:W-:Y:S01]  /*17a50*/  VOTE.ANY R14, PT, P6 ;  /* 0x00000000000e7806 */ /* 0x000fe200030e0100 */
[----:B01----:R-:W-:Y:S06]  /*17a60*/  ENDCOLLECTIVE ;  /* 0x000000000000791b */ /* 0x003fec0003800000 */
.L_x_388:
[----:B------:R-:W-:Y:S05]  /*17a70*/  BSYNC B0 ;  /* 0x0000000000007941 */ /* 0x000fea0003800000 */
.L_x_387:
[----:B------:R-:W-:Y:S02]  /*17a80*/  IMAD.MOV.U32 R8, RZ, RZ, R14 ;  /* 0x000000ffff087224 */ /* 0x000fe400078e000e */
[----:B------:R-:W-:Y:S02]  /*17a90*/  IMAD.MOV.U32 R13, RZ, RZ, R5 ;  /* 0x000000ffff0d7224 */ /* 0x000fe400078e0005 */
[----:B------:R-:W0:Y:S01]  /*17aa0*/  POPC R4, R8 ;  /* 0x0000000800047309 */ /* 0x000e220000000000 */
[----:B------:R-:W-:Y:S02]  /*17ab0*/  IMAD.MOV.U32 R11, RZ, RZ, 0x1f ;  /* 0x0000001fff0b7424 */ /* 0x000fe400078e00ff */
[----:B------:R-:W-:Y:S02]  /*17ac0*/  IMAD.MOV.U32 R15, RZ, RZ, -0x1 ;  /* 0xffffffffff0f7424 */ /* 0x000fe400078e00ff */
[----:B0-----:R-:W-:-:S07]  /*17ad0*/  IMAD.MOV.U32 R12, RZ, RZ, R4 ;  /* 0x000000ffff0c7224 */ /* 0x001fce00078e0004 */
[----:B------:R-:W-:Y:S05]  /*17ae0*/  WARPSYNC.COLLECTIVE R15, `(.L_x_389) ;  /* 0x000000000f087348 */ /* 0x000fea0003c00000 */
[----:B------:R0:W1:Y:S02]  /*17af0*/  SHFL.IDX P6, R14, R13, R12, R11 ;  /* 0x0000000c0d0e7389 */ /* 0x00006400000c000b */
[----:B01----:R-:W-:Y:S01]  /*17b00*/  ENDCOLLECTIVE ;  /* 0x000000000000791b */ /* 0x003fe20003800000 */
.L_x_389:
[----:B------:R-:W-:Y:S02]  /*17b10*/  IMAD.MOV.U32 R13, RZ, RZ, R7 ;  /* 0x000000ffff0d7224 */ /* 0x000fe400078e0007 */
[----:B------:R-:W-:-:S07]  /*17b20*/  IMAD.MOV.U32 R5, RZ, RZ, R14 ;  /* 0x000000ffff057224 */ /* 0x000fce00078e000e */
[----:B------:R-:W-:Y:S05]  /*17b30*/  WARPSYNC.COLLECTIVE R15, `(.L_x_390) ;  /* 0x000000000f087348 */ /* 0x000fea0003c00000 */
[----:B------:R0:W1:Y:S02]  /*17b40*/  SHFL.IDX P6, R14, R13, R12, R11 ;  /* 0x0000000c0d0e7389 */ /* 0x00006400000c000b */
[----:B01----:R-:W-:Y:S01]  /*17b50*/  ENDCOLLECTIVE ;  /* 0x000000000000791b */ /* 0x003fe20003800000 */
.L_x_390:
[----:B------:R-:W-:Y:S01]  /*17b60*/  IMAD.MOV.U32 R7, RZ, RZ, R14 ;  /* 0x000000ffff077224 */ /* 0x000fe200078e000e */
[----:B------:R-:W-:Y:S06]  /*17b70*/  BRA `(.L_x_391) ;  /* 0xffffffd800a07947 */ /* 0x000fec000383ffff */
.L_x_321:
[----:B------:R-:W-:Y:S01]  /*17b80*/  BSSY B0, `(.L_x_392) ;  /* 0x0000007000007945 */ /* 0x000fe20003800000 */
[----:B------:R-:W-:Y:S02]  /*17b90*/  IMAD.MOV.U32 R13, RZ, RZ, R2 ;  /* 0x000000ffff0d7224 */ /* 0x000fe400078e0002 */
[----:B------:R-:W-:Y:S02]  /*17ba0*/  IMAD.MOV.U32 R11, RZ, RZ, 0x1f ;  /* 0x0000001fff0b7424 */ /* 0x000fe400078e00ff */
[----:B------:R-:W-:-:S07]  /*17bb0*/  IMAD.MOV.U32 R15, RZ, RZ, -0x1 ;  /* 0xffffffffff0f7424 */ /* 0x000fce00078e00ff */
[----:B-1234-:R-:W-:Y:S05]  /*17bc0*/  WARPSYNC.COLLECTIVE R15, `(.L_x_393) ;  /* 0x000000000f087348 */ /* 0x01efea0003c00000 */
[----:B------:R0:W0:Y:S02]  /*17bd0*/  SHFL.IDX P6, R14, R13, R12, R11 ;  /* 0x0000000c0d0e7389 */ /* 0x00002400000c000b */
[----:B01234-:R-:W-:Y:S01]  /*17be0*/  ENDCOLLECTIVE ;  /* 0x000000000000791b */ /* 0x01ffe20003800000 */
.L_x_393:
[----:B------:R-:W-:Y:S05]  /*17bf0*/  BSYNC B0 ;  /* 0x0000000000007941 */ /* 0x000fea0003800000 */
.L_x_392:
[----:B------:R-:W-:Y:S01]  /*17c00*/  IMAD.MOV.U32 R2, RZ, RZ, R14 ;  /* 0x000000ffff027224 */ /* 0x000fe200078e000e */
[----:B------:R-:W-:Y:S06]  /*17c10*/  BRA `(.L_x_394) ;  /* 0xffffffd800907947 */ /* 0x000fec000383ffff */
.L_x_325:
[----:B0-----:R0:W1:Y:S02]  /*17c20*/  SYNCS.PHASECHK.TRANS64.TRYWAIT P0, [R0+URZ+0x34820], R3 ;  /* 0x03482003000075a7 */ /* 0x001064000800017f */
[----:B-1----:R-:W-:Y:S05]  /*17c30*/  @!P0 NANOSLEEP.SYNCS 0x989680 ;  /* 0x009896800000895d */ /* 0x002fea0003900000 */
[----:B------:R-:W1:Y:S02]  /*17c40*/  @!P0 SYNCS.PHASECHK.TRANS64 P0, [R0+URZ+0x34820], R3 ;  /* 0x03482003000085a7 */ /* 0x000e64000800007f */
[----:B-1----:R-:W-:Y:S05]  /*17c50*/  @!P0 BRA `(.L_x_325) ;  /* 0xfffffffc00f08947 */ /* 0x002fea000383ffff */
[----:B------:R-:W-:Y:S05]  /*17c60*/  BRA `(.L_x_395) ;  /* 0xffffffe000287947 */ /* 0x000fea000383ffff */
.L_x_326:
        /* <DEDUP_REMOVED lines=11> */
.L_x_397:
[----:B------:R-:W-:Y:S05]  /*17d20*/  BSYNC B0 ;  /* 0x0000000000007941 */ /* 0x000fea0003800000 */
.L_x_396:
[----:B------:R-:W-:Y:S05]  /*17d30*/  BRA `(.L_x_398) ;  /* 0xffffffe000107947 */ /* 0x000fea000383ffff */
.L_x_329:
[----:B------:R-:W-:Y:S01]  /*17d40*/  BSSY B1, `(.L_x_399) ;  /* 0x0000006000017945 */ /* 0x000fe20003800000 */
[----:B------:R-:W-:-:S07]  /*17d50*/  IMAD.MOV.U32 R15, RZ, RZ, -0x1 ;  /* 0xffffffffff0f7424 */ /* 0x000fce00078e00ff */
[----:B01----:R-:W-:Y:S05]  /*17d60*/  WARPSYNC.COLLECTIVE R15, `(.L_x_400) ;  /* 0x000000000f0c7348 */ /* 0x003fea0003c00000 */
[----:B------:R-:W-:Y:S02]  /*17d70*/  ELECT P6, UR62, PT ;  /* 0x00000000003e782f */ /* 0x000fe400038c0000 */
[----:B------:R-:W-:Y:S01]  /*17d80*/  MOV R14, UR62 ;  /* 0x0000003e000e7c02 */ /* 0x000fe20008000f00 */
[----:B01----:R-:W-:Y:S10]  /*17d90*/  ENDCOLLECTIVE ;  /* 0x000000000000791b */ /* 0x003ff40003800000 */
.L_x_400:
[----:B------:R-:W-:Y:S05]  /*17da0*/  BSYNC B1 ;  /* 0x0000000000017941 */ /* 0x000fea0003800000 */
.L_x_399:
[----:B------:R-:W-:Y:S05]  /*17db0*/  BRA `(.L_x_401) ;  /* 0xffffffe000087947 */ /* 0x000fea000383ffff */
.L_x_331:
[----:B0-----:R0:W1:Y:S02]  /*17dc0*/  SYNCS.PHASECHK.TRANS64.TRYWAIT P0, [R6+URZ], R5 ;  /* 0x00000005060075a7 */ /* 0x001064000800017f */
[----:B-1----:R-:W-:Y:S05]  /*17dd0*/  @!P0 NANOSLEEP.SYNCS 0x989680 ;  /* 0x009896800000895d */ /* 0x002fea0003900000 */
[----:B------:R-:W1:Y:S02]  /*17de0*/  @!P0 SYNCS.PHASECHK.TRANS64 P0, [R6+URZ], R5 ;  /* 0x00000005060085a7 */ /* 0x000e64000800007f */
[----:B-1----:R-:W-:Y:S05]  /*17df0*/  @!P0 BRA `(.L_x_331) ;  /* 0xfffffffc00f08947 */ /* 0x002fea000383ffff */
[----:B------:R-:W-:Y:S05]  /*17e00*/  BRA `(.L_x_402) ;  /* 0xffffffe000487947 */ /* 0x000fea000383ffff */
.L_x_332:
[----:B-1----:R1:W2:Y:S02]  /*17e10*/  SYNCS.PHASECHK.TRANS64.TRYWAIT P0, [R7+URZ], R2 ;  /* 0x00000002070075a7 */ /* 0x0022a4000800017f */
[----:B--2---:R-:W-:Y:S05]  /*17e20*/  @!P0 NANOSLEEP.SYNCS 0x989680 ;  /* 0x009896800000895d */ /* 0x004fea0003900000 */
[----:B------:R-:W2:Y:S02]  /*17e30*/  @!P0 SYNCS.PHASECHK.TRANS64 P0, [R7+URZ], R2 ;  /* 0x00000002070085a7 */ /* 0x000ea4000800007f */
[----:B--2---:R-:W-:Y:S05]  /*17e40*/  @!P0 BRA `(.L_x_332) ;  /* 0xfffffffc00f08947 */ /* 0x004fea000383ffff */
[----:B------:R-:W-:Y:S05]  /*17e50*/  BRA `(.L_x_403) ;  /* 0xffffffe0003c7947 */ /* 0x000fea000383ffff */
.L_x_334:
[----:B--2---:R2:W3:Y:S02]  /*17e60*/  SYNCS.PHASECHK.TRANS64.TRYWAIT P0, [R4+URZ], R5 ;  /* 0x00000005040075a7 */ /* 0x0044e4000800017f */
[----:B---3--:R-:W-:Y:S05]  /*17e70*/  @!P0 NANOSLEEP.SYNCS 0x989680 ;  /* 0x009896800000895d */ /* 0x008fea0003900000 */
[----:B------:R-:W3:Y:S02]  /*17e80*/  @!P0 SYNCS.PHASECHK.TRANS64 P0, [R4+URZ], R5 ;  /* 0x00000005040085a7 */ /* 0x000ee4000800007f */
[----:B---3--:R-:W-:Y:S05]  /*17e90*/  @!P0 BRA `(.L_x_334) ;  /* 0xfffffffc00f08947 */ /* 0x008fea000383ffff */
[----:B------:R-:W-:Y:S05]  /*17ea0*/  BRA `(.L_x_404) ;  /* 0xffffffe000407947 */ /* 0x000fea000383ffff */
.L_x_405:
        /* <DEDUP_REMOVED lines=13> */
.L_x_3092:


//--------------------- .text._ZN7cutlass13device_kernelIN5flash11enable_sm90INS1_16FlashAttnFwdSm90INS1_25CollectiveMainloopFwdSm90ILi2EN4cute5tupleIJNS5_1CILi1EEES8_S8_EEENS6_IJNS7_ILi128EEENS7_ILi176EEESA_EEELi128ENS_6half_tEfNS_4arch4Sm90ELb0ELb0ELb0ELb1ELb0ELb1ELb0ELb1ELb1ELb1ELb1ELb0EEENS1_21CollectiveEpilogueFwdINS6_IJSA_SA_SB_EEES9_SD_SF_Li256ELb1ELb1ELb1ELb0EEENS1_36VarlenDynamicPersistentTileSchedulerILi128ELi176ELi256ELi128ELb1ELb1ELb1ELb0ELb1ELb1EEEEEEEEEvNT_6ParamsE --------------------------
	.section	.text._ZN7cutlass13device_kernelIN5flash11enable_sm90INS1_16FlashAttnFwdSm90INS1_25CollectiveMainloopFwdSm90ILi2EN4cute5tupleIJNS5_1CILi1EEES8_S8_EEENS6_IJNS7_ILi128EEENS7_ILi176EEESA_EEELi128ENS_6half_tEfNS_4arch4Sm90ELb0ELb0ELb0ELb1ELb0ELb1ELb0ELb1ELb1ELb1ELb1ELb0EEENS1_21CollectiveEpilogueFwdINS6_IJSA_SA_SB_EEES9_SD_SF_Li256ELb1ELb1ELb1ELb0EEENS1_36VarlenDynamicPersistentTileSchedulerILi128ELi176ELi256ELi128ELb1ELb1ELb1ELb0ELb1ELb1EEEEEEEEEvNT_6ParamsE,"ax",@progbits
	.align	128
.text._ZN7cutlass13device_kernelIN5flash11enable_sm90INS1_16FlashAttnFwdSm90INS1_25CollectiveMainloopFwdSm90ILi2EN4cute5tupleIJNS5_1CILi1EEES8_S8_EEENS6_IJNS7_ILi128EEENS7_ILi176EEESA_EEELi128ENS_6half_tEfNS_4arch4Sm90ELb0ELb0ELb0ELb1ELb0ELb1ELb0ELb1ELb1ELb1ELb1ELb0EEENS1_21CollectiveEpilogueFwdINS6_IJSA_SA_SB_EEES9_SD_SF_Li256ELb1ELb1ELb1ELb0EEENS1_36VarlenDynamicPersistentTileSchedulerILi128ELi176ELi256ELi128ELb1ELb1ELb1ELb0ELb1ELb1EEEEEEEEEvNT_6ParamsE:
        .type           _ZN7cutlass13device_kernelIN5flash11enable_sm90INS1_16FlashAttnFwdSm90INS1_25CollectiveMainloopFwdSm90ILi2EN4cute5tupleIJNS5_1CILi1EEES8_S8_EEENS6_IJNS7_ILi128EEENS7_ILi176EEESA_EEELi128ENS_6half_tEfNS_4arch4Sm90ELb0ELb0ELb0ELb1ELb0ELb1ELb0ELb1ELb1ELb1ELb1ELb0EEENS1_21CollectiveEpilogueFwdINS6_IJSA_SA_SB_EEES9_SD_SF_Li256ELb1ELb1ELb1ELb0EEENS1_36VarlenDynamicPersistentTileSchedulerILi128ELi176ELi256ELi128ELb1ELb1ELb1ELb0ELb1ELb1EEEEEEEEEvNT_6ParamsE,@function
        .size           _ZN7cutlass13device_kernelIN5flash11enable_sm90INS1_16FlashAttnFwdSm90INS1_25CollectiveMainloopFwdSm90ILi2EN4cute5tupleIJNS5_1CILi1EEES8_S8_EEENS6_IJNS7_ILi128EEENS7_ILi176EEESA_EEELi128ENS_6half_tEfNS_4arch4Sm90ELb0ELb0ELb0ELb1ELb0ELb1ELb0ELb1ELb1ELb1ELb1ELb0EEENS1_21CollectiveEpilogueFwdINS6_IJSA_SA_SB_EEES9_SD_SF_Li256ELb1ELb1ELb1ELb0EEENS1_36VarlenDynamicPersistentTileSchedulerILi128ELi176ELi256ELi128ELb1ELb1ELb1ELb0ELb1ELb1EEEEEEEEEvNT_6ParamsE,(.L_x_3093 - _ZN7cutlass13device_kernelIN5flash11enable_sm90INS1_16FlashAttnFwdSm90INS1_25CollectiveMainloopFwdSm90ILi2EN4cute5tupleIJNS5_1CILi1EEES8_S8_EEENS6_IJNS7_ILi128EEENS7_ILi176EEESA_EEELi128ENS_6half_tEfNS_4arch4Sm90ELb0ELb0ELb0ELb1ELb0ELb1ELb0ELb1ELb1ELb1ELb1ELb0EEENS1_21CollectiveEpilogueFwdINS6_IJSA_SA_SB_EEES9_SD_SF_Li256ELb1ELb1ELb1ELb0EEENS1_36VarlenDynamicPersistentTileSchedulerILi128ELi176ELi256ELi128ELb1ELb1ELb1ELb0ELb1ELb1EEEEEEEEEvNT_6ParamsE)
        .other          _ZN7cutlass13device_kernelIN5flash11enable_sm90INS1_16FlashAttnFwdSm90INS1_25CollectiveMainloopFwdSm90ILi2EN4cute5tupleIJNS5_1CILi1EEES8_S8_EEENS6_IJNS7_ILi128EEENS7_ILi176EEESA_EEELi128ENS_6half_tEfNS_4arch4Sm90ELb0ELb0ELb0ELb1ELb0ELb1ELb0ELb1ELb1ELb1ELb1ELb0EEENS1_21CollectiveEpilogueFwdINS6_IJSA_SA_SB_EEES9_SD_SF_Li256ELb1ELb1ELb1ELb0EEENS1_36VarlenDynamicPersistentTileSchedulerILi128ELi176ELi256ELi128ELb1ELb1ELb1ELb0ELb1ELb1EEEEEEEEEvNT_6ParamsE,@"STO_CUDA_ENTRY STV_DEFAULT"
_ZN7cutlass13device_kernelIN5flash11enable_sm90INS1_16FlashAttnFwdSm90INS1_25CollectiveMainloopFwdSm90ILi2EN4cute5tupleIJNS5_1CILi1EEES8_S8_EEENS6_IJNS7_ILi128EEENS7_ILi176EEESA_EEELi128ENS_6half_tEfNS_4arch4Sm90ELb0ELb0ELb0ELb1ELb0ELb1ELb0ELb1ELb1ELb1ELb1ELb0EEENS1_21CollectiveEpilogueFwdINS6_IJSA_SA_SB_EEES9_SD_SF_Li256ELb1ELb1ELb1ELb0EEENS1_36VarlenDynamicPersistentTileSchedulerILi128ELi176ELi256ELi128ELb1ELb1ELb1ELb0ELb1ELb1EEEEEEEEEvNT_6ParamsE:
[----:B------:R-:W0:Y:S02]  /*0000*/  LDC R1, c[0x0][0x28] ;  /* 0x00000a00ff017b82 */ /* 0x000e240000000800 */
[----:B0-----:R-:W-:Y:S01]  /*0010*/  VIADD R1, R1, 0xffffff58 ;  /* 0xffffff5801017836 */ /* 0x001fe20000000000 */
[----:B------:R-:W0:Y:S01]  /*0020*/  S2R R6, SR_TID.X ;  /* 0x0000000000067919 */ /* 0x000e220000002100 */
[----:B------:R-:W-:Y:S01]  /*0030*/  ELECT P0, URZ, PT ;  /* 0x00000000003f782f */ /* 0x000fe20003800000 */
[----:B------:R-:W-:Y:S01]  /*0040*/  BSSY B0, `(.L_x_406) ;  /* 0x0000013000007945 */ /* 0x000fe20003800000 */
[----:B0-----:R-:W-:-:S05]  /*0050*/  SHF.R.U32.HI R0, RZ, 0x5, R6 ;  /* 0x00000005ff007819 */ /* 0x001fca0000011606 */
[----:B------:R-:W0:Y:S02]  /*0060*/  SHFL.IDX PT, R2, R0, RZ, 0x1f ;  /* 0x00001fff00027589 */ /* 0x000e2400000e0000 */
[----:B0-----:R-:W-:-:S13]  /*0070*/  ISETP.EQ.AND P0, PT, R2, RZ, P0 ;  /* 0x000000ff0200720c */ /* 0x001fda0000702270 */
[----:B------:R-:W-:Y:S05]  /*0080*/  @!P0 BRA `(.L_x_407) ;  /* 0x0000000000388947 */ /* 0x000fea0003800000 */
[----:B------:R-:W-:Y:S02]  /*0090*/  ULDC.64 UR4, c[0x0][0x198] ;  /* 0x0000660000047ab9 */ /* 0x000fe40000000a00 */
[----:B------:R-:W-:Y:S02]  /*00a0*/  UIADD3 UR6, UP0, UR4, 0x370, URZ ;  /* 0x0000037004067890 */ /* 0x000fe4000ff1e03f */
[----:B------:R-:W-:Y:S02]  /*00b0*/  UIADD3 UR8, UP1, UR4, 0x470, URZ ;  /* 0x0000047004087890 */ /* 0x000fe4000ff3e03f */
[----:B------:R-:W-:Y:S02]  /*00c0*/  UIADD3 UR10, UP2, UR4, 0x570, URZ ;  /* 0x00000570040a7890 */ /* 0x000fe4000ff5e03f */
[----:B------:R-:W-:Y:S02]  /*00d0*/  UIADD3 UR4, UP3, UR4, 0x670, URZ ;  /* 0x0000067004047890 */ /* 0x000fe4000ff7e03f */
[----:B------:R-:W-:-:S02]  /*00e0*/  UIADD3.X UR7, URZ, UR5, URZ, UP0, !UPT ;  /* 0x000000053f077290 */ /* 0x000fc400087fe43f */
[----:B------:R-:W-:Y:S02]  /*00f0*/  UIADD3.X UR9, URZ, UR5, URZ, UP1, !UPT ;  /* 0x000000053f097290 */ /* 0x000fe40008ffe43f */
[----:B------:R-:W-:Y:S02]  /*0100*/  UIADD3.X UR11, URZ, UR5, URZ, UP2, !UPT ;  /* 0x000000053f0b7290 */ /* 0x000fe400097fe43f */
[----:B------:R-:W-:-:S03]  /*0110*/  UIADD3.X UR5, URZ, UR5, URZ, UP3, !UPT ;  /* 0x000000053f057290 */ /* 0x000fc60009ffe43f */
[----:B------:R0:W-:Y:S02]  /*0120*/  UTMACCTL.PF [UR6] ;  /* 0x00000000060079b9 */ /* 0x0001e40008040000 */
[----:B------:R0:W-:Y:S02]  /*0130*/  UTMACCTL.PF [UR8] ;  /* 0x00000000080079b9 */ /* 0x0001e40008040000 */
[----:B------:R0:W-:Y:S02]  /*0140*/  UTMACCTL.PF [UR10] ;  /* 0x000000000a0079b9 */ /* 0x0001e40008040000 */
[----:B------:R0:W-:Y:S02]  /*0150*/  UTMACCTL.PF [UR4] ;  /* 0x00000000040079b9 */ /* 0x0001e40008040000 */
[----:B0-----:R-:W-:Y:S01]  /*0160*/  NOP ;  /* 0x0000000000007918 */ /* 0x001fe20000000000 */
.L_x_407:
[----:B------:R-:W-:Y:S05]  /*0170*/  BSYNC B0 ;  /* 0x0000000000007941 */ /* 0x000fea0003800000 */
.L_x_406:
[----:B------:R-:W-:Y:S01]  /*0180*/  VOTEU.ANY UP0, P0 ;  /* 0x00000000003f7886 */ /* 0x000fe20000000100 */
[----:B------:R-:W0:Y:S01]  /*0190*/  SHFL.IDX PT, R2, R0, RZ, 0x1f ;  /* 0x00001fff00027589 */ /* 0x000e2200000e0000 */
[----:B------:R-:W-:Y:S01]  /*01a0*/  UMOV UR4, 0x80 ;  /* 0x0000008000047882 */ /* 0x000fe20000000000 */
[----:B------:R-:W-:Y:S01]  /*01b0*/  UMOV UR7, 0x100 ;  /* 0x0000010000077882 */ /* 0x000fe20000000000 */
[----:B------:R-:W-:Y:S01]  /*01c0*/  SHF.R.U32.HI R3, RZ, 0x7, R6 ;  /* 0x00000007ff037819 */ /* 0x000fe20000011606 */
[----:B------:R-:W1:Y:S01]  /*01d0*/  @UP0 S2UR UR8, SR_CgaCtaId ;  /* 0x00000000000809c3 */ /* 0x000e620000008800 */
[----:B------:R-:W-:Y:S01]  /*01e0*/  @UP0 UMOV UR6, 0x400 ;  /* 0x0000040000060882 */ /* 0x000fe20000000000 */
[----:B------:R-:W-:-:S04]  /*01f0*/  @UP0 UIADD3 UR4, -UR4, 0x100000, URZ ;  /* 0x0010000004040890 */ /* 0x000fc8000fffe13f */
[----:B------:R-:W-:Y:S02]  /*0200*/  @UP0 USHF.L.U32 UR5, UR4, 0xb, URZ ;  /* 0x0000000b04050899 */ /* 0x000fe4000800063f */
[----:B------:R-:W-:Y:S01]  /*0210*/  @UP0 USHF.L.U32 UR4, UR4, 0x1, URZ ;  /* 0x0000000104040899 */ /* 0x000fe2000800063f */
[----:B------:R-:W-:Y:S01]  /*0220*/  VOTEU.ANY UP1, P0 ;  /* 0x00000000003f7886 */ /* 0x000fe20000020100 */
[----:B0-----:R-:W-:Y:S02]  /*0230*/  ISETP.NE.AND P1, PT, R2, RZ, PT ;  /* 0x000000ff0200720c */ /* 0x001fe40003f25270 */
[----:B------:R0:W2:Y:S01]  /*0240*/  SHFL.IDX PT, R2, R3, RZ, 0x1f ;  /* 0x00001fff03027589 */ /* 0x0000a200000e0000 */
[----:B-1----:R-:W-:Y:S02]  /*0250*/  @UP0 ULEA UR8, UR8, UR6, 0x18 ;  /* 0x0000000608080291 */ /* 0x002fe4000f8ec03f */
[----:B------:R-:W-:-:S04]  /*0260*/  @UP0 UIADD3 UR6, -UR7, 0x100000, URZ ;  /* 0x0010000007060890 */ /* 0x000fc8000fffe13f */
[----:B------:R-:W-:Y:S02]  /*0270*/  @UP0 USHF.L.U32 UR7, UR6, 0xb, URZ ;  /* 0x0000000b06070899 */ /* 0x000fe4000800063f */
[----:B------:R-:W-:Y:S01]  /*0280*/  @UP0 USHF.L.U32 UR6, UR6, 0x1, URZ ;  /* 0x0000000106060899 */ /* 0x000fe2000800063f */
[----:B------:R-:W-:Y:S01]  /*0290*/  VOTEU.ANY UP0, P0 ;  /* 0x00000000003f7886 */ /* 0x000fe20000000100 */
[----:B------:R-:W1:Y:S04]  /*02a0*/  FENCE.VIEW.ASYNC.S ;  /* 0x00000000000073c6 */ /* 0x000e680000000000 */
[----:B-1----:R0:W1:Y:S06]  /*02b0*/  @UP0 SYNCS.EXCH.64 URZ, [UR8+0x34800], UR4 ;  /* 0x03480004083f05b2 */ /* 0x00206c0008000100 */
[----:B------:R0:W3:Y:S02]  /*02c0*/  @UP1 SYNCS.EXCH.64 URZ, [UR8+0x34820], UR6 ;  /* 0x03482006083f15b2 */ /* 0x0000e40008000100 */
[----:B0-----:R-:W-:Y:S05]  /*02d0*/  @P1 BRA `(.L_x_408) ;  /* 0x0000000000481947 */ /* 0x001fea0003800000 */
[----:B------:R-:W0:Y:S01]  /*02e0*/  S2UR UR5, SR_CgaCtaId ;  /* 0x00000000000579c3 */ /* 0x000e220000008800 */
        /* <DEDUP_REMOVED lines=15> */
[----:B------:R0:W0:Y:S01]  /*03e0*/  SYNCS.EXCH.64 URZ, [UR8+0x34848], UR6 ;  /* 0x03484806083f75b2 */ /* 0x0000220008000100 */
[----:B------:R-:W-:Y:S01]  /*03f0*/  NOP ;  /* 0x0000000000007918 */ /* 0x000fe20000000000 */
.L_x_408:
[----:B------:R-:W5:Y:S01]  /*0400*/  SHFL.IDX PT, R3, R0, RZ, 0x1f ;  /* 0x00001fff00037589 */ /* 0x000f6200000e0000 */
[----:B------:R-:W-:Y:S01]  /*0410*/  NOP ;  /* 0x0000000000007918 */ /* 0x000fe20000000000 */
[----:B-----5:R-:W-:-:S13]  /*0420*/  ISETP.NE.AND P0, PT, R3, RZ, PT ;  /* 0x000000ff0300720c */ /* 0x020fda0003f05270 */
        /* <DEDUP_REMOVED lines=17> */
[----:B------:R0:W0:Y:S01]  /*0540*/  SYNCS.EXCH.64 URZ, [UR8+0x34868], UR6 ;  /* 0x03486806083f75b2 */ /* 0x0000220008000100 */
[----:B------:R-:W-:Y:S01]  /*0550*/  NOP ;  /* 0x0000000000007918 */ /* 0x000fe20000000000 */
.L_x_409:
[----:B------:R-:W5:Y:S01]  /*0560*/  SHFL.IDX PT, R3, R0, RZ, 0x1f ;  /* 0x00001fff00037589 */ /* 0x000f6200000e0000 */
[----:B------:R-:W-:Y:S01]  /*0570*/  NOP ;  /* 0x0000000000007918 */ /* 0x000fe20000000000 */
[----:B-----5:R-:W-:-:S13]  /*0580*/  ISETP.NE.AND P0, PT, R3, RZ, PT ;  /* 0x000000ff0300720c */ /* 0x020fda0003f05270 */
        /* <DEDUP_REMOVED lines=13> */
[----:B------:R0:W0:Y:S01]  /*0660*/  SYNCS.EXCH.64 URZ, [UR6+0x34888], UR4 ;  /* 0x03488804063f75b2 */ /* 0x0000220008000100 */
[----:B------:R-:W-:Y:S01]  /*0670*/  NOP ;  /* 0x0000000000007918 */ /* 0x000fe20000000000 */
.L_x_410:
        /* <DEDUP_REMOVED lines=22> */
.L_x_411:
        /* <DEDUP_REMOVED lines=22> */
.L_x_412:
[----:B--2---:R-:W-:Y:S01]  /*0940*/  ISETP.NE.AND P0, PT, R2, RZ, PT ;  /* 0x000000ff0200720c */ /* 0x004fe20003f05270 */
[----:B------:R-:W-:Y:S01]  /*0950*/  IMAD.MOV.U32 R2, RZ, RZ, 0x1 ;  /* 0x00000001ff027424 */ /* 0x000fe200078e00ff */
[----:B------:R-:W-:Y:S01]  /*0960*/  NOP ;  /* 0x0000000000007918 */ /* 0x000fe20000000000 */
[----:B------:R-:W-:Y:S03]  /*0970*/  BSSY B9, `(.L_x_413) ;  /* 0x0002746000097945 */ /* 0x000fe60003800000 */
[----:B------:R-:W-:-:S05]  /*0980*/  SEL R2, R2, 0x2, !P0 ;  /* 0x0000000202027807 */ /* 0x000fca0004000000 */
[----:B------:R2:W-:Y:S01]  /*0990*/  STL [R1+0x74], R2 ;  /* 0x0000740201007387 */ /* 0x0005e20000100800 */
[----:B01-34-:R-:W-:Y:S06]  /*09a0*/  BAR.SYNC.DEFER_BLOCKING 0x0 ;  /* 0x0000000000007b1d */ /* 0x01bfec0000010000 */
[----:B------:R-:W-:Y:S05]  /*09b0*/  @!P0 BRA `(.L_x_414) ;  /* 0x000001f800748947 */ /* 0x000fea0003800000 */
.L_x_415:
[----:B------:R-:W-:-:S08]  /*09c0*/  NOP ;  /* 0x0000000000007918 */ /* 0x000fd00000000000 */
[----:B------:R-:W0:Y:S02]  /*09d0*/  USETMAXREG.TRY_ALLOC.CTAPOOL UP0, 0xf0 ;  /* 0x000000f0000079c8 */ /* 0x000e240008000600 */
[----:B0-----:R-:W-:-:S13]  /*09e0*/  PLOP3.LUT P0, PT, PT, PT, UP0, 0x80, 0x0 ;  /* 0x000000000000781c */ /* 0x001fda0003f0f008 */
[----:B------:R-:W-:Y:S05]  /*09f0*/  @!P0 BRA `(.L_x_415) ;  /* 0xfffffffc00f08947 */ /* 0x000fea000383ffff */
[----:B------:R-:W3:Y:S01]  /*0a00*/  LDL.LU R0, [R1] ;  /* 0x0000000001007983 */ /* 0x000ee20000300800 */
[----:B--2---:R-:W-:Y:S01]  /*0a10*/  SHF.R.U32.HI R2, RZ, 0x7, R6 ;  /* 0x00000007ff027819 */ /* 0x004fe20000011606 */
[----:B------:R-:W0:Y:S01]  /*0a20*/  S2UR UR5, SR_CgaCtaId ;  /* 0x00000000000579c3 */ /* 0x000e220000008800 */
[----:B------:R-:W-:-:S07]  /*0a30*/  UMOV UR4, 0x400 ;  /* 0x0000040000047882 */ /* 0x000fce0000000000 */
[----:B------:R-:W-:Y:S06]  /*0a40*/  BAR.ARV 0x8, 0x180 ;  /* 0x0206000000007b1d */ /* 0x000fec0000002000 */
[----:B------:R-:W-:-:S13]  /*0a50*/  ISETP.NE.AND P0, PT, R2, 0x1, PT ;  /* 0x000000010200780c */ /* 0x000fda0003f05270 */
[----:B------:R-:W-:Y:S06]  /*0a60*/  @!P0 BAR.ARV 0x9, 0x100 ;  /* 0x0244000000008b1d */ /* 0x000fec0000002000 */
[----:B0-----:R-:W-:Y:S02]  /*0a70*/  ULEA UR4, UR5, UR4, 0x18 ;  /* 0x0000000405047291 */ /* 0x001fe4000f8ec03f */
[----:B------:R-:W-:Y:S04]  /*0a80*/  BAR.SYNC.DEFER_BLOCKING 0x5, 0x180 ;  /* 0x0146000000007b1d */ /* 0x000fe80000010000 */
[----:B------:R-:W-:-:S02]  /*0a90*/  IMAD.U32 R2, RZ, RZ, UR4 ;  /* 0x00000004ff027e24 */ /* 0x000fc4000f8e00ff */
[----:B------:R-:W-:-:S03]  /*0aa0*/  ULDC UR4, c[0x0][0xc3c] ;  /* 0x00030f0000047ab9 */ /* 0x000fc60000000800 */
[----:B------:R-:W0:Y:S01]  /*0ab0*/  LDS.128 R148, [R2+0x348d0] ;  /* 0x0348d00002947984 */ /* 0x000e220000000c00 */
[----:B------:R-:W-:Y:S06]  /*0ac0*/  BAR.ARV 0x4, 0x180 ;  /* 0x0106000000007b1d */ /* 0x000fec0000002000 */
[----:B---3--:R-:W-:-:S04]  /*0ad0*/  LOP3.LUT R0, R0, 0xffffffdf, RZ, 0xc0, !PT ;  /* 0xffffffdf00007812 */ /* 0x008fc800078ec0ff */
[----:B------:R-:W-:Y:S02]  /*0ae0*/  @P0 LOP3.LUT R0, R0, 0x20, RZ, 0xfc, !PT ;  /* 0x0000002000000812 */ /* 0x000fe400078efcff */
[----:B0-----:R-:W-:-:S03]  /*0af0*/  ISETP.GE.AND P0, PT, R151, UR4, PT ;  /* 0x0000000497007c0c */ /* 0x001fc6000bf06270 */
[----:B------:R0:W-:Y:S10]  /*0b00*/  STL [R1], R0 ;  /* 0x0000000001007387 */ /* 0x0001f40000100800 */
[----:B0-----:R-:W-:Y:S05]  /*0b10*/  @P0 BRA `(.L_x_416) ;  /* 0x0000027000ac0947 */ /* 0x001fea0003800000 */
[----:B------:R-:W2:Y:S01]  /*0b20*/  LDL R16, [R1+0x74] ;  /* 0x0000740001107983 */ /* 0x000ea20000100800 */
[----:B------:R-:W-:Y:S01]  /*0b30*/  VIADD R14, R6, 0xffffff80 ;  /* 0xffffff80060e7836 */ /* 0x000fe20000000000 */
[----:B------:R-:W-:Y:S01]  /*0b40*/  MOV R23, RZ ;  /* 0x000000ff00177202 */ /* 0x000fe20000000f00 */
[----:B------:R-:W-:Y:S01]  /*0b50*/  VIADD R20, R2, 0x16400 ;  /* 0x0001640002147836 */ /* 0x000fe20000000000 */
[----:B------:R-:W-:Y:S01]  /*0b60*/  CS2R R222, SRZ ;  /* 0x0000000000de7805 */ /* 0x000fe2000001ff00 */
[----:B------:R-:W-:Y:S01]  /*0b70*/  IMAD.MOV.U32 R233, RZ, RZ, RZ ;  /* 0x000000ffffe97224 */ /* 0x000fe200078e00ff */
[----:B------:R-:W-:-:S04]  /*0b80*/  SHF.R.S32.HI R0, RZ, 0x1f, R14 ;  /* 0x0000001fff007819 */ /* 0x000fc8000001140e */
[CC--:B------:R-:W-:Y:S02]  /*0b90*/  LEA.HI R3, R0.reuse, R14.reuse, RZ, 0x7 ;  /* 0x0000000e00037211 */ /* 0x0c0fe400078f38ff */
[CC--:B------:R-:W-:Y:S02]  /*0ba0*/  LEA.HI R5, R0.reuse, R14.reuse, RZ, 0x4 ;  /* 0x0000000e00057211 */ /* 0x0c0fe400078f20ff */
[----:B------:R-:W-:Y:S02]  /*0bb0*/  LOP3.LUT R4, R3, 0xffffff80, RZ, 0xc0, !PT ;  /* 0xffffff8003047812 */ /* 0x000fe400078ec0ff */
[CC--:B------:R-:W-:Y:S02]  /*0bc0*/  LEA.HI R13, R0.reuse, R14.reuse, RZ, 0x2 ;  /* 0x0000000e000d7211 */ /* 0x0c0fe400078f10ff */
[-C--:B------:R-:W-:Y:S01]  /*0bd0*/  LEA.HI R22, R0, R14.reuse, RZ, 0x3 ;  /* 0x0000000e00167211 */ /* 0x080fe200078f18ff */
[----:B------:R-:W-:Y:S01]  /*0be0*/  IMAD.IADD R21, R14, 0x1, -R4 ;  /* 0x000000010e157824 */ /* 0x000fe200078e0a04 */
[----:B------:R-:W-:-:S02]  /*0bf0*/  LEA.HI R4, R0, R14, RZ, 0x5 ;  /* 0x0000000e00047211 */ /* 0x000fc400078f28ff */
[----:B------:R-:W-:Y:S02]  /*0c00*/  LOP3.LUT R13, R13, 0xfffffffc, RZ, 0xc0, !PT ;  /* 0xfffffffc0d0d7812 */ /* 0x000fe400078ec0ff */
[----:B------:R-:W-:Y:S02]  /*0c10*/  SHF.R.S32.HI R9, RZ, 0x1f, R21 ;  /* 0x0000001fff097819 */ /* 0x000fe40000011415 */
[----:B------:R-:W-:Y:S01]  /*0c20*/  SHF.L.U32 R6, R4, 0x5, RZ ;  /* 0x0000000504067819 */ /* 0x000fe200000006ff */
[----:B------:R-:W-:Y:S01]  /*0c30*/  IMAD.IADD R13, R14, 0x1, -R13 ;  /* 0x000000010e0d7824 */ /* 0x000fe200078e0a0d */
[----:B------:R-:W-:Y:S02]  /*0c40*/  LEA.HI R10, R9, R21, RZ, 0x2 ;  /* 0x00000015090a7211 */ /* 0x000fe400078f10ff */
[----:B------:R-:W-:Y:S02]  /*0c50*/  LOP3.LUT R4, R5, 0x3fffff0, RZ, 0xc0, !PT ;  /* 0x03fffff005047812 */ /* 0x000fe400078ec0ff */
[----:B------:R-:W-:-:S02]  /*0c60*/  SHF.R.S32.HI R11, RZ, 0x2, R10 ;  /* 0x00000002ff0b7819 */ /* 0x000fc4000001140a */
[----:B------:R-:W-:Y:S01]  /*0c70*/  SHF.R.S32.HI R8, RZ, 0x1f, R10 ;  /* 0x0000001fff087819 */ /* 0x000fe2000001140a */
[----:B------:R-:W-:Y:S01]  /*0c80*/  IMAD.IADD R4, R14, 0x1, -R4 ;  /* 0x000000010e047824 */ /* 0x000fe200078e0a04 */
[----:B------:R-:W-:Y:S02]  /*0c90*/  LOP3.LUT R7, R6, 0xfffffc00, RZ, 0xc0, !PT ;  /* 0xfffffc0006077812 */ /* 0x000fe400078ec0ff */
[----:B------:R-:W-:Y:S02]  /*0ca0*/  LEA.HI R6, R8, R11, RZ, 0x3 ;  /* 0x0000000b08067211 */ /* 0x000fe400078f18ff */
[----:B------:R-:W-:Y:S01]  /*0cb0*/  LEA.HI R9, R9, R21, RZ, 0x5 ;  /* 0x0000001509097211 */ /* 0x000fe200078f28ff */
[----:B------:R-:W-:Y:S01]  /*0cc0*/  IMAD R8, R4, 0x40, R7 ;  /* 0x0000004004087824 */ /* 0x000fe200078e0207 */
[----:B------:R-:W-:Y:S02]  /*0cd0*/  SHF.R.S32.HI R4, RZ, 0x7, R3 ;  /* 0x00000007ff047819 */ /* 0x000fe40000011403 */
[----:B------:R-:W-:-:S02]  /*0ce0*/  LOP3.LUT R12, R6, 0xfffffff8, RZ, 0xc0, !PT ;  /* 0xfffffff8060c7812 */ /* 0x000fc400078ec0ff */
[----:B------:R-:W-:Y:S02]  /*0cf0*/  SHF.R.S32.HI R6, RZ, 0x4, R5 ;  /* 0x00000004ff067819 */ /* 0x000fe40000011405 */
[----:B------:R-:W-:Y:S01]  /*0d00*/  LEA.HI R3, R3, R4, RZ, 0x1 ;  /* 0x0000000403037211 */ /* 0x000fe200078f08ff */
[----:B------:R-:W-:Y:S01]  /*0d10*/  IMAD.IADD R12, R11, 0x1, -R12 ;  /* 0x000000010b0c7824 */ /* 0x000fe200078e0a0c */
[----:B------:R-:W-:Y:S02]  /*0d20*/  LEA.HI R5, R5, R6, RZ, 0x1 ;  /* 0x0000000605057211 */ /* 0x000fe400078f08ff */
[----:B------:R-:W-:Y:S02]  /*0d30*/  LOP3.LUT R3, R3, 0x3fffffe, RZ, 0xc0, !PT ;  /* 0x03fffffe03037812 */ /* 0x000fe400078ec0ff */
[----:B------:R-:W-:Y:S02]  /*0d40*/  SHF.R.S32.HI R9, RZ, 0x5, R9 ;  /* 0x00000005ff097819 */ /* 0x000fe40000011409 */
[----:B------:R-:W-:-:S02]  /*0d50*/  LOP3.LUT R5, R5, 0x1ffffffe, RZ, 0xc0, !PT ;  /* 0x1ffffffe05057812 */ /* 0x000fc400078ec0ff */
[----:B------:R-:W-:Y:S01]  /*0d60*/  IADD3 R3, R4, -R3, RZ ;  /* 0x8000000304037210 */ /* 0x000fe20007ffe0ff */
[----:B------:R-:W-:Y:S01]  /*0d70*/  IMAD R12, R9, 0x10, R12 ;  /* 0x00000010090c7824 */ /* 0x000fe200078e020c */
[----:B------:R-:W-:Y:S01]  /*0d80*/  LEA.HI R7, R13, R13, RZ, 0x1 ;  /* 0x0000000d0d077211 */ /* 0x000fe200078f08ff */
[----:B------:R-:W-:Y:S01]  /*0d90*/  IMAD.IADD R5, R6, 0x1, -R5 ;  /* 0x0000000106057824 */ /* 0x000fe200078e0a05 */
[----:B------:R-:W-:Y:S01]  /*0da0*/  LOP3.LUT R10, R10, 0x7ffffffc, RZ, 0xc0, !PT ;  /* 0x7ffffffc0a0a7812 */ /* 0x000fe200078ec0ff */
[----:B------:R-:W-:Y:S01]  /*0db0*/  IMAD R15, R3, 0x40, R12 ;  /* 0x00000040030f7824 */ /* 0x000fe200078e020c */
[----:B------:R-:W-:Y:S01]  /*0dc0*/  LEA.HI R3, R0, R14, RZ, 0x6 ;  /* 0x0000000e00037211 */ /* 0x000fe200078f30ff */
[----:B------:R-:W-:Y:S01]  /*0dd0*/  IMAD R5, R5, 0x8, R8 ;  /* 0x0000000805057824 */ /* 0x000fe200078e0208 */
[----:B------:R-:W-:Y:S02]  /*0de0*/  LOP3.LUT R0, R22, 0xfffffff8, RZ, 0xc0, !PT ;  /* 0xfffffff816007812 */ /* 0x000fe400078ec0ff */
[----:B------:R-:W-:Y:S01]  /*0df0*/  SHF.R.S32.HI R22, RZ, 0x3, R22 ;  /* 0x00000003ff167819 */ /* 0x000fe20000011416 */
[----:B------:R-:W-:Y:S01]  /*0e00*/  IMAD.SHL.U32 R3, R3, 0x8, RZ ;  /* 0x0000000803037824 */ /* 0x000fe200078e00ff */
[----:B------:R0:W-:Y:S01]  /*0e10*/  STL [R1+0x98], R5 ;  /* 0x0000980501007387 */ /* 0x0001e20000100800 */
[----:B------:R-:W-:Y:S01]  /*0e20*/  IMAD.IADD R18, R14, 0x1, -R0 ;  /* 0x000000010e127824 */ /* 0x000fe200078e0a00 */
[----:B------:R-:W-:Y:S01]  /*0e30*/  LOP3.LUT R4, R7, 0x1ffffffe, RZ, 0xc0, !PT ;  /* 0x1ffffffe07047812 */ /* 0x000fe200078ec0ff */
[C---:B------:R-:W-:Y:S01]  /*0e40*/  VIADD R24, R22.reuse, 0xa0 ;  /* 0x000000a016187836 */ /* 0x040fe20000000000 */
[----:B------:R-:W-:Y:S01]  /*0e50*/  LOP3.LUT R26, R3, 0xfffffe00, RZ, 0xc0, !PT ;  /* 0xfffffe00031a7812 */ /* 0x000fe200078ec0ff */
[C---:B------:R-:W-:Y:S01]  /*0e60*/  VIADD R30, R22.reuse, 0x20 ;  /* 0x00000020161e7836 */ /* 0x040fe20000000000 */
[C---:B------:R-:W-:Y:S01]  /*0e70*/  IADD3 R29, R22.reuse, 0x40, RZ ;  /* 0x00000040161d7810 */ /* 0x040fe20007ffe0ff */
[C---:B------:R-:W-:Y:S01]  /*0e80*/  VIADD R28, R22.reuse, 0x60 ;  /* 0x00000060161c7836 */ /* 0x040fe20000000000 */
[----:B------:R-:W-:Y:S01]  /*0e90*/  SHF.R.S32.HI R0, RZ, 0x1f, R22 ;  /* 0x0000001fff007819 */ /* 0x000fe20000011416 */
[C---:B------:R-:W-:Y:S01]  /*0ea0*/  VIADD R25, R22.reuse, 0x80 ;  /* 0x0000008016197836 */ /* 0x040fe20000000000 */
[----:B------:R-:W-:Y:S01]  /*0eb0*/  SHF.R.S32.HI R14, RZ, 0x1f, R24 ;  /* 0x0000001fff0e7819 */ /* 0x000fe20000011418 */
[----:B0-----:R-:W-:Y:S01]  /*0ec0*/  IMAD.SHL.U32 R5, R22, 0x40, RZ ;  /* 0x0000004016057824 */ /* 0x001fe200078e00ff */
[----:B------:R-:W-:Y:S01]  /*0ed0*/  SHF.R.S32.HI R7, RZ, 0x1f, R29 ;  /* 0x0000001fff077819 */ /* 0x000fe2000001141d */
[----:B------:R-:W-:Y:S01]  /*0ee0*/  IMAD.IADD R4, R13, 0x1, -R4 ;  /* 0x000000010d047824 */ /* 0x000fe200078e0a04 */
[----:B------:R-:W-:Y:S01]  /*0ef0*/  SHF.R.S32.HI R9, RZ, 0x1f, R28 ;  /* 0x0000001fff097819 */ /* 0x000fe2000001141c */
[----:B------:R-:W-:Y:S01]  /*0f00*/  IMAD.SHL.U32 R0, R30, 0x40, RZ ;  /* 0x000000401e007824 */ /* 0x000fe200078e00ff */
[----:B------:R-:W-:Y:S01]  /*0f10*/  LOP3.LUT R3, R5, 0x1c0, RZ, 0xc0, !PT ;  /* 0x000001c005037812 */ /* 0x000fe200078ec0ff */
[----:B------:R-:W-:Y:S01]  /*0f20*/  IMAD.SHL.U32 R13, R24, 0x40, RZ ;  /* 0x00000040180d7824 */ /* 0x000fe200078e00ff */
[----:B------:R-:W-:Y:S01]  /*0f30*/  SHF.R.S32.HI R5, RZ, 0x1f, R30 ;  /* 0x0000001fff057819 */ /* 0x000fe2000001141e */
[----:B------:R-:W-:Y:S01]  /*0f40*/  IMAD.SHL.U32 R6, R29, 0x40, RZ ;  /* 0x000000401d067824 */ /* 0x000fe200078e00ff */
[----:B------:R-:W-:Y:S01]  /*0f50*/  SHF.R.U32.HI R27, RZ, 0x3, R3 ;  /* 0x00000003ff1b7819 */ /* 0x000fe20000011603 */
[----:B------:R-:W-:Y:S01]  /*0f60*/  IMAD.SHL.U32 R11, R25, 0x40, RZ ;  /* 0x00000040190b7824 */ /* 0x000fe200078e00ff */
[----:B------:R-:W-:Y:S01]  /*0f70*/  SHF.R.S32.HI R12, RZ, 0x1f, R25 ;  /* 0x0000001fff0c7819 */ /* 0x000fe20000011419 */
[----:B------:R-:W-:Y:S01]  /*0f80*/  STL [R1+0x90], R15 ;  /* 0x0000900f01007387 */ /* 0x000fe20000100800 */
[----:B------:R-:W-:-:S02]  /*0f90*/  LEA.HI R14, R14, R24, RZ, 0x3 ;  /* 0x000000180e0e7211 */ /* 0x000fc400078f18ff */
[----:B------:R-:W-:Y:S01]  /*0fa0*/  LEA.HI R7, R7, R29, RZ, 0x3 ;  /* 0x0000001d07077211 */ /* 0x000fe200078f18ff */
[----:B------:R-:W-:Y:S01]  /*0fb0*/  STL [R1+0x78], RZ ;  /* 0x000078ff01007387 */ /* 0x000fe20000100800 */
[----:B------:R-:W-:Y:S01]  /*0fc0*/  LEA.HI R9, R9, R28, RZ, 0x3 ;  /* 0x0000001c09097211 */ /* 0x000fe200078f18ff */
[----:B------:R-:W-:Y:S01]  /*0fd0*/  IMAD.SHL.U32 R14, R14, 0x40, RZ ;  /* 0x000000400e0e7824 */ /* 0x000fe200078e00ff */
[----:B------:R-:W-:Y:S01]  /*0fe0*/  LOP3.LUT R24, R0, 0x1c0, RZ, 0xc0, !PT ;  /* 0x000001c000187812 */ /* 0x000fe200078ec0ff */
[----:B------:R-:W-:Y:S01]  /*0ff0*/  IMAD.SHL.U32 R7, R7, 0x40, RZ ;  /* 0x0000004007077824 */ /* 0x000fe200078e00ff */
[----:B------:R-:W-:Y:S01]  /*1000*/  LEA.HI R5, R5, R30, RZ, 0x3 ;  /* 0x0000001e05057211 */ /* 0x000fe200078f18ff */
[----:B------:R-:W-:Y:S01]  /*1010*/  IMAD.SHL.U32 R9, R9, 0x40, RZ ;  /* 0x0000004009097824 */ /* 0x000fe200078e00ff */
[----:B------:R-:W-:Y:S01]  /*1020*/  LOP3.LUT R0, R13, 0x1c0, RZ, 0xc0, !PT ;  /* 0x000001c00d007812 */ /* 0x000fe200078ec0ff */
[----:B------:R-:W-:Y:S01]  /*1030*/  STL [R1+0x84], R20 ;  /* 0x0000841401007387 */ /* 0x000fe20000100800 */
[----:B------:R-:W-:Y:S01]  /*1040*/  SHF.L.U32 R8, R28, 0x6, RZ ;  /* 0x000000061c087819 */ /* 0x000fe200000006ff */
[----:B------:R-:W-:Y:S01]  /*1050*/  IMAD.SHL.U32 R5, R5, 0x40, RZ ;  /* 0x0000004005057824 */ /* 0x000fe200078e00ff */
[----:B------:R-:W-:-:S02]  /*1060*/  LEA.HI R12, R12, R25, RZ, 0x3 ;  /* 0x000000190c0c7211 */ /* 0x000fc400078f18ff */
[----:B------:R-:W-:Y:S02]  /*1070*/  LOP3.LUT R6, R6, 0x1c0, RZ, 0xc0, !PT ;  /* 0x000001c006067812 */ /* 0x000fe400078ec0ff */
[----:B------:R-:W-:Y:S01]  /*1080*/  LOP3.LUT R25, R8, 0x1c0, RZ, 0xc0, !PT ;  /* 0x000001c008197812 */ /* 0x000fe200078ec0ff */
[----:B------:R-:W-:Y:S01]  /*1090*/  IMAD.SHL.U32 R12, R12, 0x40, RZ ;  /* 0x000000400c0c7824 */ /* 0x000fe200078e00ff */
[----:B------:R-:W-:Y:S02]  /*10a0*/  LOP3.LUT R8, R11, 0x1c0, RZ, 0xc0, !PT ;  /* 0x000001c00b087812 */ /* 0x000fe400078ec0ff */
[----:B------:R-:W-:Y:S02]  /*10b0*/  SHF.R.U32.HI R11, RZ, 0x3, R6 ;  /* 0x00000003ff0b7819 */ /* 0x000fe40000011606 */
[----:B------:R-:W-:Y:S02]  /*10c0*/  LOP3.LUT R7, R7, 0xfffffe00, RZ, 0xc0, !PT ;  /* 0xfffffe0007077812 */ /* 0x000fe400078ec0ff */
[----:B------:R-:W-:-:S02]  /*10d0*/  SHF.R.U32.HI R8, RZ, 0x3, R25 ;  /* 0x00000003ff087819 */ /* 0x000fc40000011619 */
[----:B------:R-:W-:Y:S02]  /*10e0*/  IADD3 R10, R21, -R10, RZ ;  /* 0x8000000a150a7210 */ /* 0x000fe40007ffe0ff */
[----:B--2---:R-:W-:Y:S01]  /*10f0*/  LOP3.LUT R224, R16, 0x1, RZ, 0xfc, !PT ;  /* 0x0000000110e07812 */ /* 0x004fe200078efcff */
[C---:B------:R-:W-:Y:S02]  /*1100*/  IMAD.SHL.U32 R16, R18.reuse, 0x8, RZ ;  /* 0x0000000812107824 */ /* 0x040fe400078e00ff */
[----:B------:R-:W-:-:S03]  /*1110*/  IMAD.SHL.U32 R18, R18, 0x4, RZ ;  /* 0x0000000412127824 */ /* 0x000fc600078e00ff */
[--C-:B------:R-:W-:Y:S01]  /*1120*/  LOP3.LUT R3, R3, 0x38, R16.reuse, 0xf8, !PT ;  /* 0x0000003803037812 */ /* 0x100fe200078ef810 */
[----:B------:R-:W-:Y:S01]  /*1130*/  VIADD R220, R18, 0x20 ;  /* 0x0000002012dc7836 */ /* 0x000fe20000000000 */
[--C-:B------:R-:W-:Y:S02]  /*1140*/  SHF.R.S32.HI R17, RZ, 0x1f, R16.reuse ;  /* 0x0000001fff117819 */ /* 0x100fe40000011410 */
[----:B------:R-:W-:Y:S02]  /*1150*/  LOP3.LUT R0, R26, R3, R27, 0xf6, !PT ;  /* 0x000000031a007212 */ /* 0x000fe400078ef61b */
[--C-:B------:R-:W-:Y:S02]  /*1160*/  LOP3.LUT R3, R25, 0x38, R16.reuse, 0xf8, !PT ;  /* 0x0000003819037812 */ /* 0x100fe400078ef810 */
[----:B------:R-:W-:Y:S01]  /*1170*/  IADD3 R221, R16, 0x40, RZ ;  /* 0x0000004010dd7810 */ /* 0x000fe20007ffe0ff */
[----:B------:R0:W-:Y:S04]  /*1180*/  STL [R1+0x4c], R0 ;  /* 0x00004c0001007387 */ /* 0x0001e80000100800 */
[----:B------:R1:W-:Y:S01]  /*1190*/  STL [R1+0x54], R7 ;  /* 0x0000540701007387 */ /* 0x0003e20000100800 */
[----:B0-----:R-:W-:-:S02]  /*11a0*/  LOP3.LUT R0, R6, 0x38, R16, 0xf8, !PT ;  /* 0x0000003806007812 */ /* 0x001fc400078ef810 */
[----:B------:R-:W-:Y:S02]  /*11b0*/  SHF.R.U32.HI R6, RZ, 0x3, R24 ;  /* 0x00000003ff067819 */ /* 0x000fe40000011618 */
[----:B------:R-:W-:Y:S02]  /*11c0*/  LOP3.LUT R6, R9, 0xfffffe00, RZ, 0xc0, !PT ;  /* 0xfffffe0009067812 */ /* 0x000fe400078ec0ff */
[----:B------:R-:W-:Y:S02]  /*11d0*/  LOP3.LUT R9, R5, 0xfffffe00, RZ, 0xc0, !PT ;  /* 0xfffffe0005097812 */ /* 0x000fe400078ec0ff */
[----:B------:R-:W-:Y:S02]  /*11e0*/  LOP3.LUT R5, R12, 0xfffffe00, RZ, 0xc0, !PT ;  /* 0xfffffe000c057812 */ /* 0x000fe400078ec0ff */
[----:B------:R-:W-:Y:S01]  /*11f0*/  LOP3.LUT R0, R7, R0, R11, 0xf6, !PT ;  /* 0x0000000007007212 */ /* 0x000fe200078ef60b */
[----:B------:R-:W-:Y:S01]  /*1200*/  STL [R1+0x48], R9 ;  /* 0x0000480901007387 */ /* 0x000fe20000100800 */
[----:B------:R-:W-:-:S02]  /*1210*/  LOP3.LUT R3, R6, R3, R8, 0xf6, !PT ;  /* 0x0000000306037212 */ /* 0x000fc400078ef608 */
[----:B-1----:R-:W-:Y:S01]  /*1220*/  LOP3.LUT R7, R14, 0xfffffe00, RZ, 0xc0, !PT ;  /* 0xfffffe000e077812 */ /* 0x002fe200078ec0ff */
[----:B------:R0:W-:Y:S02]  /*1230*/  STL [R1+0x68], R5 ;  /* 0x0000680501007387 */ /* 0x0001e40000100800 */
[--C-:B------:R-:W-:Y:S02]  /*1240*/  IMAD R3, R3, 0x2, R20.reuse ;  /* 0x0000000203037824 */ /* 0x100fe400078e0214 */
[----:B------:R1:W-:Y:S04]  /*1250*/  STL [R1+0x50], R6 ;  /* 0x0000500601007387 */ /* 0x0003e80000100800 */
[----:B------:R2:W-:Y:S01]  /*1260*/  STL [R1+0x64], R7 ;  /* 0x0000640701007387 */ /* 0x0005e20000100800 */
[----:B0-----:R-:W-:-:S02]  /*1270*/  IMAD R5, R0, 0x2, R20 ;  /* 0x0000000200057824 */ /* 0x001fc400078e0214 */
[----:B------:R-:W-:Y:S02]  /*1280*/  IMAD R0, R4, 0x8, R15 ;  /* 0x0000000804007824 */ /* 0x000fe400078e020f */
[----:B-1----:R-:W-:-:S05]  /*1290*/  IMAD.SHL.U32 R6, R10, 0x2, RZ ;  /* 0x000000020a067824 */ /* 0x002fca00078e00ff */
[----:B------:R2:W-:Y:S04]  /*12a0*/  STL [R1+0x40], R6 ;  /* 0x0000400601007387 */ /* 0x0005e80000100800 */
[----:B------:R2:W-:Y:S04]  /*12b0*/  STL [R1+0x8c], R5 ;  /* 0x00008c0501007387 */ /* 0x0005e80000100800 */
[----:B------:R2:W-:Y:S04]  /*12c0*/  STL [R1+0x94], R0 ;  /* 0x0000940001007387 */ /* 0x0005e80000100800 */
[----:B------:R2:W-:Y:S02]  /*12d0*/  STL [R1+0x88], R3 ;  /* 0x0000880301007387 */ /* 0x0005e40000100800 */
.L_x_647:
[----:B0-234-:R-:W0:Y:S01]  /*12e0*/  LDC.64 R4, c[0x0][0xc88] ;  /* 0x00032200ff047b82 */ /* 0x01de220000000a00 */
[----:B------:R-:W-:Y:S01]  /*12f0*/  ULDC.64 UR4, c[0x0][0x208] ;  /* 0x0000820000047ab9 */ /* 0x000fe20000000a00 */
[----:B0-----:R-:W-:-:S05]  /*1300*/  IMAD.WIDE R4, R151, 0x4, R4 ;  /* 0x0000000497047825 */ /* 0x001fca00078e0204 */
[----:B------:R-:W2:Y:S01]  /*1310*/  LDG.E R32, desc[UR4][R4.64] ;  /* 0x0000000404207981 */ /* 0x000ea2000c1e1900 */
[----:B------:R-:W-:Y:S05]  /*1320*/  YIELD ;  /* 0x0000000000007946 */ /* 0x000fea0003800000 */
[----:B------:R-:W-:Y:S01]  /*1330*/  ULDC.64 UR4, c[0x0][0xa28] ;  /* 0x00028a0000047ab9 */ /* 0x000fe20000000a00 */
[----:B------:R-:W-:Y:S01]  /*1340*/  ULDC.64 UR8, c[0x0][0xa18] ;  /* 0x0002860000087ab9 */ /* 0x000fe20000000a00 */
[----:B------:R-:W-:Y:S01]  /*1350*/  ISETP.NE.U32.AND P1, PT, RZ, UR4, PT ;  /* 0x00000004ff007c0c */ /* 0x000fe2000bf25070 */
[----:B------:R-:W-:Y:S01]  /*1360*/  ULDC.64 UR6, c[0x0][0xa08] ;  /* 0x0002820000067ab9 */ /* 0x000fe20000000a00 */
[----:B------:R-:W-:Y:S01]  /*1370*/  MOV R11, RZ ;  /* 0x000000ff000b7202 */ /* 0x000fe20000000f00 */
[----:B------:R-:W-:Y:S01]  /*1380*/  ULDC.64 UR10, c[0x0][0x208] ;  /* 0x00008200000a7ab9 */ /* 0x000fe20000000a00 */
[----:B------:R-:W-:Y:S01]  /*1390*/  ISETP.NE.AND.EX P1, PT, RZ, UR5, PT, P1 ;  /* 0x00000005ff007c0c */ /* 0x000fe2000bf25310 */
[----:B------:R-:W-:Y:S01]  /*13a0*/  IMAD.MOV.U32 R27, RZ, RZ, RZ ;  /* 0x000000ffff1b7224 */ /* 0x000fe200078e00ff */
[----:B------:R-:W-:-:S04]  /*13b0*/  ISETP.NE.U32.AND P0, PT, RZ, UR6, PT ;  /* 0x00000006ff007c0c */ /* 0x000fc8000bf05070 */
[----:B------:R-:W-:Y:S02]  /*13c0*/  ISETP.NE.AND.EX P0, PT, RZ, UR7, PT, P0 ;  /* 0x00000007ff007c0c */ /* 0x000fe4000bf05300 */
[----:B--2---:R-:W-:Y:S01]  /*13d0*/  SHF.R.S32.HI R0, RZ, 0x1f, R32 ;  /* 0x0000001fff007819 */ /* 0x004fe20000011420 */
[----:B------:R0:W-:Y:S04]  /*13e0*/  STL [R1+0x60], R32 ;  /* 0x0000602001007387 */ /* 0x0001e80000100800 */
[C---:B------:R-:W-:Y:S01]  /*13f0*/  @P1 LEA R6, P2, R32.reuse, UR4, 0x2 ;  /* 0x0000000420061c11 */ /* 0x040fe2000f8410ff */
[C---:B------:R-:W-:Y:S01]  /*1400*/  IMAD.SHL.U32 R28, R32.reuse, 0x4, RZ ;  /* 0x00000004201c7824 */ /* 0x040fe200078e00ff */
[C-C-:B------:R-:W-:Y:S02]  /*1410*/  SHF.L.U64.HI R29, R32.reuse, 0x2, R0.reuse ;  /* 0x00000002201d7819 */ /* 0x140fe40000010200 */
[----:B------:R-:W-:-:S02]  /*1420*/  @P1 LEA.HI.X R7, R32, UR5, R0, 0x2, P2 ;  /* 0x0000000520071c11 */ /* 0x000fc400090f1400 */
[----:B------:R-:W-:Y:S01]  /*1430*/  ISETP.NE.U32.AND P2, PT, RZ, UR8, PT ;  /* 0x00000008ff007c0c */ /* 0x000fe2000bf45070 */
[----:B------:R-:W-:Y:S01]  /*1440*/  ULDC UR4, c[0x0][0x288] ;  /* 0x0000a20000047ab9 */ /* 0x000fe20000000800 */
[----:B------:R-:W-:Y:S01]  /*1450*/  IADD3 R8, P3, R28, UR6, RZ ;  /* 0x000000061c087c10 */ /* 0x000fe2000ff7e0ff */
[----:B------:R-:W-:Y:S01]  /*1460*/  IMAD.U32 R161, RZ, RZ, UR4 ;  /* 0x00000004ffa17e24 */ /* 0x000fe2000f8e00ff */
[----:B------:R-:W-:Y:S01]  /*1470*/  ISETP.NE.AND.EX P2, PT, RZ, UR9, PT, P2 ;  /* 0x00000009ff007c0c */ /* 0x000fe2000bf45320 */
[----:B------:R-:W-:Y:S01]  /*1480*/  ULDC.64 UR4, c[0x0][0x418] ;  /* 0x0001060000047ab9 */ /* 0x000fe20000000a00 */
[----:B------:R0:W5:Y:S01]  /*1490*/  @P1 LDG.E R11, desc[UR10][R6.64] ;  /* 0x0000000a060b1981 */ /* 0x000162000c1e1900 */
[----:B------:R-:W-:Y:S01]  /*14a0*/  UISETP.NE.U32.AND UP0, UPT, UR4, URZ, UPT ;  /* 0x0000003f0400728c */ /* 0x000fe2000bf05070 */
[----:B------:R-:W-:Y:S02]  /*14b0*/  IADD3.X R9, R29, UR7, RZ, P3, !PT ;  /* 0x000000071d097c10 */ /* 0x000fe40009ffe4ff */
[----:B------:R-:W-:Y:S01]  /*14c0*/  ULDC UR4, c[0x0][0x424] ;  /* 0x0001090000047ab9 */ /* 0x000fe20000000800 */
[----:B------:R-:W-:-:S02]  /*14d0*/  UISETP.NE.AND.EX UP0, UPT, UR5, URZ, UPT, UP0 ;  /* 0x0000003f0500728c */ /* 0x000fc4000bf05300 */
[----:B------:R0:W5:Y:S01]  /*14e0*/  @P0 LDG.E R27, desc[UR10][R8.64] ;  /* 0x0000000a081b0981 */ /* 0x000162000c1e1900 */
[----:B------:R-:W-:Y:S01]  /*14f0*/  ULDC UR5, c[0x0][0x2f0] ;  /* 0x0000bc0000057ab9 */ /* 0x000fe20000000800 */
[----:B------:R-:W-:Y:S02]  /*1500*/  USEL UR4, UR4, 0x1, UP0 ;  /* 0x0000000104047887 */ /* 0x000fe40008000000 */
[----:B------:R-:W-:Y:S02]  /*1510*/  @P2 IADD3 R4, P1, R28, UR8, RZ ;  /* 0x000000081c042c10 */ /* 0x000fe4000ff3e0ff */
[----:B------:R-:W-:Y:S02]  /*1520*/  UIMAD UR4, UR4, UR5, URZ ;  /* 0x00000005040472a4 */ /* 0x000fe4000f8e023f */
[----:B------:R-:W-:Y:S01]  /*1530*/  @P2 IADD3.X R5, R29, UR9, RZ, P1, !PT ;  /* 0x000000091d052c10 */ /* 0x000fe20008ffe4ff */
[----:B------:R-:W-:Y:S02]  /*1540*/  ULDC UR5, c[0x0][0x348] ;  /* 0x0000d20000057ab9 */ /* 0x000fe40000000800 */
[----:B------:R-:W-:-:S02]  /*1550*/  IMAD.U32 R25, RZ, RZ, UR5 ;  /* 0x00000005ff197e24 */ /* 0x000fc4000f8e00ff */
[----:B------:R0:W5:Y:S01]  /*1560*/  @P2 LDG.E R161, desc[UR10][R4.64] ;  /* 0x0000000a04a12981 */ /* 0x000162000c1e1900 */
[----:B------:R-:W-:Y:S01]  /*1570*/  IMAD.U32 R26, RZ, RZ, UR4 ;  /* 0x00000004ff1a7e24 */ /* 0x000fe2000f8e00ff */
[----:B------:R-:W-:Y:S06]  /*1580*/  @P2 BRA `(.L_x_417) ;  /* 0x0000000000282947 */ /* 0x000fec0003800000 */
[----:B------:R-:W-:Y:S02]  /*1590*/  ULDC.64 UR4, c[0x0][0xa00] ;  /* 0x0002800000047ab9 */ /* 0x000fe40000000a00 */
[----:B------:R-:W-:-:S04]  /*15a0*/  ISETP.NE.U32.AND P1, PT, RZ, UR4, PT ;  /* 0x00000004ff007c0c */ /* 0x000fc8000bf25070 */
[----:B------:R-:W-:-:S13]  /*15b0*/  ISETP.NE.AND.EX P1, PT, RZ, UR5, PT, P1 ;  /* 0x00000005ff007c0c */ /* 0x000fda000bf25310 */
[----:B------:R-:W-:Y:S05]  /*15c0*/  @!P1 BRA `(.L_x_417) ;  /* 0x0000000000189947 */ /* 0x000fea0003800000 */
[----:B0-----:R-:W0:Y:S01]  /*15d0*/  LDC.64 R4, c[0x0][0xa00] ;  /* 0x00028000ff047b82 */ /* 0x001e220000000a00 */
[----:B------:R-:W-:Y:S01]  /*15e0*/  ULDC.64 UR4, c[0x0][0x208] ;  /* 0x0000820000047ab9 */ /* 0x000fe20000000a00 */
[----:B0-----:R-:W-:-:S05]  /*15f0*/  IMAD.WIDE R4, R32, 0x4, R4 ;  /* 0x0000000420047825 */ /* 0x001fca00078e0204 */
[----:B-----5:R-:W2:Y:S04]  /*1600*/  LDG.E R161, desc[UR4][R4.64] ;  /* 0x0000000404a17981 */ /* 0x020ea8000c1e1900 */
[----:B------:R-:W2:Y:S02]  /*1610*/  LDG.E R0, desc[UR4][R4.64+0x4] ;  /* 0x0000040404007981 */ /* 0x000ea4000c1e1900 */
[----:B--2---:R-:W-:-:S07]  /*1620*/  IMAD.IADD R161, R0, 0x1, -R161 ;  /* 0x0000000100a17824 */ /* 0x004fce00078e0aa1 */
.L_x_417:
[C---:B------:R-:W-:Y:S01]  /*1630*/  LOP3.LUT R31, R150.reuse, 0xffff, RZ, 0xc0, !PT ;  /* 0x0000ffff961f7812 */ /* 0x040fe200078ec0ff */
[----:B------:R-:W-:Y:S01]  /*1640*/  ULDC.64 UR4, c[0x0][0xa20] ;  /* 0x0002880000047ab9 */ /* 0x000fe20000000a00 */
[----:B------:R1:W-:Y:S01]  /*1650*/  STL [R1+0x7c], R149 ;  /* 0x00007c9501007387 */ /* 0x0003e20000100800 */
[----:B------:R-:W-:Y:S02]  /*1660*/  ISETP.NE.U32.AND P1, PT, RZ, UR4, PT ;  /* 0x00000004ff007c0c */ /* 0x000fe4000bf25070 */
[C---:B------:R-:W-:Y:S01]  /*1670*/  LOP3.LUT R3, R150.reuse, 0xff000000, RZ, 0xc0, !PT ;  /* 0xff00000096037812 */ /* 0x040fe200078ec0ff */
[----:B------:R1:W-:Y:S01]  /*1680*/  STL [R1+0x6c], R31 ;  /* 0x00006c1f01007387 */ /* 0x0003e20000100800 */
[----:B------:R-:W-:Y:S02]  /*1690*/  ISETP.NE.AND.EX P1, PT, RZ, UR5, PT, P1 ;  /* 0x00000005ff007c0c */ /* 0x000fe4000bf25310 */
[----:B------:R-:W-:Y:S02]  /*16a0*/  LOP3.LUT R0, R150, 0xff0000, RZ, 0xc0, !PT ;  /* 0x00ff000096007812 */ /* 0x000fe400078ec0ff */
[----:B------:R-:W-:-:S04]  /*16b0*/  SHF.R.U32.HI R3, RZ, 0x8, R3 ;  /* 0x00000008ff037819 */ /* 0x000fc80000011603 */
[----:B------:R-:W-:-:S05]  /*16c0*/  LEA.HI R10, R0, R3, RZ, 0x10 ;  /* 0x00000003000a7211 */ /* 0x000fca00078f80ff */
[----:B-1----:R-:W-:Y:S05]  /*16d0*/  @!P1 BRA `(.L_x_418) ;  /* 0x0000000000149947 */ /* 0x002fea0003800000 */
[----:B0-----:R-:W-:Y:S01]  /*16e0*/  IADD3 R4, P0, R28, UR4, RZ ;  /* 0x000000041c047c10 */ /* 0x001fe2000ff1e0ff */
[----:B------:R-:W-:-:S03]  /*16f0*/  ULDC.64 UR6, c[0x0][0x208] ;  /* 0x0000820000067ab9 */ /* 0x000fc60000000a00 */
[----:B------:R-:W-:-:S05]  /*1700*/  IADD3.X R5, R29, UR5, RZ, P0, !PT ;  /* 0x000000051d057c10 */ /* 0x000fca00087fe4ff */
[----:B------:R1:W5:Y:S01]  /*1710*/  LDG.E R26, desc[UR6][R4.64] ;  /* 0x00000006041a7981 */ /* 0x000362000c1e1900 */
[----:B------:R-:W-:Y:S05]  /*1720*/  BRA `(.L_x_419) ;  /* 0x0000000000147947 */ /* 0x000fea0003800000 */
.L_x_418:
[----:B------:R-:W-:Y:S05]  /*1730*/  @!P0 BRA `(.L_x_419) ;  /* 0x0000000000108947 */ /* 0x000fea0003800000 */
[----:B------:R-:W-:Y:S02]  /*1740*/  ULDC.64 UR4, c[0x0][0x208] ;  /* 0x0000820000047ab9 */ /* 0x000fe40000000a00 */
[----:B------:R-:W2:Y:S04]  /*1750*/  LDG.E R3, desc[UR4][R8.64] ;  /* 0x0000000408037981 */ /* 0x000ea8000c1e1900 */
[----:B------:R-:W2:Y:S02]  /*1760*/  LDG.E R26, desc[UR4][R8.64+0x4] ;  /* 0x00000404081a7981 */ /* 0x000ea4000c1e1900 */
[----:B--2---:R-:W-:-:S07]  /*1770*/  IADD3 R26, -R3, R26, RZ ;  /* 0x0000001a031a7210 */ /* 0x004fce0007ffe1ff */
.L_x_419:
[----:B------:R-:W-:Y:S01]  /*1780*/  ULDC.64 UR4, c[0x0][0xa10] ;  /* 0x0002840000047ab9 */ /* 0x000fe20000000a00 */
[----:B------:R-:W2:Y:S01]  /*1790*/  LDL.LU R30, [R1] ;  /* 0x00000000011e7983 */ /* 0x000ea20000300800 */
[----:B------:R-:W-:Y:S01]  /*17a0*/  ISETP.NE.U32.AND P0, PT, RZ, UR4, PT ;  /* 0x00000004ff007c0c */ /* 0x000fe2000bf05070 */
[----:B------:R-:W-:-:S03]  /*17b0*/  ULDC.64 UR6, c[0x0][0x208] ;  /* 0x0000820000067ab9 */ /* 0x000fc60000000a00 */
[----:B------:R-:W-:Y:S01]  /*17c0*/  ISETP.NE.AND.EX P0, PT, RZ, UR5, PT, P0 ;  /* 0x00000005ff007c0c */ /* 0x000fe2000bf05300 */
[----:B-----5:R-:W-:Y:S01]  /*17d0*/  IMAD.IADD R12, R26, 0x1, -R11 ;  /* 0x000000011a0c7824 */ /* 0x020fe200078e0a0b */
[----:B------:R-:W-:-:S11]  /*17e0*/  ULDC.64 UR4, c[0x0][0xa30] ;  /* 0x00028c0000047ab9 */ /* 0x000fd60000000a00 */
[----:B01----:R-:W0:Y:S02]  /*17f0*/  @P0 LDC.64 R4, c[0x0][0xa10] ;  /* 0x00028400ff040b82 */ /* 0x003e240000000a00 */
[----:B0-----:R-:W-:-:S05]  /*1800*/  @P0 IMAD.WIDE R4, R32, 0x4, R4 ;  /* 0x0000000420040825 */ /* 0x001fca00078e0204 */
[----:B------:R-:W3:Y:S04]  /*1810*/  @P0 LDG.E R0, desc[UR6][R4.64] ;  /* 0x0000000604000981 */ /* 0x000ee8000c1e1900 */
[----:B------:R-:W3:Y:S01]  /*1820*/  @P0 LDG.E R3, desc[UR6][R4.64+0x4] ;  /* 0x0000040604030981 */ /* 0x000ee2000c1e1900 */
[----:B------:R-:W-:Y:S01]  /*1830*/  ISETP.NE.U32.AND P1, PT, RZ, UR4, PT ;  /* 0x00000004ff007c0c */ /* 0x000fe2000bf25070 */
[----:B------:R-:W-:Y:S01]  /*1840*/  IMAD.MOV.U32 R147, RZ, RZ, R26 ;  /* 0x000000ffff937224 */ /* 0x000fe200078e001a */
[----:B------:R-:W-:Y:S02]  /*1850*/  LOP3.LUT R13, R10, 0xff, RZ, 0xc0, !PT ;  /* 0x000000ff0a0d7812 */ /* 0x000fe400078ec0ff */
[----:B------:R-:W-:Y:S02]  /*1860*/  ISETP.NE.AND.EX P1, PT, RZ, UR5, PT, P1 ;  /* 0x00000005ff007c0c */ /* 0x000fe4000bf25310 */
[----:B------:R-:W-:Y:S01]  /*1870*/  SHF.R.U32.HI R8, RZ, 0x10, R10 ;  /* 0x00000010ff087819 */ /* 0x000fe2000001160a */
[----:B------:R0:W-:Y:S01]  /*1880*/  STL [R1+0x80], R13 ;  /* 0x0000800d01007387 */ /* 0x0001e20000100800 */
[----:B------:R-:W-:Y:S09]  /*1890*/  BSSY B0, `(.L_x_420) ;  /* 0x000002e000007945 */ /* 0x000ff20003800000 */
[----:B------:R-:W-:-:S04]  /*18a0*/  @P1 IADD3 R6, P2, R28, UR4, RZ ;  /* 0x000000041c061c10 */ /* 0x000fc8000ff5e0ff */
[----:B------:R-:W-:-:S05]  /*18b0*/  @P1 IADD3.X R7, R29, UR5, RZ, P2, !PT ;  /* 0x000000051d071c10 */ /* 0x000fca00097fe4ff */
[----:B------:R0:W5:Y:S01]  /*18c0*/  @P1 LDG.E R147, desc[UR6][R6.64] ;  /* 0x0000000606931981 */ /* 0x000162000c1e1900 */
[----:B--2---:R-:W-:Y:S01]  /*18d0*/  LOP3.LUT R30, R30, 0xffffffbf, RZ, 0xc0, !PT ;  /* 0xffffffbf1e1e7812 */ /* 0x004fe200078ec0ff */
[----:B---3--:R-:W-:-:S04]  /*18e0*/  @P0 IMAD.IADD R25, R3, 0x1, -R0 ;  /* 0x0000000103190824 */ /* 0x008fc800078e0a00 */
[----:B------:R-:W-:-:S04]  /*18f0*/  IMAD.IADD R162, R12, 0x1, R25 ;  /* 0x000000010ca27824 */ /* 0x000fc800078e0219 */
[C---:B------:R-:W-:Y:S01]  /*1900*/  VIADD R0, R162.reuse, 0xaf ;  /* 0x000000afa2007836 */ /* 0x040fe20000000000 */
[----:B------:R-:W-:-:S03]  /*1910*/  ISETP.GE.AND P3, PT, R162, 0x1, PT ;  /* 0x00000001a200780c */ /* 0x000fc60003f66270 */
[----:B------:R-:W-:-:S05]  /*1920*/  IMAD.HI R0, R0, 0x2e8ba2e9, RZ ;  /* 0x2e8ba2e900007827 */ /* 0x000fca00078e02ff */
[----:B------:R-:W-:-:S04]  /*1930*/  SHF.R.U32.HI R3, RZ, 0x1f, R0 ;  /* 0x0000001fff037819 */ /* 0x000fc80000011600 */
[----:B------:R-:W-:Y:S02]  /*1940*/  LEA.HI.SX32 R160, R0, R3, 0x1b ;  /* 0x0000000300a07211 */ /* 0x000fe400078fdaff */
[----:B------:R-:W-:Y:S02]  /*1950*/  @P3 LOP3.LUT R30, R30, 0x40, RZ, 0xfc, !PT ;  /* 0x000000401e1e3812 */ /* 0x000fe400078efcff */
[----:B------:R-:W-:-:S03]  /*1960*/  MOV R3, RZ ;  /* 0x000000ff00037202 */ /* 0x000fc60000000f00 */
[----:B------:R0:W-:Y:S04]  /*1970*/  STL [R1], R30 ;  /* 0x0000001e01007387 */ /* 0x0001e80000100800 */
[----:B------:R0:W-:Y:S01]  /*1980*/  STL [R1+0x70], R8 ;  /* 0x0000700801007387 */ /* 0x0001e20000100800 */
[----:B------:R-:W-:Y:S05]  /*1990*/  @!P3 BRA `(.L_x_421) ;  /* 0x000000000074b947 */ /* 0x000fea0003800000 */
[----:B------:R-:W-:Y:S01]  /*19a0*/  ISETP.NE.AND P0, PT, R8, RZ, PT ;  /* 0x000000ff0800720c */ /* 0x000fe20003f05270 */
[----:B------:R-:W-:-:S03]  /*19b0*/  ULDC UR4, c[0x0][0x9f0] ;  /* 0x00027c0000047ab9 */ /* 0x000fc60000000800 */
[----:B------:R-:W-:-:S04]  /*19c0*/  SEL R9, R8, UR4, P0 ;  /* 0x0000000408097c07 */ /* 0x000fc80008000000 */
[-C--:B0-----:R-:W-:Y:S02]  /*19d0*/  IABS R6, R9.reuse ;  /* 0x0000000900067213 */ /* 0x081fe40000000000 */
[----:B------:R-:W-:Y:S02]  /*19e0*/  IADD3 R0, R160, -0x1, R9 ;  /* 0xffffffffa0007810 */ /* 0x000fe40007ffe009 */
[----:B------:R-:W0:Y:S01]  /*19f0*/  I2F.RP R3, R6 ;  /* 0x0000000600037306 */ /* 0x000e220000209400 */
[-C--:B------:R-:W-:Y:S02]  /*1a00*/  IABS R10, R9.reuse ;  /* 0x00000009000a7213 */ /* 0x080fe40000000000 */
[----:B------:R-:W-:Y:S02]  /*1a10*/  IABS R8, R0 ;  /* 0x0000000000087213 */ /* 0x000fe40000000000 */
[----:B------:R-:W-:-:S04]  /*1a20*/  LOP3.LUT R0, R0, R9, RZ, 0x3c, !PT ;  /* 0x0000000900007212 */ /* 0x000fc800078e3cff */
[----:B------:R-:W-:Y:S01]  /*1a30*/  ISETP.GE.AND P2, PT, R0, RZ, PT ;  /* 0x000000ff0000720c */ /* 0x000fe20003f46270 */
[----:B0-----:R-:W0:Y:S02]  /*1a40*/  MUFU.RCP R3, R3 ;  /* 0x0000000300037308 */ /* 0x001e240000001000 */
[----:B0-----:R-:W-:Y:S02]  /*1a50*/  VIADD R4, R3, 0xffffffe ;  /* 0x0ffffffe03047836 */ /* 0x001fe40000000000 */
[----:B------:R-:W-:-:S04]  /*1a60*/  IMAD.MOV R3, RZ, RZ, -R10 ;  /* 0x000000ffff037224 */ /* 0x000fc800078e0a0a */
[----:B------:R0:W1:Y:S02]  /*1a70*/  F2I.FTZ.U32.TRUNC.NTZ R5, R4 ;  /* 0x0000000400057305 */ /* 0x000064000021f000 */
[----:B0-----:R-:W-:Y:S02]  /*1a80*/  IMAD.MOV.U32 R4, RZ, RZ, RZ ;  /* 0x000000ffff047224 */ /* 0x001fe400078e00ff */
[----:B-1----:R-:W-:-:S04]  /*1a90*/  IMAD.MOV R7, RZ, RZ, -R5 ;  /* 0x000000ffff077224 */ /* 0x002fc800078e0a05 */
[----:B------:R-:W-:-:S04]  /*1aa0*/  IMAD R7, R7, R6, RZ ;  /* 0x0000000607077224 */ /* 0x000fc800078e02ff */
[----:B------:R-:W-:-:S06]  /*1ab0*/  IMAD.HI.U32 R5, R5, R7, R4 ;  /* 0x0000000705057227 */ /* 0x000fcc00078e0004 */
[----:B------:R-:W-:-:S04]  /*1ac0*/  IMAD.HI.U32 R5, R5, R8, RZ ;  /* 0x0000000805057227 */ /* 0x000fc800078e00ff */
[----:B------:R-:W-:-:S05]  /*1ad0*/  IMAD R3, R5, R3, R8 ;  /* 0x0000000305037224 */ /* 0x000fca00078e0208 */
[----:B------:R-:W-:-:S13]  /*1ae0*/  ISETP.GT.U32.AND P1, PT, R6, R3, PT ;  /* 0x000000030600720c */ /* 0x000fda0003f24070 */
[----:B------:R-:W-:Y:S01]  /*1af0*/  @!P1 IMAD.IADD R3, R3, 0x1, -R6 ;  /* 0x0000000103039824 */ /* 0x000fe200078e0a06 */
[----:B------:R-:W-:Y:S02]  /*1b00*/  @!P1 IADD3 R5, R5, 0x1, RZ ;  /* 0x0000000105059810 */ /* 0x000fe40007ffe0ff */
[----:B------:R-:W-:Y:S02]  /*1b10*/  ISETP.NE.AND P1, PT, R9, RZ, PT ;  /* 0x000000ff0900720c */ /* 0x000fe40003f25270 */
[----:B------:R-:W-:-:S13]  /*1b20*/  ISETP.GE.U32.AND P0, PT, R3, R6, PT ;  /* 0x000000060300720c */ /* 0x000fda0003f06070 */
[----:B------:R-:W-:-:S04]  /*1b30*/  @P0 VIADD R5, R5, 0x1 ;  /* 0x0000000105050836 */ /* 0x000fc80000000000 */
[----:B------:R-:W-:-:S04]  /*1b40*/  IMAD.MOV.U32 R3, RZ, RZ, R5 ;  /* 0x000000ffff037224 */ /* 0x000fc800078e0005 */
[----:B------:R-:W-:Y:S01]  /*1b50*/  @!P2 IMAD.MOV R3, RZ, RZ, -R3 ;  /* 0x000000ffff03a224 */ /* 0x000fe200078e0a03 */
[----:B------:R-:W-:-:S07]  /*1b60*/  @!P1 LOP3.LUT R3, RZ, R9, RZ, 0x33, !PT ;  /* 0x00000009ff039212 */ /* 0x000fce00078e33ff */
.L_x_421:
[----:B------:R-:W-:Y:S05]  /*1b70*/  BSYNC B0 ;  /* 0x0000000000007941 */ /* 0x000fea0003800000 */
.L_x_420:
[----:B------:R-:W-:-:S05]  /*1b80*/  IMAD R0, R13, R3, RZ ;  /* 0x000000030d007224 */ /* 0x000fca00078e02ff */
[C---:B------:R-:W-:Y:S01]  /*1b90*/  VIADDMNMX R3, R0.reuse, R3, R160, PT ;  /* 0x0000000300037246 */ /* 0x040fe200038001a0 */
[----:B------:R-:W-:-:S04]  /*1ba0*/  IMAD R0, R0, 0xb0, -R12 ;  /* 0x000000b000007824 */ /* 0x000fc800078e0a0c */
[----:B------:R-:W-:Y:S01]  /*1bb0*/  IMAD R4, R3, 0xb0, -R12 ;  /* 0x000000b003047824 */ /* 0x000fe200078e0a0c */
[----:B------:R-:W-:-:S04]  /*1bc0*/  VIMNMX R0, RZ, R0, !PT ;  /* 0x00000000ff007248 */ /* 0x000fc80007fe0100 */
[----:B------:R-:W-:Y:S01]  /*1bd0*/  VIMNMX R3, R4, R25, PT ;  /* 0x0000001904037248 */ /* 0x000fe20003fe0100 */
[----:B------:R-:W-:-:S03]  /*1be0*/  IMAD.WIDE.U32 R130, R0, -0x45d1745d, RZ ;  /* 0xba2e8ba300827825 */ /* 0x000fc600078e00ff */
[----:B------:R-:W-:Y:S02]  /*1bf0*/  ISETP.GT.AND P0, PT, R3, R0, PT ;  /* 0x000000000300720c */ /* 0x000fe40003f04270 */
[----:B------:R-:W-:-:S05]  /*1c00*/  SHF.R.U32.HI R130, RZ, 0x7, R131 ;  /* 0x00000007ff827819 */ /* 0x000fca0000011683 */
[----:B------:R-:W-:-:S06]  /*1c10*/  IMAD.MOV.U32 R24, RZ, RZ, R130 ;  /* 0x000000ffff187224 */ /* 0x000fcc00078e0082 */
[----:B------:R-:W-:-:S04]  /*1c20*/  @P0 VIADD R0, R3, 0xaf ;  /* 0x000000af03000836 */ /* 0x000fc80000000000 */
[----:B------:R-:W-:-:S05]  /*1c30*/  @P0 IMAD.HI R0, R0, 0x2e8ba2e9, RZ ;  /* 0x2e8ba2e900000827 */ /* 0x000fca00078e02ff */
[----:B------:R-:W-:-:S04]  /*1c40*/  @P0 SHF.R.U32.HI R3, RZ, 0x1f, R0 ;  /* 0x0000001fff030819 */ /* 0x000fc80000011600 */
[----:B------:R-:W-:Y:S02]  /*1c50*/  @P0 LEA.HI.SX32 R24, R0, R3, 0x1b ;  /* 0x0000000300180211 */ /* 0x000fe400078fdaff */
[----:B------:R-:W-:Y:S02]  /*1c60*/  PLOP3.LUT P0, PT, PT, PT, PT, 0x80, 0x0 ;  /* 0x000000000000781c */ /* 0x000fe40003f0f070 */
[----:B------:R-:W-:-:S13]  /*1c70*/  ISETP.GT.AND P1, PT, R24, R130, PT ;  /* 0x000000821800720c */ /* 0x000fda0003f24270 */
[----:B------:R-:W-:Y:S05]  /*1c80*/  @!P1 BRA `(.L_x_422) ;  /* 0x000000a400f09947 */ /* 0x000fea0003800000 */
[----:B------:R-:W-:Y:S01]  /*1c90*/  IADD3 R0, R2, 0x1e400, RZ ;  /* 0x0001e40002007810 */ /* 0x000fe20007ffe0ff */
[----:B------:R-:W-:Y:S03]  /*1ca0*/  BSSY B6, `(.L_x_423) ;  /* 0x0000013000067945 */ /* 0x000fe60003800000 */
[----:B------:R-:W-:-:S13]  /*1cb0*/  LOP3.LUT P0, RZ, R0, 0x3ff, RZ, 0xc0, !PT ;  /* 0x000003ff00ff7812 */ /* 0x000fda000780c0ff */
[----:B------:R-:W-:Y:S05]  /*1cc0*/  @!P0 BRA `(.L_x_424) ;  /* 0x0000000000408947 */ /* 0x000fea0003800000 */
[----:B------:R-:W-:Y:S01]  /*1cd0*/  MOV R0, 0x0 ;  /* 0x0000000000007802 */ /* 0x000fe20000000f00 */
[----:B------:R-:W-:Y:S01]  /*1ce0*/  ULDC.64 UR4, c[0x4][0xa0] ;  /* 0x0100280000047ab9 */ /* 0x000fe20000000a00 */
[----:B------:R-:W-:Y:S01]  /*1cf0*/  ULDC.64 UR6, c[0x4][0x38] ;  /* 0x01000e0000067ab9 */ /* 0x000fe20000000a00 */
[----:B------:R-:W-:Y:S01]  /*1d00*/  IMAD.U32 R4, RZ, RZ, UR4 ;  /* 0x00000004ff047e24 */ /* 0x000fe2000f8e00ff */
[----:B------:R1:W2:Y:S01]  /*1d10*/  LDC.64 R14, c[0x4][R0] ;  /* 0x01000000000e7b82 */ /* 0x0002a20000000a00 */
[----:B------:R-:W-:Y:S01]  /*1d20*/  IMAD.U32 R5, RZ, RZ, UR5 ;  /* 0x00000005ff057e24 */ /* 0x000fe2000f8e00ff */
[----:B------:R-:W-:Y:S01]  /*1d30*/  ULDC.64 UR4, c[0x4][0xa8] ;  /* 0x01002a0000047ab9 */ /* 0x000fe20000000a00 */
[----:B------:R-:W-:Y:S01]  /*1d40*/  IMAD.U32 R10, RZ, RZ, UR6 ;  /* 0x00000006ff0a7e24 */ /* 0x000fe2000f8e00ff */
[----:B------:R-:W-:Y:S01]  /*1d50*/  MOV R11, UR7 ;  /* 0x00000007000b7c02 */ /* 0x000fe20008000f00 */
[----:B0-----:R-:W-:Y:S02]  /*1d60*/  IMAD.U32 R6, RZ, RZ, UR4 ;  /* 0x00000004ff067e24 */ /* 0x001fe4000f8e00ff */
[----:B------:R-:W-:-:S02]  /*1d70*/  IMAD.U32 R7, RZ, RZ, UR5 ;  /* 0x00000005ff077e24 */ /* 0x000fc4000f8e00ff */
[----:B------:R-:W-:Y:S02]  /*1d80*/  IMAD.MOV.U32 R8, RZ, RZ, 0x70 ;  /* 0x00000070ff087424 */ /* 0x000fe400078e00ff */
[----:B------:R-:W-:Y:S02]  /*1d90*/  IMAD.MOV.U32 R12, RZ, RZ, 0x1 ;  /* 0x00000001ff0c7424 */ /* 0x000fe400078e00ff */
[----:B-1----:R-:W-:-:S07]  /*1da0*/  IMAD.MOV.U32 R13, RZ, RZ, RZ ;  /* 0x000000ffff0d7224 */ /* 0x002fce00078e00ff */
[----:B------:R-:W-:-:S07]  /*1db0*/  LEPC R20, `(.L_x_424) ;  /* 0x000000001014794e */ /* 0x000fce0000000000 */
[----:B--2--5:R-:W-:Y:S05]  /*1dc0*/  CALL.ABS.NOINC R14 ;  /* 0x000000000e007343 */ /* 0x024fea0003c00000 */
.L_x_424:
[----:B------:R-:W-:Y:S05]  /*1dd0*/  BSYNC B6 ;  /* 0x0000000000067941 */ /* 0x000fea0003800000 */
.L_x_423:
[----:B------:R-:W-:Y:S01]  /*1de0*/  VIADD R0, R2, 0x400 ;  /* 0x0000040002007836 */ /* 0x000fe20000000000 */
[----:B------:R-:W-:Y:S04]  /*1df0*/  BSSY B6, `(.L_x_425) ;  /* 0x0000013000067945 */ /* 0x000fe80003800000 */
[----:B------:R-:W-:-:S13]  /*1e00*/  LOP3.LUT P0, RZ, R0, 0x3ff, RZ, 0xc0, !PT ;  /* 0x000003ff00ff7812 */ /* 0x000fda000780c0ff */
[----:B------:R-:W-:Y:S05]  /*1e10*/  @!P0 BRA `(.L_x_426) ;  /* 0x0000000000408947 */ /* 0x000fea0003800000 */
[----:B------:R-:W-:Y:S01]  /*1e20*/  MOV R0, 0x0 ;  /* 0x0000000000007802 */ /* 0x000fe20000000f00 */
[----:B------:R-:W-:Y:S01]  /*1e30*/  ULDC.64 UR4, c[0x4][0xa0] ;  /* 0x0100280000047ab9 */ /* 0x000fe20000000a00 */
[----:B------:R-:W-:Y:S01]  /*1e40*/  ULDC.64 UR6, c[0x4][0x38] ;  /* 0x01000e0000067ab9 */ /* 0x000fe20000000a00 */
[----:B------:R-:W-:Y:S01]  /*1e50*/  IMAD.U32 R4, RZ, RZ, UR4 ;  /* 0x00000004ff047e24 */ /* 0x000fe2000f8e00ff */
[----:B------:R1:W2:Y:S01]  /*1e60*/  LDC.64 R14, c[0x4][R0] ;  /* 0x01000000000e7b82 */ /* 0x0002a20000000a00 */
[----:B------:R-:W-:Y:S01]  /*1e70*/  MOV R5, UR5 ;  /* 0x0000000500057c02 */ /* 0x000fe20008000f00 */
[----:B------:R-:W-:Y:S01]  /*1e80*/  ULDC.64 UR4, c[0x4][0xa8] ;  /* 0x01002a0000047ab9 */ /* 0x000fe20000000a00 */
[----:B------:R-:W-:Y:S01]  /*1e90*/  IMAD.U32 R10, RZ, RZ, UR6 ;  /* 0x00000006ff0a7e24 */ /* 0x000fe2000f8e00ff */
[----:B------:R-:W-:Y:S01]  /*1ea0*/  MOV R12, 0x1 ;  /* 0x00000001000c7802 */ /* 0x000fe20000000f00 */
[----:B0-----:R-:W-:Y:S02]  /*1eb0*/  IMAD.U32 R6, RZ, RZ, UR4 ;  /* 0x00000004ff067e24 */ /* 0x001fe4000f8e00ff */
[----:B------:R-:W-:-:S02]  /*1ec0*/  IMAD.U32 R7, RZ, RZ, UR5 ;  /* 0x00000005ff077e24 */ /* 0x000fc4000f8e00ff */
[----:B------:R-:W-:Y:S02]  /*1ed0*/  IMAD.U32 R11, RZ, RZ, UR7 ;  /* 0x00000007ff0b7e24 */ /* 0x000fe4000f8e00ff */
[----:B------:R-:W-:Y:S02]  /*1ee0*/  IMAD.MOV.U32 R8, RZ, RZ, 0x70 ;  /* 0x00000070ff087424 */ /* 0x000fe400078e00ff */
[----:B-1----:R-:W-:-:S07]  /*1ef0*/  IMAD.MOV.U32 R13, RZ, RZ, RZ ;  /* 0x000000ffff0d7224 */ /* 0x002fce00078e00ff */
[----:B------:R-:W-:-:S07]  /*1f00*/  LEPC R20, `(.L_x_426) ;  /* 0x000000001014794e */ /* 0x000fce0000000000 */
[----:B--2--5:R-:W-:Y:S05]  /*1f10*/  CALL.ABS.NOINC R14 ;  /* 0x000000000e007343 */ /* 0x024fea0003c00000 */
.L_x_426:
[----:B------:R-:W-:Y:S05]  /*1f20*/  BSYNC B6 ;  /* 0x0000000000067941 */ /* 0x000fea0003800000 */
.L_x_425:
[----:B------:R-:W-:Y:S01]  /*1f30*/  ULDC.64 UR4, c[0x0][0x9f8] ;  /* 0x00027e0000047ab9 */ /* 0x000fe20000000a00 */
[----:B------:R-:W-:Y:S01]  /*1f40*/  IMAD.MOV.U32 R0, RZ, RZ, R32 ;  /* 0x000000ffff007224 */ /* 0x000fe200078e0020 */
[----:B------:R-:W-:Y:S01]  /*1f50*/  ISETP.NE.U32.AND P0, PT, RZ, UR4, PT ;  /* 0x00000004ff007c0c */ /* 0x000fe2000bf05070 */
[----:B------:R-:W-:Y:S01]  /*1f60*/  ULDC.64 UR6, c[0x0][0x208] ;  /* 0x0000820000067ab9 */ /* 0x000fe20000000a00 */
[----:B0-----:R-:W0:Y:S08]  /*1f70*/  LDC R13, c[0x0][0x3f4] ;  /* 0x0000fd00ff0d7b82 */ /* 0x001e300000000800 */
[----:B------:R-:W1:Y:S01]  /*1f80*/  LDC.64 R42, c[0x0][0x300] ;  /* 0x0000c000ff2a7b82 */ /* 0x000e620000000a00 */
[----:B------:R-:W-:Y:S01]  /*1f90*/  ISETP.NE.AND.EX P0, PT, RZ, UR5, PT, P0 ;  /* 0x00000005ff007c0c */ /* 0x000fe2000bf05300 */
[----:B------:R-:W-:Y:S01]  /*1fa0*/  IMAD.IADD R119, R27, 0x1, R26 ;  /* 0x000000011b777824 */ /* 0x000fe200078e021a */
[----:B------:R-:W-:Y:S01]  /*1fb0*/  LOP3.LUT R30, R30, 0xfffffffe, RZ, 0xc0, !PT ;  /* 0xfffffffe1e1e7812 */ /* 0x000fe200078ec0ff */
[----:B------:R-:W2:Y:S04]  /*1fc0*/  LDL R26, [R1+0x54] ;  /* 0x00005400011a7983 */ /* 0x000ea80000100800 */
[----:B------:R-:W3:Y:S01]  /*1fd0*/  LDL R27, [R1+0x48] ;  /* 0x00004800011b7983 */ /* 0x000ee20000100800 */
[----:B------:R-:W4:Y:S03]  /*1fe0*/  LDC.64 R108, c[0x0][0x3f8] ;  /* 0x0000fe00ff6c7b82 */ /* 0x000f260000000a00 */
[----:B------:R-:W3:Y:S02]  /*1ff0*/  LDL R14, [R1+0x50] ;  /* 0x00005000010e7983 */ /* 0x000ee40000100800 */
[----:B------:R-:W-:Y:S01]  /*2000*/  @P0 IADD3 R4, P1, R28, UR4, RZ ;  /* 0x000000041c040c10 */ /* 0x000fe2000ff3e0ff */
[----:B------:R-:W4:Y:S02]  /*2010*/  S2R R20, SR_TID.X ;  /* 0x0000000000147919 */ /* 0x000f240000002100 */
[----:B------:R-:W4:Y:S01]  /*2020*/  LDC.64 R114, c[0x0][0x408] ;  /* 0x00010200ff727b82 */ /* 0x000f220000000a00 */
[----:B------:R-:W-:Y:S01]  /*2030*/  @P0 IADD3.X R5, R29, UR5, RZ, P1, !PT ;  /* 0x000000051d050c10 */ /* 0x000fe20008ffe4ff */
[----:B------:R-:W-:-:S04]  /*2040*/  ULDC.64 UR4, c[0x0][0xa08] ;  /* 0x0002820000047ab9 */ /* 0x000fc80000000a00 */
[----:B------:R4:W2:Y:S01]  /*2050*/  @P0 LDG.E R0, desc[UR6][R4.64] ;  /* 0x0000000604000981 */ /* 0x0008a2000c1e1900 */
[----:B0-----:R-:W-:Y:S01]  /*2060*/  ISETP.GE.AND P2, PT, R16, R13, PT ;  /* 0x0000000d1000720c */ /* 0x001fe20003f46270 */
[-C--:B-1----:R-:W-:Y:S01]  /*2070*/  IMAD.WIDE.U32 R6, R119, R42.reuse, RZ ;  /* 0x0000002a77067225 */ /* 0x082fe200078e00ff */
[----:B------:R-:W-:Y:S02]  /*2080*/  SHF.R.S32.HI R21, RZ, 0x1f, R119 ;  /* 0x0000001fff157819 */ /* 0x000fe40000011477 */
[----:B------:R-:W-:Y:S02]  /*2090*/  ISETP.NE.U32.AND P0, PT, RZ, UR4, PT ;  /* 0x00000004ff007c0c */ /* 0x000fe4000bf05070 */
[----:B------:R-:W-:Y:S01]  /*20a0*/  SHF.R.S32.HI R10, RZ, 0x1f, R22 ;  /* 0x0000001fff0a7819 */ /* 0x000fe20000011416 */
[----:B------:R-:W-:Y:S01]  /*20b0*/  IMAD R8, R21, R42, RZ ;  /* 0x0000002a15087224 */ /* 0x000fe200078e02ff */
[----:B------:R-:W-:Y:S01]  /*20c0*/  ISETP.NE.AND.EX P0, PT, RZ, UR5, PT, P0 ;  /* 0x00000005ff007c0c */ /* 0x000fe2000bf05300 */
[----:B------:R-:W-:Y:S01]  /*20d0*/  ULDC.64 UR4, c[0x0][0x308] ;  /* 0x0000c20000047ab9 */ /* 0x000fe20000000a00 */
[----:B------:R-:W-:Y:S01]  /*20e0*/  SHF.R.S32.HI R19, RZ, 0x1f, R18 ;  /* 0x0000001fff137819 */ /* 0x000fe20000011412 */
[----:B------:R-:W-:-:S02]  /*20f0*/  IMAD R3, R119, R43, R8 ;  /* 0x0000002b77037224 */ /* 0x000fc400078e0208 */
[----:B------:R-:W-:Y:S02]  /*2100*/  @P2 LOP3.LUT R30, R30, 0x1, RZ, 0xfc, !PT ;  /* 0x000000011e1e2812 */ /* 0x000fe400078efcff */
[----:B------:R-:W-:Y:S01]  /*2110*/  IMAD.IADD R7, R7, 0x1, R3 ;  /* 0x0000000107077824 */ /* 0x000fe200078e0203 */
[----:B----4-:R-:W-:Y:S02]  /*2120*/  SHF.R.U32.HI R20, RZ, 0x7, R20 ;  /* 0x00000007ff147819 */ /* 0x010fe40000011614 */
[----:B------:R0:W-:Y:S01]  /*2130*/  STL [R1], R30 ;  /* 0x0000001e01007387 */ /* 0x0001e20000100800 */
[C---:B------:R-:W-:Y:S01]  /*2140*/  IMAD.WIDE.U32 R4, R31.reuse, UR4, R6 ;  /* 0x000000041f047c25 */ /* 0x040fe2000f8e0006 */
[----:B------:R-:W-:Y:S02]  /*2150*/  ISETP.NE.AND P6, PT, R20, 0x1, PT ;  /* 0x000000011400780c */ /* 0x000fe40003fc5270 */
[----:B------:R-:W4:Y:S01]  /*2160*/  LDL R8, [R1+0x68] ;  /* 0x0000680001087983 */ /* 0x000f220000100800 */
[----:B------:R-:W-:Y:S01]  /*2170*/  IMAD R5, R31, UR5, R5 ;  /* 0x000000051f057c24 */ /* 0x000fe2000f8e0205 */
[----:B------:R-:W-:Y:S01]  /*2180*/  ULDC.64 UR4, c[0x0][0x310] ;  /* 0x0000c40000047ab9 */ /* 0x000fe20000000a00 */
[C---:B------:R-:W-:Y:S01]  /*2190*/  VIADD R11, R22.reuse, 0x40 ;  /* 0x00000040160b7836 */ /* 0x040fe20000000000 */
[----:B------:R-:W4:Y:S01]  /*21a0*/  LDL R12, [R1+0x64] ;  /* 0x00006400010c7983 */ /* 0x000f220000100800 */
[----:B------:R-:W-:-:S02]  /*21b0*/  VIADD R28, R22, 0x20 ;  /* 0x00000020161c7836 */ /* 0x000fc40000000000 */
[-C--:B------:R-:W-:Y:S01]  /*21c0*/  IMAD.WIDE.U32 R110, R22, R114.reuse, R18 ;  /* 0x00000072166e7225 */ /* 0x080fe200078e0012 */
[----:B0-----:R-:W0:Y:S03]  /*21d0*/  S2R R30, SR_TID.X ;  /* 0x00000000001e7919 */ /* 0x001e260000002100 */
[----:B------:R-:W-:Y:S02]  /*21e0*/  IMAD.SHL.U32 R11, R11, 0x40, RZ ;  /* 0x000000400b0b7824 */ /* 0x000fe400078e00ff */
[----:B------:R-:W-:Y:S02]  /*21f0*/  IMAD.SHL.U32 R28, R28, 0x40, RZ ;  /* 0x000000401c1c7824 */ /* 0x000fe400078e00ff */
[----:B------:R-:W-:Y:S01]  /*2200*/  IMAD.WIDE.U32 R112, R22, R114, R16 ;  /* 0x0000007216707225 */ /* 0x000fe200078e0010 */
[----:B------:R-:W-:Y:S02]  /*2210*/  LOP3.LUT R11, R11, 0x1c0, RZ, 0xc0, !PT ;  /* 0x000001c00b0b7812 */ /* 0x000fe400078ec0ff */
[----:B------:R-:W-:Y:S01]  /*2220*/  LOP3.LUT R28, R28, 0x1c0, RZ, 0xc0, !PT ;  /* 0x000001c01c1c7812 */ /* 0x000fe200078ec0ff */
[C---:B------:R-:W-:Y:S01]  /*2230*/  IMAD.SHL.U32 R116, R42.reuse, 0x20, RZ ;  /* 0x000000202a747824 */ /* 0x040fe200078e00ff */
[----:B------:R-:W-:Y:S01]  /*2240*/  SHF.L.U64.HI R117, R42, 0x5, R43 ;  /* 0x000000052a757819 */ /* 0x000fe2000001022b */
[----:B------:R-:W-:-:S04]  /*2250*/  IMAD.WIDE.U32 R104, R22, R108, R18 ;  /* 0x0000006c16687225 */ /* 0x000fc800078e0012 */
[----:B0-----:R-:W-:Y:S01]  /*2260*/  VIADD R30, R30, 0xffffff80 ;  /* 0xffffff801e1e7836 */ /* 0x001fe20000000000 */
[C---:B------:R-:W-:Y:S01]  /*2270*/  IADD3 R29, R22.reuse, 0xa0, RZ ;  /* 0x000000a0161d7810 */ /* 0x040fe20007ffe0ff */
[----:B------:R-:W-:-:S04]  /*2280*/  IMAD.WIDE.U32 R158, R22, R42, R116 ;  /* 0x0000002a169e7225 */ /* 0x000fc800078e0074 */
[----:B------:R-:W-:Y:S01]  /*2290*/  IMAD.SHL.U32 R29, R29, 0x40, RZ ;  /* 0x000000401d1d7824 */ /* 0x000fe200078e00ff */
[----:B------:R-:W-:Y:S01]  /*22a0*/  IADD3 R125, P1, R116, R158, RZ ;  /* 0x0000009e747d7210 */ /* 0x000fe20007f3e0ff */
[----:B------:R-:W-:-:S03]  /*22b0*/  IMAD.WIDE.U32 R106, R22, R108, R16 ;  /* 0x0000006c166a7225 */ /* 0x000fc600078e0010 */
[----:B------:R-:W-:Y:S01]  /*22c0*/  LOP3.LUT R29, R29, 0x1c0, RZ, 0xc0, !PT ;  /* 0x000001c01d1d7812 */ /* 0x000fe200078ec0ff */
[----:B------:R-:W-:Y:S01]  /*22d0*/  IMAD.WIDE.U32 R120, R22, R42, R16 ;  /* 0x0000002a16787225 */ /* 0x000fe200078e0010 */
[----:B------:R-:W-:Y:S02]  /*22e0*/  IADD3 R163, R20, 0x8, RZ ;  /* 0x0000000814a37810 */ /* 0x000fe40007ffe0ff */
[----:B------:R-:W-:Y:S01]  /*22f0*/  SHF.R.U32.HI R164, RZ, 0x3, R29 ;  /* 0x00000003ffa47819 */ /* 0x000fe2000001161d */
[----:B------:R-:W-:Y:S01]  /*2300*/  IMAD R135, R109, 0xb0, RZ ;  /* 0x000000b06d877824 */ /* 0x000fe200078e02ff */
[C-C-:B------:R-:W-:Y:S01]  /*2310*/  SHF.L.U64.HI R40, R108.reuse, 0x5, R109.reuse ;  /* 0x000000056c287819 */ /* 0x140fe2000001026d */
[C---:B------:R-:W-:Y:S01]  /*2320*/  IMAD.SHL.U32 R36, R108.reuse, 0x40, RZ ;  /* 0x000000406c247824 */ /* 0x040fe200078e00ff */
[C-C-:B------:R-:W-:Y:S01]  /*2330*/  SHF.L.U64.HI R39, R108.reuse, 0x6, R109.reuse ;  /* 0x000000066c277819 */ /* 0x140fe2000001026d */
[C---:B------:R-:W-:Y:S01]  /*2340*/  IMAD.SHL.U32 R35, R108.reuse, 0x80, RZ ;  /* 0x000000806c237824 */ /* 0x040fe200078e00ff */
[C---:B------:R-:W-:Y:S01]  /*2350*/  SHF.L.U64.HI R38, R108.reuse, 0x7, R109 ;  /* 0x000000076c267819 */ /* 0x040fe2000001026d */
[----:B------:R-:W-:Y:S01]  /*2360*/  IMAD R41, R43, 0xb0, RZ ;  /* 0x000000b02b297824 */ /* 0x000fe200078e02ff */
[----:B------:R-:W-:-:S02]  /*2370*/  SHF.L.U32 R37, R108, 0x5, RZ ;  /* 0x000000056c257819 */ /* 0x000fc400000006ff */
[C-C-:B------:R-:W-:Y:S02]  /*2380*/  SHF.L.U64.HI R34, R114.reuse, 0x5, R115.reuse ;  /* 0x0000000572227819 */ /* 0x140fe40000010273 */
[C-C-:B------:R-:W-:Y:S02]  /*2390*/  SHF.L.U64.HI R33, R114.reuse, 0x6, R115.reuse ;  /* 0x0000000672217819 */ /* 0x140fe40000010273 */
[----:B------:R-:W-:Y:S02]  /*23a0*/  SHF.L.U64.HI R32, R114, 0x7, R115 ;  /* 0x0000000772207819 */ /* 0x000fe40000010273 */
[C-C-:B------:R-:W-:Y:S02]  /*23b0*/  SHF.L.U64.HI R140, R42.reuse, 0x6, R43.reuse ;  /* 0x000000062a8c7819 */ /* 0x140fe4000001022b */
[C---:B------:R-:W-:Y:S01]  /*23c0*/  SHF.L.U64.HI R131, R42.reuse, 0x7, R43 ;  /* 0x000000072a837819 */ /* 0x040fe2000001022b */
[----:B------:R-:W-:-:S04]  /*23d0*/  IMAD.WIDE.U32 R156, R42, 0xb0, RZ ;  /* 0x000000b02a9c7825 */ /* 0x000fc800078e00ff */
[----:B------:R-:W-:Y:S01]  /*23e0*/  IMAD.IADD R41, R157, 0x1, R41 ;  /* 0x000000019d297824 */ /* 0x000fe200078e0229 */
[----:B--2---:R-:W-:Y:S02]  /*23f0*/  SHF.R.S32.HI R3, RZ, 0x1f, R0 ;  /* 0x0000001fff037819 */ /* 0x004fe40000011400 */
[----:B------:R-:W-:Y:S02]  /*2400*/  SEL R103, R0, RZ, !P0 ;  /* 0x000000ff00677207 */ /* 0x000fe40004000000 */
[----:B------:R-:W-:-:S03]  /*2410*/  SEL R6, R3, RZ, !P0 ;  /* 0x000000ff03067207 */ /* 0x000fc60004000000 */
[----:B------:R-:W-:-:S04]  /*2420*/  IMAD.WIDE.U32 R100, R103, UR4, R4 ;  /* 0x0000000467647c25 */ /* 0x000fc8000f8e0004 */
[----:B------:R-:W-:-:S04]  /*2430*/  IMAD R0, R6, UR4, RZ ;  /* 0x0000000406007c24 */ /* 0x000fc8000f8e02ff */
[----:B------:R-:W-:Y:S01]  /*2440*/  IMAD R15, R103, UR5, R0 ;  /* 0x00000005670f7c24 */ /* 0x000fe2000f8e0200 */
[----:B------:R-:W-:Y:S05]  /*2450*/  @!P6 WARPSYNC.ALL ;  /* 0x000000000000e948 */ /* 0x000fea0003800000 */
[----:B------:R-:W-:Y:S01]  /*2460*/  ULDC.64 UR4, c[0x0][0x330] ;  /* 0x0000cc0000047ab9 */ /* 0x000fe20000000a00 */
[----:B------:R-:W-:Y:S02]  /*2470*/  IMAD R0, R10, R108, RZ ;  /* 0x0000006c0a007224 */ /* 0x000fe400078e02ff */
[----:B------:R-:W-:Y:S01]  /*2480*/  IMAD.WIDE.U32 R4, R31, UR4, R16 ;  /* 0x000000041f047c25 */ /* 0x000fe2000f8e0010 */
[----:B------:R-:W-:-:S03]  /*2490*/  SEL R3, R13, RZ, P2 ;  /* 0x000000ff0d037207 */ /* 0x000fc60001000000 */
[----:B------:R-:W-:Y:S01]  /*24a0*/  IMAD R5, R31, UR5, R5 ;  /* 0x000000051f057c24 */ /* 0x000fe2000f8e0205 */
[----:B------:R-:W-:Y:S01]  /*24b0*/  ULDC.64 UR4, c[0x0][0x338] ;  /* 0x0000ce0000047ab9 */ /* 0x000fe20000000a00 */
[----:B------:R-:W-:Y:S01]  /*24c0*/  IMAD R7, R22, R109, R0 ;  /* 0x0000006d16077224 */ /* 0x000fe200078e0200 */
[----:B------:R-:W-:Y:S01]  /*24d0*/  IADD3 R3, R16, R3, RZ ;  /* 0x0000000310037210 */ /* 0x000fe20007ffe0ff */
[----:B------:R-:W-:-:S04]  /*24e0*/  IMAD R0, R6, UR4, RZ ;  /* 0x0000000406007c24 */ /* 0x000fc8000f8e02ff */
[----:B------:R-:W-:Y:S01]  /*24f0*/  IMAD R45, R103, UR5, R0 ;  /* 0x00000005672d7c24 */ /* 0x000fe2000f8e0200 */
[----:B------:R-:W-:-:S04]  /*2500*/  SHF.R.S32.HI R0, RZ, 0x1f, R3 ;  /* 0x0000001fff007819 */ /* 0x000fc80000011403 */
[CC--:B------:R-:W-:Y:S02]  /*2510*/  LEA.HI R9, R0.reuse, R3.reuse, RZ, 0x3 ;  /* 0x0000000300097211 */ /* 0x0c0fe400078f18ff */
[----:B------:R-:W-:Y:S01]  /*2520*/  LEA.HI R0, R0, R3, RZ, 0x6 ;  /* 0x0000000300007211 */ /* 0x000fe200078f30ff */
[----:B------:R-:W-:Y:S01]  /*2530*/  IMAD.WIDE.U32 R102, R103, UR4, R4 ;  /* 0x0000000467667c25 */ /* 0x000fe2000f8e0004 */
[----:B------:R-:W-:Y:S01]  /*2540*/  IADD3 R118, P0, R22, R119, RZ ;  /* 0x0000007716767210 */ /* 0x000fe20007f1e0ff */
[----:B------:R-:W-:Y:S01]  /*2550*/  ULDC UR4, c[0x0][0x2f4] ;  /* 0x0000bd0000047ab9 */ /* 0x000fe20000000800 */
[----:B------:R-:W-:Y:S01]  /*2560*/  SHF.R.S32.HI R3, RZ, 0x6, R0 ;  /* 0x00000006ff037819 */ /* 0x000fe20000011400 */
[----:B------:R-:W-:Y:S01]  /*2570*/  IMAD R4, R10, R114, RZ ;  /* 0x000000720a047224 */ /* 0x000fe200078e02ff */
[----:B------:R-:W-:-:S03]  /*2580*/  LOP3.LUT R0, R28, 0x38, R9, 0xf8, !PT ;  /* 0x000000381c007812 */ /* 0x000fc600078ef809 */
[----:B------:R-:W-:Y:S02]  /*2590*/  IMAD R144, R3, 0x2c00, R26 ;  /* 0x00002c0003907824 */ /* 0x000fe400078e021a */
[C---:B------:R-:W-:Y:S01]  /*25a0*/  IMAD R5, R22.reuse, R115, R4 ;  /* 0x0000007316057224 */ /* 0x040fe200078e0204 */
[----:B------:R-:W-:Y:S01]  /*25b0*/  LOP3.LUT R4, R11, 0x38, R9, 0xf8, !PT ;  /* 0x000000380b047812 */ /* 0x000fe200078ef809 */
[C---:B------:R-:W-:Y:S02]  /*25c0*/  VIADD R26, R22.reuse, 0x80 ;  /* 0x00000080161a7836 */ /* 0x040fe40000000000 */
[C---:B------:R-:W-:Y:S02]  /*25d0*/  VIADD R11, R22.reuse, 0x40 ;  /* 0x00000040160b7836 */ /* 0x040fe40000000000 */
[----:B------:R-:W-:Y:S02]  /*25e0*/  VIADD R28, R22, 0x20 ;  /* 0x00000020161c7836 */ /* 0x000fe40000000000 */
[----:B------:R-:W-:-:S02]  /*25f0*/  IMAD.SHL.U32 R26, R26, 0x40, RZ ;  /* 0x000000401a1a7824 */ /* 0x000fc400078e00ff */
[----:B---3--:R-:W-:Y:S01]  /*2600*/  IMAD R145, R3, 0x2c00, R27 ;  /* 0x00002c0003917824 */ /* 0x008fe200078e021b */
[----:B------:R-:W-:Y:S01]  /*2610*/  IADD3 R27, R22, 0x60, RZ ;  /* 0x00000060161b7810 */ /* 0x000fe20007ffe0ff */
[----:B------:R-:W-:Y:S02]  /*2620*/  IMAD.SHL.U32 R11, R11, 0x40, RZ ;  /* 0x000000400b0b7824 */ /* 0x000fe400078e00ff */
[----:B------:R-:W-:Y:S01]  /*2630*/  IMAD.SHL.U32 R28, R28, 0x40, RZ ;  /* 0x000000401c1c7824 */ /* 0x000fe200078e00ff */
[----:B------:R-:W-:Y:S01]  /*2640*/  LOP3.LUT R26, R26, 0x1c0, RZ, 0xc0, !PT ;  /* 0x000001c01a1a7812 */ /* 0x000fe200078ec0ff */
[----:B------:R-:W-:Y:S01]  /*2650*/  IMAD.SHL.U32 R27, R27, 0x40, RZ ;  /* 0x000000401b1b7824 */ /* 0x000fe200078e00ff */
[----:B------:R-:W-:Y:S02]  /*2660*/  LOP3.LUT R11, R11, 0x1c0, RZ, 0xc0, !PT ;  /* 0x000001c00b0b7812 */ /* 0x000fe400078ec0ff */
[----:B------:R-:W-:Y:S02]  /*2670*/  LOP3.LUT R28, R28, 0x1c0, RZ, 0xc0, !PT ;  /* 0x000001c01c1c7812 */ /* 0x000fe400078ec0ff */
[----:B------:R-:W-:-:S02]  /*2680*/  SHF.R.U32.HI R165, RZ, 0x3, R26 ;  /* 0x00000003ffa57819 */ /* 0x000fc4000001161a */
[----:B------:R-:W-:Y:S02]  /*2690*/  LOP3.LUT R6, R26, 0x38, R9, 0xf8, !PT ;  /* 0x000000381a067812 */ /* 0x000fe400078ef809 */
[----:B------:R-:W-:Y:S02]  /*26a0*/  SHF.R.S32.HI R26, RZ, 0x1f, R30 ;  /* 0x0000001fff1a7819 */ /* 0x000fe4000001141e */
[----:B------:R-:W-:Y:S02]  /*26b0*/  SHF.R.U32.HI R11, RZ, 0x3, R11 ;  /* 0x00000003ff0b7819 */ /* 0x000fe4000001160b */
[----:B------:R-:W-:Y:S02]  /*26c0*/  SHF.R.U32.HI R28, RZ, 0x3, R28 ;  /* 0x00000003ff1c7819 */ /* 0x000fe4000001161c */
[----:B------:R-:W-:Y:S01]  /*26d0*/  LOP3.LUT R27, R27, 0x1c0, RZ, 0xc0, !PT ;  /* 0x000001c01b1b7812 */ /* 0x000fe200078ec0ff */
[----:B------:R-:W-:Y:S01]  /*26e0*/  IMAD.IADD R113, R5, 0x1, R113 ;  /* 0x0000000105717824 */ /* 0x000fe200078e0271 */
[----:B------:R-:W-:-:S02]  /*26f0*/  IADD3 R111, R111, R5, RZ ;  /* 0x000000056f6f7210 */ /* 0x000fc40007ffe0ff */
[----:B------:R-:W-:Y:S01]  /*2700*/  LEA.HI R26, R26, R30, RZ, 0x6 ;  /* 0x0000001e1a1a7211 */ /* 0x000fe200078f30ff */
[----:B----4-:R-:W-:Y:S01]  /*2710*/  IMAD R142, R3, 0x2c00, R8 ;  /* 0x00002c00038e7824 */ /* 0x010fe200078e0208 */
[----:B------:R-:W-:Y:S01]  /*2720*/  LOP3.LUT R5, R4, R11, RZ, 0x3c, !PT ;  /* 0x0000000b04057212 */ /* 0x000fe200078e3cff */
[----:B------:R-:W-:Y:S01]  /*2730*/  IMAD.SHL.U32 R8, R22, 0x40, RZ ;  /* 0x0000004016087824 */ /* 0x000fe200078e00ff */
[----:B------:R-:W-:Y:S02]  /*2740*/  LOP3.LUT R0, R0, R28, RZ, 0x3c, !PT ;  /* 0x0000001c00007212 */ /* 0x000fe400078e3cff */
[----:B------:R-:W-:Y:S01]  /*2750*/  LOP3.LUT R4, R27, 0x38, R9, 0xf8, !PT ;  /* 0x000000381b047812 */ /* 0x000fe200078ef809 */
[----:B------:R-:W-:Y:S02]  /*2760*/  VIADD R27, R22, 0x60 ;  /* 0x00000060161b7836 */ /* 0x000fe40000000000 */
[----:B------:R-:W-:Y:S01]  /*2770*/  IMAD.SHL.U32 R26, R26, 0x8, RZ ;  /* 0x000000081a1a7824 */ /* 0x000fe200078e00ff */
[----:B------:R-:W-:Y:S01]  /*2780*/  SHF.L.U32 R28, R22, 0x6, RZ ;  /* 0x00000006161c7819 */ /* 0x000fe200000006ff */
[----:B------:R-:W-:Y:S01]  /*2790*/  IMAD.IADD R145, R145, 0x1, R0 ;  /* 0x0000000191917824 */ /* 0x000fe200078e0200 */
[----:B------:R-:W-:Y:S01]  /*27a0*/  LOP3.LUT R0, R9, 0x38, RZ, 0xc0, !PT ;  /* 0x0000003809007812 */ /* 0x000fe200078ec0ff */
[----:B------:R-:W-:Y:S01]  /*27b0*/  IMAD.SHL.U32 R27, R27, 0x40, RZ ;  /* 0x000000401b1b7824 */ /* 0x000fe200078e00ff */
[----:B------:R-:W-:-:S02]  /*27c0*/  LOP3.LUT R8, R8, 0x1c0, RZ, 0xc0, !PT ;  /* 0x000001c008087812 */ /* 0x000fc400078ec0ff */
[----:B------:R-:W-:Y:S02]  /*27d0*/  LOP3.LUT R26, R26, 0xfffffe00, RZ, 0xc0, !PT ;  /* 0xfffffe001a1a7812 */ /* 0x000fe400078ec0ff */
[----:B-----5:R-:W-:Y:S02]  /*27e0*/  SHF.R.S32.HI R11, RZ, 0x1f, R147 ;  /* 0x0000001fff0b7819 */ /* 0x020fe40000011493 */
[----:B------:R-:W-:Y:S02]  /*27f0*/  LOP3.LUT R27, R27, 0x1c0, RZ, 0xc0, !PT ;  /* 0x000001c01b1b7812 */ /* 0x000fe400078ec0ff */
[----:B------:R-:W-:Y:S02]  /*2800*/  LOP3.LUT R0, R0, 0x1c0, R28, 0xf8, !PT ;  /* 0x000001c000007812 */ /* 0x000fe400078ef81c */
[----:B------:R-:W-:Y:S01]  /*2810*/  SHF.R.U32.HI R8, RZ, 0x3, R8 ;  /* 0x00000003ff087819 */ /* 0x000fe20000011608 */
[C---:B------:R-:W-:Y:S01]  /*2820*/  IMAD R146, R3.reuse, 0x2c00, R26 ;  /* 0x00002c0003927824 */ /* 0x040fe200078e021a */
[----:B------:R-:W-:Y:S01]  /*2830*/  SHF.R.U32.HI R27, RZ, 0x3, R27 ;  /* 0x00000003ff1b7819 */ /* 0x000fe2000001161b */
[----:B------:R-:W-:-:S02]  /*2840*/  IMAD R143, R3, 0x2c00, R14 ;  /* 0x00002c00038f7824 */ /* 0x000fc400078e020e */
[----:B------:R-:W-:Y:S01]  /*2850*/  IMAD R141, R3, 0x2c00, R12 ;  /* 0x00002c00038d7824 */ /* 0x000fe200078e020c */
[----:B------:R-:W-:Y:S01]  /*2860*/  LOP3.LUT R3, R0, R8, RZ, 0x3c, !PT ;  /* 0x0000000800037212 */ /* 0x000fe200078e3cff */
[----:B------:R-:W-:Y:S01]  /*2870*/  IMAD R0, R11, R108, RZ ;  /* 0x0000006c0b007224 */ /* 0x000fe200078e02ff */
[----:B------:R-:W-:-:S03]  /*2880*/  LOP3.LUT R4, R4, R27, RZ, 0x3c, !PT ;  /* 0x0000001b04047212 */ /* 0x000fc600078e3cff */
[----:B------:R-:W-:Y:S02]  /*2890*/  IMAD R27, R147, R109, R0 ;  /* 0x0000006d931b7224 */ /* 0x000fe400078e0200 */
[----:B------:R-:W-:Y:S02]  /*28a0*/  IMAD R0, R11, R114, RZ ;  /* 0x000000720b007224 */ /* 0x000fe400078e02ff */
[----:B------:R-:W-:Y:S01]  /*28b0*/  IMAD.IADD R144, R144, 0x1, R5 ;  /* 0x0000000190907824 */ /* 0x000fe200078e0205 */
[----:B------:R-:W-:Y:S01]  /*28c0*/  LOP3.LUT R5, R6, R165, RZ, 0x3c, !PT ;  /* 0x000000a506057212 */ /* 0x000fe200078e3cff */
[----:B------:R-:W-:Y:S02]  /*28d0*/  IMAD.IADD R146, R146, 0x1, R3 ;  /* 0x0000000192927824 */ /* 0x000fe400078e0203 */
[----:B------:R-:W-:Y:S02]  /*28e0*/  IMAD R3, R147, R115, R0 ;  /* 0x0000007393037224 */ /* 0x000fe400078e0200 */
[----:B------:R-:W-:-:S02]  /*28f0*/  IMAD R0, R10, R42, RZ ;  /* 0x0000002a0a007224 */ /* 0x000fc400078e02ff */
[----:B------:R-:W-:Y:S02]  /*2900*/  IMAD.IADD R142, R142, 0x1, R5 ;  /* 0x000000018e8e7824 */ /* 0x000fe400078e0205 */
[----:B------:R-:W-:Y:S02]  /*2910*/  IMAD R5, R22, R43, R0 ;  /* 0x0000002b16057224 */ /* 0x000fe400078e0200 */
[----:B------:R-:W-:Y:S02]  /*2920*/  IMAD.X R119, R10, 0x1, R21, P0 ;  /* 0x000000010a777824 */ /* 0x000fe400000e0615 */
[----:B------:R-:W-:Y:S01]  /*2930*/  IMAD.IADD R123, R5, 0x1, R159 ;  /* 0x00000001057b7824 */ /* 0x000fe200078e029f */
[----:B------:R-:W-:-:S03]  /*2940*/  IADD3 R127, P0, R125, R116, RZ ;  /* 0x000000747d7f7210 */ /* 0x000fc60007f1e0ff */
[----:B------:R-:W-:Y:S01]  /*2950*/  IMAD.X R124, R123, 0x1, R117, P1 ;  /* 0x000000017b7c7824 */ /* 0x000fe200008e0675 */
[----:B------:R-:W-:Y:S01]  /*2960*/  IADD3 R129, P1, R127, R116, RZ ;  /* 0x000000747f817210 */ /* 0x000fe20007f3e0ff */
[----:B------:R-:W-:Y:S01]  /*2970*/  IMAD.IADD R105, R105, 0x1, R7 ;  /* 0x0000000169697824 */ /* 0x000fe200078e0207 */
[C---:B------:R-:W-:Y:S01]  /*2980*/  IADD3 R8, R22.reuse, 0x20, RZ ;  /* 0x0000002016087810 */ /* 0x040fe20007ffe0ff */
[----:B------:R-:W-:Y:S01]  /*2990*/  IMAD.IADD R107, R7, 0x1, R107 ;  /* 0x00000001076b7824 */ /* 0x000fe200078e026b */
[----:B------:R-:W-:Y:S01]  /*29a0*/  LOP3.LUT R7, R29, 0x38, R9, 0xf8, !PT ;  /* 0x000000381d077812 */ /* 0x000fe200078ef809 */
[C---:B------:R-:W-:Y:S02]  /*29b0*/  VIADD R14, R22.reuse, 0x60 ;  /* 0x00000060160e7836 */ /* 0x040fe40000000000 */
[----:B------:R-:W-:Y:S02]  /*29c0*/  VIADD R12, R22, 0x80 ;  /* 0x00000080160c7836 */ /* 0x000fe40000000000 */
[----:B------:R-:W-:Y:S01]  /*29d0*/  IMAD.X R126, R124, 0x1, R117, P0 ;  /* 0x000000017c7e7824 */ /* 0x000fe200000e0675 */
[----:B------:R-:W-:Y:S01]  /*29e0*/  IADD3 R20, P0, R100, R120, RZ ;  /* 0x0000007864147210 */ /* 0x000fe20007f1e0ff */
[----:B------:R-:W-:Y:S01]  /*29f0*/  IMAD.IADD R122, R121, 0x1, R5 ;  /* 0x00000001797a7824 */ /* 0x000fe200078e0205 */
[----:B------:R-:W-:Y:S01]  /*2a00*/  LOP3.LUT R6, R7, R164, RZ, 0x3c, !PT ;  /* 0x000000a407067212 */ /* 0x000fe200078e3cff */
[----:B------:R-:W-:Y:S01]  /*2a10*/  IMAD.IADD R15, R101, 0x1, R15 ;  /* 0x00000001650f7824 */ /* 0x000fe200078e020f */
[----:B------:R-:W-:Y:S01]  /*2a20*/  SHF.R.S32.HI R154, RZ, 0x1f, R8 ;  /* 0x0000001fff9a7819 */ /* 0x000fe20000011408 */
[----:B------:R-:W-:Y:S01]  /*2a30*/  IMAD.X R128, R126, 0x1, R117, P1 ;  /* 0x000000017e807824 */ /* 0x000fe200008e0675 */
[----:B------:R-:W-:Y:S01]  /*2a40*/  SHF.R.S32.HI R151, RZ, 0x1f, R14 ;  /* 0x0000001fff977819 */ /* 0x000fe2000001140e */
[----:B------:R-:W-:Y:S01]  /*2a50*/  IMAD.WIDE.U32 R104, R147, R108, R104 ;  /* 0x0000006c93687225 */ /* 0x000fe200078e0068 */
[----:B------:R-:W-:-:S02]  /*2a60*/  SHF.R.S32.HI R150, RZ, 0x1f, R12 ;  /* 0x0000001fff967819 */ /* 0x000fc4000001140c */
[----:B------:R-:W-:Y:S01]  /*2a70*/  IADD3 R14, P1, R100, 0x40, RZ ;  /* 0x00000040640e7810 */ /* 0x000fe20007f3e0ff */
[----:B------:R-:W-:Y:S01]  /*2a80*/  IMAD.WIDE.U32 R106, R147, R108, R106 ;  /* 0x0000006c936a7225 */ /* 0x000fe200078e006a */
[----:B------:R-:W-:-:S03]  /*2a90*/  IADD3 R12, P3, R20, 0x40, RZ ;  /* 0x00000040140c7810 */ /* 0x000fc60007f7e0ff */
[----:B------:R-:W-:Y:S02]  /*2aa0*/  IMAD R7, R115, 0xb0, RZ ;  /* 0x000000b073077824 */ /* 0x000fe400078e02ff */
[C---:B------:R-:W-:Y:S02]  /*2ab0*/  IMAD.SHL.U32 R31, R114.reuse, 0x20, RZ ;  /* 0x00000020721f7824 */ /* 0x040fe400078e00ff */
[C---:B------:R-:W-:Y:S02]  /*2ac0*/  IMAD.SHL.U32 R30, R114.reuse, 0x40, RZ ;  /* 0x00000040721e7824 */ /* 0x040fe400078e00ff */
[----:B------:R-:W-:Y:S02]  /*2ad0*/  IMAD.SHL.U32 R29, R114, 0x80, RZ ;  /* 0x00000080721d7824 */ /* 0x000fe400078e00ff */
[----:B------:R-:W-:Y:S01]  /*2ae0*/  IMAD.WIDE.U32 R110, R147, R114, R110 ;  /* 0x00000072936e7225 */ /* 0x000fe200078e006e */
[----:B------:R-:W-:-:S03]  /*2af0*/  LOP3.LUT R21, R9, 0xfffffff8, RZ, 0xc0, !PT ;  /* 0xfffffff809157812 */ /* 0x000fc600078ec0ff */
[----:B------:R-:W-:Y:S01]  /*2b00*/  IMAD.WIDE.U32 R112, R147, R114, R112 ;  /* 0x0000007293707225 */ /* 0x000fe200078e0070 */
[----:B------:R-:W-:-:S03]  /*2b10*/  IADD3 R133, P2, R129, R116, RZ ;  /* 0x0000007481857210 */ /* 0x000fc60007f5e0ff */
[C---:B------:R-:W-:Y:S02]  /*2b20*/  VIADD R26, R22.reuse, 0x40 ;  /* 0x00000040161a7836 */ /* 0x040fe40000000000 */
[----:B------:R-:W-:Y:S02]  /*2b30*/  VIADD R8, R22, 0xa0 ;  /* 0x000000a016087836 */ /* 0x000fe40000000000 */
[----:B------:R-:W-:-:S04]  /*2b40*/  IMAD.WIDE.U32 R108, R108, 0xb0, RZ ;  /* 0x000000b06c6c7825 */ /* 0x000fc800078e00ff */
[----:B------:R-:W-:-:S04]  /*2b50*/  IMAD.WIDE.U32 R114, R114, 0xb0, RZ ;  /* 0x000000b072727825 */ /* 0x000fc800078e00ff */
[----:B------:R-:W-:Y:S02]  /*2b60*/  IMAD.SHL.U32 R43, R13, 0x2, RZ ;  /* 0x000000020d2b7824 */ /* 0x000fe400078e00ff */
[----:B------:R-:W-:Y:S01]  /*2b70*/  IMAD.X R13, R122, 0x1, R15, P0 ;  /* 0x000000017a0d7824 */ /* 0x000fe200000e060f */
[----:B------:R-:W-:Y:S01]  /*2b80*/  SHF.R.S32.HI R152, RZ, 0x1f, R26 ;  /* 0x0000001fff987819 */ /* 0x000fe2000001141a */
[----:B------:R-:W-:Y:S01]  /*2b90*/  IMAD.IADD R141, R141, 0x1, R6 ;  /* 0x000000018d8d7824 */ /* 0x000fe200078e0206 */
[----:B------:R-:W-:Y:S01]  /*2ba0*/  SHF.R.S32.HI R148, RZ, 0x1f, R8 ;  /* 0x0000001fff947819 */ /* 0x000fe20000011408 */
[----:B------:R-:W-:Y:S01]  /*2bb0*/  IMAD.IADD R134, R115, 0x1, R7 ;  /* 0x0000000173867824 */ /* 0x000fe200078e0207 */
[----:B------:R-:W-:Y:S01]  /*2bc0*/  IADD3 R135, R109, R135, RZ ;  /* 0x000000876d877210 */ /* 0x000fe20007ffe0ff */
[----:B------:R-:W-:Y:S01]  /*2bd0*/  IMAD.IADD R28, R105, 0x1, R27 ;  /* 0x00000001691c7824 */ /* 0x000fe200078e021b */
[----:B------:R-:W-:Y:S01]  /*2be0*/  IADD3 R26, R111, R3, RZ ;  /* 0x000000036f1a7210 */ /* 0x000fe20007ffe0ff */
[----:B------:R-:W-:Y:S01]  /*2bf0*/  IMAD.X R11, RZ, RZ, R15, P1 ;  /* 0x000000ffff0b7224 */ /* 0x000fe200008e060f */
[----:B------:R-:W-:Y:S01]  /*2c00*/  ISETP.GE.AND P0, PT, R16, UR4, PT ;  /* 0x0000000410007c0c */ /* 0x000fe2000bf06270 */
[----:B------:R-:W-:Y:S01]  /*2c10*/  IMAD.IADD R143, R143, 0x1, R4 ;  /* 0x000000018f8f7824 */ /* 0x000fe200078e0204 */
[----:B------:R-:W-:Y:S01]  /*2c20*/  ISETP.GE.AND P1, PT, R221, UR4, PT ;  /* 0x00000004dd007c0c */ /* 0x000fe2000bf26270 */
[----:B------:R-:W-:Y:S01]  /*2c30*/  IMAD.IADD R27, R27, 0x1, R107 ;  /* 0x000000011b1b7824 */ /* 0x000fe200078e026b */
[----:B------:R-:W-:Y:S01]  /*2c40*/  SHF.R.S32.HI R9, RZ, 0x3, R9 ;  /* 0x00000003ff097819 */ /* 0x000fe20000011409 */
[----:B------:R-:W-:Y:S01]  /*2c50*/  IMAD.IADD R10, R3, 0x1, R113 ;  /* 0x00000001030a7824 */ /* 0x000fe200078e0271 */
[----:B------:R-:W-:Y:S01]  /*2c60*/  SHF.R.S32.HI R8, RZ, 0x1f, R21 ;  /* 0x0000001fff087819 */ /* 0x000fe20000011415 */
[----:B------:R-:W-:Y:S01]  /*2c70*/  IMAD.X R7, RZ, RZ, R13, P3 ;  /* 0x000000ffff077224 */ /* 0x000fe200018e060d */
[----:B------:R-:W-:Y:S01]  /*2c80*/  IADD3.X R132, R128, R117, RZ, P2, !PT ;  /* 0x0000007580847210 */ /* 0x000fe200017fe4ff */
[----:B------:R-:W-:Y:S01]  /*2c90*/  IMAD.IADD R6, R103, 0x1, R45 ;  /* 0x0000000167067824 */ /* 0x000fe200078e022d */
[----:B------:R-:W-:Y:S06]  /*2ca0*/  @!P6 BAR.SYNC.DEFER_BLOCKING 0x9, 0x100 ;  /* 0x024400000000eb1d */ /* 0x000fec0000010000 */
.L_x_550:
[----:B--2---:R-:W2:Y:S01]  /*2cb0*/  LDL R0, [R1+0x4c] ;  /* 0x00004c0001007983 */ /* 0x004ea20000100800 */
[----:B0-----:R-:W0:Y:S03]  /*2cc0*/  LDC R92, c[0x0][0x3f4] ;  /* 0x0000fd00ff5c7b82 */ /* 0x001e260000000800 */
[----:B---34-:R-:W3:Y:S01]  /*2cd0*/  LDL.LU R51, [R1] ;  /* 0x0000000001337983 */ /* 0x018ee20000300800 */
[----:B------:R-:W-:Y:S01]  /*2ce0*/  VIADD R24, R24, 0xffffffff ;  /* 0xffffffff18187836 */ /* 0x000fe20000000000 */
[----:B------:R-:W-:Y:S05]  /*2cf0*/  YIELD ;  /* 0x0000000000007946 */ /* 0x000fea0003800000 */
[----:B------:R-:W-:Y:S01]  /*2d00*/  ISETP.GT.AND P3, PT, R24, R130, PT ;  /* 0x000000821800720c */ /* 0x000fe20003f64270 */
[----:B------:R-:W-:Y:S01]  /*2d10*/  BSSY B0, `(.L_x_427) ;  /* 0x00008c1000007945 */ /* 0x000fe20003800000 */
[----:B0-----:R-:W-:Y:S01]  /*2d20*/  ISETP.GE.AND P2, PT, R92, 0x1, PT ;  /* 0x000000015c00780c */ /* 0x001fe20003f46270 */
[----:B--2---:R-:W-:Y:S01]  /*2d30*/  IMAD R5, R23, 0x5800, R0 ;  /* 0x0000580017057824 */ /* 0x004fe200078e0200 */
[----:B---3--:R-:W-:-:S03]  /*2d40*/  LOP3.LUT R51, R51, 0xffffffef, RZ, 0xc0, !PT ;  /* 0xffffffef33337812 */ /* 0x008fc600078ec0ff */
[----:B------:R-:W-:-:S06]  /*2d50*/  IMAD R5, R5, 0x2, R2 ;  /* 0x0000000205057824 */ /* 0x000fcc00078e0202 */
[----:B------:R-:W-:-:S05]  /*2d60*/  @P3 LOP3.LUT R51, R51, 0x10, RZ, 0xfc, !PT ;  /* 0x0000001033333812 */ /* 0x000fca00078efcff */
[----:B------:R0:W-:Y:S01]  /*2d70*/  STL [R1], R51 ;  /* 0x0000003301007387 */ /* 0x0001e20000100800 */
[----:B------:R-:W-:Y:S05]  /*2d80*/  @!P2 BRA `(.L_x_428) ;  /* 0x00000080008ca947 */ /* 0x000fea0003800000 */
[----:B------:R-:W-:Y:S01]  /*2d90*/  ULDC.U8 UR4, c[0x0][0x410] ;  /* 0x0001040000047ab9 */ /* 0x000fe20000000000 */
[----:B------:R-:W-:Y:S01]  /*2da0*/  SHF.R.S32.HI R3, RZ, 0x1f, R24 ;  /* 0x0000001fff037819 */ /* 0x000fe20000011418 */
[-C--:B------:R-:W-:Y:S01]  /*2db0*/  IMAD R4, R135, R24.reuse, RZ ;  /* 0x0000001887047224 */ /* 0x080fe200078e02ff */
[----:B------:R-:W-:Y:S01]  /*2dc0*/  ISETP.NE.AND P2, PT, RZ, UR4, PT ;  /* 0x00000004ff007c0c */ /* 0x000fe2000bf45270 */
[-C--:B------:R-:W-:Y:S02]  /*2dd0*/  IMAD R0, R41, R24.reuse, RZ ;  /* 0x0000001829007224 */ /* 0x080fe400078e02ff */
[----:B------:R-:W-:Y:S02]  /*2de0*/  IMAD R44, R134, R24, RZ ;  /* 0x00000018862c7224 */ /* 0x000fe400078e02ff */
[----:B------:R-:W-:Y:S02]  /*2df0*/  IMAD R45, R3, R108, R4 ;  /* 0x0000006c032d7224 */ /* 0x000fe400078e0204 */
[----:B------:R-:W-:-:S02]  /*2e00*/  IMAD R4, R24, -0xb0, R25 ;  /* 0xffffff5018047824 */ /* 0x000fc400078e0219 */
[----:B------:R-:W-:-:S03]  /*2e10*/  IMAD.WIDE.U32 R96, R108, R24, RZ ;  /* 0x000000186c607225 */ /* 0x000fc600078e00ff */
[----:B------:R-:W-:Y:S01]  /*2e20*/  VIMNMX R4, R4, 0xb0, PT ;  /* 0x000000b004047848 */ /* 0x000fe20003fe0100 */
[C---:B------:R-:W-:Y:S02]  /*2e30*/  IMAD R93, R3.reuse, R156, R0 ;  /* 0x0000009c035d7224 */ /* 0x040fe400078e0200 */
[----:B------:R-:W-:Y:S01]  /*2e40*/  IMAD R47, R3, R114, R44 ;  /* 0x00000072032f7224 */ /* 0x000fe200078e022c */
[----:B------:R-:W-:Y:S01]  /*2e50*/  IADD3 R3, R97, R45, RZ ;  /* 0x0000002d61037210 */ /* 0x000fe20007ffe0ff */
[----:B------:R-:W-:-:S04]  /*2e60*/  IMAD.WIDE.U32 R136, R156, R24, RZ ;  /* 0x000000189c887225 */ /* 0x000fc800078e00ff */
[----:B------:R-:W-:-:S04]  /*2e70*/  IMAD.WIDE.U32 R94, R114, R24, RZ ;  /* 0x00000018725e7225 */ /* 0x000fc800078e00ff */
[----:B------:R-:W-:Y:S02]  /*2e80*/  IMAD.IADD R93, R137, 0x1, R93 ;  /* 0x00000001895d7824 */ /* 0x000fe400078e025d */
[----:B------:R-:W-:Y:S01]  /*2e90*/  IMAD.IADD R0, R95, 0x1, R47 ;  /* 0x000000015f007824 */ /* 0x000fe200078e022f */
[----:B------:R-:W-:Y:S06]  /*2ea0*/  @!P2 BRA `(.L_x_429) ;  /* 0x0000003c0094a947 */ /* 0x000fec0003800000 */
[----:B------:R-:W-:Y:S01]  /*2eb0*/  ISETP.GE.AND P3, PT, R22, R4, PT ;  /* 0x000000041600720c */ /* 0x000fe20003f66270 */
[----:B------:R-:W-:Y:S01]  /*2ec0*/  BSSY B1, `(.L_x_430) ;  /* 0x000001c000017945 */ /* 0x000fe20003800000 */
[----:B------:R-:W-:Y:S02]  /*2ed0*/  CS2R R80, SRZ ;  /* 0x0000000000507805 */ /* 0x000fe4000001ff00 */
[----:B------:R-:W-:Y:S02]  /*2ee0*/  CS2R R88, SRZ ;  /* 0x0000000000587805 */ /* 0x000fe4000001ff00 */
[----:B------:R-:W-:Y:S02]  /*2ef0*/  CS2R R98, SRZ ;  /* 0x0000000000627805 */ /* 0x000fe4000001ff00 */
[----:B------:R-:W-:Y:S02]  /*2f00*/  CS2R R90, SRZ ;  /* 0x00000000005a7805 */ /* 0x000fe4000001ff00 */
[----:B------:R-:W-:-:S03]  /*2f10*/  CS2R R138, SRZ ;  /* 0x00000000008a7805 */ /* 0x000fc6000001ff00 */
[----:B------:R-:W-:Y:S05]  /*2f20*/  @P3 BRA `(.L_x_431) ;  /* 0x0000000000543947 */ /* 0x000fea0003800000 */
[----:B------:R-:W-:Y:S01]  /*2f30*/  IADD3 R45, P2, R104, R96, RZ ;  /* 0x00000060682d7210 */ /* 0x000fe20007f5e0ff */
[----:B------:R-:W-:Y:S01]  /*2f40*/  ULDC.64 UR4, c[0x0][0x3e8] ;  /* 0x0000fa0000047ab9 */ /* 0x000fe20000000a00 */
[----:B------:R-:W-:Y:S02]  /*2f50*/  CS2R R98, SRZ ;  /* 0x0000000000627805 */ /* 0x000fe4000001ff00 */
[----:B------:R-:W-:Y:S01]  /*2f60*/  CS2R R138, SRZ ;  /* 0x00000000008a7805 */ /* 0x000fe2000001ff00 */
[----:B------:R-:W-:Y:S01]  /*2f70*/  ULDC.64 UR6, c[0x0][0x208] ;  /* 0x0000820000067ab9 */ /* 0x000fe20000000a00 */
[----:B------:R-:W-:Y:S01]  /*2f80*/  IMAD.X R46, R3, 0x1, R28, P2 ;  /* 0x00000001032e7824 */ /* 0x000fe200010e061c */
[----:B------:R-:W-:-:S05]  /*2f90*/  IADD3 R47, P2, R110, R94, RZ ;  /* 0x0000005e6e2f7210 */ /* 0x000fca0007f5e0ff */
[----:B------:R-:W-:Y:S01]  /*2fa0*/  IMAD.X R48, R0, 0x1, R26, P2 ;  /* 0x0000000100307824 */ /* 0x000fe200010e061a */
[----:B------:R-:W-:-:S04]  /*2fb0*/  LEA R44, P2, R45, UR4, 0x1 ;  /* 0x000000042d2c7c11 */ /* 0x000fc8000f8408ff */
[----:B------:R-:W-:Y:S01]  /*2fc0*/  LEA.HI.X R45, R45, UR5, R46, 0x1, P2 ;  /* 0x000000052d2d7c11 */ /* 0x000fe200090f0c2e */
[----:B------:R-:W-:Y:S02]  /*2fd0*/  ULDC.64 UR4, c[0x0][0x400] ;  /* 0x0001000000047ab9 */ /* 0x000fe40000000a00 */
[----:B------:R-:W-:-:S04]  /*2fe0*/  LEA R46, P2, R47, UR4, 0x1 ;  /* 0x000000042f2e7c11 */ /* 0x000fc8000f8408ff */
[----:B------:R-:W-:Y:S02]  /*2ff0*/  LEA.HI.X R47, R47, UR5, R48, 0x1, P2 ;  /* 0x000000052f2f7c11 */ /* 0x000fe400090f0c30 */
[----:B------:R-:W-:Y:S02]  /*3000*/  ISETP.GE.AND P2, PT, R18, R92, PT ;  /* 0x0000005c1200720c */ /* 0x000fe40003f46270 */
[----:B------:R-:W-:Y:S02]  /*3010*/  CS2R R88, SRZ ;  /* 0x0000000000587805 */ /* 0x000fe4000001ff00 */
[----:B------:R-:W-:-:S09]  /*3020*/  CS2R R90, SRZ ;  /* 0x00000000005a7805 */ /* 0x000fd2000001ff00 */
[----:B------:R1:W5:Y:S04]  /*3030*/  @!P2 LDG.E.64 R98, desc[UR6][R44.64] ;  /* 0x000000062c62a981 */ /* 0x000368000c1e1b00 */
[----:B------:R1:W5:Y:S01]  /*3040*/  @!P2 LDG.E.64 R138, desc[UR6][R46.64] ;  /* 0x000000062e8aa981 */ /* 0x000362000c1e1b00 */
[----:B------:R-:W-:-:S13]  /*3050*/  ISETP.GE.AND P2, PT, R220, R92, PT ;  /* 0x0000005cdc00720c */ /* 0x000fda0003f46270 */
[----:B------:R1:W5:Y:S04]  /*3060*/  @!P2 LDG.E.64 R88, desc[UR6][R44.64+0x40] ;  /* 0x000040062c58a981 */ /* 0x000368000c1e1b00 */
[----:B------:R1:W5:Y:S02]  /*3070*/  @!P2 LDG.E.64 R90, desc[UR6][R46.64+0x40] ;  /* 0x000040062e5aa981 */ /* 0x000364000c1e1b00 */
.L_x_431:
[----:B------:R-:W-:Y:S05]  /*3080*/  BSYNC B1 ;  /* 0x0000000000017941 */ /* 0x000fea0003800000 */
.L_x_430:
[----:B------:R-:W-:Y:S01]  /*3090*/  VIADD R48, R22, 0x20 ;  /* 0x0000002016307836 */ /* 0x000fe20000000000 */
[----:B-1---5:R-:W-:Y:S01]  /*30a0*/  MOV R46, R98 ;  /* 0x00000062002e7202 */ /* 0x022fe20000000f00 */
[----:B------:R-:W-:Y:S01]  /*30b0*/  IMAD.MOV.U32 R44, RZ, RZ, R88 ;  /* 0x000000ffff2c7224 */ /* 0x000fe200078e0058 */
[----:B------:R-:W-:Y:S01]  /*30c0*/  BSSY B1, `(.L_x_432) ;  /* 0x0000025000017945 */ /* 0x000fe20003800000 */
[----:B------:R-:W-:Y:S01]  /*30d0*/  IMAD.MOV.U32 R45, RZ, RZ, R89 ;  /* 0x000000ffff2d7224 */ /* 0x000fe200078e0059 */
[----:B------:R-:W-:Y:S01]  /*30e0*/  ISETP.GE.AND P4, PT, R48, R4, PT ;  /* 0x000000043000720c */ /* 0x000fe20003f86270 */
[----:B------:R-:W-:Y:S01]  /*30f0*/  IMAD.MOV.U32 R47, RZ, RZ, R91 ;  /* 0x000000ffff2f7224 */ /* 0x000fe200078e005b */
[----:B------:R-:W-:Y:S02]  /*3100*/  PRMT R179, R46, 0x7610, R179 ;  /* 0x000076102eb37816 */ /* 0x000fe400000000b3 */
[----:B------:R-:W-:Y:S02]  /*3110*/  CS2R R84, SRZ ;  /* 0x0000000000547805 */ /* 0x000fe4000001ff00 */
[----:B------:R-:W-:Y:S01]  /*3120*/  PRMT R187, R44, 0x5410, R45 ;  /* 0x000054102cbb7816 */ /* 0x000fe2000000002d */
[----:B------:R-:W-:Y:S01]  /*3130*/  IMAD.MOV.U32 R44, RZ, RZ, R99 ;  /* 0x000000ffff2c7224 */ /* 0x000fe200078e0063 */
[----:B------:R-:W-:Y:S01]  /*3140*/  PRMT R189, R47, 0x7610, R189 ;  /* 0x000076102fbd7816 */ /* 0x000fe200000000bd */
[----:B------:R-:W-:Y:S01]  /*3150*/  IMAD.MOV.U32 R45, RZ, RZ, R90 ;  /* 0x000000ffff2d7224 */ /* 0x000fe200078e005a */
[----:B------:R-:W-:-:S02]  /*3160*/  CS2R R82, SRZ ;  /* 0x0000000000527805 */ /* 0x000fc4000001ff00 */
[----:B------:R-:W-:Y:S01]  /*3170*/  CS2R R86, SRZ ;  /* 0x0000000000567805 */ /* 0x000fe2000001ff00 */
[----:B------:R-:W-:Y:S01]  /*3180*/  IMAD.MOV.U32 R49, RZ, RZ, R138 ;  /* 0x000000ffff317224 */ /* 0x000fe200078e008a */
[----:B------:R-:W-:Y:S02]  /*3190*/  MOV R50, R139 ;  /* 0x0000008b00327202 */ /* 0x000fe40000000f00 */
[----:B------:R-:W-:Y:S01]  /*31a0*/  PRMT R188, R44, 0x5410, R45 ;  /* 0x000054102cbc7816 */ /* 0x000fe2000000002d */
[----:B------:R-:W-:Y:S06]  /*31b0*/  @P4 BRA `(.L_x_433) ;  /* 0x0000000000544947 */ /* 0x000fec0003800000 */
[----:B------:R-:W-:Y:S01]  /*31c0*/  IADD3 R45, P2, P5, R104, R96, R37 ;  /* 0x00000060682d7210 */ /* 0x000fe20007d5e025 */
[----:B------:R-:W-:Y:S01]  /*31d0*/  ULDC.64 UR4, c[0x0][0x3e8] ;  /* 0x0000fa0000047ab9 */ /* 0x000fe20000000a00 */
[----:B------:R-:W-:Y:S02]  /*31e0*/  CS2R R84, SRZ ;  /* 0x0000000000547805 */ /* 0x000fe4000001ff00 */
[----:B------:R-:W-:Y:S02]  /*31f0*/  CS2R R86, SRZ ;  /* 0x0000000000567805 */ /* 0x000fe4000001ff00 */
[----:B------:R-:W-:Y:S01]  /*3200*/  IADD3.X R46, R28, R3, R40, P2, P5 ;  /* 0x000000031c2e7210 */ /* 0x000fe200017ea428 */
[----:B------:R-:W-:Y:S01]  /*3210*/  ULDC.64 UR6, c[0x0][0x208] ;  /* 0x0000820000067ab9 */ /* 0x000fe20000000a00 */
[----:B------:R-:W-:-:S04]  /*3220*/  IADD3 R47, P2, P5, R110, R94, R31 ;  /* 0x0000005e6e2f7210 */ /* 0x000fc80007d5e01f */
[----:B------:R-:W-:Y:S02]  /*3230*/  IADD3.X R48, R26, R0, R34, P2, P5 ;  /* 0x000000001a307210 */ /* 0x000fe400017ea422 */
        /* <DEDUP_REMOVED lines=13> */
.L_x_433:
[----:B------:R-:W-:Y:S05]  /*3310*/  BSYNC B1 ;  /* 0x0000000000017941 */ /* 0x000fea0003800000 */
.L_x_432:
[----:B------:R-:W-:Y:S01]  /*3320*/  VIADD R48, R22, 0x40 ;  /* 0x0000004016307836 */ /* 0x000fe20000000000 */
[----:B0-----:R-:W-:Y:S01]  /*3330*/  LOP3.LUT R51, R51, 0xfffffffb, RZ, 0xc0, !PT ;  /* 0xfffffffb33337812 */ /* 0x001fe200078ec0ff */
[----:B-1---5:R-:W-:Y:S01]  /*3340*/  IMAD.MOV.U32 R44, RZ, RZ, R80 ;  /* 0x000000ffff2c7224 */ /* 0x022fe200078e0050 */
[----:B------:R-:W-:Y:S01]  /*3350*/  MOV R47, R83 ;  /* 0x00000053002f7202 */ /* 0x000fe20000000f00 */
[----:B------:R-:W-:Y:S01]  /*3360*/  IMAD.MOV.U32 R45, RZ, RZ, R81 ;  /* 0x000000ffff2d7224 */ /* 0x000fe200078e0051 */
[----:B------:R-:W-:Y:S01]  /*3370*/  ISETP.GE.AND P2, PT, R48, R4, PT ;  /* 0x000000043000720c */ /* 0x000fe20003f46270 */
[----:B------:R-:W-:Y:S01]  /*3380*/  IMAD.MOV.U32 R46, RZ, RZ, R82 ;  /* 0x000000ffff2e7224 */ /* 0x000fe200078e0052 */
[----:B------:R-:W-:Y:S01]  /*3390*/  BSSY B1, `(.L_x_434) ;  /* 0x0000027000017945 */ /* 0x000fe20003800000 */
[----:B------:R-:W-:Y:S02]  /*33a0*/  PRMT R179, R179, 0x5410, R49 ;  /* 0x00005410b3b37816 */ /* 0x000fe40000000031 */
[----:B------:R-:W-:-:S02]  /*33b0*/  CS2R R64, SRZ ;  /* 0x0000000000407805 */ /* 0x000fc4000001ff00 */
[----:B------:R-:W-:Y:S01]  /*33c0*/  PRMT R169, R45, 0x5410, R44 ;  /* 0x000054102da97816 */ /* 0x000fe2000000002c */
[----:B------:R-:W-:Y:S01]  /*33d0*/  IMAD.MOV.U32 R44, RZ, RZ, R84 ;  /* 0x000000ffff2c7224 */ /* 0x000fe200078e0054 */
[----:B------:R-:W-:Y:S01]  /*33e0*/  PRMT R189, R189, 0x5410, R50 ;  /* 0x00005410bdbd7816 */ /* 0x000fe20000000032 */
[----:B------:R-:W-:Y:S01]  /*33f0*/  IMAD.MOV.U32 R45, RZ, RZ, R85 ;  /* 0x000000ffff2d7224 */ /* 0x000fe200078e0055 */
[----:B------:R-:W-:Y:S02]  /*3400*/  PRMT R168, R47, 0x5410, R46 ;  /* 0x000054102fa87816 */ /* 0x000fe4000000002e */
[----:B------:R-:W-:Y:S02]  /*3410*/  CS2R R72, SRZ ;  /* 0x0000000000487805 */ /* 0x000fe4000001ff00 */
[----:B------:R-:W-:Y:S02]  /*3420*/  CS2R R76, SRZ ;  /* 0x00000000004c7805 */ /* 0x000fe4000001ff00 */
[----:B------:R-:W-:-:S02]  /*3430*/  CS2R R74, SRZ ;  /* 0x00000000004a7805 */ /* 0x000fc4000001ff00 */
[----:B------:R-:W-:Y:S02]  /*3440*/  @P2 LOP3.LUT R51, R51, 0x4, RZ, 0xfc, !PT ;  /* 0x0000000433332812 */ /* 0x000fe400078efcff */
[----:B------:R-:W-:Y:S02]  /*3450*/  CS2R R78, SRZ ;  /* 0x00000000004e7805 */ /* 0x000fe4000001ff00 */
[----:B------:R-:W-:Y:S01]  /*3460*/  PRMT R185, R45, 0x5410, R44 ;  /* 0x000054102db97816 */ /* 0x000fe2000000002c */
[----:B------:R-:W-:Y:S01]  /*3470*/  IMAD.MOV.U32 R49, RZ, RZ, R86 ;  /* 0x000000ffff317224 */ /* 0x000fe200078e0056 */
[----:B------:R0:W-:Y:S01]  /*3480*/  STL [R1], R51 ;  /* 0x0000003301007387 */ /* 0x0001e20000100800 */
[----:B------:R-:W-:Y:S01]  /*3490*/  IMAD.MOV.U32 R50, RZ, RZ, R87 ;  /* 0x000000ffff327224 */ /* 0x000fe200078e0057 */
        /* <DEDUP_REMOVED lines=22> */
.L_x_435:
[----:B------:R-:W-:Y:S05]  /*3600*/  BSYNC B1 ;  /* 0x0000000000017941 */ /* 0x000fea0003800000 */
.L_x_434:
[----:B------:R-:W-:Y:S01]  /*3610*/  IMAD.MOV.U32 R53, RZ, RZ, R51 ;  /* 0x000000ffff357224 */ /* 0x000fe200078e0033 */
[----:B-1---5:R-:W-:Y:S01]  /*3620*/  MOV R45, R73 ;  /* 0x00000049002d7202 */ /* 0x022fe20000000f00 */
[----:B0-----:R-:W-:Y:S01]  /*3630*/  VIADD R51, R22, 0x60 ;  /* 0x0000006016337836 */ /* 0x001fe20000000000 */
[----:B------:R-:W-:Y:S01]  /*3640*/  BSSY B1, `(.L_x_436) ;  /* 0x0000033000017945 */ /* 0x000fe20003800000 */
[----:B------:R-:W-:Y:S01]  /*3650*/  IMAD.MOV.U32 R44, RZ, RZ, R72 ;  /* 0x000000ffff2c7224 */ /* 0x000fe200078e0048 */
[----:B------:R-:W-:Y:S01]  /*3660*/  LOP3.LUT R53, R53, 0xfffffff7, RZ, 0xc0, !PT ;  /* 0xfffffff735357812 */ /* 0x000fe200078ec0ff */
[----:B------:R-:W-:Y:S01]  /*3670*/  IMAD.MOV.U32 R46, RZ, RZ, R74 ;  /* 0x000000ffff2e7224 */ /* 0x000fe200078e004a */
[----:B------:R-:W-:Y:S01]  /*3680*/  ISETP.GE.AND P2, PT, R51, R4, PT ;  /* 0x000000043300720c */ /* 0x000fe20003f46270 */
[----:B------:R-:W-:Y:S01]  /*3690*/  IMAD.MOV.U32 R47, RZ, RZ, R75 ;  /* 0x000000ffff2f7224 */ /* 0x000fe200078e004b */
[----:B------:R-:W-:Y:S01]  /*36a0*/  PRMT R153, R44, 0x5410, R45 ;  /* 0x000054102c997816 */ /* 0x000fe2000000002d */
[----:B------:R-:W-:Y:S01]  /*36b0*/  IMAD.MOV.U32 R44, RZ, RZ, R76 ;  /* 0x000000ffff2c7224 */ /* 0x000fe200078e004c */
[----:B------:R-:W-:Y:S01]  /*36c0*/  PRMT R186, R50, 0x5410, R49 ;  /* 0x0000541032ba7816 */ /* 0x000fe20000000031 */
[----:B------:R-:W-:Y:S01]  /*36d0*/  IMAD.MOV.U32 R45, RZ, RZ, R77 ;  /* 0x000000ffff2d7224 */ /* 0x000fe200078e004d */
[----:B------:R-:W-:-:S02]  /*36e0*/  PRMT R155, R46, 0x5410, R47 ;  /* 0x000054102e9b7816 */ /* 0x000fc4000000002f */
[----:B------:R-:W-:Y:S02]  /*36f0*/  CS2R R68, SRZ ;  /* 0x0000000000447805 */ /* 0x000fe4000001ff00 */
[----:B------:R-:W-:Y:S02]  /*3700*/  CS2R R66, SRZ ;  /* 0x0000000000427805 */ /* 0x000fe4000001ff00 */
[----:B------:R-:W-:Y:S02]  /*3710*/  CS2R R70, SRZ ;  /* 0x0000000000467805 */ /* 0x000fe4000001ff00 */
[----:B------:R-:W-:Y:S01]  /*3720*/  PRMT R167, R45, 0x5410, R44 ;  /* 0x000054102da77816 */ /* 0x000fe2000000002c */
[----:B------:R-:W-:Y:S01]  /*3730*/  IMAD.MOV.U32 R48, RZ, RZ, R79 ;  /* 0x000000ffff307224 */ /* 0x000fe200078e004f */
[----:B------:R-:W-:Y:S02]  /*3740*/  MOV R49, R78 ;  /* 0x0000004e00317202 */ /* 0x000fe40000000f00 */
[----:B------:R-:W-:-:S05]  /*3750*/  @P2 LOP3.LUT R53, R53, 0x8, RZ, 0xfc, !PT ;  /* 0x0000000835352812 */ /* 0x000fca00078efcff */
[----:B------:R0:W-:Y:S01]  /*3760*/  STL [R1], R53 ;  /* 0x0000003501007387 */ /* 0x0001e20000100800 */
[----:B------:R-:W-:Y:S05]  /*3770*/  @P2 BRA `(.L_x_437) ;  /* 0x00000000007c2947 */ /* 0x000fea0003800000 */
[----:B------:R-:W1:Y:S01]  /*3780*/  LDC.64 R44, c[0x0][0x3f8] ;  /* 0x0000fe00ff2c7b82 */ /* 0x000e620000000a00 */
[----:B------:R-:W-:Y:S01]  /*3790*/  IMAD.MOV.U32 R46, RZ, RZ, R96 ;  /* 0x000000ffff2e7224 */ /* 0x000fe200078e0060 */
[----:B------:R-:W-:Y:S01]  /*37a0*/  ULDC.64 UR4, c[0x0][0x3e8] ;  /* 0x0000fa0000047ab9 */ /* 0x000fe20000000a00 */
[----:B------:R-:W-:Y:S01]  /*37b0*/  IMAD.MOV.U32 R47, RZ, RZ, R3 ;  /* 0x000000ffff2f7224 */ /* 0x000fe200078e0003 */
[----:B------:R-:W-:Y:S02]  /*37c0*/  CS2R R68, SRZ ;  /* 0x0000000000447805 */ /* 0x000fe4000001ff00 */
[----:B------:R-:W-:Y:S01]  /*37d0*/  CS2R R70, SRZ ;  /* 0x0000000000467805 */ /* 0x000fe2000001ff00 */
[----:B------:R-:W-:Y:S01]  /*37e0*/  ULDC.64 UR6, c[0x0][0x208] ;  /* 0x0000820000067ab9 */ /* 0x000fe20000000a00 */
[----:B-1----:R-:W-:-:S04]  /*37f0*/  IMAD.WIDE.U32 R46, R44, 0x60, R46 ;  /* 0x000000602c2e7825 */ /* 0x002fc800078e002e */
[----:B------:R-:W-:Y:S01]  /*3800*/  IMAD R45, R45, 0x60, RZ ;  /* 0x000000602d2d7824 */ /* 0x000fe200078e02ff */
[----:B------:R-:W-:Y:S01]  /*3810*/  IADD3 R51, P2, R104, R46, RZ ;  /* 0x0000002e68337210 */ /* 0x000fe20007f5e0ff */
[----:B------:R-:W-:-:S03]  /*3820*/  IMAD.MOV.U32 R46, RZ, RZ, R94 ;  /* 0x000000ffff2e7224 */ /* 0x000fc600078e005e */
[----:B------:R-:W-:Y:S01]  /*3830*/  IADD3.X R52, R28, R47, R45, P2, !PT ;  /* 0x0000002f1c347210 */ /* 0x000fe200017fe42d */
[----:B------:R-:W-:Y:S01]  /*3840*/  IMAD.MOV.U32 R47, RZ, RZ, R0 ;  /* 0x000000ffff2f7224 */ /* 0x000fe200078e0000 */
[----:B------:R-:W1:Y:S02]  /*3850*/  LDC.64 R44, c[0x0][0x408] ;  /* 0x00010200ff2c7b82 */ /* 0x000e640000000a00 */
[----:B-1----:R-:W-:-:S04]  /*3860*/  IMAD.WIDE.U32 R46, R44, 0x60, R46 ;  /* 0x000000602c2e7825 */ /* 0x002fc800078e002e */
[----:B------:R-:W-:Y:S01]  /*3870*/  IMAD R45, R45, 0x60, RZ ;  /* 0x000000602d2d7824 */ /* 0x000fe200078e02ff */
[----:B------:R-:W-:-:S04]  /*3880*/  IADD3 R50, P2, R110, R46, RZ ;  /* 0x0000002e6e327210 */ /* 0x000fc80007f5e0ff */
[----:B------:R-:W-:Y:S02]  /*3890*/  IADD3.X R47, R26, R47, R45, P2, !PT ;  /* 0x0000002f1a2f7210 */ /* 0x000fe400017fe42d */
        /* <DEDUP_REMOVED lines=13> */
.L_x_437:
[----:B------:R-:W-:Y:S05]  /*3970*/  BSYNC B1 ;  /* 0x0000000000017941 */ /* 0x000fea0003800000 */
.L_x_436:
[----:B-1----:R-:W-:Y:S01]  /*3980*/  VIADD R47, R22, 0x80 ;  /* 0x00000080162f7836 */ /* 0x002fe20000000000 */
[----:B------:R-:W-:Y:S01]  /*3990*/  MOV R46, R53 ;  /* 0x00000035002e7202 */ /* 0x000fe20000000f00 */
[----:B-----5:R-:W-:Y:S01]  /*39a0*/  IMAD.MOV.U32 R44, RZ, RZ, R64 ;  /* 0x000000ffff2c7224 */ /* 0x020fe200078e0040 */
[----:B------:R-:W-:Y:S01]  /*39b0*/  BSSY B1, `(.L_x_438) ;  /* 0x0000026000017945 */ /* 0x000fe20003800000 */
[----:B------:R-:W-:Y:S01]  /*39c0*/  IMAD.MOV.U32 R45, RZ, RZ, R65 ;  /* 0x000000ffff2d7224 */ /* 0x000fe200078e0041 */
[----:B------:R-:W-:Y:S02]  /*39d0*/  ISETP.GE.AND P2, PT, R47, R4, PT ;  /* 0x000000042f00720c */ /* 0x000fe40003f46270 */
[----:B------:R-:W-:Y:S02]  /*39e0*/  CS2R R56, SRZ ;  /* 0x0000000000387805 */ /* 0x000fe4000001ff00 */
[----:B------:R-:W-:Y:S02]  /*39f0*/  LOP3.LUT R46, R46, 0xfffffffd, RZ, 0xc0, !PT ;  /* 0xfffffffd2e2e7812 */ /* 0x000fe400078ec0ff */
[----:B------:R-:W-:-:S02]  /*3a00*/  CS2R R60, SRZ ;  /* 0x00000000003c7805 */ /* 0x000fc4000001ff00 */
[----:B------:R-:W-:Y:S02]  /*3a10*/  PRMT R175, R48, 0x5410, R49 ;  /* 0x0000541030af7816 */ /* 0x000fe40000000031 */
[----:B------:R-:W-:Y:S02]  /*3a20*/  CS2R R48, SRZ ;  /* 0x0000000000307805 */ /* 0x000fe4000001ff00 */
[----:B------:R-:W-:Y:S02]  /*3a30*/  PRMT R166, R45, 0x5410, R44 ;  /* 0x000054102da67816 */ /* 0x000fe4000000002c */
[----:B------:R-:W-:Y:S02]  /*3a40*/  CS2R R58, SRZ ;  /* 0x00000000003a7805 */ /* 0x000fe4000001ff00 */
[----:B------:R-:W-:Y:S02]  /*3a50*/  CS2R R62, SRZ ;  /* 0x00000000003e7805 */ /* 0x000fe4000001ff00 */
[----:B0-----:R-:W-:-:S02]  /*3a60*/  CS2R R52, SRZ ;  /* 0x0000000000347805 */ /* 0x001fc4000001ff00 */
[----:B------:R-:W-:Y:S02]  /*3a70*/  CS2R R50, SRZ ;  /* 0x0000000000327805 */ /* 0x000fe4000001ff00 */
[----:B------:R-:W-:Y:S02]  /*3a80*/  CS2R R54, SRZ ;  /* 0x0000000000367805 */ /* 0x000fe4000001ff00 */
[----:B------:R-:W-:-:S05]  /*3a90*/  @P2 LOP3.LUT R46, R46, 0x2, RZ, 0xfc, !PT ;  /* 0x000000022e2e2812 */ /* 0x000fca00078efcff */
[----:B------:R0:W-:Y:S01]  /*3aa0*/  STL [R1], R46 ;  /* 0x0000002e01007387 */ /* 0x0001e20000100800 */
[----:B------:R-:W-:Y:S05]  /*3ab0*/  @P2 BRA `(.L_x_439) ;  /* 0x0000000000542947 */ /* 0x000fea0003800000 */
        /* <DEDUP_REMOVED lines=8> */
[----:B0-----:R-:W-:-:S04]  /*3b40*/  LEA R46, P2, R44, UR4, 0x1 ;  /* 0x000000042c2e7c11 */ /* 0x001fc8000f8408ff */
        /* <DEDUP_REMOVED lines=12> */
.L_x_439:
[----:B------:R-:W-:Y:S05]  /*3c10*/  BSYNC B1 ;  /* 0x0000000000017941 */ /* 0x000fea0003800000 */
.L_x_438:
[----:B-1----:R-:W-:Y:S01]  /*3c20*/  VIADD R44, R22, 0xa0 ;  /* 0x000000a0162c7836 */ /* 0x002fe20000000000 */
[----:B------:R-:W-:Y:S04]  /*3c30*/  BSSY B1, `(.L_x_440) ;  /* 0x0000020000017945 */ /* 0x000fe80003800000 */
[----:B------:R-:W-:-:S13]  /*3c40*/  ISETP.GE.AND P5, PT, R44, R4, PT ;  /* 0x000000042c00720c */ /* 0x000fda0003fa6270 */
[----:B------:R-:W-:Y:S05]  /*3c50*/  @P5 BRA `(.L_x_441) ;  /* 0x0000000000745947 */ /* 0x000fea0003800000 */
[----:B------:R-:W1:Y:S01]  /*3c60*/  LDC.64 R44, c[0x0][0x3f8] ;  /* 0x0000fe00ff2c7b82 */ /* 0x000e620000000a00 */
[----:B------:R-:W-:Y:S01]  /*3c70*/  IMAD.MOV.U32 R97, RZ, RZ, R3 ;  /* 0x000000ffff617224 */ /* 0x000fe200078e0003 */
[----:B------:R-:W-:Y:S01]  /*3c80*/  MOV R95, R0 ;  /* 0x00000000005f7202 */ /* 0x000fe20000000f00 */
[----:B------:R-:W-:Y:S01]  /*3c90*/  ULDC.64 UR4, c[0x0][0x3e8] ;  /* 0x0000fa0000047ab9 */ /* 0x000fe20000000a00 */
[----:B------:R-:W-:Y:S02]  /*3ca0*/  CS2R R52, SRZ ;  /* 0x0000000000347805 */ /* 0x000fe4000001ff00 */
[----:B------:R-:W-:Y:S01]  /*3cb0*/  CS2R R54, SRZ ;  /* 0x0000000000367805 */ /* 0x000fe2000001ff00 */
[----:B------:R-:W-:Y:S01]  /*3cc0*/  ULDC.64 UR6, c[0x0][0x208] ;  /* 0x0000820000067ab9 */ /* 0x000fe20000000a00 */
[----:B-1----:R-:W-:-:S04]  /*3cd0*/  IMAD.WIDE.U32 R96, R44, 0xa0, R96 ;  /* 0x000000a02c607825 */ /* 0x002fc800078e0060 */
[----:B------:R-:W-:Y:S01]  /*3ce0*/  IMAD R45, R45, 0xa0, RZ ;  /* 0x000000a02d2d7824 */ /* 0x000fe200078e02ff */
[----:B------:R-:W-:-:S04]  /*3cf0*/  IADD3 R3, P2, R104, R96, RZ ;  /* 0x0000006068037210 */ /* 0x000fc80007f5e0ff */
[----:B------:R-:W-:Y:S02]  /*3d00*/  IADD3.X R96, R28, R97, R45, P2, !PT ;  /* 0x000000611c607210 */ /* 0x000fe400017fe42d */
        /* <DEDUP_REMOVED lines=8> */
[----:B0-----:R-:W-:-:S04]  /*3d90*/  LEA R46, P2, R0, UR4, 0x1 ;  /* 0x00000004002e7c11 */ /* 0x001fc8000f8408ff */
        /* <DEDUP_REMOVED lines=9> */
.L_x_441:
[----:B------:R-:W-:Y:S05]  /*3e30*/  BSYNC B1 ;  /* 0x0000000000017941 */ /* 0x000fea0003800000 */
.L_x_440:
[----:B------:R-:W-:Y:S01]  /*3e40*/  IMAD.MOV.U32 R0, RZ, RZ, R68 ;  /* 0x000000ffff007224 */ /* 0x000fe200078e0044 */
[----:B------:R-:W-:Y:S01]  /*3e50*/  ISETP.NE.AND P2, PT, R224, 0x3, PT ;  /* 0x00000003e000780c */ /* 0x000fe20003f45270 */
[----:B------:R-:W-:Y:S02]  /*3e60*/  IMAD.MOV.U32 R3, RZ, RZ, R69 ;  /* 0x000000ffff037224 */ /* 0x000fe400078e0045 */
[----:B-1----:R-:W-:Y:S02]  /*3e70*/  IMAD.MOV.U32 R44, RZ, RZ, R66 ;  /* 0x000000ffff2c7224 */ /* 0x002fe400078e0042 */
[----:B------:R-:W-:Y:S01]  /*3e80*/  IMAD.MOV.U32 R45, RZ, RZ, R67 ;  /* 0x000000ffff2d7224 */ /* 0x000fe200078e0043 */
[----:B------:R-:W-:Y:S01]  /*3e90*/  PRMT R184, R3, 0x5410, R0 ;  /* 0x0000541003b87816 */ /* 0x000fe20000000000 */
[----:B------:R-:W-:Y:S01]  /*3ea0*/  IMAD.MOV.U32 R3, RZ, RZ, R70 ;  /* 0x000000ffff037224 */ /* 0x000fe200078e0046 */
[----:B------:R-:W-:Y:S01]  /*3eb0*/  PRMT R181, R181, 0x5410, R44 ;  /* 0x00005410b5b57816 */ /* 0x000fe2000000002c */
[----:B-----5:R-:W-:Y:S01]  /*3ec0*/  IMAD.MOV.U32 R0, RZ, RZ, R57 ;  /* 0x000000ffff007224 */ /* 0x020fe200078e0039 */
[----:B------:R-:W-:Y:S01]  /*3ed0*/  PRMT R182, R45, 0x7610, R182 ;  /* 0x000076102db67816 */ /* 0x000fe200000000b6 */
[----:B------:R-:W-:Y:S01]  /*3ee0*/  IMAD.MOV.U32 R45, RZ, RZ, R56 ;  /* 0x000000ffff2d7224 */ /* 0x000fe200078e0038 */
[----:B------:R-:W-:-:S04]  /*3ef0*/  MOV R44, R71 ;  /* 0x00000047002c7202 */ /* 0x000fc80000000f00 */
[----:B------:R-:W-:Y:S01]  /*3f00*/  PRMT R183, R44, 0x5410, R3 ;  /* 0x000054102cb77816 */ /* 0x000fe20000000003 */
[----:B------:R-:W-:Y:S01]  /*3f10*/  IMAD.MOV.U32 R3, RZ, RZ, R58 ;  /* 0x000000ffff037224 */ /* 0x000fe200078e003a */
[----:B------:R-:W-:Y:S01]  /*3f20*/  PRMT R173, R45, 0x5410, R0 ;  /* 0x000054102dad7816 */ /* 0x000fe20000000000 */
[----:B------:R-:W-:Y:S01]  /*3f30*/  IMAD.MOV.U32 R45, RZ, RZ, R60 ;  /* 0x000000ffff2d7224 */ /* 0x000fe200078e003c */
[----:B------:R-:W-:Y:S01]  /*3f40*/  MOV R0, R59 ;  /* 0x0000003b00007202 */ /* 0x000fe20000000f00 */
[----:B------:R-:W-:-:S03]  /*3f50*/  IMAD.MOV.U32 R44, RZ, RZ, R61 ;  /* 0x000000ffff2c7224 */ /* 0x000fc600078e003d */
[----:B------:R-:W-:Y:S01]  /*3f60*/  PRMT R174, R3, 0x5410, R0 ;  /* 0x0000541003ae7816 */ /* 0x000fe20000000000 */
[----:B------:R-:W-:Y:S01]  /*3f70*/  IMAD.MOV.U32 R3, RZ, RZ, R62 ;  /* 0x000000ffff037224 */ /* 0x000fe200078e003e */
[----:B------:R-:W-:Y:S01]  /*3f80*/  PRMT R177, R45, 0x7610, R177 ;  /* 0x000076102db17816 */ /* 0x000fe200000000b1 */
[----:B------:R-:W-:Y:S01]  /*3f90*/  IMAD.MOV.U32 R0, RZ, RZ, R63 ;  /* 0x000000ffff007224 */ /* 0x000fe200078e003f */
[----:B------:R-:W-:Y:S02]  /*3fa0*/  PRMT R180, R44, 0x7610, R180 ;  /* 0x000076102cb47816 */ /* 0x000fe400000000b4 */
[----:B------:R-:W-:Y:S01]  /*3fb0*/  PRMT R181, R3, 0x7610, R181 ;  /* 0x0000761003b57816 */ /* 0x000fe200000000b5 */
[----:B------:R-:W-:Y:S01]  /*3fc0*/  IMAD.MOV.U32 R3, RZ, RZ, R48 ;  /* 0x000000ffff037224 */ /* 0x000fe200078e0030 */
[----:B------:R-:W-:Y:S01]  /*3fd0*/  PRMT R182, R182, 0x5410, R0 ;  /* 0x00005410b6b67816 */ /* 0x000fe20000000000 */
[----:B------:R-:W-:-:S05]  /*3fe0*/  IMAD.MOV.U32 R0, RZ, RZ, R49 ;  /* 0x000000ffff007224 */ /* 0x000fca00078e0031 */
[----:B------:R-:W-:Y:S01]  /*3ff0*/  PRMT R97, R0, 0x5410, R3 ;  /* 0x0000541000617816 */ /* 0x000fe20000000003 */
[----:B------:R-:W-:Y:S01]  /*4000*/  IMAD.MOV.U32 R3, RZ, RZ, R52 ;  /* 0x000000ffff037224 */ /* 0x000fe200078e0034 */
[----:B------:R-:W-:-:S04]  /*4010*/  MOV R0, R53 ;  /* 0x0000003500007202 */ /* 0x000fc80000000f00 */
[----:B------:R-:W-:Y:S01]  /*4020*/  PRMT R170, R3, 0x5410, R0 ;  /* 0x0000541003aa7816 */ /* 0x000fe20000000000 */
[----:B------:R-:W-:Y:S02]  /*4030*/  IMAD.MOV.U32 R3, RZ, RZ, R50 ;  /* 0x000000ffff037224 */ /* 0x000fe400078e0032 */
[----:B------:R-:W-:-:S05]  /*4040*/  IMAD.MOV.U32 R0, RZ, RZ, R51 ;  /* 0x000000ffff007224 */ /* 0x000fca00078e0033 */
[----:B------:R-:W-:Y:S01]  /*4050*/  PRMT R96, R0, 0x5410, R3 ;  /* 0x0000541000607816 */ /* 0x000fe20000000003 */
[----:B------:R-:W-:Y:S02]  /*4060*/  IMAD.MOV.U32 R3, RZ, RZ, R54 ;  /* 0x000000ffff037224 */ /* 0x000fe400078e0036 */
[----:B------:R-:W-:-:S03]  /*4070*/  IMAD.MOV.U32 R0, RZ, RZ, R55 ;  /* 0x000000ffff007224 */ /* 0x000fc600078e0037 */
[----:B------:R-:W-:Y:S02]  /*4080*/  PRMT R177, R177, 0x5410, R3 ;  /* 0x00005410b1b17816 */ /* 0x000fe40000000003 */
[----:B------:R-:W-:Y:S01]  /*4090*/  PRMT R180, R180, 0x5410, R0 ;  /* 0x00005410b4b47816 */ /* 0x000fe20000000000 */
[----:B------:R-:W-:Y:S06]  /*40a0*/  @!P2 BRA `(.L_x_442) ;  /* 0x000000000004a947 */ /* 0x000fec0003800000 */
[----:B------:R-:W-:Y:S01]  /*40b0*/  BPT.TRAP 0x1 ;  /* 0x000000040000795c */ /* 0x000fe20000300000 */
.L_x_442:
[----:B------:R-:W-:Y:S01]  /*40c0*/  IMAD R3, R23, 0x8, R2 ;  /* 0x0000000817037824 */ /* 0x000fe200078e0202 */
[----:B------:R-:W-:Y:S01]  /*40d0*/  SHF.L.U32 R0, R223, 0x1f, RZ ;  /* 0x0000001fdf007819 */ /* 0x000fe200000006ff */
[----:B------:R-:W-:Y:S03]  /*40e0*/  BSSY B1, `(.L_x_443) ;  /* 0x0000003000017945 */ /* 0x000fe60003800000 */
[----:B------:R-:W1:Y:S02]  /*40f0*/  SYNCS.PHASECHK.TRANS64.TRYWAIT P6, [R3+URZ+0x34890], R0 ;  /* 0x03489000030075a7 */ /* 0x000e6400080c017f */
[----:B-1----:R-:W-:Y:S05]  /*4100*/  @!P6 BRA `(.L_x_444) ;  /* 0x0000023c0038e947 */ /* 0x002fea0003800000 */
.L_x_803:
[----:B------:R-:W-:Y:S05]  /*4110*/  BSYNC B1 ;  /* 0x0000000000017941 */ /* 0x000fea0003800000 */
.L_x_443:
[----:B------:R-:W-:Y:S04]  /*4120*/  BSSY B1, `(.L_x_445) ;  /* 0x0000077000017945 */ /* 0x000fe80003800000 */
[----:B------:R-:W-:Y:S05]  /*4130*/  @P3 BRA `(.L_x_446) ;  /* 0x0000000400d43947 */ /* 0x000fea0003800000 */
[----:B------:R-:W-:Y:S01]  /*4140*/  IADD3 R171, P3, R120, R136, RZ ;  /* 0x0000008878ab7210 */ /* 0x000fe20007f7e0ff */
[----:B------:R-:W-:Y:S03]  /*4150*/  BSSY B2, `(.L_x_447) ;  /* 0x000003a000027945 */ /* 0x000fe60003800000 */
[----:B------:R-:W-:Y:S01]  /*4160*/  IADD3.X R172, R93, R122, RZ, P3, !PT ;  /* 0x0000007a5dac7210 */ /* 0x000fe20001ffe4ff */
[----:B------:R-:W-:Y:S08]  /*4170*/  @P0 BRA `(.L_x_448) ;  /* 0x0000000000dc0947 */ /* 0x000ff00003800000 */
[----:B0-----:R0:W2:Y:S01]  /*4180*/  LDS.128 R44, [R5+0x1e400] ;  /* 0x01e40000052c7984 */ /* 0x0010a20000000c00 */
[----:B------:R-:W-:Y:S01]  /*4190*/  ISETP.GE.AND P3, PT, R18, R92, PT ;  /* 0x0000005c1200720c */ /* 0x000fe20003f66270 */
[----:B------:R-:W-:-:S12]  /*41a0*/  BSSY B3, `(.L_x_449) ;  /* 0x000002d000037945 */ /* 0x000fd80003800000 */
[----:B0-----:R-:W-:Y:S05]  /*41b0*/  @P3 BRA `(.L_x_450) ;  /* 0x0000000000ac3947 */ /* 0x001fea0003800000 */
[--C-:B------:R-:W-:Y:S02]  /*41c0*/  SHF.R.U64 R94, R98, 0x10, R99.reuse ;  /* 0x00000010625e7819 */ /* 0x100fe40000001263 */
[----:B------:R-:W-:Y:S01]  /*41d0*/  SHF.R.U32.HI R98, RZ, 0x10, R99 ;  /* 0x00000010ff627819 */ /* 0x000fe20000011663 */
[----:B--2---:R-:W-:Y:S01]  /*41e0*/  IMAD.MOV.U32 R99, RZ, RZ, R45 ;  /* 0x000000ffff637224 */ /* 0x004fe200078e002d */
[--C-:B------:R-:W-:Y:S02]  /*41f0*/  SHF.R.U64 R95, R138, 0x10, R139.reuse ;  /* 0x000000108a5f7819 */ /* 0x100fe4000000128b */
[----:B------:R-:W-:Y:S02]  /*4200*/  SHF.R.U32.HI R138, RZ, 0x10, R139 ;  /* 0x00000010ff8a7819 */ /* 0x000fe4000001168b */
[----:B------:R-:W-:Y:S02]  /*4210*/  HADD2.F32 R176, -RZ, R99.H1_H1 ;  /* 0x30000063ffb07230 */ /* 0x000fe40000004100 */
[----:B------:R-:W-:-:S02]  /*4220*/  HADD2.F32 R45, -RZ, R95.H0_H0 ;  /* 0x2000005fff2d7230 */ /* 0x000fc40000004100 */
[----:B------:R-:W-:Y:S02]  /*4230*/  HADD2.F32 R178, -RZ, R99.H0_H0 ;  /* 0x20000063ffb27230 */ /* 0x000fe40000004100 */
[----:B------:R-:W-:Y:S02]  /*4240*/  HADD2.F32 R95, -RZ, R94.H0_H0 ;  /* 0x2000005eff5f7230 */ /* 0x000fe40000004100 */
[-C--:B------:R-:W-:Y:S01]  /*4250*/  FMUL.FTZ R99, R176, R45.reuse ;  /* 0x0000002db0637220 */ /* 0x080fe20000410000 */
[----:B------:R-:W-:Y:S02]  /*4260*/  HADD2.F32 R94, -RZ, R47.H1_H1 ;  /* 0x3000002fff5e7230 */ /* 0x000fe40000004100 */
[C---:B------:R-:W-:Y:S01]  /*4270*/  FMUL.FTZ R45, R178.reuse, R45 ;  /* 0x0000002db22d7220 */ /* 0x040fe20000410000 */
[----:B------:R-:W-:-:S03]  /*4280*/  FFMA.FTZ R99, R178, R95, -R99 ;  /* 0x0000005fb2637223 */ /* 0x000fc60000010863 */
[----:B------:R-:W-:Y:S01]  /*4290*/  FFMA.FTZ R176, R176, R95, R45 ;  /* 0x0000005fb0b07223 */ /* 0x000fe2000001002d */
[----:B------:R-:W-:Y:S02]  /*42a0*/  HADD2.F32 R45, -RZ, R138.H0_H0 ;  /* 0x2000008aff2d7230 */ /* 0x000fe40000004100 */
[----:B------:R-:W-:Y:S02]  /*42b0*/  HADD2.F32 R138, -RZ, R47.H0_H0 ;  /* 0x2000002fff8a7230 */ /* 0x000fe40000004100 */
[----:B------:R-:W-:Y:S02]  /*42c0*/  HADD2.F32 R47, -RZ, R98.H0_H0 ;  /* 0x20000062ff2f7230 */ /* 0x000fe40000004100 */
[-C--:B------:R-:W-:Y:S01]  /*42d0*/  FMUL.FTZ R95, R94, R45.reuse ;  /* 0x0000002d5e5f7220 */ /* 0x080fe20000410000 */
[--C-:B------:R-:W-:Y:S02]  /*42e0*/  HADD2.F32 R98, -RZ, R44.reuse.H0_H0 ;  /* 0x2000002cff627230 */ /* 0x100fe40000004100 */
[----:B------:R-:W-:Y:S01]  /*42f0*/  FMUL.FTZ R139, R138, R45 ;  /* 0x0000002d8a8b7220 */ /* 0x000fe20000410000 */
[----:B------:R-:W-:-:S02]  /*4300*/  HADD2.F32 R44, -RZ, R44.H1_H1 ;  /* 0x3000002cff2c7230 */ /* 0x000fc40000004100 */
[-C--:B------:R-:W-:Y:S01]  /*4310*/  FFMA.FTZ R45, R138, R47.reuse, -R95 ;  /* 0x0000002f8a2d7223 */ /* 0x080fe2000001085f */
[--C-:B------:R-:W-:Y:S02]  /*4320*/  HADD2.F32 R95, -RZ, R179.reuse.H0_H0 ;  /* 0x200000b3ff5f7230 */ /* 0x100fe40000004100 */
[----:B------:R-:W-:Y:S01]  /*4330*/  FFMA.FTZ R94, R94, R47, R139 ;  /* 0x0000002f5e5e7223 */ /* 0x000fe2000001008b */
[----:B------:R-:W-:Y:S01]  /*4340*/  HADD2.F32 R139, -RZ, R179.H1_H1 ;  /* 0x300000b3ff8b7230 */ /* 0x000fe20000004100 */
[----:B------:R-:W-:Y:S01]  /*4350*/  F2FP.F16.F32.PACK_AB R99, R176, R99 ;  /* 0x00000063b063723e */ /* 0x000fe200000000ff */
[----:B------:R-:W-:Y:S02]  /*4360*/  HADD2.F32 R179, -RZ, R189.H1_H1 ;  /* 0x300000bdffb37230 */ /* 0x000fe40000004100 */
[----:B------:R-:W-:Y:S01]  /*4370*/  F2FP.F16.F32.PACK_AB R94, R94, R45 ;  /* 0x0000002d5e5e723e */ /* 0x000fe200000000ff */
[-C--:B------:R-:W-:Y:S01]  /*4380*/  FMUL.FTZ R47, R44, R139.reuse ;  /* 0x0000008b2c2f7220 */ /* 0x080fe20000410000 */
[----:B------:R-:W-:Y:S01]  /*4390*/  FMUL.FTZ R139, R98, R139 ;  /* 0x0000008b628b7220 */ /* 0x000fe20000410000 */
[----:B------:R-:W-:-:S02]  /*43a0*/  IMAD.MOV.U32 R45, RZ, RZ, R99 ;  /* 0x000000ffff2d7224 */ /* 0x000fc400078e0063 */
[-C--:B------:R-:W-:Y:S01]  /*43b0*/  FFMA.FTZ R47, R98, R95.reuse, -R47 ;  /* 0x0000005f622f7223 */ /* 0x080fe2000001082f */
[--C-:B------:R-:W-:Y:S02]  /*43c0*/  HADD2.F32 R98, -RZ, R46.reuse.H0_H0 ;  /* 0x2000002eff627230 */ /* 0x100fe40000004100 */
[----:B------:R-:W-:Y:S01]  /*43d0*/  FFMA.FTZ R44, R44, R95, R139 ;  /* 0x0000005f2c2c7223 */ /* 0x000fe2000001008b */
[----:B------:R-:W-:Y:S02]  /*43e0*/  HADD2.F32 R46, -RZ, R46.H1_H1 ;  /* 0x3000002eff2e7230 */ /* 0x000fe40000004100 */
[----:B------:R-:W-:Y:S02]  /*43f0*/  HADD2.F32 R95, -RZ, R188.H0_H0 ;  /* 0x200000bcff5f7230 */ /* 0x000fe40000004100 */
[----:B------:R-:W-:Y:S01]  /*4400*/  F2FP.F16.F32.PACK_AB R44, R44, R47 ;  /* 0x0000002f2c2c723e */ /* 0x000fe200000000ff */
[-C--:B------:R-:W-:Y:S01]  /*4410*/  FMUL.FTZ R139, R46, R179.reuse ;  /* 0x000000b32e8b7220 */ /* 0x080fe20000410000 */
[----:B------:R-:W-:Y:S01]  /*4420*/  FMUL.FTZ R179, R98, R179 ;  /* 0x000000b362b37220 */ /* 0x000fe20000410000 */
[----:B------:R-:W-:-:S02]  /*4430*/  IMAD.MOV.U32 R47, RZ, RZ, R94 ;  /* 0x000000ffff2f7224 */ /* 0x000fc400078e005e */
[-C--:B------:R-:W-:Y:S01]  /*4440*/  FFMA.FTZ R139, R98, R95.reuse, -R139 ;  /* 0x0000005f628b7223 */ /* 0x080fe2000001088b */
[----:B------:R-:W-:-:S05]  /*4450*/  FFMA.FTZ R46, R46, R95, R179 ;  /* 0x0000005f2e2e7223 */ /* 0x000fca00000100b3 */
[----:B------:R-:W-:-:S07]  /*4460*/  F2FP.F16.F32.PACK_AB R46, R46, R139 ;  /* 0x0000008b2e2e723e */ /* 0x000fce00000000ff */
.L_x_450:
[----:B------:R-:W-:Y:S05]  /*4470*/  BSYNC B3 ;  /* 0x0000000000037941 */ /* 0x000fea0003800000 */
.L_x_449:
[----:B------:R-:W-:Y:S01]  /*4480*/  IADD3 R95, P3, R171, R100, RZ ;  /* 0x00000064ab5f7210 */ /* 0x000fe20007f7e0ff */
[----:B------:R-:W-:Y:S01]  /*4490*/  ULDC.64 UR4, c[0x0][0x2e8] ;  /* 0x0000ba0000047ab9 */ /* 0x000fe20000000a00 */
[----:B------:R-:W-:-:S03]  /*44a0*/  ULDC.64 UR6, c[0x0][0x208] ;  /* 0x0000820000067ab9 */ /* 0x000fc60000000a00 */
[----:B------:R-:W-:Y:S01]  /*44b0*/  IMAD.X R98, R172, 0x1, R15, P3 ;  /* 0x00000001ac627824 */ /* 0x000fe200018e060f */
[----:B------:R-:W-:-:S04]  /*44c0*/  LEA R94, P3, R95, UR4, 0x1 ;  /* 0x000000045f5e7c11 */ /* 0x000fc8000f8608ff */
[----:B------:R-:W-:-:S05]  /*44d0*/  LEA.HI.X R95, R95, UR5, R98, 0x1, P3 ;  /* 0x000000055f5f7c11 */ /* 0x000fca00098f0c62 */
[----:B--2---:R2:W-:Y:S04]  /*44e0*/  STG.E.128 desc[UR6][R94.64], R44 ;  /* 0x0000002c5e007986 */ /* 0x0045e8000c101d06 */
.L_x_448:
[----:B------:R-:W-:Y:S05]  /*44f0*/  BSYNC B2 ;  /* 0x0000000000027941 */ /* 0x000fea0003800000 */
.L_x_447:
[----:B------:R-:W-:Y:S05]  /*4500*/  @P1 BRA `(.L_x_446) ;  /* 0x0000000000e01947 */ /* 0x000fea0003800000 */
[----:B0-2---:R0:W2:Y:S01]  /*4510*/  LDS.128 R44, [R5+0x23c00] ;  /* 0x023c0000052c7984 */ /* 0x0050a20000000c00 */
[----:B------:R-:W-:Y:S01]  /*4520*/  IADD3 R171, P3, R171, R14, RZ ;  /* 0x0000000eabab7210 */ /* 0x000fe20007f7e0ff */
[----:B------:R-:W-:Y:S04]  /*4530*/  BSSY B2, `(.L_x_451) ;  /* 0x0000030000027945 */ /* 0x000fe80003800000 */
[----:B------:R-:W-:Y:S01]  /*4540*/  IMAD.X R172, R172, 0x1, R11, P3 ;  /* 0x00000001acac7824 */ /* 0x000fe200018e060b */
[----:B------:R-:W-:-:S13]  /*4550*/  ISETP.GE.AND P3, PT, R220, R92, PT ;  /* 0x0000005cdc00720c */ /* 0x000fda0003f66270 */
[----:B0-----:R-:W-:Y:S05]  /*4560*/  @P3 BRA `(.L_x_452) ;  /* 0x0000000000b03947 */ /* 0x001fea0003800000 */
[----:B------:R-:W-:Y:S01]  /*4570*/  SHF.R.U64 R94, R90, 0x10, R91 ;  /* 0x000000105a5e7819 */ /* 0x000fe2000000125b */
[----:B------:R-:W-:Y:S01]  /*4580*/  HADD2.F32 R99, -RZ, R189.H0_H0 ;  /* 0x200000bdff637230 */ /* 0x000fe20000004100 */
[----:B--2---:R-:W-:Y:S02]  /*4590*/  MOV R90, R45 ;  /* 0x0000002d005a7202 */ /* 0x004fe40000000f00 */
[----:B------:R-:W-:Y:S01]  /*45a0*/  SHF.R.U64 R88, R88, 0x10, R89 ;  /* 0x0000001058587819 */ /* 0x000fe20000001259 */
[----:B------:R-:W-:Y:S01]  /*45b0*/  HADD2.F32 R94, -RZ, R94.H0_H0 ;  /* 0x2000005eff5e7230 */ /* 0x000fe20000004100 */
[----:B------:R-:W-:Y:S01]  /*45c0*/  SHF.R.U32.HI R91, RZ, 0x10, R91 ;  /* 0x00000010ff5b7819 */ /* 0x000fe2000001165b */
[--C-:B------:R-:W-:Y:S02]  /*45d0*/  HADD2.F32 R45, -RZ, R90.reuse.H1_H1 ;  /* 0x3000005aff2d7230 */ /* 0x100fe40000004100 */
[----:B------:R-:W-:Y:S02]  /*45e0*/  HADD2.F32 R95, -RZ, R90.H0_H0 ;  /* 0x2000005aff5f7230 */ /* 0x000fe40000004100 */
[----:B------:R-:W-:-:S02]  /*45f0*/  HADD2.F32 R88, -RZ, R88.H0_H0 ;  /* 0x20000058ff587230 */ /* 0x000fc40000004100 */
[-C--:B------:R-:W-:Y:S01]  /*4600*/  FMUL.FTZ R90, R45, R94.reuse ;  /* 0x0000005e2d5a7220 */ /* 0x080fe20000410000 */
[----:B------:R-:W-:-:S03]  /*4610*/  FMUL.FTZ R94, R95, R94 ;  /* 0x0000005e5f5e7220 */ /* 0x000fc60000410000 */
[-C--:B------:R-:W-:Y:S01]  /*4620*/  FFMA.FTZ R90, R95, R88.reuse, -R90 ;  /* 0x000000585f5a7223 */ /* 0x080fe2000001085a */
[----:B------:R-:W-:Y:S02]  /*4630*/  HADD2.F32 R95, -RZ, R188.H1_H1 ;  /* 0x300000bcff5f7230 */ /* 0x000fe40000004100 */
[----:B------:R-:W-:Y:S01]  /*4640*/  FFMA.FTZ R45, R45, R88, R94 ;  /* 0x000000582d2d7223 */ /* 0x000fe2000001005e */
[----:B------:R-:W-:Y:S01]  /*4650*/  IMAD.MOV.U32 R94, RZ, RZ, R47 ;  /* 0x000000ffff5e7224 */ /* 0x000fe200078e002f */
[----:B------:R-:W-:Y:S01]  /*4660*/  SHF.R.U32.HI R88, RZ, 0x10, R89 ;  /* 0x00000010ff587819 */ /* 0x000fe20000011659 */
[----:B------:R-:W-:Y:S02]  /*4670*/  IMAD.MOV.U32 R89, RZ, RZ, R44 ;  /* 0x000000ffff597224 */ /* 0x000fe400078e002c */
[----:B------:R-:W-:Y:S01]  /*4680*/  HADD2.F32 R44, -RZ, R91.H0_H0 ;  /* 0x2000005bff2c7230 */ /* 0x000fe20000004100 */
[----:B------:R-:W-:Y:S01]  /*4690*/  F2FP.F16.F32.PACK_AB R45, R45, R90 ;  /* 0x0000005a2d2d723e */ /* 0x000fe200000000ff */
[----:B------:R-:W-:-:S02]  /*46a0*/  HADD2.F32 R47, -RZ, R94.H1_H1 ;  /* 0x3000005eff2f7230 */ /* 0x000fc40000004100 */
[----:B------:R-:W-:Y:S02]  /*46b0*/  HADD2.F32 R91, -RZ, R94.H0_H0 ;  /* 0x2000005eff5b7230 */ /* 0x000fe40000004100 */
[----:B------:R-:W-:Y:S02]  /*46c0*/  HADD2.F32 R88, -RZ, R88.H0_H0 ;  /* 0x20000058ff587230 */ /* 0x000fe40000004100 */
[-C--:B------:R-:W-:Y:S01]  /*46d0*/  FMUL.FTZ R94, R47, R44.reuse ;  /* 0x0000002c2f5e7220 */ /* 0x080fe20000410000 */
[----:B------:R-:W-:-:S03]  /*46e0*/  FMUL.FTZ R98, R91, R44 ;  /* 0x0000002c5b627220 */ /* 0x000fc60000410000 */
[-C--:B------:R-:W-:Y:S01]  /*46f0*/  FFMA.FTZ R44, R91, R88.reuse, -R94 ;  /* 0x000000585b2c7223 */ /* 0x080fe2000001085e */
[--C-:B------:R-:W-:Y:S02]  /*4700*/  HADD2.F32 R94, -RZ, R89.reuse.H0_H0 ;  /* 0x20000059ff5e7230 */ /* 0x100fe40000004100 */
[----:B------:R-:W-:Y:S01]  /*4710*/  FFMA.FTZ R47, R47, R88, R98 ;  /* 0x000000582f2f7223 */ /* 0x000fe20000010062 */
[----:B------:R-:W-:Y:S02]  /*4720*/  IMAD.MOV.U32 R88, RZ, RZ, R46 ;  /* 0x000000ffff587224 */ /* 0x000fe400078e002e */
[----:B------:R-:W-:Y:S02]  /*4730*/  HADD2.F32 R46, -RZ, R89.H1_H1 ;  /* 0x30000059ff2e7230 */ /* 0x000fe40000004100 */
[----:B------:R-:W-:Y:S01]  /*4740*/  HADD2.F32 R91, -RZ, R187.H0_H0 ;  /* 0x200000bbff5b7230 */ /* 0x000fe20000004100 */
[----:B------:R-:W-:Y:S02]  /*4750*/  F2FP.F16.F32.PACK_AB R47, R47, R44 ;  /* 0x0000002c2f2f723e */ /* 0x000fe400000000ff */
[-C--:B------:R-:W-:Y:S01]  /*4760*/  FMUL.FTZ R89, R46, R95.reuse ;  /* 0x0000005f2e597220 */ /* 0x080fe20000410000 */
[----:B------:R-:W-:-:S03]  /*4770*/  FMUL.FTZ R95, R94, R95 ;  /* 0x0000005f5e5f7220 */ /* 0x000fc60000410000 */
[-C--:B------:R-:W-:Y:S01]  /*4780*/  FFMA.FTZ R89, R94, R91.reuse, -R89 ;  /* 0x0000005b5e597223 */ /* 0x080fe20000010859 */
[--C-:B------:R-:W-:Y:S02]  /*4790*/  HADD2.F32 R94, -RZ, R88.reuse.H0_H0 ;  /* 0x20000058ff5e7230 */ /* 0x100fe40000004100 */
[----:B------:R-:W-:Y:S01]  /*47a0*/  FFMA.FTZ R46, R46, R91, R95 ;  /* 0x0000005b2e2e7223 */ /* 0x000fe2000001005f */
[----:B------:R-:W-:Y:S02]  /*47b0*/  HADD2.F32 R88, -RZ, R88.H1_H1 ;  /* 0x30000058ff587230 */ /* 0x000fe40000004100 */
[----:B------:R-:W-:Y:S02]  /*47c0*/  HADD2.F32 R91, -RZ, R187.H1_H1 ;  /* 0x300000bbff5b7230 */ /* 0x000fe40000004100 */
[----:B------:R-:W-:Y:S01]  /*47d0*/  F2FP.F16.F32.PACK_AB R44, R46, R89 ;  /* 0x000000592e2c723e */ /* 0x000fe200000000ff */
[-C--:B------:R-:W-:Y:S01]  /*47e0*/  FMUL.FTZ R95, R88, R99.reuse ;  /* 0x00000063585f7220 */ /* 0x080fe20000410000 */
[----:B------:R-:W-:-:S03]  /*47f0*/  FMUL.FTZ R99, R94, R99 ;  /* 0x000000635e637220 */ /* 0x000fc60000410000 */
[-C--:B------:R-:W-:Y:S01]  /*4800*/  FFMA.FTZ R95, R94, R91.reuse, -R95 ;  /* 0x0000005b5e5f7223 */ /* 0x080fe2000001085f */
[----:B------:R-:W-:-:S05]  /*4810*/  FFMA.FTZ R88, R88, R91, R99 ;  /* 0x0000005b58587223 */ /* 0x000fca0000010063 */
[----:B------:R-:W-:-:S07]  /*4820*/  F2FP.F16.F32.PACK_AB R46, R88, R95 ;  /* 0x0000005f582e723e */ /* 0x000fce00000000ff */
.L_x_452:
[----:B------:R-:W-:Y:S05]  /*4830*/  BSYNC B2 ;  /* 0x0000000000027941 */ /* 0x000fea0003800000 */
.L_x_451:
[----:B------:R-:W-:Y:S01]  /*4840*/  ULDC.64 UR4, c[0x0][0x2e8] ;  /* 0x0000ba0000047ab9 */ /* 0x000fe20000000a00 */
[----:B------:R-:W-:Y:S01]  /*4850*/  ULDC.64 UR6, c[0x0][0x208] ;  /* 0x0000820000067ab9 */ /* 0x000fe20000000a00 */
[----:B------:R-:W-:-:S04]  /*4860*/  LEA R88, P3, R171, UR4, 0x1 ;  /* 0x00000004ab587c11 */ /* 0x000fc8000f8608ff */
[----:B------:R-:W-:-:S05]  /*4870*/  LEA.HI.X R89, R171, UR5, R172, 0x1, P3 ;  /* 0x00000005ab597c11 */ /* 0x000fca00098f0cac */
[----:B--2---:R3:W-:Y:S04]  /*4880*/  STG.E.128 desc[UR6][R88.64], R44 ;  /* 0x0000002c58007986 */ /* 0x0047e8000c101d06 */
.L_x_446:
[----:B------:R-:W-:Y:S05]  /*4890*/  BSYNC B1 ;  /* 0x0000000000017941 */ /* 0x000fea0003800000 */
.L_x_445:
[----:B------:R-:W-:Y:S04]  /*48a0*/  BSSY B1, `(.L_x_453) ;  /* 0x0000075000017945 */ /* 0x000fe80003800000 */
[----:B------:R-:W-:Y:S05]  /*48b0*/  @P4 BRA `(.L_x_454) ;  /* 0x0000000400cc4947 */ /* 0x000fea0003800000 */
[----:B---3--:R-:W-:Y:S01]  /*48c0*/  IADD3 R89, P3, P4, R158, R136, R16 ;  /* 0x000000889e597210 */ /* 0x008fe20007c7e010 */
[----:B------:R-:W-:Y:S03]  /*48d0*/  BSSY B2, `(.L_x_455) ;  /* 0x000003b000027945 */ /* 0x000fe60003800000 */
[----:B------:R-:W-:Y:S01]  /*48e0*/  IADD3.X R88, R123, R93, R17, P3, P4 ;  /* 0x0000005d7b587210 */ /* 0x000fe20001fe8411 */
[----:B------:R-:W-:Y:S08]  /*48f0*/  @P0 BRA `(.L_x_456) ;  /* 0x0000000000e00947 */ /* 0x000ff00003800000 */
[----:B0-2---:R0:W2:Y:S01]  /*4900*/  LDS.128 R44, [R5+0x1f400] ;  /* 0x01f40000052c7984 */ /* 0x0050a20000000c00 */
[----:B------:R-:W-:Y:S01]  /*4910*/  IADD3 R90, P3, R89, R100, RZ ;  /* 0x00000064595a7210 */ /* 0x000fe20007f7e0ff */
[----:B------:R-:W-:Y:S04]  /*4920*/  BSSY B3, `(.L_x_457) ;  /* 0x0000030000037945 */ /* 0x000fe80003800000 */
[----:B------:R-:W-:Y:S01]  /*4930*/  IMAD.X R91, R88, 0x1, R15, P3 ;  /* 0x00000001585b7824 */ /* 0x000fe200018e060f */
[----:B------:R-:W-:-:S13]  /*4940*/  ISETP.GE.AND P3, PT, R18, R92, PT ;  /* 0x0000005c1200720c */ /* 0x000fda0003f66270 */
[----:B0-----:R-:W-:Y:S05]  /*4950*/  @P3 BRA `(.L_x_458) ;  /* 0x0000000000b03947 */ /* 0x001fea0003800000 */
[----:B------:R-:W-:Y:S01]  /*4960*/  SHF.R.U64 R94, R86, 0x10, R87 ;  /* 0x00000010565e7819 */ /* 0x000fe20000001257 */
[----:B--2---:R-:W-:Y:S01]  /*4970*/  IMAD.MOV.U32 R86, RZ, RZ, R45 ;  /* 0x000000ffff567224 */ /* 0x004fe200078e002d */
[----:B------:R-:W-:Y:S01]  /*4980*/  SHF.R.U64 R84, R84, 0x10, R85 ;  /* 0x0000001054547819 */ /* 0x000fe20000001255 */
[----:B------:R-:W-:Y:S01]  /*4990*/  HADD2.F32 R99, -RZ, R186.H0_H0 ;  /* 0x200000baff637230 */ /* 0x000fe20000004100 */
[----:B------:R-:W-:Y:S01]  /*49a0*/  SHF.R.U32.HI R87, RZ, 0x10, R87 ;  /* 0x00000010ff577819 */ /* 0x000fe20000011657 */
[----:B------:R-:W-:Y:S02]  /*49b0*/  HADD2.F32 R94, -RZ, R94.H0_H0 ;  /* 0x2000005eff5e7230 */ /* 0x000fe40000004100 */
        /* <DEDUP_REMOVED lines=9> */
[----:B------:R-:W-:Y:S02]  /*4a50*/  SHF.R.U32.HI R84, RZ, 0x10, R85 ;  /* 0x00000010ff547819 */ /* 0x000fe40000011655 */
[----:B------:R-:W-:Y:S01]  /*4a60*/  MOV R85, R44 ;  /* 0x0000002c00557202 */ /* 0x000fe20000000f00 */
        /* <DEDUP_REMOVED lines=12> */
[----:B------:R-:W-:Y:S01]  /*4b30*/  HADD2.F32 R87, -RZ, R185.H1_H1 ;  /* 0x300000b9ff577230 */ /* 0x000fe20000004100 */
[----:B------:R-:W-:Y:S02]  /*4b40*/  F2FP.F16.F32.PACK_AB R47, R47, R44 ;  /* 0x0000002c2f2f723e */ /* 0x000fe400000000ff */
[-C--:B------:R-:W-:Y:S01]  /*4b50*/  FMUL.FTZ R85, R46, R95.reuse ;  /* 0x0000005f2e557220 */ /* 0x080fe20000410000 */
[----:B------:R-:W-:-:S03]  /*4b60*/  FMUL.FTZ R95, R94, R95 ;  /* 0x0000005f5e5f7220 */ /* 0x000fc60000410000 */
[-C--:B------:R-:W-:Y:S01]  /*4b70*/  FFMA.FTZ R85, R94, R87.reuse, -R85 ;  /* 0x000000575e557223 */ /* 0x080fe20000010855 */
[--C-:B------:R-:W-:Y:S02]  /*4b80*/  HADD2.F32 R94, -RZ, R84.reuse.H0_H0 ;  /* 0x20000054ff5e7230 */ /* 0x100fe40000004100 */
[----:B------:R-:W-:Y:S01]  /*4b90*/  FFMA.FTZ R46, R46, R87, R95 ;  /* 0x000000572e2e7223 */ /* 0x000fe2000001005f */
[----:B------:R-:W-:Y:S02]  /*4ba0*/  HADD2.F32 R84, -RZ, R84.H1_H1 ;  /* 0x30000054ff547230 */ /* 0x000fe40000004100 */
[----:B------:R-:W-:Y:S02]  /*4bb0*/  HADD2.F32 R87, -RZ, R185.H0_H0 ;  /* 0x200000b9ff577230 */ /* 0x000fe40000004100 */
[----:B------:R-:W-:Y:S01]  /*4bc0*/  F2FP.F16.F32.PACK_AB R44, R46, R85 ;  /* 0x000000552e2c723e */ /* 0x000fe200000000ff */
[-C--:B------:R-:W-:Y:S01]  /*4bd0*/  FMUL.FTZ R95, R84, R99.reuse ;  /* 0x00000063545f7220 */ /* 0x080fe20000410000 */
[----:B------:R-:W-:-:S03]  /*4be0*/  FMUL.FTZ R99, R94, R99 ;  /* 0x000000635e637220 */ /* 0x000fc60000410000 */
[-C--:B------:R-:W-:Y:S01]  /*4bf0*/  FFMA.FTZ R95, R94, R87.reuse, -R95 ;  /* 0x000000575e5f7223 */ /* 0x080fe2000001085f */
[----:B------:R-:W-:-:S05]  /*4c00*/  FFMA.FTZ R84, R84, R87, R99 ;  /* 0x0000005754547223 */ /* 0x000fca0000010063 */
[----:B------:R-:W-:-:S07]  /*4c10*/  F2FP.F16.F32.PACK_AB R46, R84, R95 ;  /* 0x0000005f542e723e */ /* 0x000fce00000000ff */
.L_x_458:
[----:B------:R-:W-:Y:S05]  /*4c20*/  BSYNC B3 ;  /* 0x0000000000037941 */ /* 0x000fea0003800000 */
.L_x_457:
[----:B------:R-:W-:Y:S01]  /*4c30*/  ULDC.64 UR4, c[0x0][0x2e8] ;  /* 0x0000ba0000047ab9 */ /* 0x000fe20000000a00 */
[----:B------:R-:W-:Y:S01]  /*4c40*/  ULDC.64 UR6, c[0x0][0x208] ;  /* 0x0000820000067ab9 */ /* 0x000fe20000000a00 */
[----:B------:R-:W-:-:S04]  /*4c50*/  LEA R84, P3, R90, UR4, 0x1 ;  /* 0x000000045a547c11 */ /* 0x000fc8000f8608ff */
[----:B------:R-:W-:-:S05]  /*4c60*/  LEA.HI.X R85, R90, UR5, R91, 0x1, P3 ;  /* 0x000000055a557c11 */ /* 0x000fca00098f0c5b */
[----:B--2---:R3:W-:Y:S04]  /*4c70*/  STG.E.128 desc[UR6][R84.64], R44 ;  /* 0x0000002c54007986 */ /* 0x0047e8000c101d06 */
.L_x_456:
[----:B------:R-:W-:Y:S05]  /*4c80*/  BSYNC B2 ;  /* 0x0000000000027941 */ /* 0x000fea0003800000 */
.L_x_455:
[----:B------:R-:W-:Y:S05]  /*4c90*/  @P1 BRA `(.L_x_454) ;  /* 0x0000000000d41947 */ /* 0x000fea0003800000 */
[----:B0-23--:R0:W2:Y:S01]  /*4ca0*/  LDS.128 R44, [R5+0x24c00] ;  /* 0x024c0000052c7984 */ /* 0x00d0a20000000c00 */
[----:B------:R-:W-:Y:S01]  /*4cb0*/  IADD3 R89, P3, R89, R14, RZ ;  /* 0x0000000e59597210 */ /* 0x000fe20007f7e0ff */
[----:B------:R-:W-:Y:S04]  /*4cc0*/  BSSY B2, `(.L_x_459) ;  /* 0x000002d000027945 */ /* 0x000fe80003800000 */
[----:B------:R-:W-:Y:S01]  /*4cd0*/  IMAD.X R88, R88, 0x1, R11, P3 ;  /* 0x0000000158587824 */ /* 0x000fe200018e060b */
[----:B------:R-:W-:-:S13]  /*4ce0*/  ISETP.GE.AND P3, PT, R220, R92, PT ;  /* 0x0000005cdc00720c */ /* 0x000fda0003f66270 */
[----:B0-----:R-:W-:Y:S05]  /*4cf0*/  @P3 BRA `(.L_x_460) ;  /* 0x0000000000a43947 */ /* 0x001fea0003800000 */
[--C-:B------:R-:W-:Y:S01]  /*4d00*/  SHF.R.U64 R82, R82, 0x10, R83.reuse ;  /* 0x0000001052527819 */ /* 0x100fe20000001253 */
[----:B--2---:R-:W-:Y:S01]  /*4d10*/  HADD2.F32 R85, -RZ, R45.H1_H1 ;  /* 0x3000002dff557230 */ /* 0x004fe20000004100 */
[----:B------:R-:W-:Y:S01]  /*4d20*/  SHF.R.U32.HI R83, RZ, 0x10, R83 ;  /* 0x00000010ff537819 */ /* 0x000fe20000011653 */
[----:B------:R-:W-:Y:S01]  /*4d30*/  HADD2.F32 R84, -RZ, R47.H1_H1 ;  /* 0x3000002fff547230 */ /* 0x000fe20000004100 */
[--C-:B------:R-:W-:Y:S01]  /*4d40*/  SHF.R.U64 R80, R80, 0x10, R81.reuse ;  /* 0x0000001050507819 */ /* 0x100fe20000001251 */
[----:B------:R-:W-:Y:S01]  /*4d50*/  HADD2.F32 R82, -RZ, R82.H0_H0 ;  /* 0x20000052ff527230 */ /* 0x000fe20000004100 */
[----:B------:R-:W-:Y:S01]  /*4d60*/  SHF.R.U32.HI R81, RZ, 0x10, R81 ;  /* 0x00000010ff517819 */ /* 0x000fe20000011651 */
[----:B------:R-:W-:Y:S02]  /*4d70*/  HADD2.F32 R83, -RZ, R83.H0_H0 ;  /* 0x20000053ff537230 */ /* 0x000fe40000004100 */
[----:B------:R-:W-:Y:S02]  /*4d80*/  HADD2.F32 R45, -RZ, R45.H0_H0 ;  /* 0x2000002dff2d7230 */ /* 0x000fe40000004100 */
[----:B------:R-:W-:Y:S01]  /*4d90*/  FMUL.FTZ R90, R85, R82 ;  /* 0x00000052555a7220 */ /* 0x000fe20000410000 */
[----:B------:R-:W-:-:S02]  /*4da0*/  HADD2.F32 R86, -RZ, R47.H0_H0 ;  /* 0x2000002fff567230 */ /* 0x000fc40000004100 */
[-C--:B------:R-:W-:Y:S01]  /*4db0*/  FMUL.FTZ R47, R84, R83.reuse ;  /* 0x00000053542f7220 */ /* 0x080fe20000410000 */
[----:B------:R-:W-:Y:S02]  /*4dc0*/  HADD2.F32 R80, -RZ, R80.H0_H0 ;  /* 0x20000050ff507230 */ /* 0x000fe40000004100 */
[C---:B------:R-:W-:Y:S01]  /*4dd0*/  FMUL.FTZ R82, R45.reuse, R82 ;  /* 0x000000522d527220 */ /* 0x040fe20000410000 */
[----:B------:R-:W-:Y:S02]  /*4de0*/  HADD2.F32 R81, -RZ, R81.H0_H0 ;  /* 0x20000051ff517230 */ /* 0x000fe40000004100 */
[----:B------:R-:W-:Y:S01]  /*4df0*/  FMUL.FTZ R83, R86, R83 ;  /* 0x0000005356537220 */ /* 0x000fe20000410000 */
[-C--:B------:R-:W-:Y:S01]  /*4e00*/  FFMA.FTZ R90, R45, R80.reuse, -R90 ;  /* 0x000000502d5a7223 */ /* 0x080fe2000001085a */
[----:B------:R-:W-:Y:S02]  /*4e10*/  FFMA.FTZ R85, R85, R80, R82 ;  /* 0x0000005055557223 */ /* 0x000fe40000010052 */
[----:B------:R-:W-:Y:S01]  /*4e20*/  FFMA.FTZ R84, R84, R81, R83 ;  /* 0x0000005154547223 */ /* 0x000fe20000010053 */
[----:B------:R-:W-:-:S02]  /*4e30*/  HADD2.F32 R83, -RZ, R168.H1_H1 ;  /* 0x300000a8ff537230 */ /* 0x000fc40000004100 */
[----:B------:R-:W-:Y:S01]  /*4e40*/  FFMA.FTZ R47, R86, R81, -R47 ;  /* 0x00000051562f7223 */ /* 0x000fe2000001082f */
[--C-:B------:R-:W-:Y:S02]  /*4e50*/  HADD2.F32 R80, -RZ, R44.reuse.H1_H1 ;  /* 0x3000002cff507230 */ /* 0x100fe40000004100 */
[----:B------:R-:W-:Y:S02]  /*4e60*/  HADD2.F32 R82, -RZ, R44.H0_H0 ;  /* 0x2000002cff527230 */ /* 0x000fe40000004100 */
[----:B------:R-:W-:Y:S02]  /*4e70*/  HADD2.F32 R81, -RZ, R168.H0_H0 ;  /* 0x200000a8ff517230 */ /* 0x000fe40000004100 */
[-C--:B------:R-:W-:Y:S01]  /*4e80*/  FMUL.FTZ R87, R80, R83.reuse ;  /* 0x0000005350577220 */ /* 0x080fe20000410000 */
[--C-:B------:R-:W-:Y:S02]  /*4e90*/  HADD2.F32 R44, -RZ, R46.reuse.H1_H1 ;  /* 0x3000002eff2c7230 */ /* 0x100fe40000004100 */
[----:B------:R-:W-:Y:S01]  /*4ea0*/  FMUL.FTZ R91, R82, R83 ;  /* 0x00000053525b7220 */ /* 0x000fe20000410000 */
[----:B------:R-:W-:Y:S01]  /*4eb0*/  HADD2.F32 R45, -RZ, R169.H1_H1 ;  /* 0x300000a9ff2d7230 */ /* 0x000fe20000004100 */
[----:B------:R-:W-:Y:S01]  /*4ec0*/  F2FP.F16.F32.PACK_AB R47, R84, R47 ;  /* 0x0000002f542f723e */ /* 0x000fe200000000ff */
[----:B------:R-:W-:-:S02]  /*4ed0*/  HADD2.F32 R46, -RZ, R46.H0_H0 ;  /* 0x2000002eff2e7230 */ /* 0x000fc40000004100 */
[----:B------:R-:W-:Y:S01]  /*4ee0*/  FMUL.FTZ R83, R44, R81 ;  /* 0x000000512c537220 */ /* 0x000fe20000410000 */
[----:B------:R-:W-:Y:S02]  /*4ef0*/  HADD2.F32 R169, -RZ, R169.H0_H0 ;  /* 0x200000a9ffa97230 */ /* 0x000fe40000004100 */
[-C--:B------:R-:W-:Y:S01]  /*4f00*/  FFMA.FTZ R82, R82, R45.reuse, -R87 ;  /* 0x0000002d52527223 */ /* 0x080fe20000010857 */
[----:B------:R-:W-:Y:S01]  /*4f10*/  FFMA.FTZ R91, R80, R45, R91 ;  /* 0x0000002d505b7223 */ /* 0x000fe2000001005b */
[C---:B------:R-:W-:Y:S01]  /*4f20*/  FMUL.FTZ R81, R46.reuse, R81 ;  /* 0x000000512e517220 */ /* 0x040fe20000410000 */
[----:B------:R-:W-:Y:S01]  /*4f30*/  F2FP.F16.F32.PACK_AB R45, R85, R90 ;  /* 0x0000005a552d723e */ /* 0x000fe200000000ff */
[-C--:B------:R-:W-:Y:S02]  /*4f40*/  FFMA.FTZ R83, R46, R169.reuse, -R83 ;  /* 0x000000a92e537223 */ /* 0x080fe40000010853 */
[----:B------:R-:W-:Y:S01]  /*4f50*/  FFMA.FTZ R44, R44, R169, R81 ;  /* 0x000000a92c2c7223 */ /* 0x000fe20000010051 */
[----:B------:R-:W-:-:S04]  /*4f60*/  F2FP.F16.F32.PACK_AB R82, R91, R82 ;  /* 0x000000525b52723e */ /* 0x000fc800000000ff */
[----:B------:R-:W-:Y:S01]  /*4f70*/  F2FP.F16.F32.PACK_AB R46, R44, R83 ;  /* 0x000000532c2e723e */ /* 0x000fe200000000ff */
[----:B------:R-:W-:-:S07]  /*4f80*/  IMAD.MOV.U32 R44, RZ, RZ, R82 ;  /* 0x000000ffff2c7224 */ /* 0x000fce00078e0052 */
.L_x_460:
[----:B------:R-:W-:Y:S05]  /*4f90*/  BSYNC B2 ;  /* 0x0000000000027941 */ /* 0x000fea0003800000 */
.L_x_459:
[----:B------:R-:W-:Y:S01]  /*4fa0*/  ULDC.64 UR4, c[0x0][0x2e8] ;  /* 0x0000ba0000047ab9 */ /* 0x000fe20000000a00 */
[----:B------:R-:W-:Y:S01]  /*4fb0*/  ULDC.64 UR6, c[0x0][0x208] ;  /* 0x0000820000067ab9 */ /* 0x000fe20000000a00 */
[----:B------:R-:W-:-:S04]  /*4fc0*/  LEA R80, P3, R89, UR4, 0x1 ;  /* 0x0000000459507c11 */ /* 0x000fc8000f8608ff */
[----:B------:R-:W-:-:S05]  /*4fd0*/  LEA.HI.X R81, R89, UR5, R88, 0x1, P3 ;  /* 0x0000000559517c11 */ /* 0x000fca00098f0c58 */
[----:B--2---:R4:W-:Y:S04]  /*4fe0*/  STG.E.128 desc[UR6][R80.64], R44 ;  /* 0x0000002c50007986 */ /* 0x0049e8000c101d06 */
.L_x_454:
[----:B------:R-:W-:Y:S05]  /*4ff0*/  BSYNC B1 ;  /* 0x0000000000017941 */ /* 0x000fea0003800000 */
.L_x_453:
[----:B---3--:R-:W3:Y:S01]  /*5000*/  LDL R89, [R1] ;  /* 0x0000000001597983 */ /* 0x008ee20000100800 */
[----:B------:R-:W-:Y:S01]  /*5010*/  BSSY B1, `(.L_x_461) ;  /* 0x0000074000017945 */ /* 0x000fe20003800000 */
[----:B---3--:R-:W-:-:S13]  /*5020*/  LOP3.LUT P3, RZ, R89, 0x4, RZ, 0xc0, !PT ;  /* 0x0000000459ff7812 */ /* 0x008fda000786c0ff */
[----:B------:R-:W-:Y:S05]  /*5030*/  @P3 BRA `(.L_x_462) ;  /* 0x0000000400c43947 */ /* 0x000fea0003800000 */
[----:B----4-:R-:W-:Y:S01]  /*5040*/  IADD3 R81, P3, P4, R125, R136, R16 ;  /* 0x000000887d517210 */ /* 0x010fe20007c7e010 */
        /* <DEDUP_REMOVED lines=10> */
[----:B--2---:R-:W-:Y:S01]  /*50f0*/  HADD2.F32 R86, -RZ, R45.H1_H1 ;  /* 0x3000002dff567230 */ /* 0x004fe20000004100 */
[----:B------:R-:W-:Y:S02]  /*5100*/  SHF.R.U64 R85, R78, 0x10, R79 ;  /* 0x000000104e557819 */ /* 0x000fe4000000124f */
[----:B------:R-:W-:Y:S02]  /*5110*/  SHF.R.U32.HI R76, RZ, 0x10, R77 ;  /* 0x00000010ff4c7819 */ /* 0x000fe4000001164d */
[----:B------:R-:W-:Y:S01]  /*5120*/  SHF.R.U32.HI R87, RZ, 0x10, R79 ;  /* 0x00000010ff577819 */ /* 0x000fe2000001164f */
[----:B------:R-:W-:Y:S01]  /*5130*/  HADD2.F32 R85, -RZ, R85.H0_H0 ;  /* 0x20000055ff557230 */ /* 0x000fe20000004100 */
[----:B------:R-:W-:Y:S01]  /*5140*/  MOV R77, R47 ;  /* 0x0000002f004d7202 */ /* 0x000fe20000000f00 */
[----:B------:R-:W-:Y:S02]  /*5150*/  HADD2.F32 R47, -RZ, R84.H0_H0 ;  /* 0x20000054ff2f7230 */ /* 0x000fe40000004100 */
[----:B------:R-:W-:-:S02]  /*5160*/  HADD2.F32 R84, -RZ, R45.H0_H0 ;  /* 0x2000002dff547230 */ /* 0x000fc40000004100 */
[-C--:B------:R-:W-:Y:S01]  /*5170*/  FMUL.FTZ R45, R86, R85.reuse ;  /* 0x00000055562d7220 */ /* 0x080fe20000410000 */
[----:B------:R-:W-:Y:S02]  /*5180*/  HADD2.F32 R87, -RZ, R87.H0_H0 ;  /* 0x20000057ff577230 */ /* 0x000fe40000004100 */
[--C-:B------:R-:W-:Y:S02]  /*5190*/  HADD2.F32 R78, -RZ, R77.reuse.H1_H1 ;  /* 0x3000004dff4e7230 */ /* 0x100fe40000004100 */
[C---:B------:R-:W-:Y:S01]  /*51a0*/  FMUL.FTZ R85, R84.reuse, R85 ;  /* 0x0000005554557220 */ /* 0x040fe20000410000 */
[----:B------:R-:W-:Y:S02]  /*51b0*/  HADD2.F32 R77, -RZ, R77.H0_H0 ;  /* 0x2000004dff4d7230 */ /* 0x000fe40000004100 */
[----:B------:R-:W-:Y:S01]  /*51c0*/  FFMA.FTZ R45, R84, R47, -R45 ;  /* 0x0000002f542d7223 */ /* 0x000fe2000001082d */
[----:B------:R-:W-:Y:S02]  /*51d0*/  HADD2.F32 R79, -RZ, R76.H0_H0 ;  /* 0x2000004cff4f7230 */ /* 0x000fe40000004100 */
[----:B------:R-:W-:Y:S01]  /*51e0*/  FMUL.FTZ R88, R78, R87 ;  /* 0x000000574e587220 */ /* 0x000fe20000410000 */
[----:B------:R-:W-:Y:S01]  /*51f0*/  FFMA.FTZ R76, R86, R47, R85 ;  /* 0x0000002f564c7223 */ /* 0x000fe20000010055 */
[----:B------:R-:W-:Y:S01]  /*5200*/  FMUL.FTZ R87, R77, R87 ;  /* 0x000000574d577220 */ /* 0x000fe20000410000 */
[----:B------:R-:W-:-:S02]  /*5210*/  HADD2.F32 R85, -RZ, R175.H1_H1 ;  /* 0x300000afff557230 */ /* 0x000fc40000004100 */
[-C--:B------:R-:W-:Y:S01]  /*5220*/  FFMA.FTZ R47, R77, R79.reuse, -R88 ;  /* 0x0000004f4d2f7223 */ /* 0x080fe20000010858 */
[--C-:B------:R-:W-:Y:S02]  /*5230*/  HADD2.F32 R77, -RZ, R44.reuse.H1_H1 ;  /* 0x3000002cff4d7230 */ /* 0x100fe40000004100 */
[----:B------:R-:W-:Y:S01]  /*5240*/  FFMA.FTZ R78, R78, R79, R87 ;  /* 0x0000004f4e4e7223 */ /* 0x000fe20000010057 */
[----:B------:R-:W-:Y:S01]  /*5250*/  HADD2.F32 R44, -RZ, R44.H0_H0 ;  /* 0x2000002cff2c7230 */ /* 0x000fe20000004100 */
[----:B------:R-:W-:Y:S01]  /*5260*/  F2FP.F16.F32.PACK_AB R45, R76, R45 ;  /* 0x0000002d4c2d723e */ /* 0x000fe200000000ff */
[--C-:B------:R-:W-:Y:S02]  /*5270*/  HADD2.F32 R79, -RZ, R46.reuse.H1_H1 ;  /* 0x3000002eff4f7230 */ /* 0x100fe40000004100 */
[-C--:B------:R-:W-:Y:S01]  /*5280*/  FMUL.FTZ R87, R77, R85.reuse ;  /* 0x000000554d577220 */ /* 0x080fe20000410000 */
[----:B------:R-:W-:Y:S02]  /*5290*/  HADD2.F32 R175, -RZ, R175.H0_H0 ;  /* 0x200000afffaf7230 */ /* 0x000fe40000004100 */
[----:B------:R-:W-:Y:S01]  /*52a0*/  FMUL.FTZ R86, R44, R85 ;  /* 0x000000552c567220 */ /* 0x000fe20000410000 */
[----:B------:R-:W-:Y:S01]  /*52b0*/  HADD2.F32 R46, -RZ, R46.H0_H0 ;  /* 0x2000002eff2e7230 */ /* 0x000fe20000004100 */
[----:B------:R-:W-:Y:S01]  /*52c0*/  F2FP.F16.F32.PACK_AB R47, R78, R47 ;  /* 0x0000002f4e2f723e */ /* 0x000fe200000000ff */
[----:B------:R-:W-:-:S02]  /*52d0*/  HADD2.F32 R84, -RZ, R167.H1_H1 ;  /* 0x300000a7ff547230 */ /* 0x000fc40000004100 */
[-C--:B------:R-:W-:Y:S01]  /*52e0*/  FMUL.FTZ R85, R79, R175.reuse ;  /* 0x000000af4f557220 */ /* 0x080fe20000410000 */
[----:B------:R-:W-:Y:S02]  /*52f0*/  HADD2.F32 R167, -RZ, R167.H0_H0 ;  /* 0x200000a7ffa77230 */ /* 0x000fe40000004100 */
[----:B------:R-:W-:Y:S01]  /*5300*/  FMUL.FTZ R88, R46, R175 ;  /* 0x000000af2e587220 */ /* 0x000fe20000410000 */
[-C--:B------:R-:W-:Y:S01]  /*5310*/  FFMA.FTZ R87, R44, R84.reuse, -R87 ;  /* 0x000000542c577223 */ /* 0x080fe20000010857 */
[----:B------:R-:W-:Y:S01]  /*5320*/  FFMA.FTZ R86, R77, R84, R86 ;  /* 0x000000544d567223 */ /* 0x000fe20000010056 */
[-C--:B------:R-:W-:Y:S01]  /*5330*/  FFMA.FTZ R85, R46, R167.reuse, -R85 ;  /* 0x000000a72e557223 */ /* 0x080fe20000010855 */
[----:B------:R-:W-:-:S03]  /*5340*/  FFMA.FTZ R88, R79, R167, R88 ;  /* 0x000000a74f587223 */ /* 0x000fc60000010058 */
[----:B------:R-:W-:Y:S02]  /*5350*/  F2FP.F16.F32.PACK_AB R44, R86, R87 ;  /* 0x00000057562c723e */ /* 0x000fe400000000ff */
[----:B------:R-:W-:-:S07]  /*5360*/  F2FP.F16.F32.PACK_AB R46, R88, R85 ;  /* 0x00000055582e723e */ /* 0x000fce00000000ff */
.L_x_466:
[----:B------:R-:W-:Y:S05]  /*5370*/  BSYNC B3 ;  /* 0x0000000000037941 */ /* 0x000fea0003800000 */
.L_x_465:
[----:B------:R-:W-:Y:S01]  /*5380*/  ULDC.64 UR4, c[0x0][0x2e8] ;  /* 0x0000ba0000047ab9 */ /* 0x000fe20000000a00 */
[----:B------:R-:W-:Y:S01]  /*5390*/  ULDC.64 UR6, c[0x0][0x208] ;  /* 0x0000820000067ab9 */ /* 0x000fe20000000a00 */
[----:B------:R-:W-:-:S04]  /*53a0*/  LEA R76, P3, R82, UR4, 0x1 ;  /* 0x00000004524c7c11 */ /* 0x000fc8000f8608ff */
[----:B------:R-:W-:-:S05]  /*53b0*/  LEA.HI.X R77, R82, UR5, R83, 0x1, P3 ;  /* 0x00000005524d7c11 */ /* 0x000fca00098f0c53 */
[----:B--2---:R3:W-:Y:S04]  /*53c0*/  STG.E.128 desc[UR6][R76.64], R44 ;  /* 0x0000002c4c007986 */ /* 0x0047e8000c101d06 */
.L_x_464:
[----:B------:R-:W-:Y:S05]  /*53d0*/  BSYNC B2 ;  /* 0x0000000000027941 */ /* 0x000fea0003800000 */
.L_x_463:
        /* <DEDUP_REMOVED lines=8> */
[----:B--2---:R-:W-:Y:S01]  /*5460*/  IMAD.MOV.U32 R72, RZ, RZ, R44 ;  /* 0x000000ffff487224 */ /* 0x004fe200078e002c */
[----:B------:R-:W-:Y:S01]  /*5470*/  SHF.R.U32.HI R77, RZ, 0x10, R73 ;  /* 0x00000010ff4d7819 */ /* 0x000fe20000011649 */
[----:B------:R-:W-:Y:S01]  /*5480*/  IMAD.MOV.U32 R73, RZ, RZ, R47 ;  /* 0x000000ffff497224 */ /* 0x000fe200078e002f */
[--C-:B------:R-:W-:Y:S01]  /*5490*/  SHF.R.U64 R76, R74, 0x10, R75.reuse ;  /* 0x000000104a4c7819 */ /* 0x100fe2000000124b */
[--C-:B------:R-:W-:Y:S01]  /*54a0*/  HADD2.F32 R47, -RZ, R45.reuse.H1_H1 ;  /* 0x3000002dff2f7230 */ /* 0x100fe20000004100 */
[----:B------:R-:W-:Y:S01]  /*54b0*/  SHF.R.U32.HI R78, RZ, 0x10, R75 ;  /* 0x00000010ff4e7819 */ /* 0x000fe2000001164b */
[----:B------:R-:W-:Y:S02]  /*54c0*/  HADD2.F32 R44, -RZ, R45.H0_H0 ;  /* 0x2000002dff2c7230 */ /* 0x000fe40000004100 */
[----:B------:R-:W-:Y:S02]  /*54d0*/  HADD2.F32 R75, -RZ, R76.H0_H0 ;  /* 0x2000004cff4b7230 */ /* 0x000fe40000004100 */
[----:B------:R-:W-:-:S02]  /*54e0*/  HADD2.F32 R78, -RZ, R78.H0_H0 ;  /* 0x2000004eff4e7230 */ /* 0x000fc40000004100 */
[--C-:B------:R-:W-:Y:S02]  /*54f0*/  HADD2.F32 R45, -RZ, R73.reuse.H1_H1 ;  /* 0x30000049ff2d7230 */ /* 0x100fe40000004100 */
[-C--:B------:R-:W-:Y:S01]  /*5500*/  FMUL.FTZ R82, R44, R75.reuse ;  /* 0x0000004b2c527220 */ /* 0x080fe20000410000 */
[----:B------:R-:W-:Y:S02]  /*5510*/  HADD2.F32 R73, -RZ, R73.H0_H0 ;  /* 0x20000049ff497230 */ /* 0x000fe40000004100 */
[----:B------:R-:W-:Y:S02]  /*5520*/  HADD2.F32 R74, -RZ, R79.H0_H0 ;  /* 0x2000004fff4a7230 */ /* 0x000fe40000004100 */
[-C--:B------:R-:W-:Y:S01]  /*5530*/  FMUL.FTZ R84, R45, R78.reuse ;  /* 0x0000004e2d547220 */ /* 0x080fe20000410000 */
[----:B------:R-:W-:Y:S02]  /*5540*/  HADD2.F32 R76, -RZ, R77.H0_H0 ;  /* 0x2000004dff4c7230 */ /* 0x000fe40000004100 */
[----:B------:R-:W-:Y:S01]  /*5550*/  FMUL.FTZ R77, R47, R75 ;  /* 0x0000004b2f4d7220 */ /* 0x000fe20000410000 */
[----:B------:R-:W-:-:S03]  /*5560*/  FMUL.FTZ R78, R73, R78 ;  /* 0x0000004e494e7220 */ /* 0x000fc60000410000 */
[-C--:B------:R-:W-:Y:S01]  /*5570*/  FFMA.FTZ R44, R44, R74.reuse, -R77 ;  /* 0x0000004a2c2c7223 */ /* 0x080fe2000001084d */
[----:B------:R-:W-:Y:S01]  /*5580*/  FFMA.FTZ R77, R47, R74, R82 ;  /* 0x0000004a2f4d7223 */ /* 0x000fe20000010052 */
[-C--:B------:R-:W-:Y:S01]  /*5590*/  FFMA.FTZ R83, R45, R76.reuse, R78 ;  /* 0x0000004c2d537223 */ /* 0x080fe2000001004e */
[--C-:B------:R-:W-:Y:S02]  /*55a0*/  HADD2.F32 R74, -RZ, R155.reuse.H0_H0 ;  /* 0x2000009bff4a7230 */ /* 0x100fe40000004100 */
[----:B------:R-:W-:Y:S01]  /*55b0*/  FFMA.FTZ R84, R73, R76, -R84 ;  /* 0x0000004c49547223 */ /* 0x000fe20000010854 */
[----:B------:R-:W-:Y:S02]  /*55c0*/  HADD2.F32 R45, -RZ, R72.H1_H1 ;  /* 0x30000048ff2d7230 */ /* 0x000fe40000004100 */
[----:B------:R-:W-:Y:S02]  /*55d0*/  HADD2.F32 R47, -RZ, R46.H1_H1 ;  /* 0x3000002eff2f7230 */ /* 0x000fe40000004100 */
[----:B------:R-:W-:-:S02]  /*55e0*/  HADD2.F32 R155, -RZ, R155.H1_H1 ;  /* 0x3000009bff9b7230 */ /* 0x000fc40000004100 */
[-C--:B------:R-:W-:Y:S01]  /*55f0*/  FMUL.FTZ R75, R45, R74.reuse ;  /* 0x0000004a2d4b7220 */ /* 0x080fe20000410000 */
[----:B------:R-:W-:Y:S02]  /*5600*/  HADD2.F32 R72, -RZ, R72.H0_H0 ;  /* 0x20000048ff487230 */ /* 0x000fe40000004100 */
[----:B------:R-:W-:Y:S02]  /*5610*/  HADD2.F32 R46, -RZ, R46.H0_H0 ;  /* 0x2000002eff2e7230 */ /* 0x000fe40000004100 */
[-C--:B------:R-:W-:Y:S01]  /*5620*/  FMUL.FTZ R79, R47, R155.reuse ;  /* 0x0000009b2f4f7220 */ /* 0x080fe20000410000 */
[--C-:B------:R-:W-:Y:S02]  /*5630*/  HADD2.F32 R73, -RZ, R153.reuse.H0_H0 ;  /* 0x20000099ff497230 */ /* 0x100fe40000004100 */
[----:B------:R-:W-:Y:S01]  /*5640*/  FMUL.FTZ R74, R72, R74 ;  /* 0x0000004a484a7220 */ /* 0x000fe20000410000 */
[----:B------:R-:W-:Y:S02]  /*5650*/  HADD2.F32 R153, -RZ, R153.H1_H1 ;  /* 0x30000099ff997230 */ /* 0x000fe40000004100 */
[----:B------:R-:W-:Y:S01]  /*5660*/  FMUL.FTZ R76, R46, R155 ;  /* 0x0000009b2e4c7220 */ /* 0x000fe20000410000 */
[-C--:B------:R-:W-:Y:S01]  /*5670*/  FFMA.FTZ R75, R72, R73.reuse, -R75 ;  /* 0x00000049484b7223 */ /* 0x080fe2000001084b */
[----:B------:R-:W-:Y:S01]  /*5680*/  FFMA.FTZ R74, R45, R73, R74 ;  /* 0x000000492d4a7223 */ /* 0x000fe2000001004a */
[-C--:B------:R-:W-:Y:S01]  /*5690*/  FFMA.FTZ R79, R46, R153.reuse, -R79 ;  /* 0x000000992e4f7223 */ /* 0x080fe2000001084f */
[----:B------:R-:W-:Y:S01]  /*56a0*/  FFMA.FTZ R76, R47, R153, R76 ;  /* 0x000000992f4c7223 */ /* 0x000fe2000001004c */
[----:B------:R-:W-:-:S02]  /*56b0*/  F2FP.F16.F32.PACK_AB R45, R77, R44 ;  /* 0x0000002c4d2d723e */ /* 0x000fc400000000ff */
[----:B------:R-:W-:Y:S02]  /*56c0*/  F2FP.F16.F32.PACK_AB R47, R83, R84 ;  /* 0x00000054532f723e */ /* 0x000fe400000000ff */
[----:B------:R-:W-:Y:S02]  /*56d0*/  F2FP.F16.F32.PACK_AB R44, R74, R75 ;  /* 0x0000004b4a2c723e */ /* 0x000fe400000000ff */
[----:B------:R-:W-:-:S07]  /*56e0*/  F2FP.F16.F32.PACK_AB R46, R76, R79 ;  /* 0x0000004f4c2e723e */ /* 0x000fce00000000ff */
.L_x_468:
[----:B------:R-:W-:Y:S05]  /*56f0*/  BSYNC B2 ;  /* 0x0000000000027941 */ /* 0x000fea0003800000 */
.L_x_467:
[----:B------:R-:W-:Y:S01]  /*5700*/  ULDC.64 UR4, c[0x0][0x2e8] ;  /* 0x0000ba0000047ab9 */ /* 0x000fe20000000a00 */
[----:B------:R-:W-:Y:S01]  /*5710*/  ULDC.64 UR6, c[0x0][0x208] ;  /* 0x0000820000067ab9 */ /* 0x000fe20000000a00 */
[----:B------:R-:W-:-:S04]  /*5720*/  LEA R72, P3, R81, UR4, 0x1 ;  /* 0x0000000451487c11 */ /* 0x000fc8000f8608ff */
[----:B------:R-:W-:-:S05]  /*5730*/  LEA.HI.X R73, R81, UR5, R80, 0x1, P3 ;  /* 0x0000000551497c11 */ /* 0x000fca00098f0c50 */
[----:B--2---:R0:W-:Y:S04]  /*5740*/  STG.E.128 desc[UR6][R72.64], R44 ;  /* 0x0000002c48007986 */ /* 0x0041e8000c101d06 */
.L_x_462:
[----:B------:R-:W-:Y:S05]  /*5750*/  BSYNC B1 ;  /* 0x0000000000017941 */ /* 0x000fea0003800000 */
.L_x_461:
[----:B------:R-:W-:Y:S01]  /*5760*/  LOP3.LUT P3, RZ, R89, 0x8, RZ, 0xc0, !PT ;  /* 0x0000000859ff7812 */ /* 0x000fe2000786c0ff */
[----:B------:R-:W-:-:S12]  /*5770*/  BSSY B1, `(.L_x_469) ;  /* 0x0000072000017945 */ /* 0x000fd80003800000 */
[----:B------:R-:W-:Y:S05]  /*5780*/  @P3 BRA `(.L_x_470) ;  /* 0x0000000400c03947 */ /* 0x000fea0003800000 */
[----:B0-----:R-:W-:Y:S01]  /*5790*/  IADD3 R73, P3, P4, R127, R136, R16 ;  /* 0x000000887f497210 */ /* 0x001fe20007c7e010 */
[----:B------:R-:W-:Y:S03]  /*57a0*/  BSSY B2, `(.L_x_471) ;  /* 0x0000038000027945 */ /* 0x000fe60003800000 */
[----:B------:R-:W-:Y:S01]  /*57b0*/  IADD3.X R72, R126, R93, R17, P3, P4 ;  /* 0x0000005d7e487210 */ /* 0x000fe20001fe8411 */
[----:B------:R-:W-:Y:S08]  /*57c0*/  @P0 BRA `(.L_x_472) ;  /* 0x0000000000d40947 */ /* 0x000ff00003800000 */
[----:B--234-:R0:W2:Y:S01]  /*57d0*/  LDS.128 R44, [R5+0x21400] ;  /* 0x02140000052c7984 */ /* 0x01c0a20000000c00 */
        /* <DEDUP_REMOVED lines=8> */
[--C-:B------:R-:W-:Y:S01]  /*5860*/  HADD2.F32 R46, -RZ, R45.reuse.H1_H1 ;  /* 0x3000002dff2e7230 */ /* 0x100fe20000004100 */
[--C-:B------:R-:W-:Y:S01]  /*5870*/  SHF.R.U64 R69, R70, 0x10, R71.reuse ;  /* 0x0000001046457819 */ /* 0x100fe20000001247 */
[----:B------:R-:W-:Y:S01]  /*5880*/  HADD2.F32 R45, -RZ, R45.H0_H0 ;  /* 0x2000002dff2d7230 */ /* 0x000fe20000004100 */
[----:B------:R-:W-:Y:S01]  /*5890*/  SHF.R.U32.HI R78, RZ, 0x10, R71 ;  /* 0x00000010ff4e7819 */ /* 0x000fe20000011647 */
[----:B------:R-:W-:Y:S02]  /*58a0*/  HADD2.F32 R70, -RZ, R77.H0_H0 ;  /* 0x2000004dff467230 */ /* 0x000fe40000004100 */
[----:B------:R-:W-:Y:S02]  /*58b0*/  HADD2.F32 R71, -RZ, R69.H0_H0 ;  /* 0x20000045ff477230 */ /* 0x000fe40000004100 */
[----:B------:R-:W-:-:S02]  /*58c0*/  HADD2.F32 R78, -RZ, R78.H0_H0 ;  /* 0x2000004eff4e7230 */ /* 0x000fc40000004100 */
[--C-:B------:R-:W-:Y:S02]  /*58d0*/  HADD2.F32 R69, -RZ, R47.reuse.H1_H1 ;  /* 0x3000002fff457230 */ /* 0x100fe40000004100 */
[CC--:B------:R-:W-:Y:S01]  /*58e0*/  FMUL.FTZ R80, R46.reuse, R71.reuse ;  /* 0x000000472e507220 */ /* 0x0c0fe20000410000 */
[C---:B------:R-:W-:Y:S01]  /*58f0*/  FMUL.FTZ R71, R45.reuse, R71 ;  /* 0x000000472d477220 */ /* 0x040fe20000410000 */
[----:B------:R-:W-:Y:S02]  /*5900*/  HADD2.F32 R47, -RZ, R47.H0_H0 ;  /* 0x2000002fff2f7230 */ /* 0x000fe40000004100 */
[-C--:B------:R-:W-:Y:S01]  /*5910*/  FFMA.FTZ R80, R45, R70.reuse, -R80 ;  /* 0x000000462d507223 */ /* 0x080fe20000010850 */
[----:B------:R-:W-:Y:S01]  /*5920*/  FFMA.FTZ R77, R46, R70, R71 ;  /* 0x000000462e4d7223 */ /* 0x000fe20000010047 */
[----:B------:R-:W-:Y:S02]  /*5930*/  HADD2.F32 R76, -RZ, R76.H0_H0 ;  /* 0x2000004cff4c7230 */ /* 0x000fe40000004100 */
[----:B------:R-:W-:Y:S01]  /*5940*/  FMUL.FTZ R82, R69, R78 ;  /* 0x0000004e45527220 */ /* 0x000fe20000410000 */
[----:B------:R-:W-:-:S02]  /*5950*/  HADD2.F32 R70, -RZ, R183.H1_H1 ;  /* 0x300000b7ff467230 */ /* 0x000fc40000004100 */
[C---:B------:R-:W-:Y:S01]  /*5960*/  FMUL.FTZ R78, R47.reuse, R78 ;  /* 0x0000004e2f4e7220 */ /* 0x040fe20000410000 */
[----:B------:R-:W-:Y:S02]  /*5970*/  HADD2.F32 R183, -RZ, R183.H0_H0 ;  /* 0x200000b7ffb77230 */ /* 0x000fe40000004100 */
[-C--:B------:R-:W-:Y:S01]  /*5980*/  FFMA.FTZ R82, R47, R76.reuse, -R82 ;  /* 0x0000004c2f527223 */ /* 0x080fe20000010852 */
[----:B------:R-:W-:Y:S02]  /*5990*/  HADD2.F32 R45, -RZ, R44.H1_H1 ;  /* 0x3000002cff2d7230 */ /* 0x000fe40000004100 */
[----:B------:R-:W-:Y:S01]  /*59a0*/  FFMA.FTZ R81, R69, R76, R78 ;  /* 0x0000004c45517223 */ /* 0x000fe2000001004e */
[----:B------:R-:W-:Y:S02]  /*59b0*/  HADD2.F32 R46, -RZ, R68.H1_H1 ;  /* 0x30000044ff2e7230 */ /* 0x000fe40000004100 */
[----:B------:R-:W-:Y:S02]  /*59c0*/  HADD2.F32 R44, -RZ, R44.H0_H0 ;  /* 0x2000002cff2c7230 */ /* 0x000fe40000004100 */
[----:B------:R-:W-:Y:S01]  /*59d0*/  FMUL.FTZ R71, R45, R70 ;  /* 0x000000462d477220 */ /* 0x000fe20000410000 */
[----:B------:R-:W-:-:S02]  /*59e0*/  HADD2.F32 R68, -RZ, R68.H0_H0 ;  /* 0x20000044ff447230 */ /* 0x000fc40000004100 */
[-C--:B------:R-:W-:Y:S01]  /*59f0*/  FMUL.FTZ R79, R46, R183.reuse ;  /* 0x000000b72e4f7220 */ /* 0x080fe20000410000 */
[--C-:B------:R-:W-:Y:S02]  /*5a00*/  HADD2.F32 R47, -RZ, R184.reuse.H1_H1 ;  /* 0x300000b8ff2f7230 */ /* 0x100fe40000004100 */
[----:B------:R-:W-:Y:S01]  /*5a10*/  FMUL.FTZ R70, R44, R70 ;  /* 0x000000462c467220 */ /* 0x000fe20000410000 */
[----:B------:R-:W-:Y:S02]  /*5a20*/  HADD2.F32 R69, -RZ, R184.H0_H0 ;  /* 0x200000b8ff457230 */ /* 0x000fe40000004100 */
        /* <DEDUP_REMOVED lines=9> */
.L_x_474:
[----:B------:R-:W-:Y:S05]  /*5ac0*/  BSYNC B3 ;  /* 0x0000000000037941 */ /* 0x000fea0003800000 */
.L_x_473:
[----:B------:R-:W-:Y:S01]  /*5ad0*/  ULDC.64 UR4, c[0x0][0x2e8] ;  /* 0x0000ba0000047ab9 */ /* 0x000fe20000000a00 */
[----:B------:R-:W-:Y:S01]  /*5ae0*/  ULDC.64 UR6, c[0x0][0x208] ;  /* 0x0000820000067ab9 */ /* 0x000fe20000000a00 */
[----:B------:R-:W-:-:S04]  /*5af0*/  LEA R68, P3, R74, UR4, 0x1 ;  /* 0x000000044a447c11 */ /* 0x000fc8000f8608ff */
[----:B------:R-:W-:-:S05]  /*5b00*/  LEA.HI.X R69, R74, UR5, R75, 0x1, P3 ;  /* 0x000000054a457c11 */ /* 0x000fca00098f0c4b */
[----:B--2---:R0:W-:Y:S04]  /*5b10*/  STG.E.128 desc[UR6][R68.64], R44 ;  /* 0x0000002c44007986 */ /* 0x0041e8000c101d06 */
.L_x_472:
[----:B------:R-:W-:Y:S05]  /*5b20*/  BSYNC B2 ;  /* 0x0000000000027941 */ /* 0x000fea0003800000 */
.L_x_471:
[----:B------:R-:W-:Y:S05]  /*5b30*/  @P1 BRA `(.L_x_470) ;  /* 0x0000000000d41947 */ /* 0x000fea0003800000 */
[----:B0-234-:R0:W2:Y:S01]  /*5b40*/  LDS.128 R44, [R5+0x26c00] ;  /* 0x026c0000052c7984 */ /* 0x01d0a20000000c00 */
[----:B------:R-:W-:Y:S01]  /*5b50*/  IADD3 R73, P3, R73, R14, RZ ;  /* 0x0000000e49497210 */ /* 0x000fe20007f7e0ff */
[----:B------:R-:W-:Y:S03]  /*5b60*/  BSSY B2, `(.L_x_475) ;  /* 0x000002d000027945 */ /* 0x000fe60003800000 */
[----:B------:R-:W-:Y:S02]  /*5b70*/  IADD3.X R72, R72, R11, RZ, P3, !PT ;  /* 0x0000000b48487210 */ /* 0x000fe40001ffe4ff */
        /* <DEDUP_REMOVED lines=14> */
[----:B------:R-:W-:Y:S02]  /*5c60*/  HADD2.F32 R47, -RZ, R47.H0_H0 ;  /* 0x2000002fff2f7230 */ /* 0x000fe40000004100 */
[----:B------:R-:W-:Y:S01]  /*5c70*/  FMUL.FTZ R67, R45, R67 ;  /* 0x000000432d437220 */ /* 0x000fe20000410000 */
[----:B------:R-:W-:Y:S02]  /*5c80*/  HADD2.F32 R68, -RZ, R68.H0_H0 ;  /* 0x20000044ff447230 */ /* 0x000fe40000004100 */
[----:B------:R-:W-:Y:S01]  /*5c90*/  FMUL.FTZ R76, R65, R70 ;  /* 0x00000046414c7220 */ /* 0x000fe20000410000 */
[-C--:B------:R-:W-:Y:S01]  /*5ca0*/  FFMA.FTZ R74, R45, R66.reuse, -R74 ;  /* 0x000000422d4a7223 */ /* 0x080fe2000001084a */
[----:B------:R-:W-:Y:S01]  /*5cb0*/  FFMA.FTZ R71, R46, R66, R67 ;  /* 0x000000422e477223 */ /* 0x000fe20000010043 */
[----:B------:R-:W-:Y:S01]  /*5cc0*/  FMUL.FTZ R70, R47, R70 ;  /* 0x000000462f467220 */ /* 0x000fe20000410000 */
[----:B------:R-:W-:-:S02]  /*5cd0*/  HADD2.F32 R66, -RZ, R181.H1_H1 ;  /* 0x300000b5ff427230 */ /* 0x000fc40000004100 */
[-C--:B------:R-:W-:Y:S01]  /*5ce0*/  FFMA.FTZ R76, R47, R68.reuse, -R76 ;  /* 0x000000442f4c7223 */ /* 0x080fe2000001084c */
[----:B------:R-:W-:Y:S02]  /*5cf0*/  HADD2.F32 R67, -RZ, R182.H0_H0 ;  /* 0x200000b6ff437230 */ /* 0x000fe40000004100 */
[----:B------:R-:W-:Y:S01]  /*5d00*/  FFMA.FTZ R77, R65, R68, R70 ;  /* 0x00000044414d7223 */ /* 0x000fe20000010046 */
[----:B------:R-:W-:Y:S02]  /*5d10*/  HADD2.F32 R45, -RZ, R44.H1_H1 ;  /* 0x3000002cff2d7230 */ /* 0x000fe40000004100 */
        /* <DEDUP_REMOVED lines=17> */
.L_x_476:
[----:B------:R-:W-:Y:S05]  /*5e30*/  BSYNC B2 ;  /* 0x0000000000027941 */ /* 0x000fea0003800000 */
.L_x_475:
[----:B------:R-:W-:Y:S01]  /*5e40*/  ULDC.64 UR4, c[0x0][0x2e8] ;  /* 0x0000ba0000047ab9 */ /* 0x000fe20000000a00 */
[----:B------:R-:W-:Y:S01]  /*5e50*/  ULDC.64 UR6, c[0x0][0x208] ;  /* 0x0000820000067ab9 */ /* 0x000fe20000000a00 */
[----:B------:R-:W-:-:S04]  /*5e60*/  LEA R64, P3, R73, UR4, 0x1 ;  /* 0x0000000449407c11 */ /* 0x000fc8000f8608ff */
[----:B------:R-:W-:-:S05]  /*5e70*/  LEA.HI.X R65, R73, UR5, R72, 0x1, P3 ;  /* 0x0000000549417c11 */ /* 0x000fca00098f0c48 */
[----:B--2---:R0:W-:Y:S04]  /*5e80*/  STG.E.128 desc[UR6][R64.64], R44 ;  /* 0x0000002c40007986 */ /* 0x0041e8000c101d06 */
.L_x_470:
[----:B------:R-:W-:Y:S05]  /*5e90*/  BSYNC B1 ;  /* 0x0000000000017941 */ /* 0x000fea0003800000 */
.L_x_469:
        /* <DEDUP_REMOVED lines=34> */
[----:B------:R-:W-:Y:S02]  /*60c0*/  HADD2.F32 R45, -RZ, R44.H1_H1 ;  /* 0x3000002cff2d7230 */ /* 0x000fe40000004100 */
[----:B------:R-:W-:Y:S01]  /*60d0*/  FFMA.FTZ R75, R61, R68, R70 ;  /* 0x000000443d4b7223 */ /* 0x000fe20000010046 */
[----:B------:R-:W-:Y:S02]  /*60e0*/  HADD2.F32 R46, -RZ, R60.H1_H1 ;  /* 0x3000003cff2e7230 */ /* 0x000fe40000004100 */
[----:B------:R-:W-:Y:S02]  /*60f0*/  HADD2.F32 R181, -RZ, R181.H0_H0 ;  /* 0x200000b5ffb57230 */ /* 0x000fe40000004100 */
[----:B------:R-:W-:Y:S02]  /*6100*/  HADD2.F32 R44, -RZ, R44.H0_H0 ;  /* 0x2000002cff2c7230 */ /* 0x000fe40000004100 */
[----:B------:R-:W-:Y:S01]  /*6110*/  FMUL.FTZ R73, R46, R63 ;  /* 0x0000003f2e497220 */ /* 0x000fe20000410000 */
[----:B------:R-:W-:-:S02]  /*6120*/  HADD2.F32 R60, -RZ, R60.H0_H0 ;  /* 0x2000003cff3c7230 */ /* 0x000fc40000004100 */
[CC--:B------:R-:W-:Y:S01]  /*6130*/  FMUL.FTZ R69, R45.reuse, R181.reuse ;  /* 0x000000b52d457220 */ /* 0x0c0fe20000410000 */
[----:B------:R-:W-:Y:S02]  /*6140*/  HADD2.F32 R47, -RZ, R177.H0_H0 ;  /* 0x200000b1ff2f7230 */ /* 0x000fe40000004100 */
        /* <DEDUP_REMOVED lines=11> */
.L_x_482:
[----:B------:R-:W-:Y:S05]  /*6200*/  BSYNC B3 ;  /* 0x0000000000037941 */ /* 0x000fea0003800000 */
.L_x_481:
[----:B------:R-:W-:Y:S01]  /*6210*/  ULDC.64 UR4, c[0x0][0x2e8] ;  /* 0x0000ba0000047ab9 */ /* 0x000fe20000000a00 */
[----:B------:R-:W-:Y:S01]  /*6220*/  ULDC.64 UR6, c[0x0][0x208] ;  /* 0x0000820000067ab9 */ /* 0x000fe20000000a00 */
[----:B------:R-:W-:-:S04]  /*6230*/  LEA R60, P3, R66, UR4, 0x1 ;  /* 0x00000004423c7c11 */ /* 0x000fc8000f8608ff */
[----:B------:R-:W-:-:S05]  /*6240*/  LEA.HI.X R61, R66, UR5, R67, 0x1, P3 ;  /* 0x00000005423d7c11 */ /* 0x000fca00098f0c43 */
[----:B--2---:R0:W-:Y:S04]  /*6250*/  STG.E.128 desc[UR6][R60.64], R44 ;  /* 0x0000002c3c007986 */ /* 0x0041e8000c101d06 */
.L_x_480:
[----:B------:R-:W-:Y:S05]  /*6260*/  BSYNC B2 ;  /* 0x0000000000027941 */ /* 0x000fea0003800000 */
.L_x_479:
[----:B------:R-:W-:Y:S05]  /*6270*/  @P1 BRA `(.L_x_478) ;  /* 0x0000000000d41947 */ /* 0x000fea0003800000 */
[----:B0-234-:R0:W2:Y:S01]  /*6280*/  LDS.128 R44, [R5+0x27c00] ;  /* 0x027c0000052c7984 */ /* 0x01d0a20000000c00 */
        /* <DEDUP_REMOVED lines=16> */
[-C--:B------:R-:W-:Y:S01]  /*6390*/  FMUL.FTZ R64, R46, R59.reuse ;  /* 0x0000003b2e407220 */ /* 0x080fe20000410000 */
[----:B------:R-:W-:Y:S02]  /*63a0*/  HADD2.F32 R47, -RZ, R47.H0_H0 ;  /* 0x2000002fff2f7230 */ /* 0x000fe40000004100 */
[----:B------:R-:W-:Y:S01]  /*63b0*/  FMUL.FTZ R59, R45, R59 ;  /* 0x0000003b2d3b7220 */ /* 0x000fe20000410000 */
[----:B------:R-:W-:Y:S02]  /*63c0*/  HADD2.F32 R60, -RZ, R60.H0_H0 ;  /* 0x2000003cff3c7230 */ /* 0x000fe40000004100 */
[----:B------:R-:W-:Y:S01]  /*63d0*/  FMUL.FTZ R66, R57, R62 ;  /* 0x0000003e39427220 */ /* 0x000fe20000410000 */
[----:B------:R-:W-:Y:S01]  /*63e0*/  FFMA.FTZ R64, R45, R58, -R64 ;  /* 0x0000003a2d407223 */ /* 0x000fe20000010840 */
[----:B------:R-:W-:Y:S01]  /*63f0*/  FMUL.FTZ R62, R47, R62 ;  /* 0x0000003e2f3e7220 */ /* 0x000fe20000410000 */
[----:B------:R-:W-:-:S02]  /*6400*/  HADD2.F32 R45, -RZ, R44.H1_H1 ;  /* 0x3000002cff2d7230 */ /* 0x000fc40000004100 */
[----:B------:R-:W-:Y:S01]  /*6410*/  FFMA.FTZ R63, R46, R58, R59 ;  /* 0x0000003a2e3f7223 */ /* 0x000fe2000001003b */
[----:B------:R-:W-:Y:S02]  /*6420*/  HADD2.F32 R44, -RZ, R44.H0_H0 ;  /* 0x2000002cff2c7230 */ /* 0x000fe40000004100 */
[-C--:B------:R-:W-:Y:S01]  /*6430*/  FFMA.FTZ R65, R57, R60.reuse, R62 ;  /* 0x0000003c39417223 */ /* 0x080fe2000001003e */
[--C-:B------:R-:W-:Y:S02]  /*6440*/  HADD2.F32 R57, -RZ, R174.reuse.H0_H0 ;  /* 0x200000aeff397230 */ /* 0x100fe40000004100 */
[----:B------:R-:W-:Y:S01]  /*6450*/  FFMA.FTZ R66, R47, R60, -R66 ;  /* 0x0000003c2f427223 */ /* 0x000fe20000010842 */
[----:B------:R-:W-:Y:S02]  /*6460*/  HADD2.F32 R59, -RZ, R174.H1_H1 ;  /* 0x300000aeff3b7230 */ /* 0x000fe40000004100 */
[--C-:B------:R-:W-:Y:S02]  /*6470*/  HADD2.F32 R46, -RZ, R56.reuse.H1_H1 ;  /* 0x30000038ff2e7230 */ /* 0x100fe40000004100 */
[----:B------:R-:W-:Y:S01]  /*6480*/  FMUL.FTZ R61, R45, R57 ;  /* 0x000000392d3d7220 */ /* 0x000fe20000410000 */
[----:B------:R-:W-:-:S02]  /*6490*/  HADD2.F32 R56, -RZ, R56.H0_H0 ;  /* 0x20000038ff387230 */ /* 0x000fc40000004100 */
[----:B------:R-:W-:Y:S01]  /*64a0*/  FMUL.FTZ R58, R44, R57 ;  /* 0x000000392c3a7220 */ /* 0x000fe20000410000 */
[--C-:B------:R-:W-:Y:S02]  /*64b0*/  HADD2.F32 R47, -RZ, R173.reuse.H0_H0 ;  /* 0x200000adff2f7230 */ /* 0x100fe40000004100 */
[-C--:B------:R-:W-:Y:S01]  /*64c0*/  FMUL.FTZ R57, R46, R59.reuse ;  /* 0x0000003b2e397220 */ /* 0x080fe20000410000 */
        /* <DEDUP_REMOVED lines=10> */
.L_x_484:
[----:B------:R-:W-:Y:S05]  /*6570*/  BSYNC B2 ;  /* 0x0000000000027941 */ /* 0x000fea0003800000 */
.L_x_483:
[----:B------:R-:W-:Y:S01]  /*6580*/  ULDC.64 UR4, c[0x0][0x2e8] ;  /* 0x0000ba0000047ab9 */ /* 0x000fe20000000a00 */
[----:B------:R-:W-:Y:S01]  /*6590*/  ULDC.64 UR6, c[0x0][0x208] ;  /* 0x0000820000067ab9 */ /* 0x000fe20000000a00 */
[----:B------:R-:W-:-:S04]  /*65a0*/  LEA R56, P3, R67, UR4, 0x1 ;  /* 0x0000000443387c11 */ /* 0x000fc8000f8608ff */
[----:B------:R-:W-:-:S05]  /*65b0*/  LEA.HI.X R57, R67, UR5, R68, 0x1, P3 ;  /* 0x0000000543397c11 */ /* 0x000fca00098f0c44 */
[----:B--2---:R0:W-:Y:S04]  /*65c0*/  STG.E.128 desc[UR6][R56.64], R44 ;  /* 0x0000002c38007986 */ /* 0x0041e8000c101d06 */
.L_x_478:
[----:B------:R-:W-:Y:S05]  /*65d0*/  BSYNC B1 ;  /* 0x0000000000017941 */ /* 0x000fea0003800000 */
.L_x_477:
[----:B------:R-:W-:Y:S05]  /*65e0*/  @P5 BRA `(.L_x_485) ;  /* 0x0000005000cc5947 */ /* 0x000fea0003800000 */
[----:B------:R-:W-:Y:S01]  /*65f0*/  IADD3 R137, P3, P4, R133, R136, R16 ;  /* 0x0000008885897210 */ /* 0x000fe20007c7e010 */
[----:B------:R-:W-:Y:S03]  /*6600*/  BSSY B1, `(.L_x_486) ;  /* 0x0000038000017945 */ /* 0x000fe60003800000 */
[----:B------:R-:W-:Y:S01]  /*6610*/  IADD3.X R66, R132, R93, R17, P3, P4 ;  /* 0x0000005d84427210 */ /* 0x000fe20001fe8411 */
[----:B------:R-:W-:Y:S08]  /*6620*/  @P0 BRA `(.L_x_487) ;  /* 0x0000000000d40947 */ /* 0x000ff00003800000 */
        /* <DEDUP_REMOVED lines=30> */
[----:B------:R-:W-:Y:S02]  /*6810*/  HADD2.F32 R177, -RZ, R177.H1_H1 ;  /* 0x300000b1ffb17230 */ /* 0x000fe40000004100 */
[----:B------:R-:W-:Y:S02]  /*6820*/  HADD2.F32 R44, -RZ, R44.H0_H0 ;  /* 0x2000002cff2c7230 */ /* 0x000fe40000004100 */
[----:B------:R-:W-:Y:S01]  /*6830*/  FMUL.FTZ R61, R46, R55 ;  /* 0x000000372e3d7220 */ /* 0x000fe20000410000 */
[----:B------:R-:W-:-:S02]  /*6840*/  HADD2.F32 R52, -RZ, R52.H0_H0 ;  /* 0x20000034ff347230 */ /* 0x000fc40000004100 */
[CC--:B------:R-:W-:Y:S01]  /*6850*/  FMUL.FTZ R57, R45.reuse, R177.reuse ;  /* 0x000000b12d397220 */ /* 0x0c0fe20000410000 */
        /* <DEDUP_REMOVED lines=12> */
.L_x_489:
[----:B------:R-:W-:Y:S05]  /*6920*/  BSYNC B2 ;  /* 0x0000000000027941 */ /* 0x000fea0003800000 */
.L_x_488:
[----:B------:R-:W-:Y:S01]  /*6930*/  ULDC.64 UR4, c[0x0][0x2e8] ;  /* 0x0000ba0000047ab9 */ /* 0x000fe20000000a00 */
[----:B------:R-:W-:Y:S01]  /*6940*/  ULDC.64 UR6, c[0x0][0x208] ;  /* 0x0000820000067ab9 */ /* 0x000fe20000000a00 */
[----:B------:R-:W-:-:S04]  /*6950*/  LEA R52, P3, R64, UR4, 0x1 ;  /* 0x0000000440347c11 */ /* 0x000fc8000f8608ff */
[----:B------:R-:W-:-:S05]  /*6960*/  LEA.HI.X R53, R64, UR5, R65, 0x1, P3 ;  /* 0x0000000540357c11 */ /* 0x000fca00098f0c41 */
[----:B--2---:R0:W-:Y:S04]  /*6970*/  STG.E.128 desc[UR6][R52.64], R44 ;  /* 0x0000002c34007986 */ /* 0x0041e8000c101d06 */
.L_x_487:
[----:B------:R-:W-:Y:S05]  /*6980*/  BSYNC B1 ;  /* 0x0000000000017941 */ /* 0x000fea0003800000 */
.L_x_486:
        /* <DEDUP_REMOVED lines=29> */
[--C-:B------:R-:W-:Y:S02]  /*6b60*/  HADD2.F32 R49, -RZ, R96.reuse.H1_H1 ;  /* 0x30000060ff317230 */ /* 0x100fe40000004100 */
[----:B------:R-:W-:Y:S01]  /*6b70*/  FFMA.FTZ R58, R47, R52, -R58 ;  /* 0x000000342f3a7223 */ /* 0x000fe2000001083a */
[----:B------:R-:W-:Y:S02]  /*6b80*/  HADD2.F32 R51, -RZ, R96.H0_H0 ;  /* 0x20000060ff337230 */ /* 0x000fe40000004100 */
[--C-:B------:R-:W-:Y:S02]  /*6b90*/  HADD2.F32 R46, -RZ, R48.reuse.H1_H1 ;  /* 0x30000030ff2e7230 */ /* 0x100fe40000004100 */
[----:B------:R-:W-:Y:S01]  /*6ba0*/  FMUL.FTZ R53, R45, R49 ;  /* 0x000000312d357220 */ /* 0x000fe20000410000 */
[----:B------:R-:W-:-:S02]  /*6bb0*/  HADD2.F32 R48, -RZ, R48.H0_H0 ;  /* 0x20000030ff307230 */ /* 0x000fc40000004100 */
[----:B------:R-:W-:Y:S01]  /*6bc0*/  FMUL.FTZ R50, R44, R49 ;  /* 0x000000312c327220 */ /* 0x000fe20000410000 */
[--C-:B------:R-:W-:Y:S02]  /*6bd0*/  HADD2.F32 R47, -RZ, R97.reuse.H1_H1 ;  /* 0x30000061ff2f7230 */ /* 0x100fe40000004100 */
[-C--:B------:R-:W-:Y:S01]  /*6be0*/  FMUL.FTZ R49, R46, R51.reuse ;  /* 0x000000332e317220 */ /* 0x080fe20000410000 */
        /* <DEDUP_REMOVED lines=10> */
.L_x_491:
[----:B------:R-:W-:Y:S05]  /*6c90*/  BSYNC B1 ;  /* 0x0000000000017941 */ /* 0x000fea0003800000 */
.L_x_490:
[----:B------:R-:W-:Y:S01]  /*6ca0*/  ULDC.64 UR4, c[0x0][0x2e8] ;  /* 0x0000ba0000047ab9 */ /* 0x000fe20000000a00 */
[----:B------:R-:W-:Y:S01]  /*6cb0*/  ULDC.64 UR6, c[0x0][0x208] ;  /* 0x0000820000067ab9 */ /* 0x000fe20000000a00 */
[----:B------:R-:W-:-:S04]  /*6cc0*/  LEA R48, P3, R59, UR4, 0x1 ;  /* 0x000000043b307c11 */ /* 0x000fc8000f8608ff */
[----:B------:R-:W-:-:S05]  /*6cd0*/  LEA.HI.X R49, R59, UR5, R60, 0x1, P3 ;  /* 0x000000053b317c11 */ /* 0x000fca00098f0c3c */
[----:B--2---:R0:W-:Y:S01]  /*6ce0*/  STG.E.128 desc[UR6][R48.64], R44 ;  /* 0x0000002c30007986 */ /* 0x0041e2000c101d06 */
[----:B------:R-:W-:Y:S05]  /*6cf0*/  BRA `(.L_x_485) ;  /* 0x0000004c00087947 */ /* 0x000fea0003800000 */
.L_x_429:
[----:B------:R-:W-:Y:S01]  /*6d00*/  VIADD R44, R22, 0x20 ;  /* 0x00000020162c7836 */ /* 0x000fe20000000000 */
[----:B------:R-:W-:-:S04]  /*6d10*/  ULDC.64 UR4, c[0x0][0x208] ;  /* 0x0000820000047ab9 */ /* 0x000fc80000000a00 */
[----:B------:R-:W-:Y:S01]  /*6d20*/  ISETP.GE.AND P4, PT, R44, R4, PT ;  /* 0x000000042c00720c */ /* 0x000fe20003f86270 */
[----:B------:R-:W-:-:S03]  /*6d30*/  VIADD R44, R22, 0x40 ;  /* 0x00000040162c7836 */ /* 0x000fc60000000000 */
[----:B------:R-:W-:-:S13]  /*6d40*/  ISETP.GE.OR P4, PT, R16, R92, P4 ;  /* 0x0000005c1000720c */ /* 0x000fda0002786670 */
[----:B------:R-:W-:Y:S01]  /*6d50*/  @!P4 IADD3 R58, P2, P3, R106, R96, R37 ;  /* 0x000000606a3ac210 */ /* 0x000fe20007b5e025 */
[----:B------:R-:W1:Y:S03]  /*6d60*/  @!P4 LDC.64 R62, c[0x0][0x400] ;  /* 0x00010000ff3ecb82 */ /* 0x000e660000000a00 */
[----:B------:R-:W-:Y:S02]  /*6d70*/  @!P4 IADD3.X R59, R27, R3, R40, P2, P3 ;  /* 0x000000031b3bc210 */ /* 0x000fe400017e6428 */
[----:B------:R-:W-:-:S04]  /*6d80*/  @!P4 IADD3 R56, P2, P3, R112, R94, R31 ;  /* 0x0000005e7038c210 */ /* 0x000fc80007b5e01f */
[----:B------:R-:W-:Y:S02]  /*6d90*/  @!P4 IADD3.X R57, R10, R0, R34, P2, P3 ;  /* 0x000000000a39c210 */ /* 0x000fe400017e6422 */
[----:B------:R-:W-:Y:S02]  /*6da0*/  ISETP.GE.AND P3, PT, R44, R4, PT ;  /* 0x000000042c00720c */ /* 0x000fe40003f66270 */
[----:B------:R-:W-:Y:S02]  /*6db0*/  IADD3 R44, R22, 0x80, RZ ;  /* 0x00000080162c7810 */ /* 0x000fe40007ffe0ff */
[----:B------:R-:W-:-:S13]  /*6dc0*/  ISETP.GE.OR P3, PT, R16, R92, P3 ;  /* 0x0000005c1000720c */ /* 0x000fda0001f66670 */
[----:B------:R-:W-:Y:S01]  /*6dd0*/  @!P3 IADD3 R50, P2, P5, R106, R36, R96 ;  /* 0x000000246a32b210 */ /* 0x000fe20007d5e060 */
[----:B------:R-:W2:Y:S03]  /*6de0*/  @!P3 LDC.64 R68, c[0x0][0x3e8] ;  /* 0x0000fa00ff44bb82 */ /* 0x000ea60000000a00 */
[----:B0-----:R-:W-:Y:S02]  /*6df0*/  @!P3 IADD3.X R51, R27, R39, R3, P2, P5 ;  /* 0x000000271b33b210 */ /* 0x001fe400017ea403 */
[----:B------:R-:W-:-:S03]  /*6e00*/  @!P3 IADD3 R48, P2, P5, R112, R30, R94 ;  /* 0x0000001e7030b210 */ /* 0x000fc60007d5e05e */
[----:B------:R-:W0:Y:S01]  /*6e10*/  @!P3 LDC.64 R70, c[0x0][0x400] ;  /* 0x00010000ff46bb82 */ /* 0x000e220000000a00 */
[----:B------:R-:W-:Y:S02]  /*6e20*/  @!P3 IADD3.X R49, R10, R33, R0, P2, P5 ;  /* 0x000000210a31b210 */ /* 0x000fe400017ea400 */
[----:B------:R-:W-:-:S04]  /*6e30*/  ISETP.GE.AND P2, PT, R44, R4, PT ;  /* 0x000000042c00720c */ /* 0x000fc80003f46270 */
[----:B------:R-:W-:-:S13]  /*6e40*/  ISETP.GE.OR P2, PT, R16, R92, P2 ;  /* 0x0000005c1000720c */ /* 0x000fda0001746670 */
[----:B------:R-:W-:Y:S01]  /*6e50*/  @!P2 IADD3 R46, P5, P6, R106, R35, R96 ;  /* 0x000000236a2ea210 */ /* 0x000fe20007ebe060 */
[----:B------:R-:W3:Y:S03]  /*6e60*/  @!P2 LDC.64 R76, c[0x0][0x3e8] ;  /* 0x0000fa00ff4cab82 */ /* 0x000ee60000000a00 */
[----:B------:R-:W-:Y:S02]  /*6e70*/  @!P2 IADD3.X R47, R27, R38, R3, P5, P6 ;  /* 0x000000261b2fa210 */ /* 0x000fe40002fec403 */
[----:B------:R-:W-:-:S03]  /*6e80*/  @!P2 IADD3 R44, P5, P6, R112, R29, R94 ;  /* 0x0000001d702ca210 */ /* 0x000fc60007ebe05e */
[----:B------:R-:W4:Y:S01]  /*6e90*/  @!P2 LDC.64 R78, c[0x0][0x400] ;  /* 0x00010000ff4eab82 */ /* 0x000f220000000a00 */
[----:B------:R-:W-:Y:S02]  /*6ea0*/  @!P2 IADD3.X R45, R10, R32, R0, P5, P6 ;  /* 0x000000200a2da210 */ /* 0x000fe40002fec400 */
[----:B------:R-:W-:-:S04]  /*6eb0*/  ISETP.GE.AND P5, PT, R22, R4, PT ;  /* 0x000000041600720c */ /* 0x000fc80003fa6270 */
[----:B------:R-:W-:-:S13]  /*6ec0*/  ISETP.GE.OR P5, PT, R16, R92, P5 ;  /* 0x0000005c1000720c */ /* 0x000fda0002fa6670 */
[----:B------:R-:W1:Y:S01]  /*6ed0*/  @!P5 LDC.64 R52, c[0x0][0x3e8] ;  /* 0x0000fa00ff34db82 */ /* 0x000e620000000a00 */
[----:B------:R-:W-:-:S05]  /*6ee0*/  @!P5 IADD3 R54, P6, R106, R96, RZ ;  /* 0x000000606a36d210 */ /* 0x000fca0007fde0ff */
[----:B------:R-:W-:Y:S01]  /*6ef0*/  @!P5 IMAD.X R55, R3, 0x1, R27, P6 ;  /* 0x000000010337d824 */ /* 0x000fe200030e061b */
[----:B-1----:R-:W-:-:S04]  /*6f00*/  @!P5 LEA R52, P6, R54, R52, 0x1 ;  /* 0x000000343634d211 */ /* 0x002fc800078c08ff */
[----:B------:R-:W-:Y:S02]  /*6f10*/  @!P5 LEA.HI.X R53, R54, R53, R55, 0x1, P6 ;  /* 0x000000353635d211 */ /* 0x000fe400030f0c37 */
[----:B------:R-:W1:Y:S01]  /*6f20*/  @!P5 LDC.64 R54, c[0x0][0x400] ;  /* 0x00010000ff36db82 */ /* 0x000e620000000a00 */
[----:B------:R-:W-:-:S05]  /*6f30*/  @!P5 IADD3 R60, P6, R112, R94, RZ ;  /* 0x0000005e703cd210 */ /* 0x000fca0007fde0ff */
[----:B------:R-:W-:Y:S01]  /*6f40*/  @!P5 IMAD.X R61, R0, 0x1, R10, P6 ;  /* 0x00000001003dd824 */ /* 0x000fe200030e060a */
[----:B-1----:R-:W-:-:S04]  /*6f50*/  @!P5 LEA R54, P6, R60, R54, 0x1 ;  /* 0x000000363c36d211 */ /* 0x002fc800078c08ff */
[----:B------:R-:W-:Y:S02]  /*6f60*/  @!P5 LEA.HI.X R55, R60, R55, R61, 0x1, P6 ;  /* 0x000000373c37d211 */ /* 0x000fe400030f0c3d */
[----:B------:R-:W1:Y:S02]  /*6f70*/  @!P4 LDC.64 R60, c[0x0][0x3e8] ;  /* 0x0000fa00ff3ccb82 */ /* 0x000e640000000a00 */
[----:B-1----:R-:W-:-:S04]  /*6f80*/  @!P4 LEA R60, P6, R58, R60, 0x1 ;  /* 0x0000003c3a3cc211 */ /* 0x002fc800078c08ff */
[----:B------:R-:W-:Y:S02]  /*6f90*/  @!P4 LEA.HI.X R61, R58, R61, R59, 0x1, P6 ;  /* 0x0000003d3a3dc211 */ /* 0x000fe400030f0c3b */
[----:B------:R-:W-:-:S04]  /*6fa0*/  @!P4 LEA R62, P6, R56, R62, 0x1 ;  /* 0x0000003e383ec211 */ /* 0x000fc800078c08ff */
[----:B------:R-:W-:Y:S02]  /*6fb0*/  @!P4 LEA.HI.X R63, R56, R63, R57, 0x1, P6 ;  /* 0x0000003f383fc211 */ /* 0x000fe400030f0c39 */
[----:B--2---:R-:W-:-:S04]  /*6fc0*/  @!P3 LEA R68, P6, R50, R68, 0x1 ;  /* 0x000000443244b211 */ /* 0x004fc800078c08ff */
[----:B------:R-:W-:Y:S02]  /*6fd0*/  @!P3 LEA.HI.X R69, R50, R69, R51, 0x1, P6 ;  /* 0x000000453245b211 */ /* 0x000fe400030f0c33 */
[----:B------:R-:W-:Y:S02]  /*6fe0*/  CS2R R50, SRZ ;  /* 0x0000000000327805 */ /* 0x000fe4000001ff00 */
[----:B0-----:R-:W-:-:S04]  /*6ff0*/  @!P3 LEA R70, P6, R48, R70, 0x1 ;  /* 0x000000463046b211 */ /* 0x001fc800078c08ff */
[----:B------:R-:W-:Y:S02]  /*7000*/  @!P3 LEA.HI.X R71, R48, R71, R49, 0x1, P6 ;  /* 0x000000473047b211 */ /* 0x000fe400030f0c31 */
[----:B------:R-:W-:Y:S02]  /*7010*/  CS2R R48, SRZ ;  /* 0x0000000000307805 */ /* 0x000fe4000001ff00 */
[----:B---3--:R-:W-:-:S04]  /*7020*/  @!P2 LEA R76, P6, R46, R76, 0x1 ;  /* 0x0000004c2e4ca211 */ /* 0x008fc800078c08ff */
[----:B------:R-:W-:Y:S02]  /*7030*/  @!P2 LEA.HI.X R77, R46, R77, R47, 0x1, P6 ;  /* 0x0000004d2e4da211 */ /* 0x000fe400030f0c2f */
[----:B------:R-:W-:Y:S02]  /*7040*/  CS2R R46, SRZ ;  /* 0x00000000002e7805 */ /* 0x000fe4000001ff00 */
[C---:B----4-:R-:W-:Y:S01]  /*7050*/  @!P2 LEA R78, P6, R44.reuse, R78, 0x1 ;  /* 0x0000004e2c4ea211 */ /* 0x050fe200078c08ff */
[----:B------:R0:W5:Y:S03]  /*7060*/  @!P5 LDG.E.128 R48, desc[UR4][R54.64] ;  /* 0x000000043630d981 */ /* 0x000166000c1e1d00 */
[----:B------:R-:W-:Y:S02]  /*7070*/  @!P2 LEA.HI.X R79, R44, R79, R45, 0x1, P6 ;  /* 0x0000004f2c4fa211 */ /* 0x000fe400030f0c2d */
[----:B------:R-:W-:-:S02]  /*7080*/  CS2R R44, SRZ ;  /* 0x00000000002c7805 */ /* 0x000fc4000001ff00 */
[----:B------:R-:W-:Y:S02]  /*7090*/  CS2R R58, SRZ ;  /* 0x00000000003a7805 */ /* 0x000fe4000001ff00 */
[----:B------:R-:W-:Y:S02]  /*70a0*/  CS2R R56, SRZ ;  /* 0x0000000000387805 */ /* 0x000fe4000001ff00 */
[----:B------:R1:W5:Y:S01]  /*70b0*/  @!P5 LDG.E.128 R44, desc[UR4][R52.64] ;  /* 0x00000004342cd981 */ /* 0x000362000c1e1d00 */
[----:B0-----:R-:W-:Y:S02]  /*70c0*/  CS2R R54, SRZ ;  /* 0x0000000000367805 */ /* 0x001fe4000001ff00 */
[----:B------:R-:W-:Y:S02]  /*70d0*/  CS2R R66, SRZ ;  /* 0x0000000000427805 */ /* 0x000fe4000001ff00 */
[----:B------:R-:W-:Y:S01]  /*70e0*/  CS2R R64, SRZ ;  /* 0x0000000000407805 */ /* 0x000fe2000001ff00 */
[----:B------:R0:W5:Y:S01]  /*70f0*/  @!P4 LDG.E.128 R56, desc[UR4][R62.64] ;  /* 0x000000043e38c981 */ /* 0x000162000c1e1d00 */
[----:B------:R-:W-:-:S04]  /*7100*/  VIADD R81, R22, 0x60 ;  /* 0x0000006016517836 */ /* 0x000fc80000000000 */
[----:B------:R-:W5:Y:S01]  /*7110*/  @!P3 LDG.E.128 R64, desc[UR4][R70.64] ;  /* 0x000000044640b981 */ /* 0x000f62000c1e1d00 */
[----:B-1----:R-:W-:Y:S02]  /*7120*/  CS2R R52, SRZ ;  /* 0x0000000000347805 */ /* 0x002fe4000001ff00 */
[----:B0-----:R-:W-:-:S04]  /*7130*/  CS2R R62, SRZ ;  /* 0x00000000003e7805 */ /* 0x001fc8000001ff00 */
[----:B------:R0:W5:Y:S02]  /*7140*/  @!P4 LDG.E.128 R52, desc[UR4][R60.64] ;  /* 0x000000043c34c981 */ /* 0x000164000c1e1d00 */
[----:B0-----:R-:W-:-:S06]  /*7150*/  CS2R R60, SRZ ;  /* 0x00000000003c7805 */ /* 0x001fcc000001ff00 */
[----:B------:R0:W5:Y:S01]  /*7160*/  @!P3 LDG.E.128 R60, desc[UR4][R68.64] ;  /* 0x00000004443cb981 */ /* 0x000162000c1e1d00 */
[----:B------:R-:W-:-:S04]  /*7170*/  ISETP.GE.AND P3, PT, R81, R4, PT ;  /* 0x000000045100720c */ /* 0x000fc80003f66270 */
[----:B------:R-:W-:Y:S02]  /*7180*/  ISETP.GE.OR P3, PT, R16, R92, P3 ;  /* 0x0000005c1000720c */ /* 0x000fe40001f66670 */
[----:B------:R-:W-:Y:S02]  /*7190*/  CS2R R70, SRZ ;  /* 0x0000000000467805 */ /* 0x000fe4000001ff00 */
[----:B------:R-:W-:Y:S02]  /*71a0*/  CS2R R74, SRZ ;  /* 0x00000000004a7805 */ /* 0x000fe4000001ff00 */
[----:B------:R-:W-:Y:S02]  /*71b0*/  CS2R R72, SRZ ;  /* 0x0000000000487805 */ /* 0x000fe4000001ff00 */
[----:B0-----:R-:W-:Y:S01]  /*71c0*/  CS2R R68, SRZ ;  /* 0x0000000000447805 */ /* 0x001fe2000001ff00 */
[----:B------:R-:W-:Y:S01]  /*71d0*/  VIADD R80, R22, 0xa0 ;  /* 0x000000a016507836 */ /* 0x000fe20000000000 */
[----:B------:R-:W-:Y:S02]  /*71e0*/  BSSY B1, `(.L_x_492) ;  /* 0x0000025000017945 */ /* 0x000fe40003800000 */
[----:B------:R0:W5:Y:S04]  /*71f0*/  @!P2 LDG.E.128 R72, desc[UR4][R78.64] ;  /* 0x000000044e48a981 */ /* 0x000168000c1e1d00 */
[----:B------:R1:W5:Y:S01]  /*7200*/  @!P2 LDG.E.128 R68, desc[UR4][R76.64] ;  /* 0x000000044c44a981 */ /* 0x000362000c1e1d00 */
[----:B------:R-:W-:-:S02]  /*7210*/  ISETP.GE.AND P2, PT, R80, R4, PT ;  /* 0x000000045000720c */ /* 0x000fc40003f46270 */
[----:B------:R-:W-:Y:S02]  /*7220*/  CS2R R90, SRZ ;  /* 0x00000000005a7805 */ /* 0x000fe4000001ff00 */
[----:B------:R-:W-:Y:S02]  /*7230*/  CS2R R82, SRZ ;  /* 0x0000000000527805 */ /* 0x000fe4000001ff00 */
[----:B------:R-:W-:Y:S02]  /*7240*/  CS2R R80, SRZ ;  /* 0x0000000000507805 */ /* 0x000fe4000001ff00 */
[----:B------:R-:W-:Y:S02]  /*7250*/  ISETP.GE.OR P2, PT, R16, R92, P2 ;  /* 0x0000005c1000720c */ /* 0x000fe40001746670 */
[----:B0-----:R-:W-:Y:S02]  /*7260*/  CS2R R78, SRZ ;  /* 0x00000000004e7805 */ /* 0x001fe4000001ff00 */
[----:B------:R-:W-:-:S02]  /*7270*/  CS2R R86, SRZ ;  /* 0x0000000000567805 */ /* 0x000fc4000001ff00 */
[----:B------:R-:W-:Y:S02]  /*7280*/  CS2R R84, SRZ ;  /* 0x0000000000547805 */ /* 0x000fe4000001ff00 */
[----:B------:R-:W-:Y:S02]  /*7290*/  CS2R R88, SRZ ;  /* 0x0000000000587805 */ /* 0x000fe4000001ff00 */
[----:B-1----:R-:W-:Y:S01]  /*72a0*/  CS2R R76, SRZ ;  /* 0x00000000004c7805 */ /* 0x002fe2000001ff00 */
[----:B------:R-:W-:Y:S06]  /*72b0*/  @P3 BRA `(.L_x_493) ;  /* 0x00000000005c3947 */ /* 0x000fec0003800000 */
[----:B------:R-:W0:Y:S01]  /*72c0*/  LDC.64 R76, c[0x0][0x3f8] ;  /* 0x0000fe00ff4c7b82 */ /* 0x000e220000000a00 */
[----:B------:R-:W-:Y:S01]  /*72d0*/  MOV R79, R3 ;  /* 0x00000003004f7202 */ /* 0x000fe20000000f00 */
[----:B------:R-:W-:Y:S01]  /*72e0*/  IMAD.MOV.U32 R78, RZ, RZ, R96 ;  /* 0x000000ffff4e7224 */ /* 0x000fe200078e0060 */
[----:B------:R-:W-:Y:S01]  /*72f0*/  ULDC.64 UR4, c[0x0][0x3e8] ;  /* 0x0000fa0000047ab9 */ /* 0x000fe20000000a00 */
[----:B------:R-:W-:Y:S02]  /*7300*/  ULDC.64 UR6, c[0x0][0x208] ;  /* 0x0000820000067ab9 */ /* 0x000fe40000000a00 */
[----:B0-----:R-:W-:-:S04]  /*7310*/  IMAD.WIDE.U32 R78, R76, 0x60, R78 ;  /* 0x000000604c4e7825 */ /* 0x001fc800078e004e */
[----:B------:R-:W-:Y:S01]  /*7320*/  IMAD R77, R77, 0x60, RZ ;  /* 0x000000604d4d7824 */ /* 0x000fe200078e02ff */
[----:B------:R-:W-:Y:S01]  /*7330*/  IADD3 R88, P3, R106, R78, RZ ;  /* 0x0000004e6a587210 */ /* 0x000fe20007f7e0ff */
[----:B------:R-:W-:-:S03]  /*7340*/  IMAD.MOV.U32 R78, RZ, RZ, R94 ;  /* 0x000000ffff4e7224 */ /* 0x000fc600078e005e */
[----:B------:R-:W-:Y:S01]  /*7350*/  IADD3.X R89, R27, R79, R77, P3, !PT ;  /* 0x0000004f1b597210 */ /* 0x000fe20001ffe44d */
[----:B------:R-:W-:Y:S01]  /*7360*/  IMAD.MOV.U32 R79, RZ, RZ, R0 ;  /* 0x000000ffff4f7224 */ /* 0x000fe200078e0000 */
[----:B------:R-:W0:Y:S02]  /*7370*/  LDC.64 R76, c[0x0][0x408] ;  /* 0x00010200ff4c7b82 */ /* 0x000e240000000a00 */
[----:B0-----:R-:W-:-:S04]  /*7380*/  IMAD.WIDE.U32 R78, R76, 0x60, R78 ;  /* 0x000000604c4e7825 */ /* 0x001fc800078e004e */
        /* <DEDUP_REMOVED lines=8> */
[----:B------:R-:W5:Y:S04]  /*7410*/  LDG.E.128 R76, desc[UR6][R76.64] ;  /* 0x000000064c4c7981 */ /* 0x000f68000c1e1d00 */
[----:B------:R-:W5:Y:S03]  /*7420*/  LDG.E.128 R88, desc[UR6][R88.64] ;  /* 0x0000000658587981 */ /* 0x000f66000c1e1d00 */
.L_x_493:
[----:B------:R-:W-:Y:S05]  /*7430*/  BSYNC B1 ;  /* 0x0000000000017941 */ /* 0x000fea0003800000 */
.L_x_492:
[----:B------:R-:W-:Y:S01]  /*7440*/  BSSY B1, `(.L_x_494) ;  /* 0x0000018000017945 */ /* 0x000fe20003800000 */
[----:B------:R-:W-:-:S03]  /*7450*/  ISETP.GE.AND P3, PT, R16, R92, PT ;  /* 0x0000005c1000720c */ /* 0x000fc60003f66270 */
[----:B------:R-:W-:Y:S10]  /*7460*/  @P2 BRA `(.L_x_495) ;  /* 0x0000000000542947 */ /* 0x000ff40003800000 */
[----:B------:R-:W0:Y:S01]  /*7470*/  LDC.64 R80, c[0x0][0x3f8] ;  /* 0x0000fe00ff507b82 */ /* 0x000e220000000a00 */
[----:B------:R-:W-:Y:S01]  /*7480*/  IMAD.MOV.U32 R97, RZ, RZ, R3 ;  /* 0x000000ffff617224 */ /* 0x000fe200078e0003 */
[----:B------:R-:W-:Y:S01]  /*7490*/  ULDC.64 UR4, c[0x0][0x3e8] ;  /* 0x0000fa0000047ab9 */ /* 0x000fe20000000a00 */
[----:B------:R-:W-:Y:S01]  /*74a0*/  IMAD.MOV.U32 R95, RZ, RZ, R0 ;  /* 0x000000ffff5f7224 */ /* 0x000fe200078e0000 */
[----:B------:R-:W-:Y:S01]  /*74b0*/  ULDC.64 UR6, c[0x0][0x208] ;  /* 0x0000820000067ab9 */ /* 0x000fe20000000a00 */
[----:B0-----:R-:W-:-:S04]  /*74c0*/  IMAD.WIDE.U32 R96, R80, 0xa0, R96 ;  /* 0x000000a050607825 */ /* 0x001fc800078e0060 */
[----:B------:R-:W-:Y:S01]  /*74d0*/  IMAD R81, R81, 0xa0, RZ ;  /* 0x000000a051517824 */ /* 0x000fe200078e02ff */
[----:B------:R-:W-:-:S04]  /*74e0*/  IADD3 R3, P2, R106, R96, RZ ;  /* 0x000000606a037210 */ /* 0x000fc80007f5e0ff */
[----:B------:R-:W-:Y:S02]  /*74f0*/  IADD3.X R96, R27, R97, R81, P2, !PT ;  /* 0x000000611b607210 */ /* 0x000fe400017fe451 */
        /* <DEDUP_REMOVED lines=8> */
[----:B------:R-:W-:-:S03]  /*7580*/  LEA R84, P2, R0, UR4, 0x1 ;  /* 0x0000000400547c11 */ /* 0x000fc6000f8408ff */
[----:B------:R-:W5:Y:S01]  /*7590*/  LDG.E.128 R80, desc[UR6][R80.64] ;  /* 0x0000000650507981 */ /* 0x000f62000c1e1d00 */
[----:B------:R-:W-:-:S06]  /*75a0*/  LEA.HI.X R85, R0, UR5, R95, 0x1, P2 ;  /* 0x0000000500557c11 */ /* 0x000fcc00090f0c5f */
[----:B------:R-:W5:Y:S03]  /*75b0*/  LDG.E.128 R84, desc[UR6][R84.64] ;  /* 0x0000000654547981 */ /* 0x000f66000c1e1d00 */
.L_x_495:
[----:B------:R-:W-:Y:S05]  /*75c0*/  BSYNC B1 ;  /* 0x0000000000017941 */ /* 0x000fea0003800000 */
.L_x_494:
[----:B-----5:R-:W-:Y:S01]  /*75d0*/  IMAD.MOV.U32 R0, RZ, RZ, R78 ;  /* 0x000000ffff007224 */ /* 0x020fe200078e004e */
[----:B------:R-:W-:Y:S01]  /*75e0*/  MOV R3, R79 ;  /* 0x0000004f00037202 */ /* 0x000fe20000000f00 */
[----:B------:R-:W-:Y:S01]  /*75f0*/  IMAD.MOV.U32 R92, RZ, RZ, R76 ;  /* 0x000000ffff5c7224 */ /* 0x000fe200078e004c */
[----:B------:R-:W-:Y:S01]  /*7600*/  ISETP.NE.AND P2, PT, R224, 0x3, PT ;  /* 0x00000003e000780c */ /* 0x000fe20003f45270 */
[----:B------:R-:W-:Y:S01]  /*7610*/  IMAD.MOV.U32 R94, RZ, RZ, R77 ;  /* 0x000000ffff5e7224 */ /* 0x000fe200078e004d */
[----:B------:R-:W-:Y:S01]  /*7620*/  PRMT R180, R0, 0x5410, R3 ;  /* 0x0000541000b47816 */ /* 0x000fe20000000003 */
[----:B------:R-:W-:Y:S02]  /*7630*/  IMAD.MOV.U32 R0, RZ, RZ, R90 ;  /* 0x000000ffff007224 */ /* 0x000fe400078e005a */
[----:B------:R-:W-:Y:S01]  /*7640*/  IMAD.MOV.U32 R3, RZ, RZ, R91 ;  /* 0x000000ffff037224 */ /* 0x000fe200078e005b */
[----:B------:R-:W-:Y:S01]  /*7650*/  PRMT R181, R92, 0x5410, R94 ;  /* 0x000054105cb57816 */ /* 0x000fe2000000005e */
[----:B------:R-:W-:Y:S01]  /*7660*/  IMAD.MOV.U32 R92, RZ, RZ, R88 ;  /* 0x000000ffff5c7224 */ /* 0x000fe200078e0058 */
[----:B------:R-:W-:-:S02]  /*7670*/  MOV R94, R89 ;  /* 0x00000059005e7202 */ /* 0x000fc40000000f00 */
[----:B------:R-:W-:Y:S01]  /*7680*/  PRMT R182, R0, 0x5410, R3 ;  /* 0x0000541000b67816 */ /* 0x000fe20000000003 */
[----:B------:R-:W-:Y:S01]  /*7690*/  IMAD.MOV.U32 R0, RZ, RZ, R82 ;  /* 0x000000ffff007224 */ /* 0x000fe200078e0052 */
[----:B------:R-:W-:Y:S01]  /*76a0*/  PRMT R183, R92, 0x5410, R94 ;  /* 0x000054105cb77816 */ /* 0x000fe2000000005e */
[----:B------:R-:W-:Y:S02]  /*76b0*/  IMAD.MOV.U32 R3, RZ, RZ, R83 ;  /* 0x000000ffff037224 */ /* 0x000fe400078e0053 */
        /* <DEDUP_REMOVED lines=17> */
[----:B------:R-:W-:Y:S01]  /*77d0*/  IMAD.MOV.U32 R3, RZ, RZ, R51 ;  /* 0x000000ffff037224 */ /* 0x000fe200078e0033 */
[----:B------:R-:W-:Y:S01]  /*77e0*/  PRMT R178, R94, 0x7610, R178 ;  /* 0x000076105eb27816 */ /* 0x000fe200000000b2 */
[----:B------:R-:W-:Y:S01]  /*77f0*/  IMAD.MOV.U32 R92, RZ, RZ, R48 ;  /* 0x000000ffff5c7224 */ /* 0x000fe200078e0030 */
[----:B------:R-:W-:Y:S01]  /*7800*/  PRMT R190, R190, 0x5410, R0 ;  /* 0x00005410bebe7816 */ /* 0x000fe20000000000 */
[----:B------:R-:W-:Y:S02]  /*7810*/  IMAD.MOV.U32 R94, RZ, RZ, R49 ;  /* 0x000000ffff5e7224 */ /* 0x000fe400078e0031 */
[----:B------:R-:W-:Y:S01]  /*7820*/  IMAD.MOV.U32 R0, RZ, RZ, R54 ;  /* 0x000000ffff007224 */ /* 0x000fe200078e0036 */
[----:B------:R-:W-:Y:S01]  /*7830*/  PRMT R191, R3, 0x5410, R92 ;  /* 0x0000541003bf7816 */ /* 0x000fe2000000005c */
        /* <DEDUP_REMOVED lines=10> */
[----:B------:R-:W-:Y:S02]  /*78e0*/  MOV R94, R57 ;  /* 0x00000039005e7202 */ /* 0x000fe40000000f00 */
[----:B------:R-:W-:Y:S01]  /*78f0*/  PRMT R188, R188, 0x5410, R0 ;  /* 0x00005410bcbc7816 */ /* 0x000fe20000000000 */
[----:B------:R-:W-:Y:S01]  /*7900*/  IMAD.MOV.U32 R0, RZ, RZ, R61 ;  /* 0x000000ffff007224 */ /* 0x000fe200078e003d */
[----:B------:R-:W-:Y:S01]  /*7910*/  PRMT R193, R193, 0x5410, R3 ;  /* 0x00005410c1c17816 */ /* 0x000fe20000000003 */
[----:B------:R-:W-:Y:S01]  /*7920*/  IMAD.MOV.U32 R3, RZ, RZ, R60 ;  /* 0x000000ffff037224 */ /* 0x000fe200078e003c */
[----:B------:R-:W-:Y:S01]  /*7930*/  PRMT R194, R92, 0x5410, R94 ;  /* 0x000054105cc27816 */ /* 0x000fe2000000005e */
[----:B------:R-:W-:Y:S01]  /*7940*/  IMAD.MOV.U32 R92, RZ, RZ, R62 ;  /* 0x000000ffff5c7224 */ /* 0x000fe200078e003e */
[----:B------:R-:W-:Y:S01]  /*7950*/  PRMT R187, R0, 0x7610, R187 ;  /* 0x0000761000bb7816 */ /* 0x000fe200000000bb */
[----:B------:R-:W-:-:S02]  /*7960*/  IMAD.MOV.U32 R94, RZ, RZ, R63 ;  /* 0x000000ffff5e7224 */ /* 0x000fc400078e003f */
[----:B------:R-:W-:Y:S01]  /*7970*/  IMAD.MOV.U32 R0, RZ, RZ, R65 ;  /* 0x000000ffff007224 */ /* 0x000fe200078e0041 */
        /* <DEDUP_REMOVED lines=9> */
[----:B------:R-:W-:-:S04]  /*7a10*/  PRMT R186, R186, 0x5410, R92 ;  /* 0x00005410baba7816 */ /* 0x000fc8000000005c */
        /* <DEDUP_REMOVED lines=8> */
[----:B------:R-:W-:-:S05]  /*7aa0*/  IMAD.MOV.U32 R0, RZ, RZ, R73 ;  /* 0x000000ffff007224 */ /* 0x000fca00078e0049 */
[----:B------:R-:W-:Y:S01]  /*7ab0*/  PRMT R173, R3, 0x5410, R0 ;  /* 0x0000541003ad7816 */ /* 0x000fe20000000000 */
[----:B------:R-:W-:Y:S06]  /*7ac0*/  @!P2 BRA `(.L_x_496) ;  /* 0x000000000004a947 */ /* 0x000fec0003800000 */
[----:B------:R-:W-:Y:S01]  /*7ad0*/  BPT.TRAP 0x1 ;  /* 0x000000040000795c */ /* 0x000fe20000300000 */
.L_x_496:
[----:B------:R-:W-:Y:S01]  /*7ae0*/  LEA R3, R23, R2, 0x3 ;  /* 0x0000000217037211 */ /* 0x000fe200078e18ff */
[----:B------:R-:W0:Y:S01]  /*7af0*/  LDC R153, c[0x0][0x2f4] ;  /* 0x0000bd00ff997b82 */ /* 0x000e220000000800 */
[----:B------:R-:W-:Y:S01]  /*7b00*/  SHF.L.U32 R0, R223, 0x1f, RZ ;  /* 0x0000001fdf007819 */ /* 0x000fe200000006ff */
[----:B------:R-:W-:Y:S01]  /*7b10*/  BSSY B1, `(.L_x_497) ;  /* 0x0000005000017945 */ /* 0x000fe20003800000 */
[----:B------:R-:W-:Y:S02]  /*7b20*/  IMAD.MOV.U32 R137, RZ, RZ, R93 ;  /* 0x000000ffff897224 */ /* 0x000fe400078e005d */
[----:B------:R-:W1:Y:S03]  /*7b30*/  SYNCS.PHASECHK.TRANS64.TRYWAIT P4, [R3+URZ+0x34890], R0 ;  /* 0x03489000030075a7 */ /* 0x000e66000808017f */
[----:B------:R-:W2:Y:S01]  /*7b40*/  LDC.64 R138, c[0x0][0x300] ;  /* 0x0000c000ff8a7b82 */ /* 0x000ea20000000a00 */
[----:B-1----:R-:W-:Y:S05]  /*7b50*/  @!P4 BRA `(.L_x_498) ;  /* 0x0000020000b8c947 */ /* 0x002fea0003800000 */
.L_x_804:
[----:B------:R-:W-:Y:S05]  /*7b60*/  BSYNC B1 ;  /* 0x0000000000017941 */ /* 0x000fea0003800000 */
.L_x_497:
[----:B------:R-:W-:Y:S01]  /*7b70*/  ISETP.GE.OR P4, PT, R22, R4, P0 ;  /* 0x000000041600720c */ /* 0x000fe20000786670 */
[----:B------:R-:W-:Y:S01]  /*7b80*/  BSSY B1, `(.L_x_499) ;  /* 0x0000092000017945 */ /* 0x000fe20003800000 */
[----:B0-----:R-:W-:-:S11]  /*7b90*/  IMAD.IADD R155, R153, 0x1, -R43 ;  /* 0x00000001999b7824 */ /* 0x001fd600078e0a2b */
[----:B------:R-:W-:Y:S05]  /*7ba0*/  @P4 BRA `(.L_x_500) ;  /* 0x00000008003c4947 */ /* 0x000fea0003800000 */
[----:B------:R-:W3:Y:S01]  /*7bb0*/  LDL R92, [R1] ;  /* 0x00000000015c7983 */ /* 0x000ee20000100800 */
[----:B------:R-:W-:Y:S01]  /*7bc0*/  IMAD.SHL.U32 R94, R22, 0x40, RZ ;  /* 0x00000040165e7824 */ /* 0x000fe200078e00ff */
[----:B------:R-:W-:Y:S01]  /*7bd0*/  BSSY B2, `(.L_x_501) ;  /* 0x0000079000027945 */ /* 0x000fe20003800000 */
[----:B------:R-:W0:Y:S03]  /*7be0*/  S2R R96, SR_TID.X ;  /* 0x0000000000607919 */ /* 0x000e260000002100 */
[----:B------:R-:W-:-:S04]  /*7bf0*/  LOP3.LUT R94, R94, 0x1c0, RZ, 0xc0, !PT ;  /* 0x000001c05e5e7812 */ /* 0x000fc800078ec0ff */
[----:B------:R-:W-:Y:S01]  /*7c00*/  SHF.R.U32.HI R94, RZ, 0x3, R94 ;  /* 0x00000003ff5e7819 */ /* 0x000fe2000001165e */
[----:B0-----:R-:W-:-:S05]  /*7c10*/  VIADD R96, R96, 0xffffff80 ;  /* 0xffffff8060607836 */ /* 0x001fca0000000000 */
[----:B------:R-:W-:-:S04]  /*7c20*/  SHF.R.S32.HI R95, RZ, 0x1f, R96 ;  /* 0x0000001fff5f7819 */ /* 0x000fc80000011460 */
[----:B------:R-:W-:Y:S02]  /*7c30*/  LEA.HI R95, R95, R96, RZ, 0x6 ;  /* 0x000000605f5f7211 */ /* 0x000fe400078f30ff */
[----:B------:R-:W-:-:S03]  /*7c40*/  SHF.L.U32 R96, R22, 0x6, RZ ;  /* 0x0000000616607819 */ /* 0x000fc600000006ff */
[----:B------:R-:W-:-:S05]  /*7c50*/  IMAD.SHL.U32 R95, R95, 0x8, RZ ;  /* 0x000000085f5f7824 */ /* 0x000fca00078e00ff */
[----:B------:R-:W-:Y:S02]  /*7c60*/  LOP3.LUT R95, R95, 0xfffffe00, RZ, 0xc0, !PT ;  /* 0xfffffe005f5f7812 */ /* 0x000fe400078ec0ff */
[----:B---3--:R-:W-:-:S04]  /*7c70*/  LOP3.LUT P5, RZ, R92, 0x1, RZ, 0xc0, !PT ;  /* 0x000000015cff7812 */ /* 0x008fc800078ac0ff */
[----:B------:R-:W-:-:S04]  /*7c80*/  SEL R92, R43, R155, !P5 ;  /* 0x0000009b2b5c7207 */ /* 0x000fc80006800000 */
[----:B------:R-:W-:-:S04]  /*7c90*/  SHF.R.S32.HI R93, RZ, 0x1f, R92 ;  /* 0x0000001fff5d7819 */ /* 0x000fc8000001145c */
[----:B------:R-:W-:-:S04]  /*7ca0*/  LEA.HI R92, R93, R92, RZ, 0x4 ;  /* 0x0000005c5d5c7211 */ /* 0x000fc800078f20ff */
[----:B------:R-:W-:-:S04]  /*7cb0*/  LEA.HI.SX32 R92, R92, R9, 0x1c ;  /* 0x000000095c5c7211 */ /* 0x000fc800078fe2ff */
[----:B------:R-:W-:Y:S01]  /*7cc0*/  SHF.R.S32.HI R93, RZ, 0x1f, R92 ;  /* 0x0000001fff5d7819 */ /* 0x000fe2000001145c */
[----:B------:R-:W-:-:S03]  /*7cd0*/  IMAD.SHL.U32 R174, R92, 0x8, RZ ;  /* 0x000000085cae7824 */ /* 0x000fc600078e00ff */
[----:B------:R-:W-:Y:S02]  /*7ce0*/  LEA.HI R92, R93, R92, RZ, 0x3 ;  /* 0x0000005c5d5c7211 */ /* 0x000fe400078f18ff */
[----:B------:R-:W-:Y:S02]  /*7cf0*/  LOP3.LUT R93, R174, 0x38, RZ, 0xc0, !PT ;  /* 0x00000038ae5d7812 */ /* 0x000fe400078ec0ff */
[----:B------:R-:W-:Y:S02]  /*7d00*/  SHF.R.S32.HI R92, RZ, 0x3, R92 ;  /* 0x00000003ff5c7819 */ /* 0x000fe4000001145c */
[----:B------:R-:W-:-:S03]  /*7d10*/  LOP3.LUT R93, R93, 0x1c0, R96, 0xf8, !PT ;  /* 0x000001c05d5d7812 */ /* 0x000fc600078ef860 */
[----:B------:R-:W-:Y:S01]  /*7d20*/  IMAD R92, R92, 0x2c00, R95 ;  /* 0x00002c005c5c7824 */ /* 0x000fe200078e025f */
[----:B------:R-:W-:-:S05]  /*7d30*/  LOP3.LUT R93, R93, R94, RZ, 0x3c, !PT ;  /* 0x0000005e5d5d7212 */ /* 0x000fca00078e3cff */
[----:B------:R-:W-:-:S04]  /*7d40*/  IMAD.IADD R92, R92, 0x1, R93 ;  /* 0x000000015c5c7824 */ /* 0x000fc800078e025d */
[C---:B------:R-:W-:Y:S02]  /*7d50*/  IMAD R96, R23.reuse, 0x5800, R92 ;  /* 0x0000580017607824 */ /* 0x040fe400078e025c */
[----:B------:R-:W-:Y:S02]  /*7d60*/  IMAD R92, R23, 0x5800, R146 ;  /* 0x00005800175c7824 */ /* 0x000fe400078e0292 */
[--C-:B------:R-:W-:Y:S02]  /*7d70*/  IMAD R96, R96, 0x2, R2.reuse ;  /* 0x0000000260607824 */ /* 0x100fe400078e0202 */
[----:B------:R-:W-:-:S04]  /*7d80*/  IMAD R92, R92, 0x2, R2 ;  /* 0x000000025c5c7824 */ /* 0x000fc800078e0202 */
[----:B------:R-:W0:Y:S04]  /*7d90*/  LDS.128 R96, [R96+0x1e400] ;  /* 0x01e4000060607984 */ /* 0x000e280000000c00 */
[----:B------:R-:W3:Y:S01]  /*7da0*/  LDS.128 R92, [R92+0x1e400] ;  /* 0x01e400005c5c7984 */ /* 0x000ee20000000c00 */
[----:B------:R-:W-:Y:S05]  /*7db0*/  @P3 BRA `(.L_x_502) ;  /* 0x0000000400683947 */ /* 0x000fea0003800000 */
[----:B0-----:R-:W-:Y:S01]  /*7dc0*/  IMAD.MOV.U32 R177, RZ, RZ, R97 ;  /* 0x000000ffffb17224 */ /* 0x001fe200078e0061 */
[----:B------:R-:W-:Y:S01]  /*7dd0*/  SHF.R.U64 R44, R44, 0x10, R45 ;  /* 0x000000102c2c7819 */ /* 0x000fe2000000122d */
[----:B---3--:R-:W-:Y:S01]  /*7de0*/  IMAD.MOV.U32 R176, RZ, RZ, R93 ;  /* 0x000000ffffb07224 */ /* 0x008fe200078e005d */
[----:B------:R-:W-:Y:S01]  /*7df0*/  SHF.R.U32.HI R45, RZ, 0x10, R45 ;  /* 0x00000010ff2d7819 */ /* 0x000fe2000001162d */
[----:B------:R-:W-:Y:S01]  /*7e00*/  HADD2.F32 R175, -RZ, R175.H0_H0 ;  /* 0x200000afffaf7230 */ /* 0x000fe20000004100 */
[----:B------:R-:W-:Y:S01]  /*7e10*/  SHF.R.U64 R46, R46, 0x10, R47 ;  /* 0x000000102e2e7819 */ /* 0x000fe2000000122f */
[----:B------:R-:W-:Y:S02]  /*7e20*/  HADD2.F32 R93, -RZ, R177.H0_H0 ;  /* 0x200000b1ff5d7230 */ /* 0x000fe40000004100 */
[----:B------:R-:W-:Y:S02]  /*7e30*/  HADD2.F32 R179, -RZ, R176.H0_H0 ;  /* 0x200000b0ffb37230 */ /* 0x000fe40000004100 */
[----:B------:R-:W-:-:S02]  /*7e40*/  HADD2.F32 R178, -RZ, R178.H0_H0 ;  /* 0x200000b2ffb27230 */ /* 0x000fc40000004100 */
[-C--:B------:R-:W-:Y:S01]  /*7e50*/  FMUL.FTZ R97, R93, R175.reuse ;  /* 0x000000af5d617220 */ /* 0x080fe20000410000 */
[----:B------:R-:W-:Y:S02]  /*7e60*/  HADD2.F32 R45, -RZ, R45.H0_H0 ;  /* 0x2000002dff2d7230 */ /* 0x000fe40000004100 */
[C---:B------:R-:W-:Y:S01]  /*7e70*/  FMUL.FTZ R175, R179.reuse, R175 ;  /* 0x000000afb3af7220 */ /* 0x040fe20000410000 */
[----:B------:R-:W-:Y:S02]  /*7e80*/  HADD2.F32 R46, -RZ, R46.H0_H0 ;  /* 0x2000002eff2e7230 */ /* 0x000fe40000004100 */
[-C--:B------:R-:W-:Y:S01]  /*7e90*/  FFMA.FTZ R97, R179, R178.reuse, -R97 ;  /* 0x000000b2b3617223 */ /* 0x080fe20000010861 */
[----:B------:R-:W-:Y:S01]  /*7ea0*/  FFMA.FTZ R93, R93, R178, R175 ;  /* 0x000000b25d5d7223 */ /* 0x000fe200000100af */
[--C-:B------:R-:W-:Y:S02]  /*7eb0*/  SHF.R.U32.HI R178, RZ, 0x10, R49.reuse ;  /* 0x00000010ffb27819 */ /* 0x100fe40000011631 */
[----:B------:R-:W-:Y:S01]  /*7ec0*/  SHF.R.U64 R175, R48, 0x10, R49 ;  /* 0x0000001030af7819 */ /* 0x000fe20000001231 */
[----:B------:R-:W-:-:S02]  /*7ed0*/  HADD2.F32 R48, -RZ, R177.H1_H1 ;  /* 0x300000b1ff307230 */ /* 0x000fc40000004100 */
[----:B------:R-:W-:Y:S02]  /*7ee0*/  HADD2.F32 R178, -RZ, R178.H0_H0 ;  /* 0x200000b2ffb27230 */ /* 0x000fe40000004100 */
[----:B------:R-:W-:Y:S02]  /*7ef0*/  HADD2.F32 R49, -RZ, R176.H1_H1 ;  /* 0x300000b0ff317230 */ /* 0x000fe40000004100 */
[----:B------:R-:W-:Y:S02]  /*7f00*/  HADD2.F32 R175, -RZ, R175.H0_H0 ;  /* 0x200000afffaf7230 */ /* 0x000fe40000004100 */
[-C--:B------:R-:W-:Y:S01]  /*7f10*/  FMUL.FTZ R176, R48, R178.reuse ;  /* 0x000000b230b07220 */ /* 0x080fe20000410000 */
[----:B------:R-:W-:-:S03]  /*7f20*/  FMUL.FTZ R178, R49, R178 ;  /* 0x000000b231b27220 */ /* 0x000fc60000410000 */
[-C--:B------:R-:W-:Y:S01]  /*7f30*/  FFMA.FTZ R49, R49, R45.reuse, -R176 ;  /* 0x0000002d31317223 */ /* 0x080fe200000108b0 */
[----:B------:R-:W-:Y:S02]  /*7f40*/  HADD2.F32 R176, -RZ, R189.H1_H1 ;  /* 0x300000bdffb07230 */ /* 0x000fe40000004100 */
[----:B------:R-:W-:Y:S01]  /*7f50*/  FFMA.FTZ R45, R48, R45, R178 ;  /* 0x0000002d302d7223 */ /* 0x000fe200000100b2 */
[----:B------:R-:W-:Y:S01]  /*7f60*/  MOV R48, R95 ;  /* 0x0000005f00307202 */ /* 0x000fe20000000f00 */
[----:B------:R-:W-:Y:S01]  /*7f70*/  HADD2.F32 R178, -RZ, R191.H0_H0 ;  /* 0x200000bfffb27230 */ /* 0x000fe20000004100 */
[----:B------:R-:W-:Y:S01]  /*7f80*/  F2FP.F16.F32.PACK_AB R49, R49, R97 ;  /* 0x000000613131723e */ /* 0x000fe200000000ff */
[----:B------:R-:W-:Y:S01]  /*7f90*/  HADD2.F32 R95, -RZ, R99.H0_H0 ;  /* 0x20000063ff5f7230 */ /* 0x000fe20000004100 */
[----:B------:R-:W-:Y:S01]  /*7fa0*/  F2FP.F16.F32.PACK_AB R45, R45, R93 ;  /* 0x0000005d2d2d723e */ /* 0x000fe200000000ff */
[--C-:B------:R-:W-:Y:S02]  /*7fb0*/  HADD2.F32 R177, -RZ, R48.reuse.H0_H0 ;  /* 0x20000030ffb17230 */ /* 0x100fe40000004100 */
[----:B------:R-:W-:-:S02]  /*7fc0*/  HADD2.F32 R48, -RZ, R48.H1_H1 ;  /* 0x30000030ff307230 */ /* 0x000fc40000004100 */
[----:B------:R-:W-:Y:S01]  /*7fd0*/  FMUL.FTZ R179, R95, R178 ;  /* 0x000000b25fb37220 */ /* 0x000fe20000410000 */
[----:B------:R-:W-:Y:S02]  /*7fe0*/  IMAD.MOV.U32 R93, RZ, RZ, R49 ;  /* 0x000000ffff5d7224 */ /* 0x000fe400078e0031 */
[----:B------:R-:W-:Y:S02]  /*7ff0*/  IMAD.MOV.U32 R97, RZ, RZ, R45 ;  /* 0x000000ffff617224 */ /* 0x000fe400078e002d */
[C---:B------:R-:W-:Y:S01]  /*8000*/  FFMA.FTZ R179, R177.reuse, R176, -R179 ;  /* 0x000000b0b1b37223 */ /* 0x040fe200000108b3 */
[----:B------:R-:W-:Y:S01]  /*8010*/  FMUL.FTZ R177, R177, R178 ;  /* 0x000000b2b1b17220 */ /* 0x000fe20000410000 */
[----:B------:R-:W-:-:S03]  /*8020*/  HADD2.F32 R178, -RZ, R191.H1_H1 ;  /* 0x300000bfffb27230 */ /* 0x000fc60000004100 */
[----:B------:R-:W-:Y:S01]  /*8030*/  FFMA.FTZ R177, R95, R176, R177 ;  /* 0x000000b05fb17223 */ /* 0x000fe200000100b1 */
[----:B------:R-:W-:Y:S02]  /*8040*/  SHF.R.U32.HI R95, RZ, 0x10, R47 ;  /* 0x00000010ff5f7819 */ /* 0x000fe4000001162f */
[--C-:B------:R-:W-:Y:S01]  /*8050*/  SHF.R.U64 R47, R50, 0x10, R51.reuse ;  /* 0x00000010322f7819 */ /* 0x100fe20000001233 */
[----:B------:R-:W-:Y:S01]  /*8060*/  HADD2.F32 R50, -RZ, R99.H1_H1 ;  /* 0x30000063ff327230 */ /* 0x000fe20000004100 */
[----:B------:R-:W-:Y:S01]  /*8070*/  SHF.R.U32.HI R51, RZ, 0x10, R51 ;  /* 0x00000010ff337819 */ /* 0x000fe20000011633 */
[----:B------:R-:W-:Y:S02]  /*8080*/  HADD2.F32 R99, -RZ, R95.H0_H0 ;  /* 0x2000005fff637230 */ /* 0x000fe40000004100 */
[----:B------:R-:W-:Y:S02]  /*8090*/  HADD2.F32 R47, -RZ, R47.H0_H0 ;  /* 0x2000002fff2f7230 */ /* 0x000fe40000004100 */
[----:B------:R-:W-:-:S05]  /*80a0*/  HADD2.F32 R51, -RZ, R51.H0_H0 ;  /* 0x20000033ff337230 */ /* 0x000fca0000004100 */
[----:B------:R-:W-:-:S04]  /*80b0*/  FMUL.FTZ R95, R50, R51 ;  /* 0x00000033325f7220 */ /* 0x000fc80000410000 */
[C---:B------:R-:W-:Y:S01]  /*80c0*/  FFMA.FTZ R95, R48.reuse, R99, -R95 ;  /* 0x00000063305f7223 */ /* 0x040fe2000001085f */
[----:B------:R-:W-:Y:S01]  /*80d0*/  FMUL.FTZ R48, R48, R51 ;  /* 0x0000003330307220 */ /* 0x000fe20000410000 */
[----:B------:R-:W-:-:S03]  /*80e0*/  HADD2.F32 R51, -RZ, R190.H0_H0 ;  /* 0x200000beff337230 */ /* 0x000fc60000004100 */
[----:B------:R-:W-:Y:S01]  /*80f0*/  FFMA.FTZ R48, R50, R99, R48 ;  /* 0x0000006332307223 */ /* 0x000fe20000010030 */
[----:B------:R-:W-:Y:S01]  /*8100*/  HADD2.F32 R50, -RZ, R96.H0_H0 ;  /* 0x20000060ff327230 */ /* 0x000fe20000004100 */
[----:B------:R-:W-:Y:S01]  /*8110*/  F2FP.F16.F32.PACK_AB R95, R95, R179 ;  /* 0x000000b35f5f723e */ /* 0x000fe200000000ff */
[--C-:B------:R-:W-:Y:S02]  /*8120*/  HADD2.F32 R99, -RZ, R92.reuse.H0_H0 ;  /* 0x2000005cff637230 */ /* 0x100fe40000004100 */
[----:B------:R-:W-:Y:S02]  /*8130*/  HADD2.F32 R92, -RZ, R92.H1_H1 ;  /* 0x3000005cff5c7230 */ /* 0x000fe40000004100 */
[-C--:B------:R-:W-:Y:S01]  /*8140*/  FMUL.FTZ R176, R50, R178.reuse ;  /* 0x000000b232b07220 */ /* 0x080fe20000410000 */
[----:B------:R-:W-:Y:S01]  /*8150*/  F2FP.F16.F32.PACK_AB R48, R48, R177 ;  /* 0x000000b13030723e */ /* 0x000fe200000000ff */
[C---:B------:R-:W-:Y:S02]  /*8160*/  FMUL.FTZ R178, R99.reuse, R178 ;  /* 0x000000b263b27220 */ /* 0x040fe40000410000 */
[----:B------:R-:W-:-:S02]  /*8170*/  FFMA.FTZ R176, R99, R51, -R176 ;  /* 0x0000003363b07223 */ /* 0x000fc400000108b0 */
[----:B------:R-:W-:Y:S01]  /*8180*/  FFMA.FTZ R178, R50, R51, R178 ;  /* 0x0000003332b27223 */ /* 0x000fe200000100b2 */
[----:B------:R-:W-:Y:S02]  /*8190*/  HADD2.F32 R50, -RZ, R96.H1_H1 ;  /* 0x30000060ff327230 */ /* 0x000fe40000004100 */
[----:B------:R-:W-:Y:S02]  /*81a0*/  HADD2.F32 R51, -RZ, R44.H0_H0 ;  /* 0x2000002cff337230 */ /* 0x000fe40000004100 */
[--C-:B------:R-:W-:Y:S02]  /*81b0*/  HADD2.F32 R96, -RZ, R94.reuse.H0_H0 ;  /* 0x2000005eff607230 */ /* 0x100fe40000004100 */
[-C--:B------:R-:W-:Y:S01]  /*81c0*/  FMUL.FTZ R44, R50, R175.reuse ;  /* 0x000000af322c7220 */ /* 0x080fe20000410000 */
[C---:B------:R-:W-:Y:S01]  /*81d0*/  FMUL.FTZ R175, R92.reuse, R175 ;  /* 0x000000af5caf7220 */ /* 0x040fe20000410000 */
[----:B------:R-:W-:Y:S02]  /*81e0*/  HADD2.F32 R94, -RZ, R94.H1_H1 ;  /* 0x3000005eff5e7230 */ /* 0x000fe40000004100 */
[-C--:B------:R-:W-:Y:S01]  /*81f0*/  FFMA.FTZ R44, R92, R51.reuse, -R44 ;  /* 0x000000335c2c7223 */ /* 0x080fe2000001082c */
[----:B------:R-:W-:Y:S01]  /*8200*/  FFMA.FTZ R50, R50, R51, R175 ;  /* 0x0000003332327223 */ /* 0x000fe200000100af */
[----:B------:R-:W-:-:S02]  /*8210*/  HADD2.F32 R175, -RZ, R190.H1_H1 ;  /* 0x300000beffaf7230 */ /* 0x000fc40000004100 */
[--C-:B------:R-:W-:Y:S01]  /*8220*/  HADD2.F32 R51, -RZ, R98.reuse.H0_H0 ;  /* 0x20000062ff337230 */ /* 0x100fe20000004100 */
[----:B------:R-:W-:Y:S01]  /*8230*/  F2FP.F16.F32.PACK_AB R44, R44, R176 ;  /* 0x000000b02c2c723e */ /* 0x000fe200000000ff */
[----:B------:R-:W-:Y:S01]  /*8240*/  HADD2.F32 R92, -RZ, R189.H0_H0 ;  /* 0x200000bdff5c7230 */ /* 0x000fe20000004100 */
[----:B------:R-:W-:Y:S01]  /*8250*/  F2FP.F16.F32.PACK_AB R50, R50, R178 ;  /* 0x000000b23232723e */ /* 0x000fe200000000ff */
[----:B------:R-:W-:Y:S02]  /*8260*/  HADD2.F32 R98, -RZ, R98.H1_H1 ;  /* 0x30000062ff627230 */ /* 0x000fe40000004100 */
[-C--:B------:R-:W-:Y:S01]  /*8270*/  FMUL.FTZ R99, R51, R175.reuse ;  /* 0x000000af33637220 */ /* 0x080fe20000410000 */
[----:B------:R-:W-:-:S03]  /*8280*/  FMUL.FTZ R175, R96, R175 ;  /* 0x000000af60af7220 */ /* 0x000fc60000410000 */
[-C--:B------:R-:W-:Y:S01]  /*8290*/  FFMA.FTZ R99, R96, R92.reuse, -R99 ;  /* 0x0000005c60637223 */ /* 0x080fe20000010863 */
[----:B------:R-:W-:Y:S01]  /*82a0*/  FFMA.FTZ R175, R51, R92, R175 ;  /* 0x0000005c33af7223 */ /* 0x000fe200000100af */
[-C--:B------:R-:W-:Y:S01]  /*82b0*/  FMUL.FTZ R51, R98, R47.reuse ;  /* 0x0000002f62337220 */ /* 0x080fe20000410000 */
[C---:B------:R-:W-:Y:S01]  /*82c0*/  FMUL.FTZ R47, R94.reuse, R47 ;  /* 0x0000002f5e2f7220 */ /* 0x040fe20000410000 */
[----:B------:R-:W-:Y:S02]  /*82d0*/  IMAD.MOV.U32 R92, RZ, RZ, R44 ;  /* 0x000000ffff5c7224 */ /* 0x000fe400078e002c */
[-C--:B------:R-:W-:Y:S01]  /*82e0*/  FFMA.FTZ R51, R94, R46.reuse, -R51 ;  /* 0x0000002e5e337223 */ /* 0x080fe20000010833 */
[----:B------:R-:W-:Y:S01]  /*82f0*/  FFMA.FTZ R47, R98, R46, R47 ;  /* 0x0000002e622f7223 */ /* 0x000fe2000001002f */
[----:B------:R-:W-:-:S03]  /*8300*/  IMAD.MOV.U32 R96, RZ, RZ, R50 ;  /* 0x000000ffff607224 */ /* 0x000fc600078e0032 */
[----:B------:R-:W-:Y:S01]  /*8310*/  F2FP.F16.F32.PACK_AB R51, R51, R99 ;  /* 0x000000633333723e */ /* 0x000fe200000000ff */
[----:B------:R-:W-:Y:S01]  /*8320*/  IMAD.MOV.U32 R99, RZ, RZ, R48 ;  /* 0x000000ffff637224 */ /* 0x000fe200078e0030 */
[----:B------:R-:W-:-:S03]  /*8330*/  F2FP.F16.F32.PACK_AB R47, R47, R175 ;  /* 0x000000af2f2f723e */ /* 0x000fc600000000ff */
[----:B------:R-:W-:Y:S01]  /*8340*/  IMAD.MOV.U32 R94, RZ, RZ, R51 ;  /* 0x000000ffff5e7224 */ /* 0x000fe200078e0033 */
[----:B------:R-:W-:-:S07]  /*8350*/  MOV R98, R47 ;  /* 0x0000002f00627202 */ /* 0x000fce0000000f00 */
.L_x_502:
[----:B------:R-:W-:Y:S05]  /*8360*/  BSYNC B2 ;  /* 0x0000000000027941 */ /* 0x000fea0003800000 */
.L_x_501:
[----:B------:R-:W-:Y:S01]  /*8370*/  SHF.R.S32.HI R44, RZ, 0x1f, R22 ;  /* 0x0000001fff2c7819 */ /* 0x000fe20000011416 */
[----:B------:R-:W-:Y:S01]  /*8380*/  ULDC.64 UR4, c[0x0][0x2e8] ;  /* 0x0000ba0000047ab9 */ /* 0x000fe20000000a00 */
[----:B------:R-:W-:Y:S01]  /*8390*/  ISETP.GE.AND P4, PT, R174, R153, PT ;  /* 0x00000099ae00720c */ /* 0x000fe20003f86270 */
[----:B------:R-:W-:Y:S02]  /*83a0*/  ULDC.64 UR6, c[0x0][0x208] ;  /* 0x0000820000067ab9 */ /* 0x000fe40000000a00 */
[-C--:B--2---:R-:W-:Y:S02]  /*83b0*/  IMAD R46, R44, R138.reuse, RZ ;  /* 0x0000008a2c2e7224 */ /* 0x084fe400078e02ff */
[----:B------:R-:W-:-:S04]  /*83c0*/  IMAD.WIDE.U32 R44, R22, R138, R136 ;  /* 0x0000008a162c7225 */ /* 0x000fc800078e0088 */
[----:B------:R-:W-:-:S04]  /*83d0*/  IMAD R46, R22, R139, R46 ;  /* 0x0000008b162e7224 */ /* 0x000fc800078e022e */
[----:B------:R-:W-:Y:S01]  /*83e0*/  IMAD.IADD R45, R46, 0x1, R45 ;  /* 0x000000012e2d7824 */ /* 0x000fe200078e022d */
[--C-:B------:R-:W-:Y:S02]  /*83f0*/  @!P4 SHF.R.S32.HI R47, RZ, 0x1f, R174.reuse ;  /* 0x0000001fff2fc819 */ /* 0x100fe400000114ae */
[----:B------:R-:W-:-:S04]  /*8400*/  @!P4 IADD3 R174, P5, P6, R100, R44, R174 ;  /* 0x0000002c64aec210 */ /* 0x000fc80007ebe0ae */
[----:B------:R-:W-:Y:S02]  /*8410*/  @!P4 IADD3.X R47, R15, R45, R47, P5, P6 ;  /* 0x0000002d0f2fc210 */ /* 0x000fe40002fec42f */
[----:B------:R-:W-:-:S04]  /*8420*/  IADD3 R46, P5, P6, R100, R44, R21 ;  /* 0x0000002c642e7210 */ /* 0x000fc80007ebe015 */
[----:B------:R-:W-:Y:S02]  /*8430*/  IADD3.X R45, R15, R45, R8, P5, P6 ;  /* 0x0000002d0f2d7210 */ /* 0x000fe40002fec408 */
[----:B------:R-:W-:-:S04]  /*8440*/  LEA R44, P5, R46, UR4, 0x1 ;  /* 0x000000042e2c7c11 */ /* 0x000fc8000f8a08ff */
[----:B------:R-:W-:Y:S02]  /*8450*/  LEA.HI.X R45, R46, UR5, R45, 0x1, P5 ;  /* 0x000000052e2d7c11 */ /* 0x000fe4000a8f0c2d */
[----:B------:R-:W-:-:S03]  /*8460*/  @!P4 LEA R46, P5, R174, UR4, 0x1 ;  /* 0x00000004ae2ecc11 */ /* 0x000fc6000f8a08ff */
[----:B---3--:R3:W-:Y:S01]  /*8470*/  STG.E.128 desc[UR6][R44.64], R92 ;  /* 0x0000005c2c007986 */ /* 0x0087e2000c101d06 */
[----:B------:R-:W-:-:S05]  /*8480*/  @!P4 LEA.HI.X R47, R174, UR5, R47, 0x1, P5 ;  /* 0x00000005ae2fcc11 */ /* 0x000fca000a8f0c2f */
[----:B0-----:R3:W-:Y:S04]  /*8490*/  @!P4 STG.E.128 desc[UR6][R46.64], R96 ;  /* 0x000000602e00c986 */ /* 0x0017e8000c101d06 */
.L_x_500:
[----:B------:R-:W-:Y:S05]  /*84a0*/  BSYNC B1 ;  /* 0x0000000000017941 */ /* 0x000fea0003800000 */
.L_x_499:
[----:B------:R-:W-:Y:S01]  /*84b0*/  VIADD R175, R22, 0x20 ;  /* 0x0000002016af7836 */ /* 0x000fe20000000000 */
[----:B------:R-:W-:Y:S04]  /*84c0*/  BSSY B1, `(.L_x_503) ;  /* 0x000008d000017945 */ /* 0x000fe80003800000 */
[----:B------:R-:W-:-:S13]  /*84d0*/  ISETP.GE.OR P4, PT, R175, R4, P0 ;  /* 0x00000004af00720c */ /* 0x000fda0000786670 */
[----:B------:R-:W-:Y:S05]  /*84e0*/  @P4 BRA `(.L_x_504) ;  /* 0x0000000800284947 */ /* 0x000fea0003800000 */
[----:B---3--:R-:W3:Y:S04]  /*84f0*/  LDL R44, [R1] ;  /* 0x00000000012c7983 */ /* 0x008ee80000100800 */
[----:B------:R-:W4:Y:S01]  /*8500*/  LDL R47, [R1+0x48] ;  /* 0x00004800012f7983 */ /* 0x000f220000100800 */
[C---:B------:R-:W-:Y:S01]  /*8510*/  VIADD R46, R22.reuse, 0x20 ;  /* 0x00000020162e7836 */ /* 0x040fe20000000000 */
[----:B------:R-:W-:Y:S01]  /*8520*/  BSSY B2, `(.L_x_505) ;  /* 0x0000074000027945 */ /* 0x000fe20003800000 */
[----:B------:R-:W-:-:S03]  /*8530*/  VIADD R48, R22, 0x20 ;  /* 0x0000002016307836 */ /* 0x000fc60000000000 */
[----:B------:R-:W-:Y:S01]  /*8540*/  SHF.L.U32 R46, R46, 0x6, RZ ;  /* 0x000000062e2e7819 */ /* 0x000fe200000006ff */
[----:B------:R-:W-:-:S03]  /*8550*/  IMAD.SHL.U32 R48, R48, 0x40, RZ ;  /* 0x0000004030307824 */ /* 0x000fc600078e00ff */
[----:B------:R-:W-:Y:S02]  /*8560*/  LOP3.LUT R46, R46, 0x1c0, RZ, 0xc0, !PT ;  /* 0x000001c02e2e7812 */ /* 0x000fe400078ec0ff */
[----:B------:R-:W-:Y:S02]  /*8570*/  LOP3.LUT R48, R48, 0x1c0, RZ, 0xc0, !PT ;  /* 0x000001c030307812 */ /* 0x000fe400078ec0ff */
[----:B------:R-:W-:Y:S02]  /*8580*/  SHF.R.U32.HI R46, RZ, 0x3, R46 ;  /* 0x00000003ff2e7819 */ /* 0x000fe4000001162e */
[----:B---3--:R-:W-:-:S04]  /*8590*/  LOP3.LUT P5, RZ, R44, 0x1, RZ, 0xc0, !PT ;  /* 0x000000012cff7812 */ /* 0x008fc800078ac0ff */
[----:B------:R-:W-:-:S04]  /*85a0*/  SEL R44, R43, R155, !P5 ;  /* 0x0000009b2b2c7207 */ /* 0x000fc80006800000 */
[----:B------:R-:W-:-:S04]  /*85b0*/  SHF.R.S32.HI R45, RZ, 0x1f, R44 ;  /* 0x0000001fff2d7819 */ /* 0x000fc8000001142c */
[----:B------:R-:W-:-:S04]  /*85c0*/  LEA.HI R92, R45, R44, RZ, 0x4 ;  /* 0x0000002c2d5c7211 */ /* 0x000fc800078f20ff */
[----:B------:R-:W-:-:S04]  /*85d0*/  LEA.HI.SX32 R92, R92, R9, 0x1c ;  /* 0x000000095c5c7211 */ /* 0x000fc800078fe2ff */
[----:B------:R-:W-:-:S04]  /*85e0*/  SHF.R.S32.HI R45, RZ, 0x1f, R92 ;  /* 0x0000001fff2d7819 */ /* 0x000fc8000001145c */
[----:B------:R-:W-:Y:S01]  /*85f0*/  LEA.HI R45, R45, R92, RZ, 0x3 ;  /* 0x0000005c2d2d7211 */ /* 0x000fe200078f18ff */
[----:B------:R-:W-:-:S03]  /*8600*/  IMAD.SHL.U32 R92, R92, 0x8, RZ ;  /* 0x000000085c5c7824 */ /* 0x000fc600078e00ff */
[----:B------:R-:W-:Y:S02]  /*8610*/  SHF.R.S32.HI R45, RZ, 0x3, R45 ;  /* 0x00000003ff2d7819 */ /* 0x000fe4000001142d */
[----:B------:R-:W-:-:S03]  /*8620*/  LOP3.LUT R44, R48, 0x38, R92, 0xf8, !PT ;  /* 0x00000038302c7812 */ /* 0x000fc600078ef85c */
[----:B----4-:R-:W-:Y:S01]  /*8630*/  IMAD R45, R45, 0x2c00, R47 ;  /* 0x00002c002d2d7824 */ /* 0x010fe200078e022f */
[----:B------:R-:W-:Y:S01]  /*8640*/  LOP3.LUT R44, R44, R46, RZ, 0x3c, !PT ;  /* 0x0000002e2c2c7212 */ /* 0x000fe200078e3cff */
[----:B------:R-:W-:-:S04]  /*8650*/  IMAD R47, R23, 0x5800, R145 ;  /* 0x00005800172f7824 */ /* 0x000fc800078e0291 */
[----:B------:R-:W-:-:S04]  /*8660*/  IMAD.IADD R44, R45, 0x1, R44 ;  /* 0x000000012d2c7824 */ /* 0x000fc800078e022c */
[----:B------:R-:W-:Y:S02]  /*8670*/  IMAD R45, R23, 0x5800, R44 ;  /* 0x00005800172d7824 */ /* 0x000fe400078e022c */
[--C-:B------:R-:W-:Y:S02]  /*8680*/  IMAD R44, R47, 0x2, R2.reuse ;  /* 0x000000022f2c7824 */ /* 0x100fe400078e0202 */
[----:B------:R-:W-:-:S04]  /*8690*/  IMAD R48, R45, 0x2, R2 ;  /* 0x000000022d307824 */ /* 0x000fc800078e0202 */
[----:B------:R-:W0:Y:S04]  /*86a0*/  LDS.128 R44, [R44+0x1e400] ;  /* 0x01e400002c2c7984 */ /* 0x000e280000000c00 */
[----:B------:R-:W3:Y:S01]  /*86b0*/  LDS.128 R48, [R48+0x1e400] ;  /* 0x01e4000030307984 */ /* 0x000ee20000000c00 */
[----:B------:R-:W-:Y:S05]  /*86c0*/  @P3 BRA `(.L_x_506) ;  /* 0x0000000400643947 */ /* 0x000fea0003800000 */
[----:B---3--:R-:W-:Y:S01]  /*86d0*/  MOV R95, R49 ;  /* 0x00000031005f7202 */ /* 0x008fe20000000f00 */
[----:B0-----:R-:W-:Y:S01]  /*86e0*/  IMAD.MOV.U32 R49, RZ, RZ, R45 ;  /* 0x000000ffff317224 */ /* 0x001fe200078e002d */
[----:B------:R-:W-:Y:S01]  /*86f0*/  SHF.R.U64 R56, R56, 0x10, R57 ;  /* 0x0000001038387819 */ /* 0x000fe20000001239 */
[----:B------:R-:W-:Y:S01]  /*8700*/  HADD2.F32 R96, -RZ, R194.H1_H1 ;  /* 0x300000c2ff607230 */ /* 0x000fe20000004100 */
[----:B------:R-:W-:Y:S01]  /*8710*/  SHF.R.U64 R52, R52, 0x10, R53 ;  /* 0x0000001034347819 */ /* 0x000fe20000001235 */
[----:B------:R-:W-:Y:S01]  /*8720*/  HADD2.F32 R93, -RZ, R95.H0_H0 ;  /* 0x2000005fff5d7230 */ /* 0x000fe20000004100 */
[----:B------:R-:W-:Y:S01]  /*8730*/  SHF.R.U64 R58, R58, 0x10, R59 ;  /* 0x000000103a3a7819 */ /* 0x000fe2000000123b */
[----:B------:R-:W-:Y:S01]  /*8740*/  HADD2.F32 R94, -RZ, R49.H0_H0 ;  /* 0x20000031ff5e7230 */ /* 0x000fe20000004100 */
[----:B------:R-:W-:Y:S01]  /*8750*/  SHF.R.U64 R54, R54, 0x10, R55 ;  /* 0x0000001036367819 */ /* 0x000fe20000001237 */
[----:B------:R-:W-:Y:S02]  /*8760*/  HADD2.F32 R45, -RZ, R193.H0_H0 ;  /* 0x200000c1ff2d7230 */ /* 0x000fe40000004100 */
[----:B------:R-:W-:Y:S01]  /*8770*/  FMUL.FTZ R97, R93, R96 ;  /* 0x000000605d617220 */ /* 0x000fe20000410000 */
[----:B------:R-:W-:-:S02]  /*8780*/  HADD2.F32 R49, -RZ, R49.H1_H1 ;  /* 0x30000031ff317230 */ /* 0x000fc40000004100 */
[C---:B------:R-:W-:Y:S01]  /*8790*/  FMUL.FTZ R96, R94.reuse, R96 ;  /* 0x000000605e607220 */ /* 0x040fe20000410000 */
[----:B------:R-:W-:Y:S02]  /*87a0*/  HADD2.F32 R98, -RZ, R193.H1_H1 ;  /* 0x300000c1ff627230 */ /* 0x000fe40000004100 */
[-C--:B------:R-:W-:Y:S01]  /*87b0*/  FFMA.FTZ R94, R94, R45.reuse, -R97 ;  /* 0x0000002d5e5e7223 */ /* 0x080fe20000010861 */
[----:B------:R-:W-:Y:S02]  /*87c0*/  HADD2.F32 R174, -RZ, R194.H0_H0 ;  /* 0x200000c2ffae7230 */ /* 0x000fe40000004100 */
[----:B------:R-:W-:Y:S01]  /*87d0*/  FFMA.FTZ R93, R93, R45, R96 ;  /* 0x0000002d5d5d7223 */ /* 0x000fe20000010060 */
[----:B------:R-:W-:Y:S01]  /*87e0*/  SHF.R.U32.HI R96, RZ, 0x10, R57 ;  /* 0x00000010ff607819 */ /* 0x000fe20000011639 */
[----:B------:R-:W-:Y:S01]  /*87f0*/  HADD2.F32 R45, -RZ, R95.H1_H1 ;  /* 0x3000005fff2d7230 */ /* 0x000fe20000004100 */
[----:B------:R-:W-:Y:S01]  /*8800*/  SHF.R.U32.HI R95, RZ, 0x10, R53 ;  /* 0x00000010ff5f7819 */ /* 0x000fe20000011635 */
[----:B------:R-:W-:-:S02]  /*8810*/  HADD2.F32 R57, -RZ, R192.H1_H1 ;  /* 0x300000c0ff397230 */ /* 0x000fc40000004100 */
[----:B------:R-:W-:Y:S02]  /*8820*/  HADD2.F32 R96, -RZ, R96.H0_H0 ;  /* 0x20000060ff607230 */ /* 0x000fe40000004100 */
[----:B------:R-:W-:Y:S02]  /*8830*/  HADD2.F32 R95, -RZ, R95.H0_H0 ;  /* 0x2000005fff5f7230 */ /* 0x000fe40000004100 */
[----:B------:R-:W-:Y:S02]  /*8840*/  HADD2.F32 R56, -RZ, R56.H0_H0 ;  /* 0x20000038ff387230 */ /* 0x000fe40000004100 */
[-C--:B------:R-:W-:Y:S01]  /*8850*/  FMUL.FTZ R97, R45, R96.reuse ;  /* 0x000000602d617220 */ /* 0x080fe20000410000 */
[C---:B------:R-:W-:Y:S01]  /*8860*/  FMUL.FTZ R96, R49.reuse, R96 ;  /* 0x0000006031607220 */ /* 0x040fe20000410000 */
[----:B------:R-:W-:Y:S02]  /*8870*/  HADD2.F32 R52, -RZ, R52.H0_H0 ;  /* 0x20000034ff347230 */ /* 0x000fe40000004100 */
[-C--:B------:R-:W-:Y:S01]  /*8880*/  FFMA.FTZ R49, R49, R95.reuse, -R97 ;  /* 0x0000005f31317223 */ /* 0x080fe20000010861 */
[----:B------:R-:W-:Y:S01]  /*8890*/  FFMA.FTZ R45, R45, R95, R96 ;  /* 0x0000005f2d2d7223 */ /* 0x000fe20000010060 */
[----:B------:R-:W-:-:S02]  /*88a0*/  IMAD.MOV.U32 R95, RZ, RZ, R51 ;  /* 0x000000ffff5f7224 */ /* 0x000fc400078e0033 */
[----:B------:R-:W-:Y:S01]  /*88b0*/  HADD2.F32 R51, -RZ, R47.H0_H0 ;  /* 0x2000002fff337230 */ /* 0x000fe20000004100 */
[----:B------:R-:W-:Y:S01]  /*88c0*/  F2FP.F16.F32.PACK_AB R49, R49, R94 ;  /* 0x0000005e3131723e */ /* 0x000fe200000000ff */
[----:B------:R-:W-:Y:S01]  /*88d0*/  HADD2.F32 R97, -RZ, R192.H0_H0 ;  /* 0x200000c0ff617230 */ /* 0x000fe20000004100 */
[----:B------:R-:W-:Y:S01]  /*88e0*/  F2FP.F16.F32.PACK_AB R93, R45, R93 ;  /* 0x0000005d2d5d723e */ /* 0x000fe200000000ff */
[--C-:B------:R-:W-:Y:S02]  /*88f0*/  HADD2.F32 R96, -RZ, R95.reuse.H0_H0 ;  /* 0x2000005fff607230 */ /* 0x100fe40000004100 */
[----:B------:R-:W-:Y:S02]  /*8900*/  HADD2.F32 R95, -RZ, R95.H1_H1 ;  /* 0x3000005fff5f7230 */ /* 0x000fe40000004100 */
[----:B------:R-:W-:Y:S02]  /*8910*/  HADD2.F32 R47, -RZ, R47.H1_H1 ;  /* 0x3000002fff2f7230 */ /* 0x000fe40000004100 */
[-C--:B------:R-:W-:Y:S01]  /*8920*/  FMUL.FTZ R99, R96, R98.reuse ;  /* 0x0000006260637220 */ /* 0x080fe20000410000 */
[----:B------:R-:W-:Y:S01]  /*8930*/  FMUL.FTZ R98, R51, R98 ;  /* 0x0000006233627220 */ /* 0x000fe20000410000 */
[----:B------:R-:W-:-:S02]  /*8940*/  HADD2.F32 R58, -RZ, R58.H0_H0 ;  /* 0x2000003aff3a7230 */ /* 0x000fc40000004100 */
[-C--:B------:R-:W-:Y:S01]  /*8950*/  FFMA.FTZ R51, R51, R97.reuse, -R99 ;  /* 0x0000006133337223 */ /* 0x080fe20000010863 */
[----:B------:R-:W-:Y:S01]  /*8960*/  FFMA.FTZ R98, R96, R97, R98 ;  /* 0x0000006160627223 */ /* 0x000fe20000010062 */
[----:B------:R-:W-:Y:S01]  /*8970*/  SHF.R.U32.HI R96, RZ, 0x10, R59 ;  /* 0x00000010ff607819 */ /* 0x000fe2000001163b */
[----:B------:R-:W-:Y:S01]  /*8980*/  HADD2.F32 R54, -RZ, R54.H0_H0 ;  /* 0x20000036ff367230 */ /* 0x000fe20000004100 */
[----:B------:R-:W-:Y:S01]  /*8990*/  SHF.R.U32.HI R97, RZ, 0x10, R55 ;  /* 0x00000010ff617819 */ /* 0x000fe20000011637 */
[----:B------:R-:W-:Y:S01]  /*89a0*/  IMAD.MOV.U32 R45, RZ, RZ, R49 ;  /* 0x000000ffff2d7224 */ /* 0x000fe200078e0031 */
[----:B------:R-:W-:Y:S01]  /*89b0*/  MOV R49, R93 ;  /* 0x0000005d00317202 */ /* 0x000fe20000000f00 */
[----:B------:R-:W-:Y:S02]  /*89c0*/  HADD2.F32 R96, -RZ, R96.H0_H0 ;  /* 0x20000060ff607230 */ /* 0x000fe40000004100 */
[----:B------:R-:W-:-:S03]  /*89d0*/  HADD2.F32 R97, -RZ, R97.H0_H0 ;  /* 0x20000061ff617230 */ /* 0x000fc60000004100 */
[-C--:B------:R-:W-:Y:S01]  /*89e0*/  FMUL.FTZ R99, R95, R96.reuse ;  /* 0x000000605f637220 */ /* 0x080fe20000410000 */
[----:B------:R-:W-:-:S03]  /*89f0*/  FMUL.FTZ R96, R47, R96 ;  /* 0x000000602f607220 */ /* 0x000fc60000410000 */
[-C--:B------:R-:W-:Y:S01]  /*8a00*/  FFMA.FTZ R99, R47, R97.reuse, -R99 ;  /* 0x000000612f637223 */ /* 0x080fe20000010863 */
[----:B------:R-:W-:Y:S01]  /*8a10*/  FFMA.FTZ R96, R95, R97, R96 ;  /* 0x000000615f607223 */ /* 0x000fe20000010060 */
[----:B------:R-:W-:Y:S02]  /*8a20*/  HADD2.F32 R47, -RZ, R48.H0_H0 ;  /* 0x20000030ff2f7230 */ /* 0x000fe40000004100 */
[----:B------:R-:W-:Y:S01]  /*8a30*/  HADD2.F32 R95, -RZ, R44.H0_H0 ;  /* 0x2000002cff5f7230 */ /* 0x000fe20000004100 */
[----:B------:R-:W-:Y:S01]  /*8a40*/  F2FP.F16.F32.PACK_AB R51, R99, R51 ;  /* 0x000000336333723e */ /* 0x000fe200000000ff */
[----:B------:R-:W-:Y:S02]  /*8a50*/  HADD2.F32 R48, -RZ, R48.H1_H1 ;  /* 0x30000030ff307230 */ /* 0x000fe40000004100 */
[-C--:B------:R-:W-:Y:S01]  /*8a60*/  FMUL.FTZ R97, R47, R174.reuse ;  /* 0x000000ae2f617220 */ /* 0x080fe20000410000 */
[----:B------:R-:W-:Y:S02]  /*8a70*/  HADD2.F32 R44, -RZ, R44.H1_H1 ;  /* 0x3000002cff2c7230 */ /* 0x000fe40000004100 */
[C---:B------:R-:W-:Y:S01]  /*8a80*/  FMUL.FTZ R174, R95.reuse, R174 ;  /* 0x000000ae5fae7220 */ /* 0x040fe20000410000 */
[----:B------:R-:W-:Y:S01]  /*8a90*/  F2FP.F16.F32.PACK_AB R96, R96, R98 ;  /* 0x000000626060723e */ /* 0x000fe200000000ff */
[----:B------:R-:W-:-:S02]  /*8aa0*/  FFMA.FTZ R97, R95, R57, -R97 ;  /* 0x000000395f617223 */ /* 0x000fc40000010861 */
[----:B------:R-:W-:Y:S01]  /*8ab0*/  FFMA.FTZ R174, R47, R57, R174 ;  /* 0x000000392fae7223 */ /* 0x000fe200000100ae */
[-C--:B------:R-:W-:Y:S01]  /*8ac0*/  FMUL.FTZ R47, R48, R56.reuse ;  /* 0x00000038302f7220 */ /* 0x080fe20000410000 */
[C---:B------:R-:W-:Y:S01]  /*8ad0*/  FMUL.FTZ R56, R44.reuse, R56 ;  /* 0x000000382c387220 */ /* 0x040fe20000410000 */
[----:B------:R-:W-:Y:S02]  /*8ae0*/  HADD2.F32 R57, -RZ, R188.H1_H1 ;  /* 0x300000bcff397230 */ /* 0x000fe40000004100 */
[-C--:B------:R-:W-:Y:S01]  /*8af0*/  FFMA.FTZ R47, R44, R52.reuse, -R47 ;  /* 0x000000342c2f7223 */ /* 0x080fe2000001082f */
[----:B------:R-:W-:Y:S01]  /*8b00*/  FFMA.FTZ R56, R48, R52, R56 ;  /* 0x0000003430387223 */ /* 0x000fe20000010038 */
[----:B------:R-:W-:Y:S02]  /*8b10*/  HADD2.F32 R44, -RZ, R50.H0_H0 ;  /* 0x20000032ff2c7230 */ /* 0x000fe40000004100 */
[----:B------:R-:W-:Y:S02]  /*8b20*/  HADD2.F32 R52, -RZ, R46.H0_H0 ;  /* 0x2000002eff347230 */ /* 0x000fe40000004100 */
[----:B------:R-:W-:-:S02]  /*8b30*/  HADD2.F32 R48, -RZ, R188.H0_H0 ;  /* 0x200000bcff307230 */ /* 0x000fc40000004100 */
[-C--:B------:R-:W-:Y:S01]  /*8b40*/  FMUL.FTZ R53, R44, R57.reuse ;  /* 0x000000392c357220 */ /* 0x080fe20000410000 */
[----:B------:R-:W-:Y:S02]  /*8b50*/  HADD2.F32 R50, -RZ, R50.H1_H1 ;  /* 0x30000032ff327230 */ /* 0x000fe40000004100 */
[C---:B------:R-:W-:Y:S01]  /*8b60*/  FMUL.FTZ R57, R52.reuse, R57 ;  /* 0x0000003934397220 */ /* 0x040fe20000410000 */
[----:B------:R-:W-:Y:S02]  /*8b70*/  HADD2.F32 R46, -RZ, R46.H1_H1 ;  /* 0x3000002eff2e7230 */ /* 0x000fe40000004100 */
[----:B------:R-:W-:Y:S01]  /*8b80*/  FFMA.FTZ R53, R52, R48, -R53 ;  /* 0x0000003034357223 */ /* 0x000fe20000010835 */
[----:B------:R-:W-:Y:S01]  /*8b90*/  F2FP.F16.F32.PACK_AB R56, R56, R174 ;  /* 0x000000ae3838723e */ /* 0x000fe200000000ff */
[----:B------:R-:W-:Y:S01]  /*8ba0*/  FFMA.FTZ R57, R44, R48, R57 ;  /* 0x000000302c397223 */ /* 0x000fe20000010039 */
[-C--:B------:R-:W-:Y:S01]  /*8bb0*/  FMUL.FTZ R44, R50, R58.reuse ;  /* 0x0000003a322c7220 */ /* 0x080fe20000410000 */
[----:B------:R-:W-:Y:S01]  /*8bc0*/  FMUL.FTZ R58, R46, R58 ;  /* 0x0000003a2e3a7220 */ /* 0x000fe20000410000 */
[----:B------:R-:W-:Y:S01]  /*8bd0*/  F2FP.F16.F32.PACK_AB R48, R47, R97 ;  /* 0x000000612f30723e */ /* 0x000fe200000000ff */
[----:B------:R-:W-:-:S02]  /*8be0*/  IMAD.MOV.U32 R47, RZ, RZ, R51 ;  /* 0x000000ffff2f7224 */ /* 0x000fc400078e0033 */
[-C--:B------:R-:W-:Y:S01]  /*8bf0*/  FFMA.FTZ R44, R46, R54.reuse, -R44 ;  /* 0x000000362e2c7223 */ /* 0x080fe2000001082c */
[----:B------:R-:W-:Y:S01]  /*8c00*/  FFMA.FTZ R58, R50, R54, R58 ;  /* 0x00000036323a7223 */ /* 0x000fe2000001003a */
[----:B------:R-:W-:-:S03]  /*8c10*/  IMAD.MOV.U32 R51, RZ, RZ, R96 ;  /* 0x000000ffff337224 */ /* 0x000fc600078e0060 */
[----:B------:R-:W-:Y:S01]  /*8c20*/  F2FP.F16.F32.PACK_AB R46, R44, R53 ;  /* 0x000000352c2e723e */ /* 0x000fe200000000ff */
[----:B------:R-:W-:Y:S01]  /*8c30*/  IMAD.MOV.U32 R44, RZ, RZ, R48 ;  /* 0x000000ffff2c7224 */ /* 0x000fe200078e0030 */
[----:B------:R-:W-:Y:S01]  /*8c40*/  F2FP.F16.F32.PACK_AB R50, R58, R57 ;  /* 0x000000393a32723e */ /* 0x000fe200000000ff */
[----:B------:R-:W-:-:S07]  /*8c50*/  IMAD.MOV.U32 R48, RZ, RZ, R56 ;  /* 0x000000ffff307224 */ /* 0x000fce00078e0038 */
.L_x_506:
[----:B------:R-:W-:Y:S05]  /*8c60*/  BSYNC B2 ;  /* 0x0000000000027941 */ /* 0x000fea0003800000 */
.L_x_505:
[-C--:B--2---:R-:W-:Y:S01]  /*8c70*/  IMAD R54, R154, R138.reuse, RZ ;  /* 0x0000008a9a367224 */ /* 0x084fe200078e02ff */
[----:B------:R-:W-:Y:S01]  /*8c80*/  ULDC.64 UR4, c[0x0][0x2e8] ;  /* 0x0000ba0000047ab9 */ /* 0x000fe20000000a00 */
[----:B------:R-:W-:Y:S01]  /*8c90*/  IMAD.WIDE.U32 R52, R175, R138, R136 ;  /* 0x0000008aaf347225 */ /* 0x000fe200078e0088 */
[----:B------:R-:W-:-:S03]  /*8ca0*/  ULDC.64 UR6, c[0x0][0x208] ;  /* 0x0000820000067ab9 */ /* 0x000fc60000000a00 */
[----:B------:R-:W-:Y:S01]  /*8cb0*/  IMAD R55, R175, R139, R54 ;  /* 0x0000008baf377224 */ /* 0x000fe200078e0236 */
[----:B------:R-:W-:-:S03]  /*8cc0*/  IADD3 R54, P4, P5, R100, R52, R21 ;  /* 0x0000003464367210 */ /* 0x000fc60007d9e015 */
[----:B------:R-:W-:-:S05]  /*8cd0*/  IMAD.IADD R56, R53, 0x1, R55 ;  /* 0x0000000135387824 */ /* 0x000fca00078e0237 */
[----:B------:R-:W-:Y:S02]  /*8ce0*/  IADD3.X R53, R15, R56, R8, P4, P5 ;  /* 0x000000380f357210 */ /* 0x000fe400027ea408 */
[----:B------:R-:W-:-:S13]  /*8cf0*/  ISETP.GE.AND P4, PT, R92, R153, PT ;  /* 0x000000995c00720c */ /* 0x000fda0003f86270 */
[--C-:B------:R-:W-:Y:S02]  /*8d00*/  @!P4 SHF.R.S32.HI R55, RZ, 0x1f, R92.reuse ;  /* 0x0000001fff37c819 */ /* 0x100fe4000001145c */
[----:B------:R-:W-:-:S04]  /*8d10*/  @!P4 IADD3 R92, P5, P6, R100, R52, R92 ;  /* 0x00000034645cc210 */ /* 0x000fc80007ebe05c */
[----:B------:R-:W-:Y:S02]  /*8d20*/  @!P4 IADD3.X R55, R15, R56, R55, P5, P6 ;  /* 0x000000380f37c210 */ /* 0x000fe40002fec437 */
[----:B------:R-:W-:-:S04]  /*8d30*/  LEA R52, P5, R54, UR4, 0x1 ;  /* 0x0000000436347c11 */ /* 0x000fc8000f8a08ff */
[----:B------:R-:W-:Y:S02]  /*8d40*/  LEA.HI.X R53, R54, UR5, R53, 0x1, P5 ;  /* 0x0000000536357c11 */ /* 0x000fe4000a8f0c35 */
[----:B------:R-:W-:-:S03]  /*8d50*/  @!P4 LEA R54, P5, R92, UR4, 0x1 ;  /* 0x000000045c36cc11 */ /* 0x000fc6000f8a08ff */
[----:B0-----:R0:W-:Y:S01]  /*8d60*/  STG.E.128 desc[UR6][R52.64], R44 ;  /* 0x0000002c34007986 */ /* 0x0011e2000c101d06 */
[----:B------:R-:W-:-:S05]  /*8d70*/  @!P4 LEA.HI.X R55, R92, UR5, R55, 0x1, P5 ;  /* 0x000000055c37cc11 */ /* 0x000fca000a8f0c37 */
[----:B---3--:R0:W-:Y:S04]  /*8d80*/  @!P4 STG.E.128 desc[UR6][R54.64], R48 ;  /* 0x000000303600c986 */ /* 0x0081e8000c101d06 */
.L_x_504:
[----:B------:R-:W-:Y:S05]  /*8d90*/  BSYNC B1 ;  /* 0x0000000000017941 */ /* 0x000fea0003800000 */
.L_x_503:
[----:B0--3--:R-:W-:Y:S01]  /*8da0*/  VIADD R45, R22, 0x40 ;  /* 0x00000040162d7836 */ /* 0x009fe20000000000 */
[----:B------:R-:W-:Y:S04]  /*8db0*/  BSSY B1, `(.L_x_507) ;  /* 0x0000087000017945 */ /* 0x000fe80003800000 */
[----:B------:R-:W-:-:S13]  /*8dc0*/  ISETP.GE.OR P4, PT, R45, R4, P0 ;  /* 0x000000042d00720c */ /* 0x000fda0000786670 */
[----:B------:R-:W-:Y:S05]  /*8dd0*/  @P4 BRA `(.L_x_508) ;  /* 0x0000000800104947 */ /* 0x000fea0003800000 */
[----:B------:R-:W3:Y:S04]  /*8de0*/  LDL R44, [R1] ;  /* 0x00000000012c7983 */ /* 0x000ee80000100800 */
[----:B------:R-:W4:Y:S01]  /*8df0*/  LDL R47, [R1+0x54] ;  /* 0x00005400012f7983 */ /* 0x000f220000100800 */
[----:B--2---:R-:W-:Y:S01]  /*8e00*/  IMAD.WIDE.U32 R52, R45, R138, R136 ;  /* 0x0000008a2d347225 */ /* 0x004fe200078e0088 */
[----:B------:R-:W-:Y:S03]  /*8e10*/  BSSY B2, `(.L_x_509) ;  /* 0x0000074000027945 */ /* 0x000fe60003800000 */
[----:B------:R-:W-:Y:S01]  /*8e20*/  VIADD R46, R22, 0x40 ;  /* 0x00000040162e7836 */ /* 0x000fe20000000000 */
[----:B------:R-:W-:Y:S01]  /*8e30*/  IADD3 R54, P4, P5, R100, R52, R21 ;  /* 0x0000003464367210 */ /* 0x000fe20007d9e015 */
[----:B------:R-:W-:-:S02]  /*8e40*/  VIADD R48, R22, 0x40 ;  /* 0x0000004016307836 */ /* 0x000fc40000000000 */
[----:B------:R-:W-:Y:S02]  /*8e50*/  IMAD.SHL.U32 R46, R46, 0x40, RZ ;  /* 0x000000402e2e7824 */ /* 0x000fe400078e00ff */
[----:B------:R-:W-:-:S03]  /*8e60*/  IMAD.SHL.U32 R48, R48, 0x40, RZ ;  /* 0x0000004030307824 */ /* 0x000fc600078e00ff */
[----:B------:R-:W-:Y:S02]  /*8e70*/  LOP3.LUT R46, R46, 0x1c0, RZ, 0xc0, !PT ;  /* 0x000001c02e2e7812 */ /* 0x000fe400078ec0ff */
[----:B------:R-:W-:Y:S02]  /*8e80*/  LOP3.LUT R48, R48, 0x1c0, RZ, 0xc0, !PT ;  /* 0x000001c030307812 */ /* 0x000fe400078ec0ff */
[----:B------:R-:W-:Y:S02]  /*8e90*/  SHF.R.U32.HI R46, RZ, 0x3, R46 ;  /* 0x00000003ff2e7819 */ /* 0x000fe4000001162e */
[----:B---3--:R-:W-:Y:S01]  /*8ea0*/  LOP3.LUT P6, RZ, R44, 0x1, RZ, 0xc0, !PT ;  /* 0x000000012cff7812 */ /* 0x008fe200078cc0ff */
[----:B------:R-:W-:-:S04]  /*8eb0*/  IMAD R44, R152, R138, RZ ;  /* 0x0000008a982c7224 */ /* 0x000fc800078e02ff */
[----:B------:R-:W-:Y:S01]  /*8ec0*/  IMAD R45, R45, R139, R44 ;  /* 0x0000008b2d2d7224 */ /* 0x000fe200078e022c */
[----:B------:R-:W-:-:S03]  /*8ed0*/  SEL R44, R43, R155, !P6 ;  /* 0x0000009b2b2c7207 */ /* 0x000fc60007000000 */
[----:B------:R-:W-:Y:S01]  /*8ee0*/  IMAD.IADD R56, R53, 0x1, R45 ;  /* 0x0000000135387824 */ /* 0x000fe200078e022d */
[----:B------:R-:W-:-:S04]  /*8ef0*/  SHF.R.S32.HI R45, RZ, 0x1f, R44 ;  /* 0x0000001fff2d7819 */ /* 0x000fc8000001142c */
[----:B------:R-:W-:Y:S02]  /*8f00*/  LEA.HI R44, R45, R44, RZ, 0x4 ;  /* 0x0000002c2d2c7211 */ /* 0x000fe400078f20ff */
[----:B------:R-:W-:Y:S02]  /*8f10*/  IADD3.X R55, R15, R56, R8, P4, P5 ;  /* 0x000000380f377210 */ /* 0x000fe400027ea408 */
[----:B------:R-:W-:-:S04]  /*8f20*/  LEA.HI.SX32 R44, R44, R9, 0x1c ;  /* 0x000000092c2c7211 */ /* 0x000fc800078fe2ff */
[----:B------:R-:W-:Y:S02]  /*8f30*/  SHF.R.S32.HI R45, RZ, 0x1f, R44 ;  /* 0x0000001fff2d7819 */ /* 0x000fe4000001142c */
[----:B------:R-:W-:Y:S02]  /*8f40*/  SHF.L.U32 R57, R44, 0x3, RZ ;  /* 0x000000032c397819 */ /* 0x000fe400000006ff */
[----:B------:R-:W-:Y:S02]  /*8f50*/  LEA.HI R45, R45, R44, RZ, 0x3 ;  /* 0x0000002c2d2d7211 */ /* 0x000fe400078f18ff */
[----:B------:R-:W-:Y:S02]  /*8f60*/  LOP3.LUT R44, R48, 0x38, R57, 0xf8, !PT ;  /* 0x00000038302c7812 */ /* 0x000fe400078ef839 */
[----:B------:R-:W-:Y:S02]  /*8f70*/  SHF.R.S32.HI R45, RZ, 0x3, R45 ;  /* 0x00000003ff2d7819 */ /* 0x000fe4000001142d */
[----:B------:R-:W-:-:S03]  /*8f80*/  LOP3.LUT R44, R44, R46, RZ, 0x3c, !PT ;  /* 0x0000002e2c2c7212 */ /* 0x000fc600078e3cff */
[----:B----4-:R-:W-:-:S04]  /*8f90*/  IMAD R45, R45, 0x2c00, R47 ;  /* 0x00002c002d2d7824 */ /* 0x010fc800078e022f */
[----:B------:R-:W-:Y:S02]  /*8fa0*/  IMAD.IADD R44, R45, 0x1, R44 ;  /* 0x000000012d2c7824 */ /* 0x000fe400078e022c */
[C---:B------:R-:W-:Y:S02]  /*8fb0*/  IMAD R45, R23.reuse, 0x5800, R144 ;  /* 0x00005800172d7824 */ /* 0x040fe400078e0290 */
[----:B------:R-:W-:-:S03]  /*8fc0*/  IMAD R47, R23, 0x5800, R44 ;  /* 0x00005800172f7824 */ /* 0x000fc600078e022c */
[----:B------:R-:W-:Y:S01]  /*8fd0*/  LEA R45, R45, R2, 0x1 ;  /* 0x000000022d2d7211 */ /* 0x000fe200078e08ff */
[----:B------:R-:W-:-:S05]  /*8fe0*/  IMAD R48, R47, 0x2, R2 ;  /* 0x000000022f307824 */ /* 0x000fca00078e0202 */
[----:B------:R-:W0:Y:S04]  /*8ff0*/  LDS.128 R44, [R45+0x1e400] ;  /* 0x01e400002d2c7984 */ /* 0x000e280000000c00 */
[----:B------:R-:W2:Y:S01]  /*9000*/  LDS.128 R48, [R48+0x1e400] ;  /* 0x01e4000030307984 */ /* 0x000ea20000000c00 */
[----:B------:R-:W-:Y:S05]  /*9010*/  @P3 BRA `(.L_x_510) ;  /* 0x00000004004c3947 */ /* 0x000fea0003800000 */
[----:B------:R-:W-:Y:S01]  /*9020*/  HADD2.F32 R93, -RZ, R187.H1_H1 ;  /* 0x300000bbff5d7230 */ /* 0x000fe20000004100 */
[----:B------:R-:W-:Y:S01]  /*9030*/  SHF.R.U64 R60, R60, 0x10, R61 ;  /* 0x000000103c3c7819 */ /* 0x000fe2000000123d */
[----:B--2---:R-:W-:Y:S01]  /*9040*/  HADD2.F32 R59, -RZ, R49.H0_H0 ;  /* 0x20000031ff3b7230 */ /* 0x004fe20000004100 */
[----:B------:R-:W-:Y:S01]  /*9050*/  SHF.R.U64 R64, R64, 0x10, R65 ;  /* 0x0000001040407819 */ /* 0x000fe20000001241 */
[----:B0-----:R-:W-:Y:S01]  /*9060*/  HADD2.F32 R92, -RZ, R45.H0_H0 ;  /* 0x2000002dff5c7230 */ /* 0x001fe20000004100 */
[----:B------:R-:W-:Y:S01]  /*9070*/  SHF.R.U64 R66, R66, 0x10, R67 ;  /* 0x0000001042427819 */ /* 0x000fe20000001243 */
[----:B------:R-:W-:Y:S02]  /*9080*/  HADD2.F32 R58, -RZ, R187.H0_H0 ;  /* 0x200000bbff3a7230 */ /* 0x000fe40000004100 */
[-C--:B------:R-:W-:Y:S01]  /*9090*/  FMUL.FTZ R94, R59, R93.reuse ;  /* 0x0000005d3b5e7220 */ /* 0x080fe20000410000 */
[----:B------:R-:W-:Y:S02]  /*90a0*/  HADD2.F32 R49, -RZ, R49.H1_H1 ;  /* 0x30000031ff317230 */ /* 0x000fe40000004100 */
[----:B------:R-:W-:Y:S01]  /*90b0*/  FMUL.FTZ R93, R92, R93 ;  /* 0x0000005d5c5d7220 */ /* 0x000fe20000410000 */
[----:B------:R-:W-:-:S02]  /*90c0*/  HADD2.F32 R96, -RZ, R186.H1_H1 ;  /* 0x300000baff607230 */ /* 0x000fc40000004100 */
[-C--:B------:R-:W-:Y:S01]  /*90d0*/  FFMA.FTZ R92, R92, R58.reuse, -R94 ;  /* 0x0000003a5c5c7223 */ /* 0x080fe2000001085e */
[----:B------:R-:W-:Y:S01]  /*90e0*/  SHF.R.U32.HI R94, RZ, 0x10, R61 ;  /* 0x00000010ff5e7819 */ /* 0x000fe2000001163d */
[----:B------:R-:W-:Y:S01]  /*90f0*/  FFMA.FTZ R59, R59, R58, R93 ;  /* 0x0000003a3b3b7223 */ /* 0x000fe2000001005d */
[----:B------:R-:W-:Y:S01]  /*9100*/  SHF.R.U32.HI R93, RZ, 0x10, R65 ;  /* 0x00000010ff5d7819 */ /* 0x000fe20000011641 */
[----:B------:R-:W-:Y:S01]  /*9110*/  HADD2.F32 R58, -RZ, R45.H1_H1 ;  /* 0x3000002dff3a7230 */ /* 0x000fe20000004100 */
[----:B------:R-:W-:Y:S01]  /*9120*/  SHF.R.U32.HI R61, RZ, 0x10, R67 ;  /* 0x00000010ff3d7819 */ /* 0x000fe20000011643 */
[----:B------:R-:W-:Y:S02]  /*9130*/  HADD2.F32 R45, -RZ, R94.H0_H0 ;  /* 0x2000005eff2d7230 */ /* 0x000fe40000004100 */
[----:B------:R-:W-:-:S05]  /*9140*/  HADD2.F32 R93, -RZ, R93.H0_H0 ;  /* 0x2000005dff5d7230 */ /* 0x000fca0000004100 */
[-C--:B------:R-:W-:Y:S01]  /*9150*/  FMUL.FTZ R94, R49, R93.reuse ;  /* 0x0000005d315e7220 */ /* 0x080fe20000410000 */
[----:B------:R-:W-:-:S03]  /*9160*/  FMUL.FTZ R93, R58, R93 ;  /* 0x0000005d3a5d7220 */ /* 0x000fc60000410000 */
[-C--:B------:R-:W-:Y:S01]  /*9170*/  FFMA.FTZ R58, R58, R45.reuse, -R94 ;  /* 0x0000002d3a3a7223 */ /* 0x080fe2000001085e */
[----:B------:R-:W-:Y:S01]  /*9180*/  FFMA.FTZ R49, R49, R45, R93 ;  /* 0x0000002d31317223 */ /* 0x000fe2000001005d */
[----:B------:R-:W-:Y:S02]  /*9190*/  IMAD.MOV.U32 R45, RZ, RZ, R51 ;  /* 0x000000ffff2d7224 */ /* 0x000fe400078e0033 */
[----:B------:R-:W-:Y:S01]  /*91a0*/  HADD2.F32 R94, -RZ, R47.H0_H0 ;  /* 0x2000002fff5e7230 */ /* 0x000fe20000004100 */
[----:B------:R-:W-:Y:S01]  /*91b0*/  F2FP.F16.F32.PACK_AB R58, R58, R92 ;  /* 0x0000005c3a3a723e */ /* 0x000fe200000000ff */
[----:B------:R-:W-:Y:S01]  /*91c0*/  HADD2.F32 R93, -RZ, R186.H0_H0 ;  /* 0x200000baff5d7230 */ /* 0x000fe20000004100 */
[----:B------:R-:W-:Y:S01]  /*91d0*/  F2FP.F16.F32.PACK_AB R49, R49, R59 ;  /* 0x0000003b3131723e */ /* 0x000fe200000000ff */
[--C-:B------:R-:W-:Y:S02]  /*91e0*/  HADD2.F32 R51, -RZ, R45.reuse.H0_H0 ;  /* 0x2000002dff337230 */ /* 0x100fe40000004100 */
[----:B------:R-:W-:-:S02]  /*91f0*/  HADD2.F32 R45, -RZ, R45.H1_H1 ;  /* 0x3000002dff2d7230 */ /* 0x000fc40000004100 */
[----:B------:R-:W-:Y:S02]  /*9200*/  HADD2.F32 R47, -RZ, R47.H1_H1 ;  /* 0x3000002fff2f7230 */ /* 0x000fe40000004100 */
[-C--:B------:R-:W-:Y:S01]  /*9210*/  FMUL.FTZ R95, R51, R96.reuse ;  /* 0x00000060335f7220 */ /* 0x080fe20000410000 */
[----:B------:R-:W-:-:S03]  /*9220*/  FMUL.FTZ R96, R94, R96 ;  /* 0x000000605e607220 */ /* 0x000fc60000410000 */
[-C--:B------:R-:W-:Y:S01]  /*9230*/  FFMA.FTZ R95, R94, R93.reuse, -R95 ;  /* 0x0000005d5e5f7223 */ /* 0x080fe2000001085f */
[----:B------:R-:W-:Y:S01]  /*9240*/  FFMA.FTZ R96, R51, R93, R96 ;  /* 0x0000005d33607223 */ /* 0x000fe20000010060 */
[--C-:B------:R-:W-:Y:S01]  /*9250*/  SHF.R.U64 R51, R62, 0x10, R63.reuse ;  /* 0x000000103e337819 */ /* 0x100fe2000000123f */
[----:B------:R-:W-:Y:S01]  /*9260*/  HADD2.F32 R94, -RZ, R61.H0_H0 ;  /* 0x2000003dff5e7230 */ /* 0x000fe20000004100 */
[----:B------:R-:W-:Y:S01]  /*9270*/  SHF.R.U32.HI R62, RZ, 0x10, R63 ;  /* 0x00000010ff3e7819 */ /* 0x000fe2000001163f */
[----:B------:R-:W-:Y:S02]  /*9280*/  HADD2.F32 R63, -RZ, R44.H0_H0 ;  /* 0x2000002cff3f7230 */ /* 0x000fe40000004100 */
[----:B------:R-:W-:Y:S02]  /*9290*/  HADD2.F32 R61, -RZ, R64.H0_H0 ;  /* 0x20000040ff3d7230 */ /* 0x000fe40000004100 */
[----:B------:R-:W-:Y:S01]  /*92a0*/  FMUL.FTZ R174, R47, R94 ;  /* 0x0000005e2fae7220 */ /* 0x000fe20000410000 */
[----:B------:R-:W-:-:S02]  /*92b0*/  HADD2.F32 R98, -RZ, R62.H0_H0 ;  /* 0x2000003eff627230 */ /* 0x000fc40000004100 */
[----:B------:R-:W-:Y:S01]  /*92c0*/  FMUL.FTZ R62, R45, R94 ;  /* 0x0000005e2d3e7220 */ /* 0x000fe20000410000 */
[----:B------:R-:W-:Y:S02]  /*92d0*/  HADD2.F32 R94, -RZ, R185.H1_H1 ;  /* 0x300000b9ff5e7230 */ /* 0x000fe40000004100 */
[----:B------:R-:W-:Y:S02]  /*92e0*/  HADD2.F32 R64, -RZ, R44.H1_H1 ;  /* 0x3000002cff407230 */ /* 0x000fe40000004100 */
[-C--:B------:R-:W-:Y:S01]  /*92f0*/  FFMA.FTZ R62, R47, R98.reuse, -R62 ;  /* 0x000000622f3e7223 */ /* 0x080fe2000001083e */
[----:B------:R-:W-:Y:S02]  /*9300*/  HADD2.F32 R47, -RZ, R48.H0_H0 ;  /* 0x20000030ff2f7230 */ /* 0x000fe40000004100 */
[----:B------:R-:W-:Y:S01]  /*9310*/  FFMA.FTZ R45, R45, R98, R174 ;  /* 0x000000622d2d7223 */ /* 0x000fe200000100ae */
[----:B------:R-:W-:Y:S02]  /*9320*/  HADD2.F32 R98, -RZ, R184.H1_H1 ;  /* 0x300000b8ff627230 */ /* 0x000fe40000004100 */
[----:B------:R-:W-:Y:S01]  /*9330*/  FMUL.FTZ R67, R64, R61 ;  /* 0x0000003d40437220 */ /* 0x000fe20000410000 */
[----:B------:R-:W-:-:S02]  /*9340*/  HADD2.F32 R48, -RZ, R48.H1_H1 ;  /* 0x30000030ff307230 */ /* 0x000fc40000004100 */
[-C--:B------:R-:W-:Y:S01]  /*9350*/  FMUL.FTZ R174, R47, R94.reuse ;  /* 0x0000005e2fae7220 */ /* 0x080fe20000410000 */
[C---:B------:R-:W-:Y:S01]  /*9360*/  FMUL.FTZ R94, R63.reuse, R94 ;  /* 0x0000005e3f5e7220 */ /* 0x040fe20000410000 */
[----:B------:R-:W-:Y:S01]  /*9370*/  HADD2.F32 R184, -RZ, R184.H0_H0 ;  /* 0x200000b8ffb87230 */ /* 0x000fe20000004100 */
[----:B------:R-:W-:Y:S01]  /*9380*/  F2FP.F16.F32.PACK_AB R62, R62, R95 ;  /* 0x0000005f3e3e723e */ /* 0x000fe200000000ff */
[-C--:B------:R-:W-:Y:S01]  /*9390*/  FFMA.FTZ R44, R63, R98.reuse, -R174 ;  /* 0x000000623f2c7223 */ /* 0x080fe200000108ae */
[----:B------:R-:W-:Y:S02]  /*93a0*/  HADD2.F32 R63, -RZ, R60.H0_H0 ;  /* 0x2000003cff3f7230 */ /* 0x000fe40000004100 */
[----:B------:R-:W-:Y:S01]  /*93b0*/  FMUL.FTZ R65, R48, R61 ;  /* 0x0000003d30417220 */ /* 0x000fe20000410000 */
[----:B------:R-:W-:Y:S02]  /*93c0*/  HADD2.F32 R60, -RZ, R185.H0_H0 ;  /* 0x200000b9ff3c7230 */ /* 0x000fe40000004100 */
[----:B------:R-:W-:Y:S01]  /*93d0*/  FFMA.FTZ R47, R47, R98, R94 ;  /* 0x000000622f2f7223 */ /* 0x000fe2000001005e */
[----:B------:R-:W-:-:S02]  /*93e0*/  HADD2.F32 R51, -RZ, R51.H0_H0 ;  /* 0x20000033ff337230 */ /* 0x000fc40000004100 */
[-C--:B------:R-:W-:Y:S01]  /*93f0*/  FFMA.FTZ R61, R64, R63.reuse, -R65 ;  /* 0x0000003f403d7223 */ /* 0x080fe20000010841 */
[----:B------:R-:W-:Y:S01]  /*9400*/  FFMA.FTZ R48, R48, R63, R67 ;  /* 0x0000003f30307223 */ /* 0x000fe20000010043 */
[----:B------:R-:W-:Y:S02]  /*9410*/  HADD2.F32 R63, -RZ, R50.H0_H0 ;  /* 0x20000032ff3f7230 */ /* 0x000fe40000004100 */
[----:B------:R-:W-:Y:S01]  /*9420*/  HADD2.F32 R67, -RZ, R66.H0_H0 ;  /* 0x20000042ff437230 */ /* 0x000fe20000004100 */
[----:B------:R-:W-:Y:S01]  /*9430*/  F2FP.F16.F32.PACK_AB R44, R61, R44 ;  /* 0x0000002c3d2c723e */ /* 0x000fe200000000ff */
[----:B------:R-:W-:Y:S02]  /*9440*/  HADD2.F32 R65, -RZ, R46.H0_H0 ;  /* 0x2000002eff417230 */ /* 0x000fe40000004100 */
[----:B------:R-:W-:Y:S01]  /*9450*/  FMUL.FTZ R64, R63, R60 ;  /* 0x0000003c3f407220 */ /* 0x000fe20000410000 */
[----:B------:R-:W-:Y:S01]  /*9460*/  HADD2.F32 R50, -RZ, R50.H1_H1 ;  /* 0x30000032ff327230 */ /* 0x000fe20000004100 */
[----:B------:R-:W-:Y:S01]  /*9470*/  F2FP.F16.F32.PACK_AB R48, R48, R47 ;  /* 0x0000002f3030723e */ /* 0x000fe200000000ff */
[----:B------:R-:W-:-:S02]  /*9480*/  HADD2.F32 R46, -RZ, R46.H1_H1 ;  /* 0x3000002eff2e7230 */ /* 0x000fc40000004100 */
[C---:B------:R-:W-:Y:S01]  /*9490*/  FMUL.FTZ R60, R65.reuse, R60 ;  /* 0x0000003c413c7220 */ /* 0x040fe20000410000 */
[-C--:B------:R-:W-:Y:S01]  /*94a0*/  FFMA.FTZ R65, R65, R184.reuse, -R64 ;  /* 0x000000b841417223 */ /* 0x080fe20000010840 */
[-C--:B------:R-:W-:Y:S01]  /*94b0*/  FMUL.FTZ R93, R50, R67.reuse ;  /* 0x00000043325d7220 */ /* 0x080fe20000410000 */
[----:B------:R-:W-:Y:S02]  /*94c0*/  IMAD.MOV.U32 R47, RZ, RZ, R62 ;  /* 0x000000ffff2f7224 */ /* 0x000fe400078e003e */
[C---:B------:R-:W-:Y:S01]  /*94d0*/  FMUL.FTZ R67, R46.reuse, R67 ;  /* 0x000000432e437220 */ /* 0x040fe20000410000 */
[----:B------:R-:W-:Y:S01]  /*94e0*/  FFMA.FTZ R63, R63, R184, R60 ;  /* 0x000000b83f3f7223 */ /* 0x000fe2000001003c */
[-C--:B------:R-:W-:Y:S02]  /*94f0*/  FFMA.FTZ R46, R46, R51.reuse, -R93 ;  /* 0x000000332e2e7223 */ /* 0x080fe4000001085d */
[----:B------:R-:W-:Y:S01]  /*9500*/  FFMA.FTZ R50, R50, R51, R67 ;  /* 0x0000003332327223 */ /* 0x000fe20000010043 */
[----:B------:R-:W-:Y:S01]  /*9510*/  F2FP.F16.F32.PACK_AB R51, R45, R96 ;  /* 0x000000602d33723e */ /* 0x000fe200000000ff */
[----:B------:R-:W-:Y:S01]  /*9520*/  IMAD.MOV.U32 R45, RZ, RZ, R58 ;  /* 0x000000ffff2d7224 */ /* 0x000fe200078e003a */
[----:B------:R-:W-:-:S02]  /*9530*/  F2FP.F16.F32.PACK_AB R46, R46, R65 ;  /* 0x000000412e2e723e */ /* 0x000fc400000000ff */
[----:B------:R-:W-:-:S07]  /*9540*/  F2FP.F16.F32.PACK_AB R50, R50, R63 ;  /* 0x0000003f3232723e */ /* 0x000fce00000000ff */
.L_x_510:
[----:B------:R-:W-:Y:S05]  /*9550*/  BSYNC B2 ;  /* 0x0000000000027941 */ /* 0x000fea0003800000 */
.L_x_509:
[----:B------:R-:W-:Y:S01]  /*9560*/  ISETP.GE.AND P4, PT, R57, R153, PT ;  /* 0x000000993900720c */ /* 0x000fe20003f86270 */
[----:B------:R-:W-:Y:S01]  /*9570*/  ULDC.64 UR4, c[0x0][0x2e8] ;  /* 0x0000ba0000047ab9 */ /* 0x000fe20000000a00 */
[----:B------:R-:W-:-:S11]  /*9580*/  ULDC.64 UR6, c[0x0][0x208] ;  /* 0x0000820000067ab9 */ /* 0x000fd60000000a00 */
        /* <DEDUP_REMOVED lines=8> */
[----:B--2---:R0:W-:Y:S04]  /*9610*/  @!P4 STG.E.128 desc[UR6][R54.64], R48 ;  /* 0x000000303600c986 */ /* 0x0041e8000c101d06 */
.L_x_508:
[----:B------:R-:W-:Y:S05]  /*9620*/  BSYNC B1 ;  /* 0x0000000000017941 */ /* 0x000fea0003800000 */
.L_x_507:
[----:B0-----:R-:W-:Y:S01]  /*9630*/  VIADD R45, R22, 0x60 ;  /* 0x00000060162d7836 */ /* 0x001fe20000000000 */
        /* <DEDUP_REMOVED lines=18> */
[----:B------:R-:W-:-:S04]  /*9760*/  SEL R44, R43, R155, !P6 ;  /* 0x0000009b2b2c7207 */ /* 0x000fc80007000000 */
[----:B------:R-:W-:Y:S02]  /*9770*/  IADD3 R56, R53, R45, RZ ;  /* 0x0000002d35387210 */ /* 0x000fe40007ffe0ff */
[----:B------:R-:W-:Y:S02]  /*9780*/  SHF.R.S32.HI R45, RZ, 0x1f, R44 ;  /* 0x0000001fff2d7819 */ /* 0x000fe4000001142c */
[----:B------:R-:W-:Y:S02]  /*9790*/  IADD3.X R55, R15, R56, R8, P4, P5 ;  /* 0x000000380f377210 */ /* 0x000fe400027ea408 */
[----:B------:R-:W-:-:S04]  /*97a0*/  LEA.HI R44, R45, R44, RZ, 0x4 ;  /* 0x0000002c2d2c7211 */ /* 0x000fc800078f20ff */
[----:B------:R-:W-:-:S04]  /*97b0*/  LEA.HI.SX32 R44, R44, R9, 0x1c ;  /* 0x000000092c2c7211 */ /* 0x000fc800078fe2ff */
[----:B------:R-:W-:Y:S01]  /*97c0*/  SHF.R.S32.HI R45, RZ, 0x1f, R44 ;  /* 0x0000001fff2d7819 */ /* 0x000fe2000001142c */
[----:B------:R-:W-:-:S03]  /*97d0*/  IMAD.SHL.U32 R57, R44, 0x8, RZ ;  /* 0x000000082c397824 */ /* 0x000fc600078e00ff */
[----:B------:R-:W-:Y:S02]  /*97e0*/  LEA.HI R45, R45, R44, RZ, 0x3 ;  /* 0x0000002c2d2d7211 */ /* 0x000fe400078f18ff */
[----:B------:R-:W-:Y:S02]  /*97f0*/  LOP3.LUT R44, R48, 0x38, R57, 0xf8, !PT ;  /* 0x00000038302c7812 */ /* 0x000fe400078ef839 */
[----:B------:R-:W-:Y:S02]  /*9800*/  SHF.R.S32.HI R45, RZ, 0x3, R45 ;  /* 0x00000003ff2d7819 */ /* 0x000fe4000001142d */
[----:B------:R-:W-:-:S03]  /*9810*/  LOP3.LUT R44, R44, R46, RZ, 0x3c, !PT ;  /* 0x0000002e2c2c7212 */ /* 0x000fc600078e3cff */
[----:B----4-:R-:W-:-:S05]  /*9820*/  IMAD R45, R45, 0x2c00, R47 ;  /* 0x00002c002d2d7824 */ /* 0x010fca00078e022f */
[----:B------:R-:W-:Y:S01]  /*9830*/  IADD3 R44, R45, R44, RZ ;  /* 0x0000002c2d2c7210 */ /* 0x000fe20007ffe0ff */
[----:B------:R-:W-:-:S04]  /*9840*/  IMAD R45, R23, 0x5800, R143 ;  /* 0x00005800172d7824 */ /* 0x000fc800078e028f */
[----:B------:R-:W-:Y:S02]  /*9850*/  IMAD R47, R23, 0x5800, R44 ;  /* 0x00005800172f7824 */ /* 0x000fe400078e022c */
[--C-:B------:R-:W-:Y:S02]  /*9860*/  IMAD R45, R45, 0x2, R2.reuse ;  /* 0x000000022d2d7824 */ /* 0x100fe400078e0202 */
[----:B------:R-:W-:-:S04]  /*9870*/  IMAD R48, R47, 0x2, R2 ;  /* 0x000000022f307824 */ /* 0x000fc800078e0202 */
[----:B------:R-:W0:Y:S04]  /*9880*/  LDS.128 R44, [R45+0x1e400] ;  /* 0x01e400002d2c7984 */ /* 0x000e280000000c00 */
[----:B------:R-:W2:Y:S01]  /*9890*/  LDS.128 R48, [R48+0x1e400] ;  /* 0x01e4000030307984 */ /* 0x000ea20000000c00 */
[----:B------:R-:W-:Y:S05]  /*98a0*/  @P3 BRA `(.L_x_514) ;  /* 0x00000004004c3947 */ /* 0x000fea0003800000 */
[----:B------:R-:W-:Y:S01]  /*98b0*/  SHF.R.U32.HI R67, RZ, 0x10, R89 ;  /* 0x00000010ff437819 */ /* 0x000fe20000011659 */
[----:B--2---:R-:W-:Y:S01]  /*98c0*/  IMAD.MOV.U32 R62, RZ, RZ, R49 ;  /* 0x000000ffff3e7224 */ /* 0x004fe200078e0031 */
[----:B------:R-:W-:Y:S01]  /*98d0*/  SHF.R.U64 R58, R76, 0x10, R77 ;  /* 0x000000104c3a7819 */ /* 0x000fe2000000124d */
[----:B0-----:R-:W-:Y:S01]  /*98e0*/  IMAD.MOV.U32 R49, RZ, RZ, R47 ;  /* 0x000000ffff317224 */ /* 0x001fe200078e002f */
[----:B------:R-:W-:Y:S01]  /*98f0*/  SHF.R.U32.HI R76, RZ, 0x10, R77 ;  /* 0x00000010ff4c7819 */ /* 0x000fe2000001164d */
[----:B------:R-:W-:Y:S01]  /*9900*/  HADD2.F32 R67, -RZ, R67.H0_H0 ;  /* 0x20000043ff437230 */ /* 0x000fe20000004100 */
[----:B------:R-:W-:Y:S01]  /*9910*/  SHF.R.U64 R59, R88, 0x10, R89 ;  /* 0x00000010583b7819 */ /* 0x000fe20000001259 */
[----:B------:R-:W-:Y:S01]  /*9920*/  HADD2.F32 R88, -RZ, R183.H1_H1 ;  /* 0x300000b7ff587230 */ /* 0x000fe20000004100 */
[--C-:B------:R-:W-:Y:S01]  /*9930*/  SHF.R.U64 R61, R90, 0x10, R91.reuse ;  /* 0x000000105a3d7819 */ /* 0x100fe2000000125b */
[--C-:B------:R-:W-:Y:S01]  /*9940*/  HADD2.F32 R63, -RZ, R62.reuse.H0_H0 ;  /* 0x2000003eff3f7230 */ /* 0x100fe20000004100 */
[----:B------:R-:W-:Y:S01]  /*9950*/  SHF.R.U32.HI R90, RZ, 0x10, R91 ;  /* 0x00000010ff5a7819 */ /* 0x000fe2000001165b */
[----:B------:R-:W-:Y:S01]  /*9960*/  HADD2.F32 R64, -RZ, R62.H1_H1 ;  /* 0x3000003eff407230 */ /* 0x000fe20000004100 */
[--C-:B------:R-:W-:Y:S01]  /*9970*/  SHF.R.U64 R60, R78, 0x10, R79.reuse ;  /* 0x000000104e3c7819 */ /* 0x100fe2000000124f */
[--C-:B------:R-:W-:Y:S01]  /*9980*/  HADD2.F32 R47, -RZ, R45.reuse.H0_H0 ;  /* 0x2000002dff2f7230 */ /* 0x100fe20000004100 */
[----:B------:R-:W-:Y:S01]  /*9990*/  SHF.R.U32.HI R78, RZ, 0x10, R79 ;  /* 0x00000010ff4e7819 */ /* 0x000fe2000001164f */
[----:B------:R-:W-:-:S02]  /*99a0*/  HADD2.F32 R62, -RZ, R45.H1_H1 ;  /* 0x3000002dff3e7230 */ /* 0x000fc40000004100 */
[-C--:B------:R-:W-:Y:S01]  /*99b0*/  FMUL.FTZ R77, R64, R67.reuse ;  /* 0x00000043404d7220 */ /* 0x080fe20000410000 */
[----:B------:R-:W-:Y:S02]  /*99c0*/  HADD2.F32 R66, -RZ, R181.H1_H1 ;  /* 0x300000b5ff427230 */ /* 0x000fe40000004100 */
[----:B------:R-:W-:Y:S02]  /*99d0*/  HADD2.F32 R65, -RZ, R76.H0_H0 ;  /* 0x2000004cff417230 */ /* 0x000fe40000004100 */
[-C--:B------:R-:W-:Y:S01]  /*99e0*/  FMUL.FTZ R76, R63, R88.reuse ;  /* 0x000000583f4c7220 */ /* 0x080fe20000410000 */
[C---:B------:R-:W-:Y:S01]  /*99f0*/  FMUL.FTZ R88, R47.reuse, R88 ;  /* 0x000000582f587220 */ /* 0x040fe20000410000 */
[----:B------:R-:W-:Y:S01]  /*9a00*/  FMUL.FTZ R67, R62, R67 ;  /* 0x000000433e437220 */ /* 0x000fe20000410000 */
[----:B------:R-:W-:Y:S02]  /*9a10*/  HADD2.F32 R92, -RZ, R182.H1_H1 ;  /* 0x300000b6ff5c7230 */ /* 0x000fe40000004100 */
[-C--:B------:R-:W-:Y:S01]  /*9a20*/  FFMA.FTZ R45, R47, R66.reuse, -R76 ;  /* 0x000000422f2d7223 */ /* 0x080fe2000001084c */
[----:B------:R-:W-:Y:S01]  /*9a30*/  FFMA.FTZ R47, R63, R66, R88 ;  /* 0x000000423f2f7223 */ /* 0x000fe20000010058 */
[----:B------:R-:W-:Y:S01]  /*9a40*/  FFMA.FTZ R64, R64, R65, R67 ;  /* 0x0000004140407223 */ /* 0x000fe20000010043 */
[----:B------:R-:W-:-:S02]  /*9a50*/  HADD2.F32 R63, -RZ, R51.H0_H0 ;  /* 0x20000033ff3f7230 */ /* 0x000fc40000004100 */
[----:B------:R-:W-:Y:S01]  /*9a60*/  FFMA.FTZ R62, R62, R65, -R77 ;  /* 0x000000413e3e7223 */ /* 0x000fe2000001084d */
[----:B------:R-:W-:Y:S02]  /*9a70*/  HADD2.F32 R76, -RZ, R51.H1_H1 ;  /* 0x30000033ff4c7230 */ /* 0x000fe40000004100 */
[----:B------:R-:W-:Y:S02]  /*9a80*/  HADD2.F32 R67, -RZ, R90.H0_H0 ;  /* 0x2000005aff437230 */ /* 0x000fe40000004100 */
[--C-:B------:R-:W-:Y:S01]  /*9a90*/  HADD2.F32 R51, -RZ, R49.reuse.H0_H0 ;  /* 0x20000031ff337230 */ /* 0x100fe20000004100 */
[----:B------:R-:W-:Y:S01]  /*9aa0*/  F2FP.F16.F32.PACK_AB R45, R62, R45 ;  /* 0x0000002d3e2d723e */ /* 0x000fe200000000ff */
[----:B------:R-:W-:Y:S02]  /*9ab0*/  HADD2.F32 R66, -RZ, R49.H1_H1 ;  /* 0x30000031ff427230 */ /* 0x000fe40000004100 */
[----:B------:R-:W-:Y:S01]  /*9ac0*/  FMUL.FTZ R77, R76, R67 ;  /* 0x000000434c4d7220 */ /* 0x000fe20000410000 */
[----:B------:R-:W-:-:S02]  /*9ad0*/  HADD2.F32 R88, -RZ, R180.H1_H1 ;  /* 0x300000b4ff587230 */ /* 0x000fc40000004100 */
[----:B------:R-:W-:Y:S02]  /*9ae0*/  HADD2.F32 R65, -RZ, R78.H0_H0 ;  /* 0x2000004eff417230 */ /* 0x000fe40000004100 */
[-C--:B------:R-:W-:Y:S01]  /*9af0*/  FMUL.FTZ R78, R63, R92.reuse ;  /* 0x0000005c3f4e7220 */ /* 0x080fe20000410000 */
[C---:B------:R-:W-:Y:S01]  /*9b00*/  FMUL.FTZ R92, R51.reuse, R92 ;  /* 0x0000005c335c7220 */ /* 0x040fe20000410000 */
[C---:B------:R-:W-:Y:S01]  /*9b10*/  FMUL.FTZ R67, R66.reuse, R67 ;  /* 0x0000004342437220 */ /* 0x040fe20000410000 */
[----:B------:R-:W-:Y:S02]  /*9b20*/  HADD2.F32 R90, -RZ, R59.H0_H0 ;  /* 0x2000003bff5a7230 */ /* 0x000fe40000004100 */
[-C--:B------:R-:W-:Y:S01]  /*9b30*/  FFMA.FTZ R49, R51, R88.reuse, -R78 ;  /* 0x0000005833317223 */ /* 0x080fe2000001084e */
[----:B------:R-:W-:Y:S01]  /*9b40*/  FFMA.FTZ R51, R63, R88, R92 ;  /* 0x000000583f337223 */ /* 0x000fe2000001005c */
[-C--:B------:R-:W-:Y:S01]  /*9b50*/  FFMA.FTZ R66, R66, R65.reuse, -R77 ;  /* 0x0000004142427223 */ /* 0x080fe2000001084d */
[----:B------:R-:W-:Y:S01]  /*9b60*/  FFMA.FTZ R76, R76, R65, R67 ;  /* 0x000000414c4c7223 */ /* 0x000fe20000010043 */
[----:B------:R-:W-:-:S02]  /*9b70*/  HADD2.F32 R88, -RZ, R183.H0_H0 ;  /* 0x200000b7ff587230 */ /* 0x000fc40000004100 */
[----:B------:R-:W-:Y:S01]  /*9b80*/  HADD2.F32 R65, -RZ, R48.H0_H0 ;  /* 0x20000030ff417230 */ /* 0x000fe20000004100 */
[----:B------:R-:W-:Y:S01]  /*9b90*/  F2FP.F16.F32.PACK_AB R66, R66, R49 ;  /* 0x000000314242723e */ /* 0x000fe200000000ff */
[----:B------:R-:W-:Y:S01]  /*9ba0*/  HADD2.F32 R59, -RZ, R44.H0_H0 ;  /* 0x2000002cff3b7230 */ /* 0x000fe20000004100 */
[----:B------:R-:W-:Y:S01]  /*9bb0*/  F2FP.F16.F32.PACK_AB R49, R64, R47 ;  /* 0x0000002f4031723e */ /* 0x000fe200000000ff */
[----:B------:R-:W-:Y:S01]  /*9bc0*/  HADD2.F32 R67, -RZ, R48.H1_H1 ;  /* 0x30000030ff437230 */ /* 0x000fe20000004100 */
[----:B------:R-:W-:Y:S01]  /*9bd0*/  F2FP.F16.F32.PACK_AB R51, R76, R51 ;  /* 0x000000334c33723e */ /* 0x000fe200000000ff */
[----:B------:R-:W-:Y:S02]  /*9be0*/  HADD2.F32 R63, -RZ, R44.H1_H1 ;  /* 0x3000002cff3f7230 */ /* 0x000fe40000004100 */
[-C--:B------:R-:W-:Y:S01]  /*9bf0*/  FMUL.FTZ R44, R65, R88.reuse ;  /* 0x00000058412c7220 */ /* 0x080fe20000410000 */
[----:B------:R-:W-:Y:S02]  /*9c00*/  HADD2.F32 R78, -RZ, R181.H0_H0 ;  /* 0x200000b5ff4e7230 */ /* 0x000fe40000004100 */
[----:B------:R-:W-:Y:S01]  /*9c10*/  FMUL.FTZ R48, R59, R88 ;  /* 0x000000583b307220 */ /* 0x000fe20000410000 */
[----:B------:R-:W-:-:S02]  /*9c20*/  HADD2.F32 R58, -RZ, R58.H0_H0 ;  /* 0x2000003aff3a7230 */ /* 0x000fc40000004100 */
[-C--:B------:R-:W-:Y:S01]  /*9c30*/  FMUL.FTZ R88, R67, R90.reuse ;  /* 0x0000005a43587220 */ /* 0x080fe20000410000 */
[----:B------:R-:W-:Y:S01]  /*9c40*/  FMUL.FTZ R90, R63, R90 ;  /* 0x0000005a3f5a7220 */ /* 0x000fe20000410000 */
[-C--:B------:R-:W-:Y:S01]  /*9c50*/  FFMA.FTZ R44, R59, R78.reuse, -R44 ;  /* 0x0000004e3b2c7223 */ /* 0x080fe2000001082c */
[----:B------:R-:W-:Y:S01]  /*9c60*/  FFMA.FTZ R48, R65, R78, R48 ;  /* 0x0000004e41307223 */ /* 0x000fe20000010030 */
[-C--:B------:R-:W-:Y:S01]  /*9c70*/  FFMA.FTZ R65, R63, R58.reuse, -R88 ;  /* 0x0000003a3f417223 */ /* 0x080fe20000010858 */
[----:B------:R-:W-:Y:S01]  /*9c80*/  FFMA.FTZ R67, R67, R58, R90 ;  /* 0x0000003a43437223 */ /* 0x000fe2000001005a */
[----:B------:R-:W-:Y:S02]  /*9c90*/  HADD2.F32 R59, -RZ, R50.H0_H0 ;  /* 0x20000032ff3b7230 */ /* 0x000fe40000004100 */
[----:B------:R-:W-:Y:S01]  /*9ca0*/  HADD2.F32 R182, -RZ, R182.H0_H0 ;  /* 0x200000b6ffb67230 */ /* 0x000fe20000004100 */
[----:B------:R-:W-:Y:S01]  /*9cb0*/  F2FP.F16.F32.PACK_AB R44, R65, R44 ;  /* 0x0000002c412c723e */ /* 0x000fe200000000ff */
[----:B------:R-:W-:Y:S01]  /*9cc0*/  HADD2.F32 R63, -RZ, R61.H0_H0 ;  /* 0x2000003dff3f7230 */ /* 0x000fe20000004100 */
[----:B------:R-:W-:Y:S01]  /*9cd0*/  F2FP.F16.F32.PACK_AB R48, R67, R48 ;  /* 0x000000304330723e */ /* 0x000fe200000000ff */
[----:B------:R-:W-:-:S02]  /*9ce0*/  HADD2.F32 R58, -RZ, R46.H0_H0 ;  /* 0x2000002eff3a7230 */ /* 0x000fc40000004100 */
[-C--:B------:R-:W-:Y:S01]  /*9cf0*/  FMUL.FTZ R77, R59, R182.reuse ;  /* 0x000000b63b4d7220 */ /* 0x080fe20000410000 */
[----:B------:R-:W-:Y:S02]  /*9d00*/  HADD2.F32 R50, -RZ, R50.H1_H1 ;  /* 0x30000032ff327230 */ /* 0x000fe40000004100 */
[----:B------:R-:W-:Y:S02]  /*9d10*/  HADD2.F32 R46, -RZ, R46.H1_H1 ;  /* 0x3000002eff2e7230 */ /* 0x000fe40000004100 */
[----:B------:R-:W-:Y:S01]  /*9d20*/  FMUL.FTZ R182, R58, R182 ;  /* 0x000000b63ab67220 */ /* 0x000fe20000410000 */
[----:B------:R-:W-:Y:S02]  /*9d30*/  HADD2.F32 R180, -RZ, R180.H0_H0 ;  /* 0x200000b4ffb47230 */ /* 0x000fe40000004100 */
[-C--:B------:R-:W-:Y:S01]  /*9d40*/  FMUL.FTZ R79, R50, R63.reuse ;  /* 0x0000003f324f7220 */ /* 0x080fe20000410000 */
[----:B------:R-:W-:Y:S02]  /*9d50*/  HADD2.F32 R61, -RZ, R60.H0_H0 ;  /* 0x2000003cff3d7230 */ /* 0x000fe40000004100 */
[----:B------:R-:W-:Y:S01]  /*9d60*/  FMUL.FTZ R63, R46, R63 ;  /* 0x0000003f2e3f7220 */ /* 0x000fe20000410000 */
[----:B------:R-:W-:-:S02]  /*9d70*/  IMAD.MOV.U32 R47, RZ, RZ, R66 ;  /* 0x000000ffff2f7224 */ /* 0x000fc400078e0042 */
[-C--:B------:R-:W-:Y:S01]  /*9d80*/  FFMA.FTZ R77, R58, R180.reuse, -R77 ;  /* 0x000000b43a4d7223 */ /* 0x080fe2000001084d */
[----:B------:R-:W-:Y:S01]  /*9d90*/  FFMA.FTZ R182, R59, R180, R182 ;  /* 0x000000b43bb67223 */ /* 0x000fe200000100b6 */
[-C--:B------:R-:W-:Y:S01]  /*9da0*/  FFMA.FTZ R46, R46, R61.reuse, -R79 ;  /* 0x0000003d2e2e7223 */ /* 0x080fe2000001084f */
[----:B------:R-:W-:-:S04]  /*9db0*/  FFMA.FTZ R63, R50, R61, R63 ;  /* 0x0000003d323f7223 */ /* 0x000fc8000001003f */
[----:B------:R-:W-:Y:S02]  /*9dc0*/  F2FP.F16.F32.PACK_AB R46, R46, R77 ;  /* 0x0000004d2e2e723e */ /* 0x000fe400000000ff */
[----:B------:R-:W-:-:S07]  /*9dd0*/  F2FP.F16.F32.PACK_AB R50, R63, R182 ;  /* 0x000000b63f32723e */ /* 0x000fce00000000ff */
.L_x_514:
[----:B------:R-:W-:Y:S05]  /*9de0*/  BSYNC B2 ;  /* 0x0000000000027941 */ /* 0x000fea0003800000 */
.L_x_513:
        /* <DEDUP_REMOVED lines=12> */
.L_x_512:
[----:B------:R-:W-:Y:S05]  /*9eb0*/  BSYNC B1 ;  /* 0x0000000000017941 */ /* 0x000fea0003800000 */
.L_x_511:
[----:B0-----:R-:W-:Y:S01]  /*9ec0*/  IADD3 R45, R22, 0x80, RZ ;  /* 0x00000080162d7810 */ /* 0x001fe20007ffe0ff */
[----:B------:R-:W-:Y:S03]  /*9ed0*/  BSSY B1, `(.L_x_515) ;  /* 0x0000087000017945 */ /* 0x000fe60003800000 */
[----:B------:R-:W-:-:S13]  /*9ee0*/  ISETP.GE.OR P4, PT, R45, R4, P0 ;  /* 0x000000042d00720c */ /* 0x000fda0000786670 */
[----:B------:R-:W-:Y:S05]  /*9ef0*/  @P4 BRA `(.L_x_516) ;  /* 0x0000000800104947 */ /* 0x000fea0003800000 */
[----:B------:R-:W3:Y:S04]  /*9f00*/  LDL R44, [R1] ;  /* 0x00000000012c7983 */ /* 0x000ee80000100800 */
[----:B------:R-:W4:Y:S01]  /*9f10*/  LDL R46, [R1+0x68] ;  /* 0x00006800012e7983 */ /* 0x000f220000100800 */
[----:B--2---:R-:W-:Y:S01]  /*9f20*/  IMAD.WIDE.U32 R52, R45, R138, R136 ;  /* 0x0000008a2d347225 */ /* 0x004fe200078e0088 */
[----:B------:R-:W-:Y:S03]  /*9f30*/  BSSY B2, `(.L_x_517) ;  /* 0x0000074000027945 */ /* 0x000fe60003800000 */
[----:B------:R-:W-:Y:S01]  /*9f40*/  VIADD R47, R22, 0x80 ;  /* 0x00000080162f7836 */ /* 0x000fe20000000000 */
[----:B------:R-:W-:-:S03]  /*9f50*/  IADD3 R54, P4, P5, R100, R52, R21 ;  /* 0x0000003464367210 */ /* 0x000fc60007d9e015 */
[----:B------:R-:W-:-:S05]  /*9f60*/  IMAD.SHL.U32 R47, R47, 0x40, RZ ;  /* 0x000000402f2f7824 */ /* 0x000fca00078e00ff */
[----:B------:R-:W-:Y:S02]  /*9f70*/  LOP3.LUT R47, R47, 0x1c0, RZ, 0xc0, !PT ;  /* 0x000001c02f2f7812 */ /* 0x000fe400078ec0ff */
        /* <DEDUP_REMOVED lines=9> */
[----:B------:R-:W-:Y:S01]  /*a010*/  SHF.R.S32.HI R45, RZ, 0x1f, R44 ;  /* 0x0000001fff2d7819 */ /* 0x000fe2000001142c */
[----:B------:R-:W-:-:S03]  /*a020*/  IMAD.SHL.U32 R57, R44, 0x8, RZ ;  /* 0x000000082c397824 */ /* 0x000fc600078e00ff */
        /* <DEDUP_REMOVED lines=13> */
[----:B0-----:R-:W-:Y:S01]  /*a100*/  IMAD.MOV.U32 R62, RZ, RZ, R44 ;  /* 0x000000ffff3e7224 */ /* 0x001fe200078e002c */
[----:B------:R-:W-:Y:S01]  /*a110*/  SHF.R.U64 R59, R68, 0x10, R69 ;  /* 0x00000010443b7819 */ /* 0x000fe20000001245 */
[----:B--2---:R-:W-:Y:S01]  /*a120*/  IMAD.MOV.U32 R44, RZ, RZ, R49 ;  /* 0x000000ffff2c7224 */ /* 0x004fe200078e0031 */
[----:B------:R-:W-:Y:S01]  /*a130*/  SHF.R.U32.HI R68, RZ, 0x10, R73 ;  /* 0x00000010ff447819 */ /* 0x000fe20000011649 */
[----:B------:R-:W-:Y:S01]  /*a140*/  IMAD.MOV.U32 R63, RZ, RZ, R48 ;  /* 0x000000ffff3f7224 */ /* 0x000fe200078e0030 */
[----:B------:R-:W-:Y:S01]  /*a150*/  MOV R64, R51 ;  /* 0x0000003300407202 */ /* 0x000fe20000000f00 */
[----:B------:R-:W-:Y:S01]  /*a160*/  HADD2.F32 R67, -RZ, R173.H1_H1 ;  /* 0x300000adff437230 */ /* 0x000fe20000004100 */
[----:B------:R-:W-:Y:S01]  /*a170*/  SHF.R.U32.HI R66, RZ, 0x10, R69 ;  /* 0x00000010ff427819 */ /* 0x000fe20000011645 */
[--C-:B------:R-:W-:Y:S01]  /*a180*/  HADD2.F32 R48, -RZ, R44.reuse.H0_H0 ;  /* 0x2000002cff307230 */ /* 0x100fe20000004100 */
[----:B------:R-:W-:Y:S01]  /*a190*/  SHF.R.U64 R58, R70, 0x10, R71 ;  /* 0x00000010463a7819 */ /* 0x000fe20000001247 */
[----:B------:R-:W-:Y:S01]  /*a1a0*/  HADD2.F32 R51, -RZ, R44.H1_H1 ;  /* 0x3000002cff337230 */ /* 0x000fe20000004100 */
[----:B------:R-:W-:Y:S01]  /*a1b0*/  SHF.R.U32.HI R69, RZ, 0x10, R75 ;  /* 0x00000010ff457819 */ /* 0x000fe2000001164b */
[----:B------:R-:W-:Y:S01]  /*a1c0*/  IMAD.MOV.U32 R49, RZ, RZ, R47 ;  /* 0x000000ffff317224 */ /* 0x000fe200078e002f */
[----:B------:R-:W-:Y:S01]  /*a1d0*/  SHF.R.U32.HI R71, RZ, 0x10, R71 ;  /* 0x00000010ff477819 */ /* 0x000fe20000011647 */
[--C-:B------:R-:W-:Y:S01]  /*a1e0*/  HADD2.F32 R44, -RZ, R45.reuse.H0_H0 ;  /* 0x2000002dff2c7230 */ /* 0x100fe20000004100 */
[----:B------:R-:W-:Y:S01]  /*a1f0*/  SHF.R.U64 R61, R72, 0x10, R73 ;  /* 0x00000010483d7819 */ /* 0x000fe20000001249 */
[----:B------:R-:W-:Y:S01]  /*a200*/  HADD2.F32 R68, -RZ, R68.H0_H0 ;  /* 0x20000044ff447230 */ /* 0x000fe20000004100 */
[----:B------:R-:W-:Y:S01]  /*a210*/  SHF.R.U64 R60, R74, 0x10, R75 ;  /* 0x000000104a3c7819 */ /* 0x000fe2000000124b */
[----:B------:R-:W-:-:S02]  /*a220*/  HADD2.F32 R47, -RZ, R45.H1_H1 ;  /* 0x3000002dff2f7230 */ /* 0x000fc40000004100 */
[-C--:B------:R-:W-:Y:S01]  /*a230*/  FMUL.FTZ R45, R48, R67.reuse ;  /* 0x00000043302d7220 */ /* 0x080fe20000410000 */
[----:B------:R-:W-:Y:S02]  /*a240*/  HADD2.F32 R65, -RZ, R171.H1_H1 ;  /* 0x300000abff417230 */ /* 0x000fe40000004100 */
[C---:B------:R-:W-:Y:S01]  /*a250*/  FMUL.FTZ R67, R44.reuse, R67 ;  /* 0x000000432c437220 */ /* 0x040fe20000410000 */
[----:B------:R-:W-:Y:S02]  /*a260*/  HADD2.F32 R66, -RZ, R66.H0_H0 ;  /* 0x20000042ff427230 */ /* 0x000fe40000004100 */
[-C--:B------:R-:W-:Y:S01]  /*a270*/  FMUL.FTZ R70, R51, R68.reuse ;  /* 0x0000004433467220 */ /* 0x080fe20000410000 */
[C---:B------:R-:W-:Y:S01]  /*a280*/  FMUL.FTZ R68, R47.reuse, R68 ;  /* 0x000000442f447220 */ /* 0x040fe20000410000 */
[-C--:B------:R-:W-:Y:S01]  /*a290*/  FFMA.FTZ R44, R44, R65.reuse, -R45 ;  /* 0x000000412c2c7223 */ /* 0x080fe2000001082d */
[----:B------:R-:W-:Y:S01]  /*a2a0*/  FFMA.FTZ R45, R48, R65, R67 ;  /* 0x00000041302d7223 */ /* 0x000fe20000010043 */
[-C--:B------:R-:W-:Y:S01]  /*a2b0*/  FFMA.FTZ R47, R47, R66.reuse, -R70 ;  /* 0x000000422f2f7223 */ /* 0x080fe20000010846 */
[----:B------:R-:W-:Y:S01]  /*a2c0*/  FFMA.FTZ R48, R51, R66, R68 ;  /* 0x0000004233307223 */ /* 0x000fe20000010044 */
[----:B------:R-:W-:-:S02]  /*a2d0*/  HADD2.F32 R70, -RZ, R172.H1_H1 ;  /* 0x300000acff467230 */ /* 0x000fc40000004100 */
[----:B------:R-:W-:Y:S01]  /*a2e0*/  HADD2.F32 R65, -RZ, R64.H0_H0 ;  /* 0x20000040ff417230 */ /* 0x000fe20000004100 */
[----:B------:R-:W-:Y:S01]  /*a2f0*/  F2FP.F16.F32.PACK_AB R47, R47, R44 ;  /* 0x0000002c2f2f723e */ /* 0x000fe200000000ff */
[----:B------:R-:W-:Y:S02]  /*a300*/  HADD2.F32 R51, -RZ, R49.H0_H0 ;  /* 0x20000031ff337230 */ /* 0x000fe40000004100 */
[----:B------:R-:W-:Y:S02]  /*a310*/  HADD2.F32 R68, -RZ, R170.H1_H1 ;  /* 0x300000aaff447230 */ /* 0x000fe40000004100 */
[-C--:B------:R-:W-:Y:S01]  /*a320*/  FMUL.FTZ R72, R65, R70.reuse ;  /* 0x0000004641487220 */ /* 0x080fe20000410000 */
[----:B------:R-:W-:Y:S02]  /*a330*/  HADD2.F32 R66, -RZ, R64.H1_H1 ;  /* 0x30000040ff427230 */ /* 0x000fe40000004100 */
[----:B------:R-:W-:Y:S01]  /*a340*/  FMUL.FTZ R70, R51, R70 ;  /* 0x0000004633467220 */ /* 0x000fe20000410000 */
[----:B------:R-:W-:-:S02]  /*a350*/  HADD2.F32 R69, -RZ, R69.H0_H0 ;  /* 0x20000045ff457230 */ /* 0x000fc40000004100 */
[----:B------:R-:W-:Y:S02]  /*a360*/  HADD2.F32 R64, -RZ, R49.H1_H1 ;  /* 0x30000031ff407230 */ /* 0x000fe40000004100 */
[-C--:B------:R-:W-:Y:S01]  /*a370*/  FFMA.FTZ R49, R51, R68.reuse, -R72 ;  /* 0x0000004433317223 */ /* 0x080fe20000010848 */
[----:B------:R-:W-:Y:S02]  /*a380*/  HADD2.F32 R67, -RZ, R71.H0_H0 ;  /* 0x20000047ff437230 */ /* 0x000fe40000004100 */
[-C--:B------:R-:W-:Y:S01]  /*a390*/  FMUL.FTZ R71, R66, R69.reuse ;  /* 0x0000004542477220 */ /* 0x080fe20000410000 */
[----:B------:R-:W-:Y:S01]  /*a3a0*/  FFMA.FTZ R51, R65, R68, R70 ;  /* 0x0000004441337223 */ /* 0x000fe20000010046 */
[----:B------:R-:W-:Y:S02]  /*a3b0*/  HADD2.F32 R65, -RZ, R61.H0_H0 ;  /* 0x2000003dff417230 */ /* 0x000fe40000004100 */
[----:B------:R-:W-:Y:S01]  /*a3c0*/  FMUL.FTZ R69, R64, R69 ;  /* 0x0000004540457220 */ /* 0x000fe20000410000 */
[----:B------:R-:W-:-:S02]  /*a3d0*/  HADD2.F32 R61, -RZ, R62.H0_H0 ;  /* 0x2000003eff3d7230 */ /* 0x000fc40000004100 */
[-C--:B------:R-:W-:Y:S01]  /*a3e0*/  FFMA.FTZ R70, R64, R67.reuse, -R71 ;  /* 0x0000004340467223 */ /* 0x080fe20000010847 */
[----:B------:R-:W-:Y:S02]  /*a3f0*/  HADD2.F32 R62, -RZ, R62.H1_H1 ;  /* 0x3000003eff3e7230 */ /* 0x000fe40000004100 */
[----:B------:R-:W-:Y:S01]  /*a400*/  FFMA.FTZ R72, R66, R67, R69 ;  /* 0x0000004342487223 */ /* 0x000fe20000010045 */
[--C-:B------:R-:W-:Y:S02]  /*a410*/  HADD2.F32 R64, -RZ, R63.reuse.H0_H0 ;  /* 0x2000003fff407230 */ /* 0x100fe40000004100 */
[----:B------:R-:W-:Y:S02]  /*a420*/  HADD2.F32 R63, -RZ, R63.H1_H1 ;  /* 0x3000003fff3f7230 */ /* 0x000fe40000004100 */
[----:B------:R-:W-:Y:S01]  /*a430*/  FMUL.FTZ R68, R62, R65 ;  /* 0x000000413e447220 */ /* 0x000fe20000410000 */
[----:B------:R-:W-:Y:S01]  /*a440*/  HADD2.F32 R59, -RZ, R59.H0_H0 ;  /* 0x2000003bff3b7230 */ /* 0x000fe20000004100 */
[----:B------:R-:W-:Y:S01]  /*a450*/  F2FP.F16.F32.PACK_AB R70, R70, R49 ;  /* 0x000000314646723e */ /* 0x000fe200000000ff */
[----:B------:R-:W-:-:S02]  /*a460*/  HADD2.F32 R173, -RZ, R173.H0_H0 ;  /* 0x200000adffad7230 */ /* 0x000fc40000004100 */
[C---:B------:R-:W-:Y:S01]  /*a470*/  FMUL.FTZ R67, R63.reuse, R65 ;  /* 0x000000413f437220 */ /* 0x040fe20000410000 */
[----:B------:R-:W-:Y:S02]  /*a480*/  HADD2.F32 R171, -RZ, R171.H0_H0 ;  /* 0x200000abffab7230 */ /* 0x000fe40000004100 */
[-C--:B------:R-:W-:Y:S01]  /*a490*/  FFMA.FTZ R68, R63, R59.reuse, R68 ;  /* 0x0000003b3f447223 */ /* 0x080fe20000010044 */
[----:B------:R-:W-:Y:S02]  /*a4a0*/  HADD2.F32 R63, -RZ, R60.H0_H0 ;  /* 0x2000003cff3f7230 */ /* 0x000fe40000004100 */
[----:B------:R-:W-:Y:S01]  /*a4b0*/  FFMA.FTZ R67, R62, R59, -R67 ;  /* 0x0000003b3e437223 */ /* 0x000fe20000010843 */
[----:B------:R-:W-:Y:S02]  /*a4c0*/  HADD2.F32 R60, -RZ, R50.H0_H0 ;  /* 0x20000032ff3c7230 */ /* 0x000fe40000004100 */
[----:B------:R-:W-:Y:S01]  /*a4d0*/  FMUL.FTZ R66, R64, R173 ;  /* 0x000000ad40427220 */ /* 0x000fe20000410000 */
[----:B------:R-:W-:-:S02]  /*a4e0*/  HADD2.F32 R59, -RZ, R46.H0_H0 ;  /* 0x2000002eff3b7230 */ /* 0x000fc40000004100 */
[C---:B------:R-:W-:Y:S01]  /*a4f0*/  FMUL.FTZ R173, R61.reuse, R173 ;  /* 0x000000ad3dad7220 */ /* 0x040fe20000410000 */
[----:B------:R-:W-:Y:S02]  /*a500*/  HADD2.F32 R50, -RZ, R50.H1_H1 ;  /* 0x30000032ff327230 */ /* 0x000fe40000004100 */
[-C--:B------:R-:W-:Y:S01]  /*a510*/  FFMA.FTZ R66, R61, R171.reuse, -R66 ;  /* 0x000000ab3d427223 */ /* 0x080fe20000010842 */
[----:B------:R-:W-:Y:S02]  /*a520*/  HADD2.F32 R172, -RZ, R172.H0_H0 ;  /* 0x200000acffac7230 */ /* 0x000fe40000004100 */
[----:B------:R-:W-:Y:S01]  /*a530*/  FFMA.FTZ R173, R64, R171, R173 ;  /* 0x000000ab40ad7223 */ /* 0x000fe200000100ad */
[----:B------:R-:W-:Y:S02]  /*a540*/  HADD2.F32 R46, -RZ, R46.H1_H1 ;  /* 0x3000002eff2e7230 */ /* 0x000fe40000004100 */
[----:B------:R-:W-:Y:S01]  /*a550*/  FMUL.FTZ R69, R50, R63 ;  /* 0x0000003f32457220 */ /* 0x000fe20000410000 */
[----:B------:R-:W-:-:S02]  /*a560*/  HADD2.F32 R170, -RZ, R170.H0_H0 ;  /* 0x200000aaffaa7230 */ /* 0x000fc40000004100 */
[CC--:B------:R-:W-:Y:S01]  /*a570*/  FMUL.FTZ R65, R59.reuse, R172.reuse ;  /* 0x000000ac3b417220 */ /* 0x0c0fe20000410000 */
[----:B------:R-:W-:Y:S02]  /*a580*/  HADD2.F32 R61, -RZ, R58.H0_H0 ;  /* 0x2000003aff3d7230 */ /* 0x000fe40000004100 */
[----:B------:R-:W-:Y:S01]  /*a590*/  FMUL.FTZ R58, R60, R172 ;  /* 0x000000ac3c3a7220 */ /* 0x000fe20000410000 */
[----:B------:R-:W-:Y:S01]  /*a5a0*/  FMUL.FTZ R63, R46, R63 ;  /* 0x0000003f2e3f7220 */ /* 0x000fe20000410000 */
[-C--:B------:R-:W-:Y:S01]  /*a5b0*/  FFMA.FTZ R65, R60, R170.reuse, R65 ;  /* 0x000000aa3c417223 */ /* 0x080fe20000010041 */
[----:B------:R-:W-:Y:S01]  /*a5c0*/  F2FP.F16.F32.PACK_AB R49, R48, R45 ;  /* 0x0000002d3031723e */ /* 0x000fe200000000ff */
[----:B------:R-:W-:Y:S01]  /*a5d0*/  FFMA.FTZ R58, R59, R170, -R58 ;  /* 0x000000aa3b3a7223 */ /* 0x000fe2000001083a */
[-C--:B------:R-:W-:Y:S01]  /*a5e0*/  FFMA.FTZ R69, R46, R61.reuse, -R69 ;  /* 0x0000003d2e457223 */ /* 0x080fe20000010845 */
[----:B------:R-:W-:Y:S01]  /*a5f0*/  FFMA.FTZ R50, R50, R61, R63 ;  /* 0x0000003d32327223 */ /* 0x000fe2000001003f */
[----:B------:R-:W-:Y:S01]  /*a600*/  IMAD.MOV.U32 R45, RZ, RZ, R47 ;  /* 0x000000ffff2d7224 */ /* 0x000fe200078e002f */
[----:B------:R-:W-:Y:S01]  /*a610*/  F2FP.F16.F32.PACK_AB R51, R72, R51 ;  /* 0x000000334833723e */ /* 0x000fe200000000ff */
[----:B------:R-:W-:Y:S01]  /*a620*/  IMAD.MOV.U32 R47, RZ, RZ, R70 ;  /* 0x000000ffff2f7224 */ /* 0x000fe200078e0046 */
[----:B------:R-:W-:-:S02]  /*a630*/  F2FP.F16.F32.PACK_AB R44, R67, R66 ;  /* 0x00000042432c723e */ /* 0x000fc400000000ff */
[----:B------:R-:W-:Y:S02]  /*a640*/  F2FP.F16.F32.PACK_AB R48, R68, R173 ;  /* 0x000000ad4430723e */ /* 0x000fe400000000ff */
[----:B------:R-:W-:Y:S02]  /*a650*/  F2FP.F16.F32.PACK_AB R46, R69, R58 ;  /* 0x0000003a452e723e */ /* 0x000fe400000000ff */
[----:B------:R-:W-:-:S07]  /*a660*/  F2FP.F16.F32.PACK_AB R50, R50, R65 ;  /* 0x000000413232723e */ /* 0x000fce00000000ff */
.L_x_518:
[----:B------:R-:W-:Y:S05]  /*a670*/  BSYNC B2 ;  /* 0x0000000000027941 */ /* 0x000fea0003800000 */
.L_x_517:
        /* <DEDUP_REMOVED lines=12> */
.L_x_516:
[----:B------:R-:W-:Y:S05]  /*a740*/  BSYNC B1 ;  /* 0x0000000000017941 */ /* 0x000fea0003800000 */
.L_x_515:
[----:B0-----:R-:W-:Y:S02]  /*a750*/  VIADD R45, R22, 0xa0 ;  /* 0x000000a0162d7836 */ /* 0x001fe40000000000 */
[-C--:B--2---:R-:W-:Y:S02]  /*a760*/  IMAD R44, R148, R138.reuse, RZ ;  /* 0x0000008a942c7224 */ /* 0x084fe400078e02ff */
[C---:B------:R-:W-:Y:S01]  /*a770*/  IMAD.WIDE.U32 R136, R45.reuse, R138, R136 ;  /* 0x0000008a2d887225 */ /* 0x040fe200078e0088 */
[----:B------:R-:W-:-:S03]  /*a780*/  ISETP.GE.OR P4, PT, R45, R4, P0 ;  /* 0x000000042d00720c */ /* 0x000fc60000786670 */
[----:B------:R-:W-:-:S10]  /*a790*/  IMAD R139, R45, R139, R44 ;  /* 0x0000008b2d8b7224 */ /* 0x000fd400078e022c */
[----:B------:R-:W-:Y:S05]  /*a7a0*/  @P4 BRA `(.L_x_485) ;  /* 0x00000010005c4947 */ /* 0x000fea0003800000 */
[----:B------:R-:W2:Y:S01]  /*a7b0*/  LDL R45, [R1] ;  /* 0x00000000012d7983 */ /* 0x000ea20000100800 */
[----:B------:R-:W0:Y:S03]  /*a7c0*/  LDC.64 R52, c[0x0][0x2e8] ;  /* 0x0000ba00ff347b82 */ /* 0x000e260000000a00 */
[----:B------:R-:W3:Y:S01]  /*a7d0*/  LDL R46, [R1+0x64] ;  /* 0x00006400012e7983 */ /* 0x000ee20000100800 */
[----:B------:R-:W-:Y:S01]  /*a7e0*/  IMAD.IADD R56, R137, 0x1, R139 ;  /* 0x0000000189387824 */ /* 0x000fe200078e028b */
[----:B------:R-:W-:Y:S01]  /*a7f0*/  IADD3 R44, P4, P5, R100, R136, R21 ;  /* 0x00000088642c7210 */ /* 0x000fe20007d9e015 */
[----:B------:R-:W-:Y:S01]  /*a800*/  VIADD R47, R22, 0xa0 ;  /* 0x000000a0162f7836 */ /* 0x000fe20000000000 */
[----:B------:R-:W-:Y:S04]  /*a810*/  BSSY B1, `(.L_x_519) ;  /* 0x000006e000017945 */ /* 0x000fe80003800000 */
[----:B------:R-:W-:-:S04]  /*a820*/  SHF.L.U32 R47, R47, 0x6, RZ ;  /* 0x000000062f2f7819 */ /* 0x000fc800000006ff */
[----:B------:R-:W-:Y:S02]  /*a830*/  LOP3.LUT R47, R47, 0x1c0, RZ, 0xc0, !PT ;  /* 0x000001c02f2f7812 */ /* 0x000fe400078ec0ff */
[----:B--2---:R-:W-:Y:S02]  /*a840*/  LOP3.LUT P6, RZ, R45, 0x1, RZ, 0xc0, !PT ;  /* 0x000000012dff7812 */ /* 0x004fe400078cc0ff */
[----:B------:R-:W-:Y:S02]  /*a850*/  IADD3.X R45, R15, R56, R8, P4, P5 ;  /* 0x000000380f2d7210 */ /* 0x000fe400027ea408 */
[C---:B0-----:R-:W-:Y:S02]  /*a860*/  LEA R54, P4, R44.reuse, R52, 0x1 ;  /* 0x000000342c367211 */ /* 0x041fe400078808ff */
[----:B------:R-:W-:Y:S02]  /*a870*/  SEL R155, R43, R155, !P6 ;  /* 0x0000009b2b9b7207 */ /* 0x000fe40007000000 */
[----:B------:R-:W-:-:S02]  /*a880*/  LEA.HI.X R55, R44, R53, R45, 0x1, P4 ;  /* 0x000000352c377211 */ /* 0x000fc400020f0c2d */
[----:B------:R-:W-:-:S04]  /*a890*/  SHF.R.S32.HI R44, RZ, 0x1f, R155 ;  /* 0x0000001fff2c7819 */ /* 0x000fc8000001149b */
[----:B------:R-:W-:-:S04]  /*a8a0*/  LEA.HI R44, R44, R155, RZ, 0x4 ;  /* 0x0000009b2c2c7211 */ /* 0x000fc800078f20ff */
[----:B------:R-:W-:-:S04]  /*a8b0*/  LEA.HI.SX32 R44, R44, R9, 0x1c ;  /* 0x000000092c2c7211 */ /* 0x000fc800078fe2ff */
[----:B------:R-:W-:Y:S01]  /*a8c0*/  SHF.R.S32.HI R45, RZ, 0x1f, R44 ;  /* 0x0000001fff2d7819 */ /* 0x000fe2000001142c */
[----:B------:R-:W-:-:S03]  /*a8d0*/  IMAD.SHL.U32 R57, R44, 0x8, RZ ;  /* 0x000000082c397824 */ /* 0x000fc600078e00ff */
[----:B------:R-:W-:-:S04]  /*a8e0*/  LEA.HI R45, R45, R44, RZ, 0x3 ;  /* 0x0000002c2d2d7211 */ /* 0x000fc800078f18ff */
[----:B------:R-:W-:Y:S02]  /*a8f0*/  SHF.R.S32.HI R44, RZ, 0x3, R45 ;  /* 0x00000003ff2c7819 */ /* 0x000fe4000001142d */
[----:B------:R-:W-:-:S03]  /*a900*/  LOP3.LUT R45, R47, 0x38, R57, 0xf8, !PT ;  /* 0x000000382f2d7812 */ /* 0x000fc600078ef839 */
[----:B---3--:R-:W-:Y:S01]  /*a910*/  IMAD R44, R44, 0x2c00, R46 ;  /* 0x00002c002c2c7824 */ /* 0x008fe200078e022e */
[----:B------:R-:W-:-:S05]  /*a920*/  LOP3.LUT R45, R45, R164, RZ, 0x3c, !PT ;  /* 0x000000a42d2d7212 */ /* 0x000fca00078e3cff */
[----:B------:R-:W-:Y:S02]  /*a930*/  IMAD.IADD R44, R44, 0x1, R45 ;  /* 0x000000012c2c7824 */ /* 0x000fe400078e022d */
[C---:B------:R-:W-:Y:S02]  /*a940*/  IMAD R45, R23.reuse, 0x5800, R141 ;  /* 0x00005800172d7824 */ /* 0x040fe400078e028d */
[----:B------:R-:W-:Y:S02]  /*a950*/  IMAD R47, R23, 0x5800, R44 ;  /* 0x00005800172f7824 */ /* 0x000fe400078e022c */
[--C-:B------:R-:W-:Y:S02]  /*a960*/  IMAD R45, R45, 0x2, R2.reuse ;  /* 0x000000022d2d7824 */ /* 0x100fe400078e0202 */
[----:B------:R-:W-:-:S04]  /*a970*/  IMAD R48, R47, 0x2, R2 ;  /* 0x000000022f307824 */ /* 0x000fc800078e0202 */
[----:B------:R-:W0:Y:S04]  /*a980*/  LDS.128 R44, [R45+0x1e400] ;  /* 0x01e400002d2c7984 */ /* 0x000e280000000c00 */
[----:B------:R-:W2:Y:S01]  /*a990*/  LDS.128 R48, [R48+0x1e400] ;  /* 0x01e4000030307984 */ /* 0x000ea20000000c00 */
[----:B------:R-:W-:Y:S05]  /*a9a0*/  @P3 BRA `(.L_x_520) ;  /* 0x0000000400503947 */ /* 0x000fea0003800000 */
[----:B------:R-:W-:Y:S01]  /*a9b0*/  SHF.R.U32.HI R66, RZ, 0x10, R85 ;  /* 0x00000010ff427819 */ /* 0x000fe20000011655 */
[----:B0-----:R-:W-:Y:S01]  /*a9c0*/  IMAD.MOV.U32 R61, RZ, RZ, R44 ;  /* 0x000000ffff3d7224 */ /* 0x001fe200078e002c */
[----:B--2---:R-:W-:Y:S01]  /*a9d0*/  MOV R62, R50 ;  /* 0x00000032003e7202 */ /* 0x004fe20000000f00 */
[----:B------:R-:W-:Y:S01]  /*a9e0*/  HADD2.F32 R50, -RZ, R49.H0_H0 ;  /* 0x20000031ff327230 */ /* 0x000fe20000004100 */
[----:B------:R-:W-:Y:S01]  /*a9f0*/  SHF.R.U32.HI R64, RZ, 0x10, R81 ;  /* 0x00000010ff407819 */ /* 0x000fe20000011651 */
[----:B------:R-:W-:Y:S01]  /*aa00*/  HADD2.F32 R65, -RZ, R169.H1_H1 ;  /* 0x300000a9ff417230 */ /* 0x000fe20000004100 */
[--C-:B------:R-:W-:Y:S01]  /*aa10*/  SHF.R.U64 R59, R86, 0x10, R87.reuse ;  /* 0x00000010563b7819 */ /* 0x100fe20000001257 */
[----:B------:R-:W-:Y:S01]  /*aa20*/  HADD2.F32 R49, -RZ, R49.H1_H1 ;  /* 0x30000031ff317230 */ /* 0x000fe20000004100 */
[----:B------:R-:W-:Y:S01]  /*aa30*/  SHF.R.U32.HI R86, RZ, 0x10, R87 ;  /* 0x00000010ff567819 */ /* 0x000fe20000011657 */
[--C-:B------:R-:W-:Y:S02]  /*aa40*/  HADD2.F32 R44, -RZ, R45.reuse.H0_H0 ;  /* 0x2000002dff2c7230 */ /* 0x100fe40000004100 */
[----:B------:R-:W-:Y:S01]  /*aa50*/  FMUL.FTZ R67, R50, R65 ;  /* 0x0000004132437220 */ /* 0x000fe20000410000 */
[----:B------:R-:W-:Y:S01]  /*aa60*/  HADD2.F32 R66, -RZ, R66.H0_H0 ;  /* 0x20000042ff427230 */ /* 0x000fe20000004100 */
[----:B------:R-:W-:Y:S01]  /*aa70*/  SHF.R.U64 R58, R82, 0x10, R83 ;  /* 0x00000010523a7819 */ /* 0x000fe20000001253 */
[----:B------:R-:W-:-:S02]  /*aa80*/  HADD2.F32 R45, -RZ, R45.H1_H1 ;  /* 0x3000002dff2d7230 */ /* 0x000fc40000004100 */
[C---:B------:R-:W-:Y:S01]  /*aa90*/  FMUL.FTZ R65, R44.reuse, R65 ;  /* 0x000000412c417220 */ /* 0x040fe20000410000 */
[----:B------:R-:W-:Y:S02]  /*aaa0*/  HADD2.F32 R63, -RZ, R167.H1_H1 ;  /* 0x300000a7ff3f7230 */ /* 0x000fe40000004100 */
[-C--:B------:R-:W-:Y:S01]  /*aab0*/  FMUL.FTZ R68, R49, R66.reuse ;  /* 0x0000004231447220 */ /* 0x080fe20000410000 */
[----:B------:R-:W-:Y:S02]  /*aac0*/  HADD2.F32 R64, -RZ, R64.H0_H0 ;  /* 0x20000040ff407230 */ /* 0x000fe40000004100 */
[----:B------:R-:W-:Y:S01]  /*aad0*/  FMUL.FTZ R66, R45, R66 ;  /* 0x000000422d427220 */ /* 0x000fe20000410000 */
[----:B------:R-:W-:Y:S01]  /*aae0*/  SHF.R.U32.HI R82, RZ, 0x10, R83 ;  /* 0x00000010ff527819 */ /* 0x000fe20000011653 */
[-C--:B------:R-:W-:Y:S01]  /*aaf0*/  FFMA.FTZ R44, R44, R63.reuse, -R67 ;  /* 0x0000003f2c2c7223 */ /* 0x080fe20000010843 */
[----:B------:R-:W-:Y:S01]  /*ab00*/  FFMA.FTZ R65, R50, R63, R65 ;  /* 0x0000003f32417223 */ /* 0x000fe20000010041 */
[-C--:B------:R-:W-:Y:S01]  /*ab10*/  FFMA.FTZ R70, R49, R64.reuse, R66 ;  /* 0x0000004031467223 */ /* 0x080fe20000010042 */
[----:B------:R-:W-:Y:S01]  /*ab20*/  FFMA.FTZ R63, R45, R64, -R68 ;  /* 0x000000402d3f7223 */ /* 0x000fe20000010844 */
[--C-:B------:R-:W-:Y:S01]  /*ab30*/  HADD2.F32 R49, -RZ, R51.reuse.H0_H0 ;  /* 0x20000033ff317230 */ /* 0x100fe20000004100 */
[----:B------:R-:W-:Y:S01]  /*ab40*/  SHF.R.U64 R73, R84, 0x10, R85 ;  /* 0x0000001054497819 */ /* 0x000fe20000001255 */
[----:B------:R-:W-:Y:S01]  /*ab50*/  HADD2.F32 R51, -RZ, R51.H1_H1 ;  /* 0x30000033ff337230 */ /* 0x000fe20000004100 */
[----:B------:R-:W-:Y:S01]  /*ab60*/  SHF.R.U64 R60, R80, 0x10, R81 ;  /* 0x00000010503c7819 */ /* 0x000fe20000001251 */
[----:B------:R-:W-:-:S02]  /*ab70*/  HADD2.F32 R45, -RZ, R47.H0_H0 ;  /* 0x2000002fff2d7230 */ /* 0x000fc40000004100 */
[----:B------:R-:W-:Y:S02]  /*ab80*/  HADD2.F32 R68, -RZ, R86.H0_H0 ;  /* 0x20000056ff447230 */ /* 0x000fe40000004100 */
[----:B------:R-:W-:Y:S02]  /*ab90*/  HADD2.F32 R47, -RZ, R47.H1_H1 ;  /* 0x3000002fff2f7230 */ /* 0x000fe40000004100 */
[----:B------:R-:W-:Y:S02]  /*aba0*/  HADD2.F32 R66, -RZ, R168.H1_H1 ;  /* 0x300000a8ff427230 */ /* 0x000fe40000004100 */
[-C--:B------:R-:W-:Y:S01]  /*abb0*/  FMUL.FTZ R74, R51, R68.reuse ;  /* 0x00000044334a7220 */ /* 0x080fe20000410000 */
[----:B------:R-:W-:Y:S02]  /*abc0*/  HADD2.F32 R64, -RZ, R82.H0_H0 ;  /* 0x20000052ff407230 */ /* 0x000fe40000004100 */
[----:B------:R-:W-:Y:S01]  /*abd0*/  FMUL.FTZ R68, R47, R68 ;  /* 0x000000442f447220 */ /* 0x000fe20000410000 */
[----:B------:R-:W-:-:S02]  /*abe0*/  HADD2.F32 R50, -RZ, R166.H1_H1 ;  /* 0x300000a6ff327230 */ /* 0x000fc40000004100 */
[-C--:B------:R-:W-:Y:S01]  /*abf0*/  FMUL.FTZ R72, R49, R66.reuse ;  /* 0x0000004231487220 */ /* 0x080fe20000410000 */
[----:B------:R-:W-:Y:S01]  /*ac00*/  FMUL.FTZ R66, R45, R66 ;  /* 0x000000422d427220 */ /* 0x000fe20000410000 */
[-C--:B------:R-:W-:Y:S01]  /*ac10*/  FFMA.FTZ R71, R47, R64.reuse, -R74 ;  /* 0x000000402f477223 */ /* 0x080fe2000001084a */
[----:B------:R-:W-:Y:S01]  /*ac20*/  FFMA.FTZ R74, R51, R64, R68 ;  /* 0x00000040334a7223 */ /* 0x000fe20000010044 */
[-C--:B------:R-:W-:Y:S01]  /*ac30*/  FFMA.FTZ R72, R45, R50.reuse, -R72 ;  /* 0x000000322d487223 */ /* 0x080fe20000010848 */
[----:B------:R-:W-:Y:S02]  /*ac40*/  HADD2.F32 R64, -RZ, R169.H0_H0 ;  /* 0x200000a9ff407230 */ /* 0x000fe40000004100 */
[----:B------:R-:W-:Y:S01]  /*ac50*/  FFMA.FTZ R69, R49, R50, R66 ;  /* 0x0000003231457223 */ /* 0x000fe20000010042 */
[----:B------:R-:W-:Y:S02]  /*ac60*/  HADD2.F32 R47, -RZ, R48.H0_H0 ;  /* 0x20000030ff2f7230 */ /* 0x000fe40000004100 */
[----:B------:R-:W-:-:S02]  /*ac70*/  HADD2.F32 R45, -RZ, R61.H0_H0 ;  /* 0x2000003dff2d7230 */ /* 0x000fc40000004100 */
[----:B------:R-:W-:Y:S02]  /*ac80*/  HADD2.F32 R50, -RZ, R167.H0_H0 ;  /* 0x200000a7ff327230 */ /* 0x000fe40000004100 */
[-C--:B------:R-:W-:Y:S01]  /*ac90*/  FMUL.FTZ R66, R47, R64.reuse ;  /* 0x000000402f427220 */ /* 0x080fe20000410000 */
[----:B------:R-:W-:Y:S02]  /*aca0*/  HADD2.F32 R49, -RZ, R73.H0_H0 ;  /* 0x20000049ff317230 */ /* 0x000fe40000004100 */
[C---:B------:R-:W-:Y:S01]  /*acb0*/  FMUL.FTZ R64, R45.reuse, R64 ;  /* 0x000000402d407220 */ /* 0x040fe20000410000 */
[----:B------:R-:W-:Y:S02]  /*acc0*/  HADD2.F32 R48, -RZ, R48.H1_H1 ;  /* 0x30000030ff307230 */ /* 0x000fe40000004100 */
[-C--:B------:R-:W-:Y:S01]  /*acd0*/  FFMA.FTZ R66, R45, R50.reuse, -R66 ;  /* 0x000000322d427223 */ /* 0x080fe20000010842 */
[----:B------:R-:W-:Y:S02]  /*ace0*/  HADD2.F32 R61, -RZ, R61.H1_H1 ;  /* 0x3000003dff3d7230 */ /* 0x000fe40000004100 */
[----:B------:R-:W-:Y:S01]  /*acf0*/  FFMA.FTZ R64, R47, R50, R64 ;  /* 0x000000322f407223 */ /* 0x000fe20000010040 */
[----:B------:R-:W-:-:S02]  /*ad00*/  HADD2.F32 R60, -RZ, R60.H0_H0 ;  /* 0x2000003cff3c7230 */ /* 0x000fc40000004100 */
[CC--:B------:R-:W-:Y:S01]  /*ad10*/  FMUL.FTZ R68, R48.reuse, R49.reuse ;  /* 0x0000003130447220 */ /* 0x0c0fe20000410000 */
[----:B------:R-:W-:Y:S02]  /*ad20*/  HADD2.F32 R47, -RZ, R62.H0_H0 ;  /* 0x2000003eff2f7230 */ /* 0x000fe40000004100 */
[C---:B------:R-:W-:Y:S01]  /*ad30*/  FMUL.FTZ R49, R61.reuse, R49 ;  /* 0x000000313d317220 */ /* 0x040fe20000410000 */
[----:B------:R-:W-:Y:S02]  /*ad40*/  HADD2.F32 R168, -RZ, R168.H0_H0 ;  /* 0x200000a8ffa87230 */ /* 0x000fe40000004100 */
[-C--:B------:R-:W-:Y:S01]  /*ad50*/  FFMA.FTZ R61, R61, R60.reuse, -R68 ;  /* 0x0000003c3d3d7223 */ /* 0x080fe20000010844 */
[----:B------:R-:W-:Y:S02]  /*ad60*/  HADD2.F32 R59, -RZ, R59.H0_H0 ;  /* 0x2000003bff3b7230 */ /* 0x000fe40000004100 */
[----:B------:R-:W-:Y:S01]  /*ad70*/  FFMA.FTZ R51, R48, R60, R49 ;  /* 0x0000003c30337223 */ /* 0x000fe20000010031 */
[----:B------:R-:W-:-:S02]  /*ad80*/  HADD2.F32 R45, -RZ, R46.H0_H0 ;  /* 0x2000002eff2d7230 */ /* 0x000fc40000004100 */
[-C--:B------:R-:W-:Y:S01]  /*ad90*/  FMUL.FTZ R48, R47, R168.reuse ;  /* 0x000000a82f307220 */ /* 0x080fe20000410000 */
[----:B------:R-:W-:Y:S01]  /*ada0*/  HADD2.F32 R62, -RZ, R62.H1_H1 ;  /* 0x3000003eff3e7230 */ /* 0x000fe20000004100 */
[----:B------:R-:W-:Y:S01]  /*adb0*/  F2FP.F16.F32.PACK_AB R69, R74, R69 ;  /* 0x000000454a45723e */ /* 0x000fe200000000ff */
[----:B------:R-:W-:Y:S02]  /*adc0*/  HADD2.F32 R46, -RZ, R46.H1_H1 ;  /* 0x3000002eff2e7230 */ /* 0x000fe40000004100 */
[----:B------:R-:W-:Y:S01]  /*add0*/  FMUL.FTZ R168, R45, R168 ;  /* 0x000000a82da87220 */ /* 0x000fe20000410000 */
[----:B------:R-:W-:Y:S02]  /*ade0*/  HADD2.F32 R166, -RZ, R166.H0_H0 ;  /* 0x200000a6ffa67230 */ /* 0x000fe40000004100 */
[-C--:B------:R-:W-:Y:S01]  /*adf0*/  FMUL.FTZ R67, R62, R59.reuse ;  /* 0x0000003b3e437220 */ /* 0x080fe20000410000 */
[----:B------:R-:W-:Y:S02]  /*ae00*/  HADD2.F32 R49, -RZ, R58.H0_H0 ;  /* 0x2000003aff317230 */ /* 0x000fe40000004100 */
[C---:B------:R-:W-:Y:S01]  /*ae10*/  FMUL.FTZ R59, R46.reuse, R59 ;  /* 0x0000003b2e3b7220 */ /* 0x040fe20000410000 */
[----:B------:R-:W-:Y:S01]  /*ae20*/  F2FP.F16.F32.PACK_AB R64, R51, R64 ;  /* 0x000000403340723e */ /* 0x000fe200000000ff */
[-C--:B------:R-:W-:Y:S01]  /*ae30*/  FFMA.FTZ R48, R45, R166.reuse, -R48 ;  /* 0x000000a62d307223 */ /* 0x080fe20000010830 */
[----:B------:R-:W-:Y:S01]  /*ae40*/  FFMA.FTZ R168, R47, R166, R168 ;  /* 0x000000a62fa87223 */ /* 0x000fe200000100a8 */
[-C--:B------:R-:W-:Y:S01]  /*ae50*/  FFMA.FTZ R67, R46, R49.reuse, -R67 ;  /* 0x000000312e437223 */ /* 0x080fe20000010843 */
[----:B------:R-:W-:Y:S01]  /*ae60*/  FFMA.FTZ R59, R62, R49, R59 ;  /* 0x000000313e3b7223 */ /* 0x000fe2000001003b */
[----:B------:R-:W-:Y:S01]  /*ae70*/  F2FP.F16.F32.PACK_AB R45, R63, R44 ;  /* 0x0000002c3f2d723e */ /* 0x000fe200000000ff */
[----:B------:R-:W-:Y:S01]  /*ae80*/  IMAD.MOV.U32 R51, RZ, RZ, R69 ;  /* 0x000000ffff337224 */ /* 0x000fe200078e0045 */
[----:B------:R-:W-:-:S02]  /*ae90*/  F2FP.F16.F32.PACK_AB R47, R71, R72 ;  /* 0x00000048472f723e */ /* 0x000fc400000000ff */
[----:B------:R-:W-:Y:S01]  /*aea0*/  F2FP.F16.F32.PACK_AB R46, R67, R48 ;  /* 0x00000030432e723e */ /* 0x000fe200000000ff */
[----:B------:R-:W-:Y:S01]  /*aeb0*/  IMAD.MOV.U32 R48, RZ, RZ, R64 ;  /* 0x000000ffff307224 */ /* 0x000fe200078e0040 */
[----:B------:R-:W-:Y:S02]  /*aec0*/  F2FP.F16.F32.PACK_AB R49, R70, R65 ;  /* 0x000000414631723e */ /* 0x000fe400000000ff */
[----:B------:R-:W-:Y:S02]  /*aed0*/  F2FP.F16.F32.PACK_AB R44, R61, R66 ;  /* 0x000000423d2c723e */ /* 0x000fe400000000ff */
[----:B------:R-:W-:-:S07]  /*aee0*/  F2FP.F16.F32.PACK_AB R50, R59, R168 ;  /* 0x000000a83b32723e */ /* 0x000fce00000000ff */
.L_x_520:
[----:B------:R-:W-:Y:S05]  /*aef0*/  BSYNC B1 ;  /* 0x0000000000017941 */ /* 0x000fea0003800000 */
.L_x_519:
[----:B------:R-:W-:Y:S01]  /*af00*/  ISETP.GE.AND P3, PT, R57, R153, PT ;  /* 0x000000993900720c */ /* 0x000fe20003f66270 */
[----:B------:R-:W-:Y:S02]  /*af10*/  ULDC.64 UR4, c[0x0][0x208] ;  /* 0x0000820000047ab9 */ /* 0x000fe40000000a00 */
[----:B0-----:R0:W-:Y:S10]  /*af20*/  STG.E.128 desc[UR4][R54.64], R44 ;  /* 0x0000002c36007986 */ /* 0x0011f4000c101d04 */
[----:B------:R-:W-:Y:S05]  /*af30*/  @P3 BRA `(.L_x_485) ;  /* 0x0000000800783947 */ /* 0x000fea0003800000 */
[--C-:B0-----:R-:W-:Y:S01]  /*af40*/  SHF.R.S32.HI R44, RZ, 0x1f, R57.reuse ;  /* 0x0000001fff2c7819 */ /* 0x101fe20000011439 */
[----:B------:R-:W-:Y:S01]  /*af50*/  ULDC.64 UR4, c[0x0][0x208] ;  /* 0x0000820000047ab9 */ /* 0x000fe20000000a00 */
[----:B------:R-:W-:-:S04]  /*af60*/  IADD3 R57, P3, P4, R100, R136, R57 ;  /* 0x0000008864397210 */ /* 0x000fc80007c7e039 */
[----:B------:R-:W-:Y:S02]  /*af70*/  IADD3.X R56, R15, R56, R44, P3, P4 ;  /* 0x000000380f387210 */ /* 0x000fe40001fe842c */
[----:B------:R-:W-:-:S04]  /*af80*/  LEA R52, P3, R57, R52, 0x1 ;  /* 0x0000003439347211 */ /* 0x000fc800078608ff */
[----:B------:R-:W-:-:S05]  /*af90*/  LEA.HI.X R53, R57, R53, R56, 0x1, P3 ;  /* 0x0000003539357211 */ /* 0x000fca00018f0c38 */
[----:B--2---:R0:W-:Y:S01]  /*afa0*/  STG.E.128 desc[UR4][R52.64], R48 ;  /* 0x0000003034007986 */ /* 0x0041e2000c101d04 */
[----:B------:R-:W-:Y:S05]  /*afb0*/  BRA `(.L_x_485) ;  /* 0x0000000800587947 */ /* 0x000fea0003800000 */
.L_x_428:
[----:B------:R-:W-:-:S13]  /*afc0*/  ISETP.NE.AND P2, PT, R224, 0x3, PT ;  /* 0x00000003e000780c */ /* 0x000fda0003f45270 */
[----:B------:R-:W-:Y:S05]  /*afd0*/  @!P2 BRA `(.L_x_521) ;  /* 0x000000000004a947 */ /* 0x000fea0003800000 */
[----:B------:R-:W-:Y:S01]  /*afe0*/  BPT.TRAP 0x1 ;  /* 0x000000040000795c */ /* 0x000fe20000300000 */
.L_x_521:
[----:B------:R-:W-:Y:S01]  /*aff0*/  SHF.R.S32.HI R3, RZ, 0x1f, R24 ;  /* 0x0000001fff037819 */ /* 0x000fe20000011418 */
[----:B------:R-:W-:Y:S01]  /*b000*/  IMAD R0, R41, R24, RZ ;  /* 0x0000001829007224 */ /* 0x000fe200078e02ff */
[----:B------:R-:W-:Y:S01]  /*b010*/  BSSY B1, `(.L_x_522) ;  /* 0x000000a000017945 */ /* 0x000fe20003800000 */
[----:B------:R-:W-:Y:S02]  /*b020*/  IMAD R4, R24, -0xb0, R25 ;  /* 0xffffff5018047824 */ /* 0x000fe400078e0219 */
[----:B------:R-:W-:Y:S01]  /*b030*/  IMAD R45, R3, R156, R0 ;  /* 0x0000009c032d7224 */ /* 0x000fe200078e0200 */
[----:B------:R-:W-:Y:S01]  /*b040*/  SHF.L.U32 R0, R223, 0x1f, RZ ;  /* 0x0000001fdf007819 */ /* 0x000fe200000006ff */
[----:B------:R-:W-:Y:S01]  /*b050*/  IMAD R3, R23, 0x8, R2 ;  /* 0x0000000817037824 */ /* 0x000fe200078e0202 */
[----:B------:R-:W-:Y:S01]  /*b060*/  VIMNMX R4, R4, 0xb0, PT ;  /* 0x000000b004047848 */ /* 0x000fe20003fe0100 */
[----:B------:R-:W-:Y:S02]  /*b070*/  IMAD.WIDE.U32 R52, R156, R24, RZ ;  /* 0x000000189c347225 */ /* 0x000fe400078e00ff */
[----:B------:R-:W1:Y:S02]  /*b080*/  SYNCS.PHASECHK.TRANS64.TRYWAIT P3, [R3+URZ+0x34890], R0 ;  /* 0x03489000030075a7 */ /* 0x000e64000806017f */
[----:B------:R-:W-:Y:S01]  /*b090*/  IMAD.IADD R58, R45, 0x1, R53 ;  /* 0x000000012d3a7824 */ /* 0x000fe200078e0235 */
[----:B-1----:R-:W-:Y:S06]  /*b0a0*/  @!P3 BRA `(.L_x_523) ;  /* 0x000001cc0078b947 */ /* 0x002fec0003800000 */
.L_x_805:
[----:B------:R-:W-:Y:S05]  /*b0b0*/  BSYNC B1 ;  /* 0x0000000000017941 */ /* 0x000fea0003800000 */
.L_x_522:
[----:B------:R-:W-:Y:S01]  /*b0c0*/  ISETP.GE.AND P3, PT, R22, R4, PT ;  /* 0x000000041600720c */ /* 0x000fe20003f66270 */
[----:B------:R-:W-:-:S12]  /*b0d0*/  BSSY B1, `(.L_x_524) ;  /* 0x0000011000017945 */ /* 0x000fd80003800000 */
[----:B------:R-:W-:Y:S05]  /*b0e0*/  @P3 BRA `(.L_x_525) ;  /* 0x00000000003c3947 */ /* 0x000fea0003800000 */
[----:B------:R-:W2:Y:S01]  /*b0f0*/  @!P0 LDC.64 R54, c[0x0][0x2e8] ;  /* 0x0000ba00ff368b82 */ /* 0x000ea20000000a00 */
[----:B------:R-:W-:Y:S01]  /*b100*/  @!P0 IADD3 R46, P3, R20, R52, RZ ;  /* 0x00000034142e8210 */ /* 0x000fe20007f7e0ff */
[----:B0-----:R-:W-:Y:S01]  /*b110*/  @!P1 LDS.128 R48, [R5+0x23c00] ;  /* 0x023c000005309984 */ /* 0x001fe20000000c00 */
[----:B------:R-:W-:-:S03]  /*b120*/  ULDC.64 UR4, c[0x0][0x208] ;  /* 0x0000820000047ab9 */ /* 0x000fc60000000a00 */
[----:B------:R-:W-:Y:S01]  /*b130*/  @!P0 IMAD.X R47, R58, 0x1, R13, P3 ;  /* 0x000000013a2f8824 */ /* 0x000fe200018e060d */
[----:B------:R-:W-:Y:S01]  /*b140*/  @!P1 IADD3 R44, P3, R12, R52, RZ ;  /* 0x000000340c2c9210 */ /* 0x000fe20007f7e0ff */
[----:B------:R-:W0:Y:S03]  /*b150*/  @!P1 LDC.64 R56, c[0x0][0x2e8] ;  /* 0x0000ba00ff389b82 */ /* 0x000e260000000a00 */
[----:B------:R-:W-:Y:S02]  /*b160*/  @!P1 IADD3.X R45, R58, R7, RZ, P3, !PT ;  /* 0x000000073a2d9210 */ /* 0x000fe40001ffe4ff */
[----:B--2---:R-:W-:-:S04]  /*b170*/  @!P0 LEA R54, P3, R46, R54, 0x1 ;  /* 0x000000362e368211 */ /* 0x004fc800078608ff */
[----:B------:R-:W-:Y:S02]  /*b180*/  @!P0 LEA.HI.X R55, R46, R55, R47, 0x1, P3 ;  /* 0x000000372e378211 */ /* 0x000fe400018f0c2f */
[----:B0-----:R-:W-:-:S04]  /*b190*/  @!P1 LEA R56, P3, R44, R56, 0x1 ;  /* 0x000000382c389211 */ /* 0x001fc800078608ff */
[----:B------:R-:W-:Y:S02]  /*b1a0*/  @!P1 LEA.HI.X R57, R44, R57, R45, 0x1, P3 ;  /* 0x000000392c399211 */ /* 0x000fe400018f0c2d */
[----:B------:R-:W0:Y:S04]  /*b1b0*/  @!P0 LDS.128 R44, [R5+0x1e400] ;  /* 0x01e40000052c8984 */ /* 0x000e280000000c00 */
[----:B0-----:R2:W-:Y:S04]  /*b1c0*/  @!P0 STG.E.128 desc[UR4][R54.64], R44 ;  /* 0x0000002c36008986 */ /* 0x0015e8000c101d04 */
[----:B------:R2:W-:Y:S02]  /*b1d0*/  @!P1 STG.E.128 desc[UR4][R56.64], R48 ;  /* 0x0000003038009986 */ /* 0x0005e4000c101d04 */
.L_x_525:
[----:B------:R-:W-:Y:S05]  /*b1e0*/  BSYNC B1 ;  /* 0x0000000000017941 */ /* 0x000fea0003800000 */
.L_x_524:
[----:B--2---:R-:W-:Y:S01]  /*b1f0*/  VIADD R44, R22, 0x20 ;  /* 0x00000020162c7836 */ /* 0x004fe20000000000 */
[----:B------:R-:W-:Y:S04]  /*b200*/  BSSY B1, `(.L_x_526) ;  /* 0x0000014000017945 */ /* 0x000fe80003800000 */
[----:B------:R-:W-:-:S13]  /*b210*/  ISETP.GE.AND P3, PT, R44, R4, PT ;  /* 0x000000042c00720c */ /* 0x000fda0003f66270 */
[----:B------:R-:W-:Y:S05]  /*b220*/  @P3 BRA `(.L_x_527) ;  /* 0x0000000000443947 */ /* 0x000fea0003800000 */
[----:B------:R-:W2:Y:S01]  /*b230*/  @!P0 LDC.64 R54, c[0x0][0x2e8] ;  /* 0x0000ba00ff368b82 */ /* 0x000ea20000000a00 */
[----:B------:R-:W-:Y:S01]  /*b240*/  IADD3 R45, P3, R116, R52, RZ ;  /* 0x00000034742d7210 */ /* 0x000fe20007f7e0ff */
[----:B------:R-:W-:-:S04]  /*b250*/  ULDC.64 UR4, c[0x0][0x208] ;  /* 0x0000820000047ab9 */ /* 0x000fc80000000a00 */
[----:B------:R-:W-:Y:S01]  /*b260*/  IMAD.X R48, R58, 0x1, R117, P3 ;  /* 0x000000013a307824 */ /* 0x000fe200018e0675 */
[C---:B------:R-:W-:Y:S01]  /*b270*/  @!P0 IADD3 R46, P3, R45.reuse, R20, RZ ;  /* 0x000000142d2e8210 */ /* 0x040fe20007f7e0ff */
[----:B------:R-:W3:Y:S04]  /*b280*/  @!P1 LDC.64 R56, c[0x0][0x2e8] ;  /* 0x0000ba00ff389b82 */ /* 0x000ee80000000a00 */
[----:B------:R-:W-:Y:S01]  /*b290*/  @!P0 IMAD.X R47, R48, 0x1, R13, P3 ;  /* 0x00000001302f8824 */ /* 0x000fe200018e060d */
[----:B------:R-:W-:-:S05]  /*b2a0*/  @!P1 IADD3 R44, P3, R45, R12, RZ ;  /* 0x0000000c2d2c9210 */ /* 0x000fca0007f7e0ff */
[----:B------:R-:W-:Y:S02]  /*b2b0*/  @!P1 IMAD.X R45, R48, 0x1, R7, P3 ;  /* 0x00000001302d9824 */ /* 0x000fe400018e0607 */
[----:B0-----:R-:W-:Y:S01]  /*b2c0*/  @!P1 LDS.128 R48, [R5+0x24c00] ;  /* 0x024c000005309984 */ /* 0x001fe20000000c00 */
[----:B--2---:R-:W-:-:S04]  /*b2d0*/  @!P0 LEA R54, P3, R46, R54, 0x1 ;  /* 0x000000362e368211 */ /* 0x004fc800078608ff */
[----:B------:R-:W-:Y:S02]  /*b2e0*/  @!P0 LEA.HI.X R55, R46, R55, R47, 0x1, P3 ;  /* 0x000000372e378211 */ /* 0x000fe400018f0c2f */
[----:B---3--:R-:W-:-:S04]  /*b2f0*/  @!P1 LEA R56, P3, R44, R56, 0x1 ;  /* 0x000000382c389211 */ /* 0x008fc800078608ff */
[----:B------:R-:W-:Y:S02]  /*b300*/  @!P1 LEA.HI.X R57, R44, R57, R45, 0x1, P3 ;  /* 0x000000392c399211 */ /* 0x000fe400018f0c2d */
[----:B------:R-:W0:Y:S04]  /*b310*/  @!P0 LDS.128 R44, [R5+0x1f400] ;  /* 0x01f40000052c8984 */ /* 0x000e280000000c00 */
[----:B0-----:R2:W-:Y:S04]  /*b320*/  @!P0 STG.E.128 desc[UR4][R54.64], R44 ;  /* 0x0000002c36008986 */ /* 0x0015e8000c101d04 */
[----:B------:R2:W-:Y:S02]  /*b330*/  @!P1 STG.E.128 desc[UR4][R56.64], R48 ;  /* 0x0000003038009986 */ /* 0x0005e4000c101d04 */
.L_x_527:
[----:B------:R-:W-:Y:S05]  /*b340*/  BSYNC B1 ;  /* 0x0000000000017941 */ /* 0x000fea0003800000 */
.L_x_526:
[----:B--2---:R-:W-:Y:S01]  /*b350*/  VIADD R44, R22, 0x40 ;  /* 0x00000040162c7836 */ /* 0x004fe20000000000 */
[----:B------:R-:W-:Y:S04]  /*b360*/  BSSY B1, `(.L_x_528) ;  /* 0x0000014000017945 */ /* 0x000fe80003800000 */
[----:B------:R-:W-:-:S13]  /*b370*/  ISETP.GE.AND P3, PT, R44, R4, PT ;  /* 0x000000042c00720c */ /* 0x000fda0003f66270 */
[----:B------:R-:W-:Y:S05]  /*b380*/  @P3 BRA `(.L_x_529) ;  /* 0x0000000000443947 */ /* 0x000fea0003800000 */
[----:B------:R-:W2:Y:S01]  /*b390*/  @!P0 LDC.64 R54, c[0x0][0x2e8] ;  /* 0x0000ba00ff368b82 */ /* 0x000ea20000000a00 */
[----:B------:R-:W-:Y:S01]  /*b3a0*/  LEA R45, P3, R42, R52, 0x6 ;  /* 0x000000342a2d7211 */ /* 0x000fe200078630ff */
[----:B------:R-:W-:-:S03]  /*b3b0*/  ULDC.64 UR4, c[0x0][0x208] ;  /* 0x0000820000047ab9 */ /* 0x000fc60000000a00 */
[----:B------:R-:W-:Y:S02]  /*b3c0*/  IADD3.X R48, R58, R140, RZ, P3, !PT ;  /* 0x0000008c3a307210 */ /* 0x000fe40001ffe4ff */
        /* <DEDUP_REMOVED lines=13> */
.L_x_529:
[----:B------:R-:W-:Y:S05]  /*b4a0*/  BSYNC B1 ;  /* 0x0000000000017941 */ /* 0x000fea0003800000 */
.L_x_528:
[----:B--2---:R-:W-:Y:S01]  /*b4b0*/  VIADD R44, R22, 0x60 ;  /* 0x00000060162c7836 */ /* 0x004fe20000000000 */
[----:B------:R-:W-:Y:S04]  /*b4c0*/  BSSY B1, `(.L_x_530) ;  /* 0x0000018000017945 */ /* 0x000fe80003800000 */
[----:B------:R-:W-:-:S13]  /*b4d0*/  ISETP.GE.AND P3, PT, R44, R4, PT ;  /* 0x000000042c00720c */ /* 0x000fda0003f66270 */
[----:B------:R-:W-:Y:S05]  /*b4e0*/  @P3 BRA `(.L_x_531) ;  /* 0x0000000000543947 */ /* 0x000fea0003800000 */
[----:B------:R-:W2:Y:S01]  /*b4f0*/  LDC.64 R44, c[0x0][0x300] ;  /* 0x0000c000ff2c7b82 */ /* 0x000ea20000000a00 */
[----:B------:R-:W-:Y:S01]  /*b500*/  IMAD.MOV.U32 R46, RZ, RZ, R52 ;  /* 0x000000ffff2e7224 */ /* 0x000fe200078e0034 */
[----:B------:R-:W-:Y:S01]  /*b510*/  ULDC.64 UR4, c[0x0][0x208] ;  /* 0x0000820000047ab9 */ /* 0x000fe20000000a00 */
[----:B------:R-:W-:-:S05]  /*b520*/  IMAD.MOV.U32 R47, RZ, RZ, R58 ;  /* 0x000000ffff2f7224 */ /* 0x000fca00078e003a */
[----:B------:R-:W3:Y:S08]  /*b530*/  @!P0 LDC.64 R54, c[0x0][0x2e8] ;  /* 0x0000ba00ff368b82 */ /* 0x000ef00000000a00 */
[----:B------:R-:W4:Y:S01]  /*b540*/  @!P1 LDC.64 R56, c[0x0][0x2e8] ;  /* 0x0000ba00ff389b82 */ /* 0x000f220000000a00 */
[----:B--2---:R-:W-:-:S04]  /*b550*/  IMAD.WIDE.U32 R46, R44, 0x60, R46 ;  /* 0x000000602c2e7825 */ /* 0x004fc800078e002e */
[----:B------:R-:W-:-:S05]  /*b560*/  IMAD R45, R45, 0x60, RZ ;  /* 0x000000602d2d7824 */ /* 0x000fca00078e02ff */
[----:B------:R-:W-:Y:S02]  /*b570*/  IADD3 R44, R47, R45, RZ ;  /* 0x0000002d2f2c7210 */ /* 0x000fe40007ffe0ff */
[----:B------:R-:W-:-:S05]  /*b580*/  @!P0 IADD3 R45, P3, R20, R46, RZ ;  /* 0x0000002e142d8210 */ /* 0x000fca0007f7e0ff */
[----:B------:R-:W-:Y:S01]  /*b590*/  @!P0 IMAD.X R48, R44, 0x1, R13, P3 ;  /* 0x000000012c308824 */ /* 0x000fe200018e060d */
[----:B------:R-:W-:-:S05]  /*b5a0*/  @!P1 IADD3 R46, P3, R12, R46, RZ ;  /* 0x0000002e0c2e9210 */ /* 0x000fca0007f7e0ff */
[----:B------:R-:W-:Y:S01]  /*b5b0*/  @!P1 IMAD.X R44, R44, 0x1, R7, P3 ;  /* 0x000000012c2c9824 */ /* 0x000fe200018e0607 */
[----:B---3--:R-:W-:-:S04]  /*b5c0*/  @!P0 LEA R54, P3, R45, R54, 0x1 ;  /* 0x000000362d368211 */ /* 0x008fc800078608ff */
[----:B------:R-:W-:Y:S02]  /*b5d0*/  @!P0 LEA.HI.X R55, R45, R55, R48, 0x1, P3 ;  /* 0x000000372d378211 */ /* 0x000fe400018f0c30 */
[C---:B----4-:R-:W-:Y:S01]  /*b5e0*/  @!P1 LEA R56, P3, R46.reuse, R56, 0x1 ;  /* 0x000000382e389211 */ /* 0x050fe200078608ff */
[----:B0-----:R-:W-:Y:S03]  /*b5f0*/  @!P1 LDS.128 R48, [R5+0x26c00] ;  /* 0x026c000005309984 */ /* 0x001fe60000000c00 */
[----:B------:R-:W-:Y:S02]  /*b600*/  @!P1 LEA.HI.X R57, R46, R57, R44, 0x1, P3 ;  /* 0x000000392e399211 */ /* 0x000fe400018f0c2c */
[----:B------:R-:W0:Y:S04]  /*b610*/  @!P0 LDS.128 R44, [R5+0x21400] ;  /* 0x02140000052c8984 */ /* 0x000e280000000c00 */
[----:B0-----:R2:W-:Y:S04]  /*b620*/  @!P0 STG.E.128 desc[UR4][R54.64], R44 ;  /* 0x0000002c36008986 */ /* 0x0015e8000c101d04 */
[----:B------:R2:W-:Y:S02]  /*b630*/  @!P1 STG.E.128 desc[UR4][R56.64], R48 ;  /* 0x0000003038009986 */ /* 0x0005e4000c101d04 */
.L_x_531:
[----:B------:R-:W-:Y:S05]  /*b640*/  BSYNC B1 ;  /* 0x0000000000017941 */ /* 0x000fea0003800000 */
.L_x_530:
[----:B--2---:R-:W-:Y:S01]  /*b650*/  VIADD R44, R22, 0x80 ;  /* 0x00000080162c7836 */ /* 0x004fe20000000000 */
[----:B------:R-:W-:Y:S04]  /*b660*/  BSSY B1, `(.L_x_532) ;  /* 0x0000014000017945 */ /* 0x000fe80003800000 */
[----:B------:R-:W-:-:S13]  /*b670*/  ISETP.GE.AND P3, PT, R44, R4, PT ;  /* 0x000000042c00720c */ /* 0x000fda0003f66270 */
[----:B------:R-:W-:Y:S05]  /*b680*/  @P3 BRA `(.L_x_533) ;  /* 0x0000000000443947 */ /* 0x000fea0003800000 */
[----:B------:R-:W2:Y:S01]  /*b690*/  @!P0 LDC.64 R54, c[0x0][0x2e8] ;  /* 0x0000ba00ff368b82 */ /* 0x000ea20000000a00 */
[----:B------:R-:W-:Y:S01]  /*b6a0*/  LEA R45, P3, R42, R52, 0x7 ;  /* 0x000000342a2d7211 */ /* 0x000fe200078638ff */
[----:B------:R-:W-:-:S04]  /*b6b0*/  ULDC.64 UR4, c[0x0][0x208] ;  /* 0x0000820000047ab9 */ /* 0x000fc80000000a00 */
[----:B------:R-:W-:Y:S01]  /*b6c0*/  IMAD.X R48, R58, 0x1, R131, P3 ;  /* 0x000000013a307824 */ /* 0x000fe200018e0683 */
[C---:B------:R-:W-:Y:S01]  /*b6d0*/  @!P0 IADD3 R46, P3, R45.reuse, R20, RZ ;  /* 0x000000142d2e8210 */ /* 0x040fe20007f7e0ff */
[----:B------:R-:W3:Y:S04]  /*b6e0*/  @!P1 LDC.64 R56, c[0x0][0x2e8] ;  /* 0x0000ba00ff389b82 */ /* 0x000ee80000000a00 */
[----:B------:R-:W-:Y:S01]  /*b6f0*/  @!P0 IMAD.X R47, R48, 0x1, R13, P3 ;  /* 0x00000001302f8824 */ /* 0x000fe200018e060d */
[----:B------:R-:W-:-:S04]  /*b700*/  @!P1 IADD3 R44, P3, R45, R12, RZ ;  /* 0x0000000c2d2c9210 */ /* 0x000fc80007f7e0ff */
[----:B------:R-:W-:Y:S02]  /*b710*/  @!P1 IADD3.X R45, R48, R7, RZ, P3, !PT ;  /* 0x00000007302d9210 */ /* 0x000fe40001ffe4ff */
        /* <DEDUP_REMOVED lines=8> */
.L_x_533:
[----:B------:R-:W-:Y:S05]  /*b7a0*/  BSYNC B1 ;  /* 0x0000000000017941 */ /* 0x000fea0003800000 */
.L_x_532:
[----:B--2---:R-:W-:-:S05]  /*b7b0*/  VIADD R44, R22, 0xa0 ;  /* 0x000000a0162c7836 */ /* 0x004fca0000000000 */
[----:B------:R-:W-:-:S13]  /*b7c0*/  ISETP.GE.AND P3, PT, R44, R4, PT ;  /* 0x000000042c00720c */ /* 0x000fda0003f66270 */
[----:B------:R-:W-:Y:S05]  /*b7d0*/  @P3 BRA `(.L_x_485) ;  /* 0x0000000000503947 */ /* 0x000fea0003800000 */
[----:B------:R-:W2:Y:S01]  /*b7e0*/  LDC.64 R44, c[0x0][0x300] ;  /* 0x0000c000ff2c7b82 */ /* 0x000ea20000000a00 */
[----:B------:R-:W-:Y:S01]  /*b7f0*/  IMAD.MOV.U32 R53, RZ, RZ, R58 ;  /* 0x000000ffff357224 */ /* 0x000fe200078e003a */
[----:B------:R-:W-:-:S06]  /*b800*/  ULDC.64 UR4, c[0x0][0x208] ;  /* 0x0000820000047ab9 */ /* 0x000fcc0000000a00 */
[----:B------:R-:W3:Y:S01]  /*b810*/  @!P1 LDC.64 R54, c[0x0][0x2e8] ;  /* 0x0000ba00ff369b82 */ /* 0x000ee20000000a00 */
[----:B--2---:R-:W-:-:S04]  /*b820*/  IMAD.WIDE.U32 R52, R44, 0xa0, R52 ;  /* 0x000000a02c347825 */ /* 0x004fc800078e0034 */
[----:B------:R-:W-:Y:S01]  /*b830*/  IMAD R45, R45, 0xa0, RZ ;  /* 0x000000a02d2d7824 */ /* 0x000fe200078e02ff */
[----:B------:R-:W-:-:S03]  /*b840*/  @!P0 IADD3 R46, P3, R20, R52, RZ ;  /* 0x00000034142e8210 */ /* 0x000fc60007f7e0ff */
[----:B------:R-:W-:-:S04]  /*b850*/  IMAD.IADD R48, R53, 0x1, R45 ;  /* 0x0000000135307824 */ /* 0x000fc800078e022d */
[----:B------:R-:W-:Y:S01]  /*b860*/  @!P0 IMAD.X R47, R48, 0x1, R13, P3 ;  /* 0x00000001302f8824 */ /* 0x000fe200018e060d */
[----:B------:R-:W-:Y:S02]  /*b870*/  @!P1 IADD3 R44, P3, R12, R52, RZ ;  /* 0x000000340c2c9210 */ /* 0x000fe40007f7e0ff */
[----:B------:R-:W2:Y:S03]  /*b880*/  @!P0 LDC.64 R52, c[0x0][0x2e8] ;  /* 0x0000ba00ff348b82 */ /* 0x000ea60000000a00 */
        /* <DEDUP_REMOVED lines=9> */
.L_x_485:
[----:B------:R-:W-:Y:S05]  /*b920*/  BSYNC B0 ;  /* 0x0000000000007941 */ /* 0x000fea0003800000 */
.L_x_427:
[----:B0-234-:R-:W0:Y:S01]  /*b930*/  S2R R44, SR_TID.X ;  /* 0x00000000002c7919 */ /* 0x01de220000002100 */
[----:B------:R-:W-:Y:S01]  /*b940*/  @!PT LDS RZ, [RZ] ;  /* 0x00000000fffff984 */ /* 0x000fe20000000800 */
[----:B------:R-:W-:Y:S01]  /*b950*/  @!PT LDS RZ, [RZ] ;  /* 0x00000000fffff984 */ /* 0x000fe20000000800 */
[----:B------:R-:W-:Y:S01]  /*b960*/  @!PT LDS RZ, [RZ] ;  /* 0x00000000fffff984 */ /* 0x000fe20000000800 */
[----:B------:R-:W-:Y:S01]  /*b970*/  @!PT LDS RZ, [RZ] ;  /* 0x00000000fffff984 */ /* 0x000fe20000000800 */
[----:B------:R2:W-:Y:S06]  /*b980*/  MEMBAR.ALL.CTA ;  /* 0x0000000000007992 */ /* 0x0005ec0000008000 */
[----:B--2---:R-:W2:Y:S01]  /*b990*/  FENCE.VIEW.ASYNC.S ;  /* 0x00000000000073c6 */ /* 0x004ea20000000000 */
[----:B------:R-:W-:Y:S05]  /*b9a0*/  WARPSYNC.ALL ;  /* 0x0000000000007948 */ /* 0x000fea0003800000 */
[----:B------:R-:W-:Y:S01]  /*b9b0*/  BSSY B0, `(.L_x_534) ;  /* 0x0000009000007945 */ /* 0x000fe20003800000 */
[----:B0-----:R-:W-:Y:S01]  /*b9c0*/  LOP3.LUT R44, R44, 0x7f, RZ, 0xc0, !PT ;  /* 0x0000007f2c2c7812 */ /* 0x001fe200078ec0ff */
[----:B--2---:R0:W-:Y:S03]  /*b9d0*/  BAR.SYNC.DEFER_BLOCKING R163, 0x80 ;  /* 0x000200a30000751d */ /* 0x0041e60000010000 */
[----:B------:R-:W-:-:S13]  /*b9e0*/  ISETP.NE.AND P3, PT, R44, RZ, PT ;  /* 0x000000ff2c00720c */ /* 0x000fda0003f65270 */
[----:B------:R-:W-:-:S04]  /*b9f0*/  @!P3 IADD3 R44, R3, 0x348a0, RZ ;  /* 0x000348a0032cb810 */ /* 0x000fc80007ffe0ff */
[----:B------:R-:W-:-:S04]  /*ba00*/  @!P3 PRMT R44, RZ, 0x654, R44 ;  /* 0x00000654ff2cb816 */ /* 0x000fc8000000002c */
[----:B------:R0:W-:Y:S01]  /*ba10*/  @!P3 SYNCS.ARRIVE.TRANS64.RED.A1T0 RZ, [R44+URZ], RZ ;  /* 0x000000ff2cffb9a7 */ /* 0x0001e2000810043f */
[----:B------:R-:W-:Y:S05]  /*ba20*/  @!P2 BRA `(.L_x_535) ;  /* 0x000000000004a947 */ /* 0x000fea0003800000 */
[----:B------:R-:W-:Y:S01]  /*ba30*/  BPT.TRAP 0x1 ;  /* 0x000000040000795c */ /* 0x000fe20000300000 */
.L_x_535:
[----:B------:R-:W-:Y:S05]  /*ba40*/  BSYNC B0 ;  /* 0x0000000000007941 */ /* 0x000fea0003800000 */
.L_x_534:
[----:B------:R-:W2:Y:S01]  /*ba50*/  SYNCS.PHASECHK.TRANS64.TRYWAIT P2, [R3+URZ+0x348b0], R0 ;  /* 0x0348b000030075a7 */ /* 0x000ea2000804017f */
[----:B------:R-:W-:Y:S01]  /*ba60*/  ULDC UR60, c[0x0][0x2f4] ;  /* 0x0000bd00003c7ab9 */ /* 0x000fe20000000800 */
[----:B------:R-:W-:Y:S01]  /*ba70*/  ULDC.64 UR38, c[0x0][0x328] ;  /* 0x0000ca0000267ab9 */ /* 0x000fe20000000a00 */
[----:B------:R-:W-:Y:S01]  /*ba80*/  ULDC.64 UR36, c[0x0][0x318] ;  /* 0x0000c60000247ab9 */ /* 0x000fe20000000a00 */
[----:B------:R-:W-:Y:S01]  /*ba90*/  BSSY B0, `(.L_x_536) ;  /* 0x0000003000007945 */ /* 0x000fe20003800000 */
[----:B------:R-:W-:-:S03]  /*baa0*/  IMAD.WIDE R48, R24, 0xb0, R118 ;  /* 0x000000b018307825 */ /* 0x000fc600078e0276 */
[----:B--2---:R-:W-:Y:S05]  /*bab0*/  @!P2 BRA `(.L_x_537) ;  /* 0x000001c40008a947 */ /* 0x004fea0003800000 */
.L_x_806:
[----:B------:R-:W-:Y:S05]  /*bac0*/  BSYNC B0 ;  /* 0x0000000000007941 */ /* 0x000fea0003800000 */
.L_x_536:
[----:B------:R-:W-:Y:S01]  /*bad0*/  ISETP.GE.AND P2, PT, R22, R4, PT ;  /* 0x000000041600720c */ /* 0x000fe20003f46270 */
[----:B------:R-:W-:-:S12]  /*bae0*/  BSSY B0, `(.L_x_538) ;  /* 0x0000011000007945 */ /* 0x000fd80003800000 */
[----:B------:R-:W-:Y:S05]  /*baf0*/  @P2 BRA `(.L_x_539) ;  /* 0x00000000003c2947 */ /* 0x000fea0003800000 */
[----:B------:R-:W-:Y:S01]  /*bb00*/  IMAD R47, R49, UR38, RZ ;  /* 0x00000026312f7c24 */ /* 0x000fe2000f8e02ff */
[----:B------:R-:W-:Y:S01]  /*bb10*/  ULDC.64 UR4, c[0x0][0x208] ;  /* 0x0000820000047ab9 */ /* 0x000fe20000000a00 */
[----:B0-----:R-:W-:Y:S02]  /*bb20*/  IMAD.MOV.U32 R44, RZ, RZ, R102 ;  /* 0x000000ffff2c7224 */ /* 0x001fe400078e0066 */
[----:B------:R-:W-:Y:S02]  /*bb30*/  IMAD.MOV.U32 R45, RZ, RZ, R6 ;  /* 0x000000ffff2d7224 */ /* 0x000fe400078e0006 */
[C---:B------:R-:W-:Y:S02]  /*bb40*/  IMAD R47, R48.reuse, UR39, R47 ;  /* 0x00000027302f7c24 */ /* 0x040fe4000f8e022f */
[----:B------:R-:W-:-:S04]  /*bb50*/  IMAD.WIDE.U32 R44, R48, UR38, R44 ;  /* 0x00000026302c7c25 */ /* 0x000fc8000f8e002c */
[----:B------:R-:W-:Y:S01]  /*bb60*/  IMAD.IADD R45, R45, 0x1, R47 ;  /* 0x000000012d2d7824 */ /* 0x000fe200078e022f */
[----:B------:R-:W-:-:S04]  /*bb70*/  LEA R50, P2, R44, UR36, 0x1 ;  /* 0x000000242c327c11 */ /* 0x000fc8000f8408ff */
[----:B------:R-:W-:Y:S02]  /*bb80*/  LEA.HI.X R51, R44, UR37, R45, 0x1, P2 ;  /* 0x000000252c337c11 */ /* 0x000fe400090f0c2d */
[----:B------:R-:W-:-:S13]  /*bb90*/  ISETP.GE.AND P2, PT, R16, UR60, PT ;  /* 0x0000003c10007c0c */ /* 0x000fda000bf46270 */
[----:B------:R-:W0:Y:S04]  /*bba0*/  @!P2 LDS.128 R44, [R5+0x400] ;  /* 0x00040000052ca984 */ /* 0x000e280000000c00 */
[----:B0-----:R-:W-:Y:S01]  /*bbb0*/  @!P2 STG.E.128 desc[UR4][R50.64], R44 ;  /* 0x0000002c3200a986 */ /* 0x001fe2000c101d04 */
[----:B------:R-:W-:-:S13]  /*bbc0*/  ISETP.GE.AND P2, PT, R221, UR60, PT ;  /* 0x0000003cdd007c0c */ /* 0x000fda000bf46270 */
[----:B------:R-:W0:Y:S04]  /*bbd0*/  @!P2 LDS.128 R44, [R5+0x5c00] ;  /* 0x005c0000052ca984 */ /* 0x000e280000000c00 */
[----:B0-----:R3:W-:Y:S02]  /*bbe0*/  @!P2 STG.E.128 desc[UR4][R50.64+0x80], R44 ;  /* 0x0000802c3200a986 */ /* 0x0017e4000c101d04 */
.L_x_539:
[----:B------:R-:W-:Y:S05]  /*bbf0*/  BSYNC B0 ;  /* 0x0000000000007941 */ /* 0x000fea0003800000 */
.L_x_538:
[----:B-12---:R-:W-:Y:S01]  /*bc00*/  VIADD R0, R22, 0x20 ;  /* 0x0000002016007836 */ /* 0x006fe20000000000 */
[----:B------:R-:W-:Y:S04]  /*bc10*/  BSSY B0, `(.L_x_540) ;  /* 0x0000014000007945 */ /* 0x000fe80003800000 */
[----:B------:R-:W-:-:S13]  /*bc20*/  ISETP.GE.AND P2, PT, R0, R4, PT ;  /* 0x000000040000720c */ /* 0x000fda0003f46270 */
[----:B------:R-:W-:Y:S05]  /*bc30*/  @P2 BRA `(.L_x_541) ;  /* 0x0000000000442947 */ /* 0x000fea0003800000 */
[----:B---3--:R-:W-:Y:S01]  /*bc40*/  IADD3 R47, P2, R48, 0x20, RZ ;  /* 0x00000020302f7810 */ /* 0x008fe20007f5e0ff */
[----:B------:R-:W-:Y:S01]  /*bc50*/  IMAD.MOV.U32 R45, RZ, RZ, R6 ;  /* 0x000000ffff2d7224 */ /* 0x000fe200078e0006 */
[----:B0-----:R-:W-:Y:S01]  /*bc60*/  MOV R44, R102 ;  /* 0x00000066002c7202 */ /* 0x001fe20000000f00 */
[----:B------:R-:W-:Y:S02]  /*bc70*/  ULDC.64 UR4, c[0x0][0x208] ;  /* 0x0000820000047ab9 */ /* 0x000fe40000000a00 */
[----:B------:R-:W-:Y:S02]  /*bc80*/  IMAD.X R0, RZ, RZ, R49, P2 ;  /* 0x000000ffff007224 */ /* 0x000fe400010e0631 */
[----:B------:R-:W-:-:S04]  /*bc90*/  IMAD.WIDE.U32 R44, R47, UR38, R44 ;  /* 0x000000262f2c7c25 */ /* 0x000fc8000f8e002c */
[----:B------:R-:W-:Y:S01]  /*bca0*/  IMAD R0, R0, UR38, RZ ;  /* 0x0000002600007c24 */ /* 0x000fe2000f8e02ff */
[----:B------:R-:W-:-:S03]  /*bcb0*/  LEA R50, P2, R44, UR36, 0x1 ;  /* 0x000000242c327c11 */ /* 0x000fc6000f8408ff */
[----:B------:R-:W-:-:S04]  /*bcc0*/  IMAD R47, R47, UR39, R0 ;  /* 0x000000272f2f7c24 */ /* 0x000fc8000f8e0200 */
[----:B------:R-:W-:-:S05]  /*bcd0*/  IMAD.IADD R45, R45, 0x1, R47 ;  /* 0x000000012d2d7824 */ /* 0x000fca00078e022f */
[----:B------:R-:W-:Y:S02]  /*bce0*/  LEA.HI.X R51, R44, UR37, R45, 0x1, P2 ;  /* 0x000000252c337c11 */ /* 0x000fe400090f0c2d */
[----:B------:R-:W-:-:S13]  /*bcf0*/  ISETP.GE.AND P2, PT, R16, UR60, PT ;  /* 0x0000003c10007c0c */ /* 0x000fda000bf46270 */
[----:B------:R-:W0:Y:S04]  /*bd00*/  @!P2 LDS.128 R44, [R5+0x1400] ;  /* 0x00140000052ca984 */ /* 0x000e280000000c00 */
[----:B0-----:R-:W-:Y:S01]  /*bd10*/  @!P2 STG.E.128 desc[UR4][R50.64], R44 ;  /* 0x0000002c3200a986 */ /* 0x001fe2000c101d04 */
[----:B------:R-:W-:-:S13]  /*bd20*/  ISETP.GE.AND P2, PT, R221, UR60, PT ;  /* 0x0000003cdd007c0c */ /* 0x000fda000bf46270 */
[----:B------:R-:W0:Y:S04]  /*bd30*/  @!P2 LDS.128 R44, [R5+0x6c00] ;  /* 0x006c0000052ca984 */ /* 0x000e280000000c00 */
[----:B0-----:R1:W-:Y:S02]  /*bd40*/  @!P2 STG.E.128 desc[UR4][R50.64+0x80], R44 ;  /* 0x0000802c3200a986 */ /* 0x0013e4000c101d04 */
.L_x_541:
[----:B------:R-:W-:Y:S05]  /*bd50*/  BSYNC B0 ;  /* 0x0000000000007941 */ /* 0x000fea0003800000 */
.L_x_540:
[----:B------:R-:W-:Y:S01]  /*bd60*/  VIADD R0, R22, 0x40 ;  /* 0x0000004016007836 */ /* 0x000fe20000000000 */
[----:B------:R-:W-:Y:S04]  /*bd70*/  BSSY B0, `(.L_x_542) ;  /* 0x0000014000007945 */ /* 0x000fe80003800000 */
[----:B------:R-:W-:-:S13]  /*bd80*/  ISETP.GE.AND P2, PT, R0, R4, PT ;  /* 0x000000040000720c */ /* 0x000fda0003f46270 */
[----:B------:R-:W-:Y:S05]  /*bd90*/  @P2 BRA `(.L_x_543) ;  /* 0x0000000000442947 */ /* 0x000fea0003800000 */
[----:B-1-3--:R-:W-:Y:S01]  /*bda0*/  IADD3 R47, P2, R48, 0x40, RZ ;  /* 0x00000040302f7810 */ /* 0x00afe20007f5e0ff */
[----:B0-----:R-:W-:Y:S01]  /*bdb0*/  IMAD.MOV.U32 R44, RZ, RZ, R102 ;  /* 0x000000ffff2c7224 */ /* 0x001fe200078e0066 */
[----:B------:R-:W-:Y:S01]  /*bdc0*/  MOV R45, R6 ;  /* 0x00000006002d7202 */ /* 0x000fe20000000f00 */
        /* <DEDUP_REMOVED lines=14> */
.L_x_543:
[----:B------:R-:W-:Y:S05]  /*beb0*/  BSYNC B0 ;  /* 0x0000000000007941 */ /* 0x000fea0003800000 */
.L_x_542:
[----:B------:R-:W-:Y:S01]  /*bec0*/  VIADD R0, R22, 0x60 ;  /* 0x0000006016007836 */ /* 0x000fe20000000000 */
[----:B------:R-:W-:Y:S04]  /*bed0*/  BSSY B0, `(.L_x_544) ;  /* 0x0000014000007945 */ /* 0x000fe80003800000 */
[----:B------:R-:W-:-:S13]  /*bee0*/  ISETP.GE.AND P2, PT, R0, R4, PT ;  /* 0x000000040000720c */ /* 0x000fda0003f46270 */
[----:B------:R-:W-:Y:S05]  /*bef0*/  @P2 BRA `(.L_x_545) ;  /* 0x0000000000442947 */ /* 0x000fea0003800000 */
[----:B-123--:R-:W-:Y:S01]  /*bf00*/  IADD3 R47, P2, R48, 0x60, RZ ;  /* 0x00000060302f7810 */ /* 0x00efe20007f5e0ff */
[----:B0-----:R-:W-:Y:S01]  /*bf10*/  IMAD.MOV.U32 R44, RZ, RZ, R102 ;  /* 0x000000ffff2c7224 */ /* 0x001fe200078e0066 */
[----:B------:R-:W-:Y:S01]  /*bf20*/  ULDC.64 UR4, c[0x0][0x208] ;  /* 0x0000820000047ab9 */ /* 0x000fe20000000a00 */
[----:B------:R-:W-:Y:S02]  /*bf30*/  IMAD.MOV.U32 R45, RZ, RZ, R6 ;  /* 0x000000ffff2d7224 */ /* 0x000fe400078e0006 */
[----:B------:R-:W-:Y:S02]  /*bf40*/  IMAD.X R0, RZ, RZ, R49, P2 ;  /* 0x000000ffff007224 */ /* 0x000fe400010e0631 */
[----:B------:R-:W-:-:S04]  /*bf50*/  IMAD.WIDE.U32 R44, R47, UR38, R44 ;  /* 0x000000262f2c7c25 */ /* 0x000fc8000f8e002c */
[----:B------:R-:W-:Y:S01]  /*bf60*/  IMAD R0, R0, UR38, RZ ;  /* 0x0000002600007c24 */ /* 0x000fe2000f8e02ff */
[----:B------:R-:W-:-:S03]  /*bf70*/  LEA R50, P2, R44, UR36, 0x1 ;  /* 0x000000242c327c11 */ /* 0x000fc6000f8408ff */
[----:B------:R-:W-:-:S05]  /*bf80*/  IMAD R47, R47, UR39, R0 ;  /* 0x000000272f2f7c24 */ /* 0x000fca000f8e0200 */
[----:B------:R-:W-:-:S04]  /*bf90*/  IADD3 R45, R45, R47, RZ ;  /* 0x0000002f2d2d7210 */ /* 0x000fc80007ffe0ff */
[----:B------:R-:W-:Y:S02]  /*bfa0*/  LEA.HI.X R51, R44, UR37, R45, 0x1, P2 ;  /* 0x000000252c337c11 */ /* 0x000fe400090f0c2d */
[----:B------:R-:W-:-:S13]  /*bfb0*/  ISETP.GE.AND P2, PT, R16, UR60, PT ;  /* 0x0000003c10007c0c */ /* 0x000fda000bf46270 */
[----:B------:R-:W0:Y:S04]  /*bfc0*/  @!P2 LDS.128 R44, [R5+0x3400] ;  /* 0x00340000052ca984 */ /* 0x000e280000000c00 */
[----:B0-----:R-:W-:Y:S01]  /*bfd0*/  @!P2 STG.E.128 desc[UR4][R50.64], R44 ;  /* 0x0000002c3200a986 */ /* 0x001fe2000c101d04 */
[----:B------:R-:W-:-:S13]  /*bfe0*/  ISETP.GE.AND P2, PT, R221, UR60, PT ;  /* 0x0000003cdd007c0c */ /* 0x000fda000bf46270 */
[----:B------:R-:W0:Y:S04]  /*bff0*/  @!P2 LDS.128 R44, [R5+0x8c00] ;  /* 0x008c0000052ca984 */ /* 0x000e280000000c00 */
[----:B0-----:R4:W-:Y:S02]  /*c000*/  @!P2 STG.E.128 desc[UR4][R50.64+0x80], R44 ;  /* 0x0000802c3200a986 */ /* 0x0019e4000c101d04 */
.L_x_545:
[----:B------:R-:W-:Y:S05]  /*c010*/  BSYNC B0 ;  /* 0x0000000000007941 */ /* 0x000fea0003800000 */
.L_x_544:
[----:B------:R-:W-:Y:S01]  /*c020*/  VIADD R0, R22, 0x80 ;  /* 0x0000008016007836 */ /* 0x000fe20000000000 */
[----:B------:R-:W-:Y:S04]  /*c030*/  BSSY B0, `(.L_x_546) ;  /* 0x0000014000007945 */ /* 0x000fe80003800000 */
[----:B------:R-:W-:-:S13]  /*c040*/  ISETP.GE.AND P2, PT, R0, R4, PT ;  /* 0x000000040000720c */ /* 0x000fda0003f46270 */
[----:B------:R-:W-:Y:S05]  /*c050*/  @P2 BRA `(.L_x_547) ;  /* 0x0000000000442947 */ /* 0x000fea0003800000 */
[----:B-1234-:R-:W-:Y:S01]  /*c060*/  IADD3 R47, P2, R48, 0x80, RZ ;  /* 0x00000080302f7810 */ /* 0x01efe20007f5e0ff */
[----:B0-----:R-:W-:Y:S01]  /*c070*/  IMAD.MOV.U32 R44, RZ, RZ, R102 ;  /* 0x000000ffff2c7224 */ /* 0x001fe200078e0066 */
[----:B------:R-:W-:Y:S01]  /*c080*/  ULDC.64 UR4, c[0x0][0x208] ;  /* 0x0000820000047ab9 */ /* 0x000fe20000000a00 */
[----:B------:R-:W-:Y:S02]  /*c090*/  IMAD.MOV.U32 R45, RZ, RZ, R6 ;  /* 0x000000ffff2d7224 */ /* 0x000fe400078e0006 */
        /* <DEDUP_REMOVED lines=13> */
.L_x_547:
[----:B------:R-:W-:Y:S05]  /*c170*/  BSYNC B0 ;  /* 0x0000000000007941 */ /* 0x000fea0003800000 */
.L_x_546:
[----:B------:R-:W-:Y:S01]  /*c180*/  IADD3 R0, R22, 0xa0, RZ ;  /* 0x000000a016007810 */ /* 0x000fe20007ffe0ff */
[----:B------:R-:W-:Y:S03]  /*c190*/  BSSY B0, `(.L_x_548) ;  /* 0x0000014000007945 */ /* 0x000fe60003800000 */
[----:B------:R-:W-:-:S13]  /*c1a0*/  ISETP.GE.AND P2, PT, R0, R4, PT ;  /* 0x000000040000720c */ /* 0x000fda0003f46270 */
[----:B------:R-:W-:Y:S05]  /*c1b0*/  @P2 BRA `(.L_x_549) ;  /* 0x0000000000442947 */ /* 0x000fea0003800000 */
[----:B01234-:R-:W-:Y:S01]  /*c1c0*/  IADD3 R47, P2, R48, 0xa0, RZ ;  /* 0x000000a0302f7810 */ /* 0x01ffe20007f5e0ff */
[----:B------:R-:W-:Y:S01]  /*c1d0*/  IMAD.MOV.U32 R44, RZ, RZ, R102 ;  /* 0x000000ffff2c7224 */ /* 0x000fe200078e0066 */
[----:B------:R-:W-:Y:S01]  /*c1e0*/  ULDC.64 UR4, c[0x0][0x208] ;  /* 0x0000820000047ab9 */ /* 0x000fe20000000a00 */
[----:B------:R-:W-:Y:S02]  /*c1f0*/  IMAD.MOV.U32 R45, RZ, RZ, R6 ;  /* 0x000000ffff2d7224 */ /* 0x000fe400078e0006 */
[----:B------:R-:W-:Y:S02]  /*c200*/  IMAD.X R48, RZ, RZ, R49, P2 ;  /* 0x000000ffff307224 */ /* 0x000fe400010e0631 */
[----:B------:R-:W-:-:S04]  /*c210*/  IMAD.WIDE.U32 R44, R47, UR38, R44 ;  /* 0x000000262f2c7c25 */ /* 0x000fc8000f8e002c */
[----:B------:R-:W-:-:S04]  /*c220*/  IMAD R48, R48, UR38, RZ ;  /* 0x0000002630307c24 */ /* 0x000fc8000f8e02ff */
[----:B------:R-:W-:Y:S01]  /*c230*/  IMAD R47, R47, UR39, R48 ;  /* 0x000000272f2f7c24 */ /* 0x000fe2000f8e0230 */
[----:B------:R-:W-:-:S03]  /*c240*/  LEA R48, P2, R44, UR36, 0x1 ;  /* 0x000000242c307c11 */ /* 0x000fc6000f8408ff */
        /* <DEDUP_REMOVED lines=8> */
.L_x_549:
[----:B------:R-:W-:Y:S05]  /*c2d0*/  BSYNC B0 ;  /* 0x0000000000007941 */ /* 0x000fea0003800000 */
.L_x_548:
[----:B------:R-:W5:Y:S01]  /*c2e0*/  LDL R0, [R1] ;  /* 0x0000000001007983 */ /* 0x000f620000100800 */
[----:B------:R-:W-:Y:S01]  /*c2f0*/  @!P3 VIADD R3, R3, 0x348c0 ;  /* 0x000348c00303b836 */ /* 0x000fe20000000000 */
[----:B------:R-:W-:Y:S01]  /*c300*/  IADD3 R23, R23, 0x1, RZ ;  /* 0x0000000117177810 */ /* 0x000fe20007ffe0ff */
[----:B------:R-:W-:Y:S01]  /*c310*/  @!PT LDS RZ, [RZ] ;  /* 0x00000000fffff984 */ /* 0x000fe20000000800 */
[----:B------:R-:W-:Y:S01]  /*c320*/  @!PT LDS RZ, [RZ] ;  /* 0x00000000fffff984 */ /* 0x000fe20000000800 */
[----:B------:R-:W-:Y:S01]  /*c330*/  @!PT LDS RZ, [RZ] ;  /* 0x00000000fffff984 */ /* 0x000fe20000000800 */
[----:B------:R-:W-:Y:S01]  /*c340*/  @!PT LDS RZ, [RZ] ;  /* 0x00000000fffff984 */ /* 0x000fe20000000800 */
[----:B------:R1:W-:Y:S06]  /*c350*/  MEMBAR.ALL.CTA ;  /* 0x0000000000007992 */ /* 0x0003ec0000008000 */
[----:B-1----:R-:W1:Y:S02]  /*c360*/  FENCE.VIEW.ASYNC.S ;  /* 0x00000000000073c6 */ /* 0x002e640000000000 */
[----:B-1----:R1:W-:Y:S01]  /*c370*/  BAR.SYNC.DEFER_BLOCKING R163, 0x80 ;  /* 0x000200a30000751d */ /* 0x0023e20000010000 */
[----:B------:R-:W-:-:S02]  /*c380*/  ISETP.NE.AND P2, PT, R23, 0x2, PT ;  /* 0x000000021700780c */ /* 0x000fc40003f45270 */
[----:B------:R-:W-:Y:S02]  /*c390*/  @!P3 PRMT R3, RZ, 0x654, R3 ;  /* 0x00000654ff03b816 */ /* 0x000fe40000000003 */
[----:B------:R-:W-:Y:S02]  /*c3a0*/  SEL R23, R23, RZ, P2 ;  /* 0x000000ff17177207 */ /* 0x000fe40001000000 */
[----:B------:R1:W-:Y:S01]  /*c3b0*/  @!P3 SYNCS.ARRIVE.TRANS64.RED.A1T0 RZ, [R3+URZ], RZ ;  /* 0x000000ff03ffb9a7 */ /* 0x0003e2000810043f */
[----:B-----5:R-:W-:Y:S02]  /*c3c0*/  LOP3.LUT P4, RZ, R0, 0x10, RZ, 0xc0, !PT ;  /* 0x0000001000ff7812 */ /* 0x020fe4000788c0ff */
[----:B------:R-:W-:-:S04]  /*c3d0*/  SEL R0, RZ, 0x1, P2 ;  /* 0x00000001ff007807 */ /* 0x000fc80001000000 */
[----:B------:R-:W-:-:S07]  /*c3e0*/  LOP3.LUT R223, R223, R0, RZ, 0x3c, !PT ;  /* 0x00000000dfdf7212 */ /* 0x000fce00078e3cff */
[----:B-1----:R-:W-:Y:S05]  /*c3f0*/  @P4 BRA `(.L_x_550) ;  /* 0xffffff68002c4947 */ /* 0x002fea000383ffff */
[----:B------:R-:W1:Y:S01]  /*c400*/  S2R R4, SR_TID.X ;  /* 0x0000000000047919 */ /* 0x000e620000002100 */
[----:B------:R-:W-:Y:S02]  /*c410*/  PLOP3.LUT P0, PT, PT, PT, PT, 0x8, 0x0 ;  /* 0x000000000000781c */ /* 0x000fe40003f0e170 */
[----:B-1----:R-:W-:-:S04]  /*c420*/  SHF.R.U32.HI R4, RZ, 0x7, R4 ;  /* 0x00000007ff047819 */ /* 0x002fc80000011604 */
[----:B------:R-:W-:-:S13]  /*c430*/  ISETP.NE.AND P4, PT, R4, 0x1, PT ;  /* 0x000000010400780c */ /* 0x000fda0003f85270 */
[----:B------:R-:W-:Y:S06]  /*c440*/  @!P4 BAR.ARV 0x9, 0x100 ;  /* 0x024400000000cb1d */ /* 0x000fec0000002000 */
.L_x_422:
[----:B------:R-:W-:Y:S01]  /*c450*/  IMAD.MOV.U32 R3, RZ, RZ, RZ ;  /* 0x000000ffff037224 */ /* 0x000fe200078e00ff */
[----:B------:R-:W-:Y:S06]  /*c460*/  @P0 BRA `(.L_x_551) ;  /* 0x00000000000c0947 */ /* 0x000fec0003800000 */
[----:B------:R-:W1:Y:S01]  /*c470*/  FENCE.VIEW.ASYNC.G ;  /* 0x00000000000073c6 */ /* 0x000e620000000100 */
[----:B------:R-:W-:Y:S05]  /*c480*/  WARPSYNC.ALL ;  /* 0x0000000000007948 */ /* 0x000fea0003800000 */
[----:B-1----:R-:W-:Y:S06]  /*c490*/  BAR.ARV 0xc, 0x180 ;  /* 0x0306000000007b1d */ /* 0x002fec0000002000 */
.L_x_551:
[----:B------:R-:W2:Y:S01]  /*c4a0*/  LDL R0, [R1] ;  /* 0x0000000001007983 */ /* 0x000ea20000100800 */
[----:B------:R-:W-:Y:S01]  /*c4b0*/  BSSY B0, `(.L_x_552) ;  /* 0x0000021000007945 */ /* 0x000fe20003800000 */
[----:B--2---:R-:W-:-:S13]  /*c4c0*/  LOP3.LUT P0, RZ, R0, 0x40, RZ, 0xc0, !PT ;  /* 0x0000004000ff7812 */ /* 0x004fda000780c0ff */
[----:B------:R-:W-:Y:S05]  /*c4d0*/  @!P0 BRA `(.L_x_553) ;  /* 0x0000000000788947 */ /* 0x000fea0003800000 */
[----:B------:R-:W2:Y:S01]  /*c4e0*/  LDL R0, [R1+0x70] ;  /* 0x0000700001007983 */ /* 0x000ea20000100800 */
[----:B------:R-:W-:Y:S01]  /*c4f0*/  ULDC UR4, c[0x0][0x9f0] ;  /* 0x00027c0000047ab9 */ /* 0x000fe20000000800 */
[----:B--2---:R-:W-:-:S04]  /*c500*/  ISETP.NE.AND P0, PT, R0, RZ, PT ;  /* 0x000000ff0000720c */ /* 0x004fc80003f05270 */
        /* <DEDUP_REMOVED lines=19> */
[-C--:B------:R-:W-:Y:S01]  /*c640*/  @!P1 IADD3 R3, R3, -R6.reuse, RZ ;  /* 0x8000000603039210 */ /* 0x080fe20007ffe0ff */
[----:B------:R-:W-:Y:S01]  /*c650*/  @!P1 VIADD R5, R5, 0x1 ;  /* 0x0000000105059836 */ /* 0x000fe20000000000 */
[----:B------:R-:W-:Y:S02]  /*c660*/  ISETP.NE.AND P1, PT, R9, RZ, PT ;  /* 0x000000ff0900720c */ /* 0x000fe40003f25270 */
[----:B------:R-:W-:-:S13]  /*c670*/  ISETP.GE.U32.AND P0, PT, R3, R6, PT ;  /* 0x000000060300720c */ /* 0x000fda0003f06070 */
[----:B------:R-:W-:-:S04]  /*c680*/  @P0 VIADD R5, R5, 0x1 ;  /* 0x0000000105050836 */ /* 0x000fc80000000000 */
[----:B------:R-:W-:-:S04]  /*c690*/  IMAD.MOV.U32 R3, RZ, RZ, R5 ;  /* 0x000000ffff037224 */ /* 0x000fc800078e0005 */
[----:B------:R-:W-:Y:S01]  /*c6a0*/  @!P2 IMAD.MOV R3, RZ, RZ, -R3 ;  /* 0x000000ffff03a224 */ /* 0x000fe200078e0a03 */
[----:B------:R-:W-:-:S07]  /*c6b0*/  @!P1 LOP3.LUT R3, RZ, R9, RZ, 0x33, !PT ;  /* 0x00000009ff039212 */ /* 0x000fce00078e33ff */
.L_x_553:
[----:B------:R-:W-:Y:S05]  /*c6c0*/  BSYNC B0 ;  /* 0x0000000000007941 */ /* 0x000fea0003800000 */
.L_x_552:
[----:B------:R-:W2:Y:S01]  /*c6d0*/  LDL R0, [R1+0x80] ;  /* 0x0000800001007983 */ /* 0x000ea20000100800 */
[----:B------:R-:W-:Y:S02]  /*c6e0*/  PLOP3.LUT P0, PT, PT, PT, PT, 0x80, 0x0 ;  /* 0x000000000000781c */ /* 0x000fe40003f0f070 */
        /* <DEDUP_REMOVED lines=18> */
[----:B0--34-:R-:W-:Y:S02]  /*c810*/  CS2R R50, SRZ ;  /* 0x0000000000327805 */ /* 0x019fe4000001ff00 */
        /* <DEDUP_REMOVED lines=13> */
[----:B--2---:R-:W-:Y:S02]  /*c8f0*/  IMAD R4, R0, R3, RZ ;  /* 0x0000000300047224 */ /* 0x004fe400078e02ff */
[----:B------:R-:W-:-:S03]  /*c900*/  IMAD.MOV.U32 R0, RZ, RZ, RZ ;  /* 0x000000ffff007224 */ /* 0x000fc600078e00ff */
[----:B------:R0:W-:Y:S01]  /*c910*/  STL [R1+0x4], R4 ;  /* 0x0000040401007387 */ /* 0x0001e20000100800 */
[----:B------:R-:W-:Y:S02]  /*c920*/  VIADDMNMX R160, R4, R3, R160, PT ;  /* 0x0000000304a07246 */ /* 0x000fe400038001a0 */
[----:B------:R-:W-:Y:S02]  /*c930*/  MOV R3, RZ ;  /* 0x000000ff00037202 */ /* 0x000fe40000000f00 */
[----:B------:R-:W-:-:S13]  /*c940*/  ISETP.GT.AND P1, PT, R160, R4, PT ;  /* 0x00000004a000720c */ /* 0x000fda0003f24270 */
[----:B0-----:R-:W-:Y:S05]  /*c950*/  @!P1 BRA `(.L_x_554) ;  /* 0x0000010400909947 */ /* 0x001fea0003800000 */
[----:B------:R-:W0:Y:S01]  /*c960*/  S2R R4, SR_TID.X ;  /* 0x0000000000047919 */ /* 0x000e220000002100 */
[----:B------:R-:W-:Y:S01]  /*c970*/  UMOV UR4, 0xffffffff ;  /* 0xffffffff00047882 */ /* 0x000fe20000000000 */
[----:B0-----:R-:W-:-:S05]  /*c980*/  VIADD R4, R4, 0xffffff80 ;  /* 0xffffff8004047836 */ /* 0x001fca0000000000 */
[----:B------:R-:W-:-:S04]  /*c990*/  SHF.R.S32.HI R0, RZ, 0x1f, R4 ;  /* 0x0000001fff007819 */ /* 0x000fc80000011404 */
[----:B------:R-:W-:-:S04]  /*c9a0*/  LEA.HI R0, R0, R4, RZ, 0x7 ;  /* 0x0000000400007211 */ /* 0x000fc800078f38ff */
[----:B------:R-:W-:Y:S01]  /*c9b0*/  SHF.R.S32.HI R13, RZ, 0x7, R0 ;  /* 0x00000007ff0d7819 */ /* 0x000fe20000011400 */
[----:B------:R-:W-:Y:S06]  /*c9c0*/  BRA.DIV UR4, `(.L_x_555) ;  /* 0x000001b604587947 */ /* 0x000fec000b800000 */
[----:B------:R-:W0:Y:S04]  /*c9d0*/  SHFL.IDX PT, R0, R13, RZ, 0x1f ;  /* 0x00001fff0d007589 */ /* 0x000e2800000e0000 */
[----:B0-----:R0:W-:Y:S02]  /*c9e0*/  STL [R1+0x28], R0 ;  /* 0x0000280001007387 */ /* 0x0011e40000100800 */
.L_x_809:
[----:B------:R-:W0:Y:S04]  /*c9f0*/  LDL R4, [R1+0x28] ;  /* 0x0000280001047983 */ /* 0x000e280000100800 */
[----:B------:R-:W2:Y:S01]  /*ca00*/  LDL R3, [R1+0x84] ;  /* 0x0000840001037983 */ /* 0x000ea20000100800 */
[----:B0-----:R-:W-:-:S04]  /*ca10*/  LEA.HI R0, R4, R4, RZ, 0x1 ;  /* 0x0000000404007211 */ /* 0x001fc800078f08ff */
[----:B------:R-:W-:Y:S02]  /*ca20*/  LOP3.LUT R0, R0, 0x1e, RZ, 0xc0, !PT ;  /* 0x0000001e00007812 */ /* 0x000fe400078ec0ff */
[----:B--2---:R-:W-:-:S03]  /*ca30*/  LOP3.LUT P0, RZ, R3, 0x9f, RZ, 0xc0, !PT ;  /* 0x0000009f03ff7812 */ /* 0x004fc6000780c0ff */
[----:B------:R-:W-:-:S04]  /*ca40*/  IMAD.IADD R0, R4, 0x1, -R0 ;  /* 0x0000000104007824 */ /* 0x000fc800078e0a00 */
[----:B------:R-:W-:-:S05]  /*ca50*/  IMAD R0, R0, 0x2000, R3 ;  /* 0x0000200000007824 */ /* 0x000fca00078e0203 */
[----:B------:R-:W-:-:S04]  /*ca60*/  SHF.R.U32.HI R0, RZ, 0x4, R0 ;  /* 0x00000004ff007819 */ /* 0x000fc80000011600 */
[----:B------:R-:W-:Y:S01]  /*ca70*/  LOP3.LUT R28, R0, 0x3fff, RZ, 0xc0, !PT ;  /* 0x00003fff001c7812 */ /* 0x000fe200078ec0ff */
[----:B------:R-:W-:Y:S06]  /*ca80*/  @!P0 BRA `(.L_x_556) ;  /* 0x0000000000408947 */ /* 0x000fec0003800000 */
[----:B------:R-:W-:Y:S01]  /*ca90*/  MOV R0, 0x0 ;  /* 0x0000000000007802 */ /* 0x000fe20000000f00 */
[----:B------:R-:W-:Y:S01]  /*caa0*/  ULDC.64 UR4, c[0x4][0xa0] ;  /* 0x0100280000047ab9 */ /* 0x000fe20000000a00 */
[----:B------:R-:W-:Y:S01]  /*cab0*/  ULDC.64 UR6, c[0x4][0xa8] ;  /* 0x01002a0000067ab9 */ /* 0x000fe20000000a00 */
[----:B------:R-:W-:Y:S01]  /*cac0*/  IMAD.U32 R4, RZ, RZ, UR4 ;  /* 0x00000004ff047e24 */ /* 0x000fe2000f8e00ff */
[----:B-1----:R0:W1:Y:S01]  /*cad0*/  LDC.64 R14, c[0x4][R0] ;  /* 0x01000000000e7b82 */ /* 0x0020620000000a00 */
[----:B------:R-:W-:Y:S01]  /*cae0*/  IMAD.U32 R5, RZ, RZ, UR5 ;  /* 0x00000005ff057e24 */ /* 0x000fe2000f8e00ff */
[----:B------:R-:W-:Y:S01]  /*caf0*/  ULDC.64 UR4, c[0x4][0x40] ;  /* 0x0100100000047ab9 */ /* 0x000fe20000000a00 */
[----:B------:R-:W-:Y:S01]  /*cb00*/  MOV R6, UR6 ;  /* 0x0000000600067c02 */ /* 0x000fe20008000f00 */
[----:B------:R-:W-:Y:S01]  /*cb10*/  IMAD.U32 R7, RZ, RZ, UR7 ;  /* 0x00000007ff077e24 */ /* 0x000fe2000f8e00ff */
[----:B------:R-:W-:Y:S01]  /*cb20*/  MOV R13, RZ ;  /* 0x000000ff000d7202 */ /* 0x000fe20000000f00 */
[----:B------:R-:W-:-:S02]  /*cb30*/  IMAD.U32 R10, RZ, RZ, UR4 ;  /* 0x00000004ff0a7e24 */ /* 0x000fc4000f8e00ff */
[----:B------:R-:W-:Y:S02]  /*cb40*/  IMAD.U32 R11, RZ, RZ, UR5 ;  /* 0x00000005ff0b7e24 */ /* 0x000fe4000f8e00ff */
[----:B------:R-:W-:Y:S02]  /*cb50*/  IMAD.MOV.U32 R8, RZ, RZ, 0x70 ;  /* 0x00000070ff087424 */ /* 0x000fe400078e00ff */
[----:B0-----:R-:W-:-:S07]  /*cb60*/  IMAD.MOV.U32 R12, RZ, RZ, 0x1 ;  /* 0x00000001ff0c7424 */ /* 0x001fce00078e00ff */
[----:B------:R-:W-:-:S07]  /*cb70*/  LEPC R20, `(.L_x_556) ;  /* 0x000000001014794e */ /* 0x000fce0000000000 */
[----:B-1---5:R-:W-:Y:S05]  /*cb80*/  CALL.ABS.NOINC R14 ;  /* 0x000000000e007343 */ /* 0x022fea0003c00000 */
.L_x_556:
[----:B------:R-:W-:Y:S02]  /*cb90*/  ULDC UR4, c[0x0][0x3f4] ;  /* 0x0000fd0000047ab9 */ /* 0x000fe40000000800 */
[----:B------:R-:W-:-:S13]  /*cba0*/  ISETP.LT.AND P0, PT, RZ, UR4, PT ;  /* 0x00000004ff007c0c */ /* 0x000fda000bf01270 */
[----:B------:R-:W-:Y:S05]  /*cbb0*/  @P0 BRA `(.L_x_557) ;  /* 0x0000000000400947 */ /* 0x000fea0003800000 */
[----:B------:R-:W2:Y:S02]  /*cbc0*/  LDL R20, [R1+0x78] ;  /* 0x0000780001147983 */ /* 0x000ea40000100800 */
[----:B--2---:R-:W-:-:S04]  /*cbd0*/  LEA.HI R0, R20, R20, RZ, 0x1 ;  /* 0x0000001414007211 */ /* 0x004fc800078f08ff */
[----:B------:R-:W-:-:S05]  /*cbe0*/  LOP3.LUT R0, R0, 0xfffffffe, RZ, 0xc0, !PT ;  /* 0xfffffffe00007812 */ /* 0x000fca00078ec0ff */
[----:B------:R-:W-:-:S05]  /*cbf0*/  IMAD.IADD R0, R20, 0x1, -R0 ;  /* 0x0000000114007824 */ /* 0x000fca00078e0a00 */
[----:B------:R-:W-:-:S04]  /*cc00*/  SHF.L.U32 R3, R0, 0x1f, RZ ;  /* 0x0000001f00037819 */ /* 0x000fc800000006ff */
[----:B------:R0:W2:Y:S03]  /*cc10*/  SYNCS.PHASECHK.TRANS64.TRYWAIT P0, [R2+URZ+0x34800], R3 ;  /* 0x03480003020075a7 */ /* 0x0000a6000800017f */
[----:B--2---:R-:W-:Y:S05]  /*cc20*/  @!P0 NANOSLEEP.SYNCS 0x989680 ;  /* 0x009896800000895d */ /* 0x004fea0003900000 */
[----:B------:R-:W2:Y:S01]  /*cc30*/  @!P0 SYNCS.PHASECHK.TRANS64 P0, [R2+URZ+0x34800], R3 ;  /* 0x03480003020085a7 */ /* 0x000ea2000800007f */
[----:B------:R-:W-:Y:S04]  /*cc40*/  BSSY B0, `(.L_x_558) ;  /* 0x0000006000007945 */ /* 0x000fe80003800000 */
[----:B--2---:R-:W-:Y:S05]  /*cc50*/  @P0 BRA `(.L_x_559) ;  /* 0x0000000000100947 */ /* 0x004fea0003800000 */
.L_x_560:
[----:B--2---:R2:W3:Y:S02]  /*cc60*/  SYNCS.PHASECHK.TRANS64.TRYWAIT P0, [R2+URZ+0x34800], R3 ;  /* 0x03480003020075a7 */ /* 0x0044e4000800017f */
[----:B---3--:R-:W-:Y:S05]  /*cc70*/  @!P0 NANOSLEEP.SYNCS 0x989680 ;  /* 0x009896800000895d */ /* 0x008fea0003900000 */
[----:B------:R-:W3:Y:S02]  /*cc80*/  @!P0 SYNCS.PHASECHK.TRANS64 P0, [R2+URZ+0x34800], R3 ;  /* 0x03480003020085a7 */ /* 0x000ee4000800007f */
[----:B---3--:R-:W-:Y:S05]  /*cc90*/  @!P0 BRA `(.L_x_560) ;  /* 0xfffffffc00f08947 */ /* 0x008fea000383ffff */
.L_x_559:
[----:B------:R-:W-:Y:S05]  /*cca0*/  BSYNC B0 ;  /* 0x0000000000007941 */ /* 0x000fea0003800000 */
.L_x_558:
[----:B------:R-:W-:Y:S05]  /*ccb0*/  BRA `(.L_x_561) ;  /* 0x0000003c00287947 */ /* 0x000fea0003800000 */
.L_x_557:
[----:B------:R-:W2:Y:S01]  /*ccc0*/  LDL R29, [R1+0x84] ;  /* 0x00008400011d7983 */ /* 0x000ea20000100800 */
[----:B-----5:R-:W-:Y:S01]  /*ccd0*/  SHF.R.S32.HI R0, RZ, 0x1f, R147 ;  /* 0x0000001fff007819 */ /* 0x020fe20000011493 */
[----:B------:R-:W-:Y:S01]  /*cce0*/  ULDC.64 UR4, c[0x0][0x3f8] ;  /* 0x0000fe0000047ab9 */ /* 0x000fe20000000a00 */
[----:B------:R-:W-:Y:S01]  /*ccf0*/  ULDC.64 UR6, c[0x0][0x408] ;  /* 0x0001020000067ab9 */ /* 0x000fe20000000a00 */
[----:B------:R-:W-:-:S04]  /*cd00*/  IMAD.WIDE.U32 R4, R147, UR4, RZ ;  /* 0x0000000493047c25 */ /* 0x000fc8000f8e00ff */
[C---:B------:R-:W-:Y:S02]  /*cd10*/  IMAD R6, R0.reuse, UR4, RZ ;  /* 0x0000000400067c24 */ /* 0x040fe4000f8e02ff */
[----:B------:R-:W-:Y:S02]  /*cd20*/  IMAD R0, R0, UR6, RZ ;  /* 0x0000000600007c24 */ /* 0x000fe4000f8e02ff */
[C---:B------:R-:W-:Y:S01]  /*cd30*/  IMAD R25, R147.reuse, UR5, R6 ;  /* 0x0000000593197c24 */ /* 0x040fe2000f8e0206 */
[----:B------:R-:W-:Y:S01]  /*cd40*/  ULDC.64 UR4, c[0x0][0x3e8] ;  /* 0x0000fa0000047ab9 */ /* 0x000fe20000000a00 */
[C---:B------:R-:W-:Y:S01]  /*cd50*/  IMAD R27, R147.reuse, UR7, R0 ;  /* 0x00000007931b7c24 */ /* 0x040fe2000f8e0200 */
[----:B------:R-:W-:Y:S01]  /*cd60*/  LEA R24, P1, R4, UR4, 0x1 ;  /* 0x0000000404187c11 */ /* 0x000fe2000f8208ff */
[----:B------:R-:W-:Y:S01]  /*cd70*/  IMAD.WIDE.U32 R6, R147, UR6, RZ ;  /* 0x0000000693067c25 */ /* 0x000fe2000f8e00ff */
[----:B------:R-:W-:-:S03]  /*cd80*/  ULDC.64 UR6, c[0x0][0x400] ;  /* 0x0001000000067ab9 */ /* 0x000fc60000000a00 */
[----:B------:R-:W-:Y:S01]  /*cd90*/  IMAD.IADD R25, R25, 0x1, R5 ;  /* 0x0000000119197824 */ /* 0x000fe200078e0205 */
[----:B------:R-:W-:Y:S01]  /*cda0*/  LEA R26, P2, R6, UR6, 0x1 ;  /* 0x00000006061a7c11 */ /* 0x000fe2000f8408ff */
[----:B------:R-:W-:-:S03]  /*cdb0*/  IMAD.IADD R27, R27, 0x1, R7 ;  /* 0x000000011b1b7824 */ /* 0x000fc600078e0207 */
[----:B------:R-:W-:Y:S02]  /*cdc0*/  LEA.HI.X R25, R4, UR5, R25, 0x1, P1 ;  /* 0x0000000504197c11 */ /* 0x000fe400088f0c19 */
[----:B------:R-:W-:Y:S02]  /*cdd0*/  LEA.HI.X R27, R6, UR7, R27, 0x1, P2 ;  /* 0x00000007061b7c11 */ /* 0x000fe400090f0c1b */
[----:B--2---:R-:W-:-:S13]  /*cde0*/  LOP3.LUT P0, RZ, R29, 0x3ff, RZ, 0xc0, !PT ;  /* 0x000003ff1dff7812 */ /* 0x004fda000780c0ff */
[----:B------:R-:W-:Y:S05]  /*cdf0*/  @!P0 BRA `(.L_x_562) ;  /* 0x0000000000408947 */ /* 0x000fea0003800000 */
        /* <DEDUP_REMOVED lines=15> */
[----:B-1----:R-:W-:Y:S05]  /*cef0*/  CALL.ABS.NOINC R14 ;  /* 0x000000000e007343 */ /* 0x002fea0003c00000 */
.L_x_562:
[----:B------:R-:W2:Y:S01]  /*cf00*/  LDL R20, [R1+0x4c] ;  /* 0x00004c0001147983 */ /* 0x000ea20000100800 */
[----:B------:R-:W-:Y:S01]  /*cf10*/  ULDC.U8 UR4, c[0x0][0x410] ;  /* 0x0001040000047ab9 */ /* 0x000fe20000000000 */
[----:B------:R-:W-:Y:S01]  /*cf20*/  BSSY B0, `(.L_x_563) ;  /* 0x000039b000007945 */ /* 0x000fe20003800000 */
[----:B------:R-:W-:Y:S01]  /*cf30*/  ISETP.NE.AND P0, PT, RZ, UR4, PT ;  /* 0x00000004ff007c0c */ /* 0x000fe2000bf05270 */
[----:B------:R-:W-:Y:S02]  /*cf40*/  IMAD R5, R149, 0x80, R22 ;  /* 0x0000008095057824 */ /* 0x000fe400078e0216 */
[----:B--2---:R-:W-:-:S10]  /*cf50*/  IMAD R21, R20, 0x2, R29 ;  /* 0x0000000214157824 */ /* 0x004fd400078e021d */
[----:B------:R-:W-:Y:S05]  /*cf60*/  @!P0 BRA `(.L_x_564) ;  /* 0x0000001800ac8947 */ /* 0x000fea0003800000 */
[----:B------:R-:W-:-:S03]  /*cf70*/  UMOV UR4, 0xffffffff ;  /* 0xffffffff00047882 */ /* 0x000fc60000000000 */
[----:B------:R-:W-:Y:S05]  /*cf80*/  BRA.DIV UR4, `(.L_x_565) ;  /* 0x000001b204107947 */ /* 0x000fea000b800000 */
[----:B------:R0:W2:Y:S04]  /*cf90*/  SHFL.IDX PT, R0, R25, RZ, 0x181f ;  /* 0x00181fff19007589 */ /* 0x0000a800000e0000 */
[----:B------:R0:W3:Y:S04]  /*cfa0*/  SHFL.IDX PT, R3, R24, RZ, 0x181f ;  /* 0x00181fff18037589 */ /* 0x0000e800000e0000 */
[----:B------:R0:W4:Y:S04]  /*cfb0*/  SHFL.IDX PT, R4, R27, RZ, 0x181f ;  /* 0x00181fff1b047589 */ /* 0x00012800000e0000 */
[----:B-1----:R0:W1:Y:S02]  /*cfc0*/  SHFL.IDX PT, R14, R26, RZ, 0x181f ;  /* 0x00181fff1a0e7589 */ /* 0x00206400000e0000 */
.L_x_815:
[----:B------:R-:W5:Y:S01]  /*cfd0*/  LDL R7, [R1+0x78] ;  /* 0x0000780001077983 */ /* 0x000f620000100800 */
[----:B------:R-:W-:Y:S01]  /*cfe0*/  ULDC UR4, c[0x0][0x448] ;  /* 0x0001120000047ab9 */ /* 0x000fe20000000800 */
[----:B------:R-:W-:Y:S01]  /*cff0*/  BSSY B1, `(.L_x_566) ;  /* 0x0000026000017945 */ /* 0x000fe20003800000 */
[----:B------:R-:W-:Y:S01]  /*d000*/  IMAD R20, R161, UR4, RZ ;  /* 0x00000004a1147c24 */ /* 0x000fe2000f8e02ff */
[----:B------:R-:W-:Y:S02]  /*d010*/  CS2R R8, SRZ ;  /* 0x0000000000087805 */ /* 0x000fe4000001ff00 */
[----:B------:R-:W-:Y:S02]  /*d020*/  CS2R R10, SRZ ;  /* 0x00000000000a7805 */ /* 0x000fe4000001ff00 */
[----:B------:R-:W-:Y:S02]  /*d030*/  CS2R R12, SRZ ;  /* 0x00000000000c7805 */ /* 0x000fe4000001ff00 */
[----:B------:R-:W-:-:S02]  /*d040*/  ISETP.GE.AND P0, PT, R5, R20, PT ;  /* 0x000000140500720c */ /* 0x000fc40003f06270 */
[----:B-----5:R-:W-:-:S04]  /*d050*/  LEA.HI R6, R7, R7, RZ, 0x1 ;  /* 0x0000000707067211 */ /* 0x020fc800078f08ff */
[----:B------:R-:W-:-:S05]  /*d060*/  LOP3.LUT R6, R6, 0xfffffffe, RZ, 0xc0, !PT ;  /* 0xfffffffe06067812 */ /* 0x000fca00078ec0ff */
[----:B------:R-:W-:Y:S01]  /*d070*/  IMAD.IADD R5, R7, 0x1, -R6 ;  /* 0x0000000107057824 */ /* 0x000fe200078e0a06 */
[----:B------:R-:W-:-:S04]  /*d080*/  CS2R R6, SRZ ;  /* 0x0000000000067805 */ /* 0x000fc8000001ff00 */
[----:B------:R-:W-:Y:S01]  /*d090*/  SHF.L.U32 R5, R5, 0x1f, RZ ;  /* 0x0000001f05057819 */ /* 0x000fe200000006ff */
[----:B------:R-:W-:Y:S06]  /*d0a0*/  @P0 BRA `(.L_x_567) ;  /* 0x0000000000680947 */ /* 0x000fec0003800000 */
[----:B------:R-:W-:Y:S01]  /*d0b0*/  ULDC UR4, c[0x0][0x3f4] ;  /* 0x0000fd0000047ab9 */ /* 0x000fe20000000800 */
[----:B------:R-:W-:Y:S01]  /*d0c0*/  IMAD.SHL.U32 R30, R220, 0x2, RZ ;  /* 0x00000002dc1e7824 */ /* 0x000fe200078e00ff */
[----:B------:R-:W-:Y:S02]  /*d0d0*/  ISETP.GE.AND P4, PT, R18, UR4, PT ;  /* 0x0000000412007c0c */ /* 0x000fe4000bf86270 */
[----:B------:R-:W-:Y:S02]  /*d0e0*/  CS2R R12, SRZ ;  /* 0x00000000000c7805 */ /* 0x000fe4000001ff00 */
[----:B------:R-:W-:Y:S02]  /*d0f0*/  ISETP.GE.AND P5, PT, R220, UR4, PT ;  /* 0x00000004dc007c0c */ /* 0x000fe4000bfa6270 */
[----:B------:R-:W-:Y:S01]  /*d100*/  SHF.R.S32.HI R9, RZ, 0x1f, R220 ;  /* 0x0000001fff097819 */ /* 0x000fe200000114dc */
[----:B------:R-:W-:Y:S01]  /*d110*/  ULDC.64 UR6, c[0x0][0x208] ;  /* 0x0000820000067ab9 */ /* 0x000fe20000000a00 */
[----:B------:R-:W-:-:S02]  /*d120*/  SHF.R.S32.HI R7, RZ, 0x1f, R18 ;  /* 0x0000001fff077819 */ /* 0x000fc40000011412 */
[----:B------:R-:W-:-:S03]  /*d130*/  SHF.L.U64.HI R9, R220, 0x1, R9 ;  /* 0x00000001dc097819 */ /* 0x000fc60000010209 */
[----:B------:R-:W-:-:S04]  /*d140*/  @!P4 IMAD.SHL.U32 R15, R18, 0x2, RZ ;  /* 0x00000002120fc824 */ /* 0x000fc800078e00ff */
[CC--:B0--3--:R-:W-:Y:S02]  /*d150*/  @!P5 IADD3 R26, P2, R3.reuse, R30.reuse, RZ ;  /* 0x0000001e031ad210 */ /* 0x0c9fe40007f5e0ff */
[C---:B-1----:R-:W-:Y:S02]  /*d160*/  @!P5 IADD3 R30, P3, R14.reuse, R30, RZ ;  /* 0x0000001e0e1ed210 */ /* 0x042fe40007f7e0ff */
[-C--:B------:R-:W-:Y:S02]  /*d170*/  @!P4 IADD3 R24, P0, R3, R15.reuse, RZ ;  /* 0x0000000f0318c210 */ /* 0x080fe40007f1e0ff */
[----:B------:R-:W-:Y:S01]  /*d180*/  @!P4 IADD3 R14, P1, R14, R15, RZ ;  /* 0x0000000f0e0ec210 */ /* 0x000fe20007f3e0ff */
[----:B----4-:R-:W-:Y:S01]  /*d190*/  @!P5 IMAD.X R31, R4, 0x1, R9, P3 ;  /* 0x00000001041fd824 */ /* 0x010fe200018e0609 */
[----:B------:R-:W-:Y:S02]  /*d1a0*/  @!P4 SHF.L.U64.HI R3, R18, 0x1, R7 ;  /* 0x000000011203c819 */ /* 0x000fe40000010207 */
[----:B------:R-:W-:-:S02]  /*d1b0*/  CS2R R10, SRZ ;  /* 0x00000000000a7805 */ /* 0x000fc4000001ff00 */
[C---:B--2---:R-:W-:Y:S02]  /*d1c0*/  @!P5 IADD3.X R27, R0.reuse, R9, RZ, P2, !PT ;  /* 0x00000009001bd210 */ /* 0x044fe400017fe4ff */
[----:B------:R-:W-:Y:S02]  /*d1d0*/  CS2R R8, SRZ ;  /* 0x0000000000087805 */ /* 0x000fe4000001ff00 */
[----:B------:R-:W-:Y:S01]  /*d1e0*/  CS2R R6, SRZ ;  /* 0x0000000000067805 */ /* 0x000fe2000001ff00 */
[--C-:B------:R-:W-:Y:S02]  /*d1f0*/  @!P4 IMAD.X R25, R0, 0x1, R3.reuse, P0 ;  /* 0x000000010019c824 */ /* 0x100fe400000e0603 */
[----:B------:R-:W-:Y:S01]  /*d200*/  @!P4 IMAD.X R15, R4, 0x1, R3, P1 ;  /* 0x00000001040fc824 */ /* 0x000fe200008e0603 */
[----:B------:R0:W5:Y:S04]  /*d210*/  @!P5 LD.E.64 R12, desc[UR6][R26.64] ;  /* 0x000000061a0cd980 */ /* 0x000168000c101b00 */
[----:B------:R0:W5:Y:S04]  /*d220*/  @!P5 LD.E.64 R8, desc[UR6][R30.64] ;  /* 0x000000061e08d980 */ /* 0x000168000c101b00 */
[----:B------:R0:W5:Y:S04]  /*d230*/  @!P4 LD.E.64 R10, desc[UR6][R24.64] ;  /* 0x00000006180ac980 */ /* 0x000168000c101b00 */
[----:B------:R0:W5:Y:S02]  /*d240*/  @!P4 LD.E.64 R6, desc[UR6][R14.64] ;  /* 0x000000060e06c980 */ /* 0x000164000c101b00 */
.L_x_567:
[----:B------:R-:W-:Y:S05]  /*d250*/  BSYNC B1 ;  /* 0x0000000000017941 */ /* 0x000fea0003800000 */
.L_x_566:
[----:B------:R-:W4:Y:S01]  /*d260*/  SYNCS.PHASECHK.TRANS64.TRYWAIT P0, [R2+URZ+0x34800], R5 ;  /* 0x03480005020075a7 */ /* 0x000f22000800017f */
[----:B---3--:R-:W-:Y:S01]  /*d270*/  IMAD R3, R149, -0x80, R20 ;  /* 0xffffff8095037824 */ /* 0x008fe200078e0214 */
[----:B0----5:R-:W-:Y:S01]  /*d280*/  SHF.R.U64 R24, R10, 0x10, R11 ;  /* 0x000000100a187819 */ /* 0x021fe2000000120b */
[----:B--2---:R-:W-:Y:S01]  /*d290*/  IMAD.MOV.U32 R0, RZ, RZ, R10 ;  /* 0x000000ffff007224 */ /* 0x004fe200078e000a */
[----:B------:R-:W-:Y:S01]  /*d2a0*/  MOV R10, R12 ;  /* 0x0000000c000a7202 */ /* 0x000fe20000000f00 */
[----:B-1----:R-:W-:Y:S01]  /*d2b0*/  IMAD.MOV.U32 R14, RZ, RZ, R6 ;  /* 0x000000ffff0e7224 */ /* 0x002fe200078e0006 */
[----:B------:R-:W-:Y:S01]  /*d2c0*/  SHF.R.U64 R25, R12, 0x10, R13 ;  /* 0x000000100c197819 */ /* 0x000fe2000000120d */
[----:B------:R-:W-:Y:S01]  /*d2d0*/  IMAD.MOV.U32 R15, RZ, RZ, R11 ;  /* 0x000000ffff0f7224 */ /* 0x000fe200078e000b */
[----:B------:R-:W-:Y:S01]  /*d2e0*/  SHF.R.U64 R27, R6, 0x10, R7 ;  /* 0x00000010061b7819 */ /* 0x000fe20000001207 */
[----:B------:R-:W-:Y:S01]  /*d2f0*/  IMAD.MOV.U32 R20, RZ, RZ, R13 ;  /* 0x000000ffff147224 */ /* 0x000fe200078e000d */
[----:B------:R-:W-:Y:S01]  /*d300*/  SHF.R.U32.HI R11, RZ, 0x10, R11 ;  /* 0x00000010ff0b7819 */ /* 0x000fe2000001160b */
[----:B------:R-:W-:Y:S01]  /*d310*/  IMAD.MOV.U32 R12, RZ, RZ, R7 ;  /* 0x000000ffff0c7224 */ /* 0x000fe200078e0007 */
[----:B------:R-:W-:Y:S01]  /*d320*/  SHF.R.U32.HI R26, RZ, 0x10, R13 ;  /* 0x00000010ff1a7819 */ /* 0x000fe2000001160d */
[----:B----4-:R-:W-:Y:S01]  /*d330*/  IMAD.MOV.U32 R4, RZ, RZ, R8 ;  /* 0x000000ffff047224 */ /* 0x010fe200078e0008 */
[----:B------:R-:W-:Y:S01]  /*d340*/  SHF.R.U32.HI R7, RZ, 0x10, R7 ;  /* 0x00000010ff077819 */ /* 0x000fe20000011607 */
[--C-:B------:R-:W-:Y:S01]  /*d350*/  IMAD.MOV.U32 R6, RZ, RZ, R9.reuse ;  /* 0x000000ffff067224 */ /* 0x100fe200078e0009 */
[----:B------:R-:W-:Y:S01]  /*d360*/  VIMNMX R3, R3, 0x80, PT ;  /* 0x0000008003037848 */ /* 0x000fe20003fe0100 */
[----:B------:R-:W-:Y:S01]  /*d370*/  BSSY B1, `(.L_x_568) ;  /* 0x000000c000017945 */ /* 0x000fe20003800000 */
[----:B------:R-:W-:-:S02]  /*d380*/  SHF.R.U64 R29, R8, 0x10, R9 ;  /* 0x00000010081d7819 */ /* 0x000fc40000001209 */
[----:B------:R-:W-:Y:S02]  /*d390*/  SHF.R.U32.HI R30, RZ, 0x10, R9 ;  /* 0x00000010ff1e7819 */ /* 0x000fe40000011609 */
[----:B------:R-:W-:Y:S02]  /*d3a0*/  PRMT R13, R0, 0x5410, R24 ;  /* 0x00005410000d7816 */ /* 0x000fe40000000018 */
[----:B------:R-:W-:Y:S02]  /*d3b0*/  PRMT R11, R11, 0x5410, R15 ;  /* 0x000054100b0b7816 */ /* 0x000fe4000000000f */
[----:B------:R-:W-:Y:S02]  /*d3c0*/  PRMT R0, R10, 0x5410, R20 ;  /* 0x000054100a007816 */ /* 0x000fe40000000014 */
[----:B------:R-:W-:Y:S02]  /*d3d0*/  PRMT R8, R25, 0x5410, R26 ;  /* 0x0000541019087816 */ /* 0x000fe4000000001a */
[----:B------:R-:W-:-:S02]  /*d3e0*/  ISETP.GE.AND P1, PT, R22, R3, PT ;  /* 0x000000031600720c */ /* 0x000fc40003f26270 */
[----:B------:R-:W-:Y:S02]  /*d3f0*/  PRMT R12, R7, 0x5410, R12 ;  /* 0x00005410070c7816 */ /* 0x000fe4000000000c */
[----:B------:R-:W-:Y:S02]  /*d400*/  PRMT R14, R14, 0x5410, R27 ;  /* 0x000054100e0e7816 */ /* 0x000fe4000000001b */
[----:B------:R-:W-:Y:S01]  /*d410*/  PRMT R9, R4, 0x5410, R6 ;  /* 0x0000541004097816 */ /* 0x000fe20000000006 */
[----:B------:R-:W-:Y:S06]  /*d420*/  @!P0 BRA `(.L_x_569) ;  /* 0x000001ac00588947 */ /* 0x000fec0003800000 */
.L_x_816:
[----:B------:R-:W-:Y:S05]  /*d430*/  BSYNC B1 ;  /* 0x0000000000017941 */ /* 0x000fea0003800000 */
.L_x_568:
[----:B------:R-:W-:Y:S01]  /*d440*/  BSSY B1, `(.L_x_570) ;  /* 0x0000056000017945 */ /* 0x000fe20003800000 */
[----:B------:R-:W-:-:S03]  /*d450*/  PRMT R10, R29, 0x5410, R30 ;  /* 0x000054101d0a7816 */ /* 0x000fc6000000001e */
[----:B------:R-:W-:Y:S05]  /*d460*/  @P1 BRA `(.L_x_571) ;  /* 0x00000004004c1947 */ /* 0x000fea0003800000 */
[----:B0-----:R-:W0:Y:S01]  /*d470*/  LDC R5, c[0x0][0x3f4] ;  /* 0x0000fd00ff057b82 */ /* 0x001e220000000800 */
[----:B------:R-:W-:Y:S01]  /*d480*/  BSSY B2, `(.L_x_572) ;  /* 0x000002a000027945 */ /* 0x000fe20003800000 */
[-C--:B0-----:R-:W-:Y:S02]  /*d490*/  ISETP.GE.AND P0, PT, R18, R5.reuse, PT ;  /* 0x000000051200720c */ /* 0x081fe40003f06270 */
[----:B------:R-:W-:-:S11]  /*d4a0*/  ISETP.GE.AND P1, PT, R220, R5, PT ;  /* 0x00000005dc00720c */ /* 0x000fd60003f26270 */
[----:B------:R-:W-:Y:S05]  /*d4b0*/  @P0 BRA `(.L_x_573) ;  /* 0x0000000000980947 */ /* 0x000fea0003800000 */
[----:B------:R-:W0:Y:S01]  /*d4c0*/  LDS.128 R4, [R21] ;  /* 0x0000000015047984 */ /* 0x000e220000000c00 */
[--C-:B------:R-:W-:Y:S02]  /*d4d0*/  HADD2.F32 R29, -RZ, R14.reuse.H0_H0 ;  /* 0x2000000eff1d7230 */ /* 0x100fe40000004100 */
[--C-:B------:R-:W-:Y:S02]  /*d4e0*/  HADD2.F32 R26, -RZ, R13.reuse.H0_H0 ;  /* 0x2000000dff1a7230 */ /* 0x100fe40000004100 */
[----:B------:R-:W-:Y:S02]  /*d4f0*/  HADD2.F32 R27, -RZ, R13.H1_H1 ;  /* 0x3000000dff1b7230 */ /* 0x000fe40000004100 */
[----:B------:R-:W-:Y:S02]  /*d500*/  HADD2.F32 R30, -RZ, R14.H1_H1 ;  /* 0x3000000eff1e7230 */ /* 0x000fe40000004100 */
[--C-:B0-----:R-:W-:Y:S02]  /*d510*/  HADD2.F32 R15, -RZ, R4.reuse.H0_H0 ;  /* 0x20000004ff0f7230 */ /* 0x101fe40000004100 */
[----:B------:R-:W-:-:S02]  /*d520*/  HADD2.F32 R4, -RZ, R4.H1_H1 ;  /* 0x30000004ff047230 */ /* 0x000fc40000004100 */
[--C-:B------:R-:W-:Y:S02]  /*d530*/  HADD2.F32 R20, -RZ, R5.reuse.H0_H0 ;  /* 0x20000005ff147230 */ /* 0x100fe40000004100 */
[----:B------:R-:W-:Y:S02]  /*d540*/  HADD2.F32 R5, -RZ, R5.H1_H1 ;  /* 0x30000005ff057230 */ /* 0x000fe40000004100 */
[CC--:B------:R-:W-:Y:S01]  /*d550*/  FMUL.FTZ R32, R4.reuse, R29.reuse ;  /* 0x0000001d04207220 */ /* 0x0c0fe20000410000 */
[----:B------:R-:W-:Y:S01]  /*d560*/  FMUL.FTZ R4, R4, R26 ;  /* 0x0000001a04047220 */ /* 0x000fe20000410000 */
[--C-:B------:R-:W-:Y:S02]  /*d570*/  HADD2.F32 R24, -RZ, R6.reuse.H0_H0 ;  /* 0x20000006ff187230 */ /* 0x100fe40000004100 */
[----:B------:R-:W-:Y:S02]  /*d580*/  HADD2.F32 R25, -RZ, R7.H0_H0 ;  /* 0x20000007ff197230 */ /* 0x000fe40000004100 */
[----:B------:R-:W-:Y:S01]  /*d590*/  FMUL.FTZ R31, R5, R30 ;  /* 0x0000001e051f7220 */ /* 0x000fe20000410000 */
[C---:B------:R-:W-:Y:S01]  /*d5a0*/  FFMA.FTZ R32, R15.reuse, R26, -R32 ;  /* 0x0000001a0f207223 */ /* 0x040fe20000010820 */
[----:B------:R-:W-:Y:S01]  /*d5b0*/  FFMA.FTZ R29, R15, R29, R4 ;  /* 0x0000001d0f1d7223 */ /* 0x000fe20000010004 */
[----:B------:R-:W-:Y:S01]  /*d5c0*/  FMUL.FTZ R33, R5, R27 ;  /* 0x0000001b05217220 */ /* 0x000fe20000410000 */
[----:B------:R-:W-:-:S02]  /*d5d0*/  HADD2.F32 R6, -RZ, R6.H1_H1 ;  /* 0x30000006ff067230 */ /* 0x000fc40000004100 */
[C---:B------:R-:W-:Y:S01]  /*d5e0*/  FFMA.FTZ R31, R20.reuse, R27, -R31 ;  /* 0x0000001b141f7223 */ /* 0x040fe2000001081f */
[----:B------:R-:W-:Y:S02]  /*d5f0*/  HADD2.F32 R7, -RZ, R7.H1_H1 ;  /* 0x30000007ff077230 */ /* 0x000fe40000004100 */
[----:B------:R-:W-:Y:S01]  /*d600*/  FFMA.FTZ R20, R20, R30, R33 ;  /* 0x0000001e14147223 */ /* 0x000fe20000010021 */
[--C-:B------:R-:W-:Y:S02]  /*d610*/  HADD2.F32 R15, -RZ, R12.reuse.H1_H1 ;  /* 0x3000000cff0f7230 */ /* 0x100fe40000004100 */
[--C-:B------:R-:W-:Y:S02]  /*d620*/  HADD2.F32 R5, -RZ, R11.reuse.H1_H1 ;  /* 0x3000000bff057230 */ /* 0x100fe40000004100 */
[----:B------:R-:W-:Y:S02]  /*d630*/  HADD2.F32 R26, -RZ, R12.H0_H0 ;  /* 0x2000000cff1a7230 */ /* 0x000fe40000004100 */
[----:B------:R-:W-:Y:S01]  /*d640*/  FMUL.FTZ R27, R6, R15 ;  /* 0x0000000f061b7220 */ /* 0x000fe20000410000 */
[----:B------:R-:W-:-:S02]  /*d650*/  HADD2.F32 R4, -RZ, R11.H0_H0 ;  /* 0x2000000bff047230 */ /* 0x000fc40000004100 */
[-C--:B------:R-:W-:Y:S01]  /*d660*/  FMUL.FTZ R30, R6, R5.reuse ;  /* 0x00000005061e7220 */ /* 0x080fe20000410000 */
[C---:B------:R-:W-:Y:S01]  /*d670*/  FMUL.FTZ R34, R7.reuse, R26 ;  /* 0x0000001a07227220 */ /* 0x040fe20000410000 */
[C---:B------:R-:W-:Y:S01]  /*d680*/  FFMA.FTZ R6, R24.reuse, R5, -R27 ;  /* 0x0000000518067223 */ /* 0x040fe2000001081b */
[-C--:B------:R-:W-:Y:S01]  /*d690*/  FMUL.FTZ R33, R7, R4.reuse ;  /* 0x0000000407217220 */ /* 0x080fe20000410000 */
[----:B------:R-:W-:Y:S01]  /*d6a0*/  FFMA.FTZ R15, R24, R15, R30 ;  /* 0x0000000f180f7223 */ /* 0x000fe2000001001e */
[----:B------:R-:W-:Y:S01]  /*d6b0*/  FFMA.FTZ R7, R25, R4, -R34 ;  /* 0x0000000419077223 */ /* 0x000fe20000010822 */
[----:B------:R-:W-:Y:S01]  /*d6c0*/  F2FP.F16.F32.PACK_AB R4, R29, R32 ;  /* 0x000000201d04723e */ /* 0x000fe200000000ff */
[----:B------:R-:W-:Y:S01]  /*d6d0*/  FFMA.FTZ R26, R25, R26, R33 ;  /* 0x0000001a191a7223 */ /* 0x000fe20000010021 */
[----:B------:R-:W-:Y:S02]  /*d6e0*/  F2FP.F16.F32.PACK_AB R5, R20, R31 ;  /* 0x0000001f1405723e */ /* 0x000fe400000000ff */
[----:B------:R-:W-:-:S02]  /*d6f0*/  F2FP.F16.F32.PACK_AB R6, R15, R6 ;  /* 0x000000060f06723e */ /* 0x000fc400000000ff */
[----:B------:R-:W-:-:S05]  /*d700*/  F2FP.F16.F32.PACK_AB R7, R26, R7 ;  /* 0x000000071a07723e */ /* 0x000fca00000000ff */
[----:B------:R0:W-:Y:S02]  /*d710*/  STS.128 [R21], R4 ;  /* 0x0000000415007388 */ /* 0x0001e40000000c00 */
.L_x_573:
[----:B------:R-:W-:Y:S05]  /*d720*/  BSYNC B2 ;  /* 0x0000000000027941 */ /* 0x000fea0003800000 */
.L_x_572:
[----:B------:R-:W-:Y:S05]  /*d730*/  @P1 BRA `(.L_x_571) ;  /* 0x0000000000981947 */ /* 0x000fea0003800000 */
[----:B0-----:R-:W0:Y:S01]  /*d740*/  LDS.128 R4, [R21+0x4000] ;  /* 0x0040000015047984 */ /* 0x001e220000000c00 */
[----:B------:R-:W-:Y:S02]  /*d750*/  HADD2.F32 R29, -RZ, R9.H0_H0 ;  /* 0x20000009ff1d7230 */ /* 0x000fe40000004100 */
[----:B------:R-:W-:Y:S02]  /*d760*/  HADD2.F32 R26, -RZ, R0.H0_H0 ;  /* 0x20000000ff1a7230 */ /* 0x000fe40000004100 */
[----:B------:R-:W-:Y:S02]  /*d770*/  HADD2.F32 R27, -RZ, R8.H0_H0 ;  /* 0x20000008ff1b7230 */ /* 0x000fe40000004100 */
[----:B------:R-:W-:Y:S02]  /*d780*/  HADD2.F32 R30, -RZ, R10.H0_H0 ;  /* 0x2000000aff1e7230 */ /* 0x000fe40000004100 */
        /* <DEDUP_REMOVED lines=16> */
[----:B------:R-:W-:Y:S02]  /*d890*/  HADD2.F32 R15, -RZ, R9.H1_H1 ;  /* 0x30000009ff0f7230 */ /* 0x000fe40000004100 */
[----:B------:R-:W-:Y:S02]  /*d8a0*/  HADD2.F32 R5, -RZ, R0.H1_H1 ;  /* 0x30000000ff057230 */ /* 0x000fe40000004100 */
[----:B------:R-:W-:Y:S02]  /*d8b0*/  HADD2.F32 R26, -RZ, R10.H1_H1 ;  /* 0x3000000aff1a7230 */ /* 0x000fe40000004100 */
[----:B------:R-:W-:Y:S01]  /*d8c0*/  FMUL.FTZ R27, R6, R15 ;  /* 0x0000000f061b7220 */ /* 0x000fe20000410000 */
[----:B------:R-:W-:-:S02]  /*d8d0*/  HADD2.F32 R4, -RZ, R8.H1_H1 ;  /* 0x30000008ff047230 */ /* 0x000fc40000004100 */
        /* <DEDUP_REMOVED lines=11> */
[----:B------:R1:W-:Y:S02]  /*d990*/  STS.128 [R21+0x4000], R4 ;  /* 0x0040000415007388 */ /* 0x0003e40000000c00 */
.L_x_571:
[----:B------:R-:W-:Y:S05]  /*d9a0*/  BSYNC B1 ;  /* 0x0000000000017941 */ /* 0x000fea0003800000 */
.L_x_570:
[----:B01----:R-:W-:Y:S01]  /*d9b0*/  IADD3 R4, R22, 0x20, RZ ;  /* 0x0000002016047810 */ /* 0x003fe20007ffe0ff */
[----:B------:R-:W-:Y:S03]  /*d9c0*/  BSSY B1, `(.L_x_574) ;  /* 0x0000056000017945 */ /* 0x000fe60003800000 */
[----:B------:R-:W-:-:S13]  /*d9d0*/  ISETP.GE.AND P0, PT, R4, R3, PT ;  /* 0x000000030400720c */ /* 0x000fda0003f06270 */
[----:B------:R-:W-:Y:S05]  /*d9e0*/  @P0 BRA `(.L_x_575) ;  /* 0x00000004004c0947 */ /* 0x000fea0003800000 */
[----:B------:R-:W0:Y:S01]  /*d9f0*/  LDC R5, c[0x0][0x3f4] ;  /* 0x0000fd00ff057b82 */ /* 0x000e220000000800 */
[----:B------:R-:W-:Y:S01]  /*da00*/  BSSY B2, `(.L_x_576) ;  /* 0x000002a000027945 */ /* 0x000fe20003800000 */
[-C--:B0-----:R-:W-:Y:S02]  /*da10*/  ISETP.GE.AND P0, PT, R18, R5.reuse, PT ;  /* 0x000000051200720c */ /* 0x081fe40003f06270 */
[----:B------:R-:W-:-:S11]  /*da20*/  ISETP.GE.AND P1, PT, R220, R5, PT ;  /* 0x00000005dc00720c */ /* 0x000fd60003f26270 */
[----:B------:R-:W-:Y:S05]  /*da30*/  @P0 BRA `(.L_x_577) ;  /* 0x0000000000980947 */ /* 0x000fea0003800000 */
[----:B------:R-:W0:Y:S01]  /*da40*/  LDS.128 R4, [R21+0x1000] ;  /* 0x0010000015047984 */ /* 0x000e220000000c00 */
[--C-:B------:R-:W-:Y:S02]  /*da50*/  HADD2.F32 R31, -RZ, R14.reuse.H0_H0 ;  /* 0x2000000eff1f7230 */ /* 0x100fe40000004100 */
[--C-:B------:R-:W-:Y:S02]  /*da60*/  HADD2.F32 R29, -RZ, R13.reuse.H0_H0 ;  /* 0x2000000dff1d7230 */ /* 0x100fe40000004100 */
[----:B------:R-:W-:Y:S02]  /*da70*/  HADD2.F32 R34, -RZ, R14.H1_H1 ;  /* 0x3000000eff227230 */ /* 0x000fe40000004100 */
[----:B------:R-:W-:Y:S02]  /*da80*/  HADD2.F32 R32, -RZ, R13.H1_H1 ;  /* 0x3000000dff207230 */ /* 0x000fe40000004100 */
[--C-:B------:R-:W-:Y:S02]  /*da90*/  HADD2.F32 R36, -RZ, R12.reuse.H1_H1 ;  /* 0x3000000cff247230 */ /* 0x100fe40000004100 */
[----:B------:R-:W-:-:S02]  /*daa0*/  HADD2.F32 R33, -RZ, R12.H0_H0 ;  /* 0x2000000cff217230 */ /* 0x000fc40000004100 */
[--C-:B0-----:R-:W-:Y:S02]  /*dab0*/  HADD2.F32 R15, -RZ, R4.reuse.H0_H0 ;  /* 0x20000004ff0f7230 */ /* 0x101fe40000004100 */
[----:B------:R-:W-:Y:S02]  /*dac0*/  HADD2.F32 R4, -RZ, R4.H1_H1 ;  /* 0x30000004ff047230 */ /* 0x000fe40000004100 */
[--C-:B------:R-:W-:Y:S02]  /*dad0*/  HADD2.F32 R20, -RZ, R5.reuse.H0_H0 ;  /* 0x20000005ff147230 */ /* 0x100fe40000004100 */
[----:B------:R-:W-:Y:S02]  /*dae0*/  HADD2.F32 R5, -RZ, R5.H1_H1 ;  /* 0x30000005ff057230 */ /* 0x000fe40000004100 */
[-C--:B------:R-:W-:Y:S01]  /*daf0*/  FMUL.FTZ R26, R31, R4.reuse ;  /* 0x000000041f1a7220 */ /* 0x080fe20000410000 */
[----:B------:R-:W-:Y:S01]  /*db00*/  FMUL.FTZ R30, R29, R4 ;  /* 0x000000041d1e7220 */ /* 0x000fe20000410000 */
[----:B------:R-:W-:-:S02]  /*db10*/  HADD2.F32 R24, -RZ, R6.H0_H0 ;  /* 0x20000006ff187230 */ /* 0x000fc40000004100 */
[----:B------:R-:W-:Y:S01]  /*db20*/  FMUL.FTZ R27, R34, R5 ;  /* 0x00000005221b7220 */ /* 0x000fe20000410000 */
[----:B------:R-:W-:Y:S01]  /*db30*/  FFMA.FTZ R4, R29, R15, -R26 ;  /* 0x0000000f1d047223 */ /* 0x000fe2000001081a */
[C---:B------:R-:W-:Y:S01]  /*db40*/  FMUL.FTZ R29, R32.reuse, R5 ;  /* 0x00000005201d7220 */ /* 0x040fe20000410000 */
[--C-:B------:R-:W-:Y:S02]  /*db50*/  HADD2.F32 R25, -RZ, R7.reuse.H0_H0 ;  /* 0x20000007ff197230 */ /* 0x100fe40000004100 */
[----:B------:R-:W-:Y:S01]  /*db60*/  FFMA.FTZ R15, R31, R15, R30 ;  /* 0x0000000f1f0f7223 */ /* 0x000fe2000001001e */
[-C--:B------:R-:W-:Y:S01]  /*db70*/  FFMA.FTZ R5, R32, R20.reuse, -R27 ;  /* 0x0000001420057223 */ /* 0x080fe2000001081b */
[----:B------:R-:W-:Y:S02]  /*db80*/  HADD2.F32 R6, -RZ, R6.H1_H1 ;  /* 0x30000006ff067230 */ /* 0x000fe40000004100 */
[----:B------:R-:W-:Y:S01]  /*db90*/  FFMA.FTZ R20, R34, R20, R29 ;  /* 0x0000001422147223 */ /* 0x000fe2000001001d */
[----:B------:R-:W-:Y:S01]  /*dba0*/  HADD2.F32 R7, -RZ, R7.H1_H1 ;  /* 0x30000007ff077230 */ /* 0x000fe20000004100 */
[----:B------:R-:W-:Y:S01]  /*dbb0*/  F2FP.F16.F32.PACK_AB R4, R15, R4 ;  /* 0x000000040f04723e */ /* 0x000fe200000000ff */
[----:B------:R-:W-:-:S02]  /*dbc0*/  HADD2.F32 R32, -RZ, R11.H1_H1 ;  /* 0x3000000bff207230 */ /* 0x000fc40000004100 */
[-C--:B------:R-:W-:Y:S01]  /*dbd0*/  FMUL.FTZ R27, R36, R6.reuse ;  /* 0x00000006241b7220 */ /* 0x080fe20000410000 */
[----:B------:R-:W-:Y:S02]  /*dbe0*/  HADD2.F32 R31, -RZ, R11.H0_H0 ;  /* 0x2000000bff1f7230 */ /* 0x000fe40000004100 */
[----:B------:R-:W-:Y:S01]  /*dbf0*/  FMUL.FTZ R26, R33, R7 ;  /* 0x00000007211a7220 */ /* 0x000fe20000410000 */
[----:B------:R-:W-:Y:S01]  /*dc00*/  F2FP.F16.F32.PACK_AB R5, R20, R5 ;  /* 0x000000051405723e */ /* 0x000fe200000000ff */
[C---:B------:R-:W-:Y:S01]  /*dc10*/  FMUL.FTZ R29, R32.reuse, R6 ;  /* 0x00000006201d7220 */ /* 0x040fe20000410000 */
[-C--:B------:R-:W-:Y:S01]  /*dc20*/  FFMA.FTZ R6, R32, R24.reuse, -R27 ;  /* 0x0000001820067223 */ /* 0x080fe2000001081b */
[C---:B------:R-:W-:Y:S01]  /*dc30*/  FMUL.FTZ R30, R31.reuse, R7 ;  /* 0x000000071f1e7220 */ /* 0x040fe20000410000 */
[-C--:B------:R-:W-:Y:S01]  /*dc40*/  FFMA.FTZ R7, R31, R25.reuse, -R26 ;  /* 0x000000191f077223 */ /* 0x080fe2000001081a */
[----:B------:R-:W-:Y:S02]  /*dc50*/  FFMA.FTZ R29, R36, R24, R29 ;  /* 0x00000018241d7223 */ /* 0x000fe4000001001d */
[----:B------:R-:W-:-:S03]  /*dc60*/  FFMA.FTZ R30, R33, R25, R30 ;  /* 0x00000019211e7223 */ /* 0x000fc6000001001e */
[----:B------:R-:W-:Y:S02]  /*dc70*/  F2FP.F16.F32.PACK_AB R6, R29, R6 ;  /* 0x000000061d06723e */ /* 0x000fe400000000ff */
[----:B------:R-:W-:-:S05]  /*dc80*/  F2FP.F16.F32.PACK_AB R7, R30, R7 ;  /* 0x000000071e07723e */ /* 0x000fca00000000ff */
[----:B------:R0:W-:Y:S02]  /*dc90*/  STS.128 [R21+0x1000], R4 ;  /* 0x0010000415007388 */ /* 0x0001e40000000c00 */
.L_x_577:
[----:B------:R-:W-:Y:S05]  /*dca0*/  BSYNC B2 ;  /* 0x0000000000027941 */ /* 0x000fea0003800000 */
.L_x_576:
[----:B------:R-:W-:Y:S05]  /*dcb0*/  @P1 BRA `(.L_x_575) ;  /* 0x0000000000981947 */ /* 0x000fea0003800000 */
[----:B0-----:R-:W0:Y:S01]  /*dcc0*/  LDS.128 R4, [R21+0x5000] ;  /* 0x0050000015047984 */ /* 0x001e220000000c00 */
[--C-:B------:R-:W-:Y:S02]  /*dcd0*/  HADD2.F32 R31, -RZ, R9.reuse.H0_H0 ;  /* 0x20000009ff1f7230 */ /* 0x100fe40000004100 */
[----:B------:R-:W-:Y:S02]  /*dce0*/  HADD2.F32 R29, -RZ, R0.H0_H0 ;  /* 0x20000000ff1d7230 */ /* 0x000fe40000004100 */
[----:B------:R-:W-:Y:S02]  /*dcf0*/  HADD2.F32 R34, -RZ, R10.H0_H0 ;  /* 0x2000000aff227230 */ /* 0x000fe40000004100 */
[----:B------:R-:W-:Y:S02]  /*dd00*/  HADD2.F32 R32, -RZ, R8.H0_H0 ;  /* 0x20000008ff207230 */ /* 0x000fe40000004100 */
[----:B------:R-:W-:Y:S02]  /*dd10*/  HADD2.F32 R36, -RZ, R9.H1_H1 ;  /* 0x30000009ff247230 */ /* 0x000fe40000004100 */
[----:B------:R-:W-:-:S02]  /*dd20*/  HADD2.F32 R33, -RZ, R10.H1_H1 ;  /* 0x3000000aff217230 */ /* 0x000fc40000004100 */
        /* <DEDUP_REMOVED lines=19> */
[----:B------:R-:W-:Y:S02]  /*de60*/  HADD2.F32 R31, -RZ, R8.H1_H1 ;  /* 0x30000008ff1f7230 */ /* 0x000fe40000004100 */
        /* <DEDUP_REMOVED lines=11> */
.L_x_575:
[----:B------:R-:W-:Y:S05]  /*df20*/  BSYNC B1 ;  /* 0x0000000000017941 */ /* 0x000fea0003800000 */
.L_x_574:
[----:B01----:R-:W-:Y:S01]  /*df30*/  VIADD R4, R22, 0x40 ;  /* 0x0000004016047836 */ /* 0x003fe20000000000 */
[----:B------:R-:W-:Y:S04]  /*df40*/  BSSY B1, `(.L_x_578) ;  /* 0x0000056000017945 */ /* 0x000fe80003800000 */
        /* <DEDUP_REMOVED lines=45> */
.L_x_581:
[----:B------:R-:W-:Y:S05]  /*e220*/  BSYNC B2 ;  /* 0x0000000000027941 */ /* 0x000fea0003800000 */
.L_x_580:
        /* <DEDUP_REMOVED lines=39> */
.L_x_579:
[----:B------:R-:W-:Y:S05]  /*e4a0*/  BSYNC B1 ;  /* 0x0000000000017941 */ /* 0x000fea0003800000 */
.L_x_578:
[----:B01----:R-:W-:-:S05]  /*e4b0*/  VIADD R4, R22, 0x60 ;  /* 0x0000006016047836 */ /* 0x003fca0000000000 */
        /* <DEDUP_REMOVED lines=12> */
[----:B------:R-:W-:Y:S02]  /*e580*/  HADD2.F32 R30, -RZ, R12.H1_H1 ;  /* 0x3000000cff1e7230 */ /* 0x000fe40000004100 */
[----:B0-----:R-:W-:-:S02]  /*e590*/  HADD2.F32 R3, -RZ, R4.H0_H0 ;  /* 0x20000004ff037230 */ /* 0x001fc40000004100 */
[----:B------:R-:W-:Y:S02]  /*e5a0*/  HADD2.F32 R4, -RZ, R4.H1_H1 ;  /* 0x30000004ff047230 */ /* 0x000fe40000004100 */
[--C-:B------:R-:W-:Y:S02]  /*e5b0*/  HADD2.F32 R13, -RZ, R5.reuse.H0_H0 ;  /* 0x20000005ff0d7230 */ /* 0x100fe40000004100 */
[----:B------:R-:W-:Y:S02]  /*e5c0*/  HADD2.F32 R5, -RZ, R5.H1_H1 ;  /* 0x30000005ff057230 */ /* 0x000fe40000004100 */
[-C--:B------:R-:W-:Y:S01]  /*e5d0*/  FMUL.FTZ R20, R29, R4.reuse ;  /* 0x000000041d147220 */ /* 0x080fe20000410000 */
[----:B------:R-:W-:Y:S01]  /*e5e0*/  FMUL.FTZ R24, R25, R4 ;  /* 0x0000000419187220 */ /* 0x000fe20000410000 */
[----:B------:R-:W-:Y:S02]  /*e5f0*/  HADD2.F32 R14, -RZ, R6.H0_H0 ;  /* 0x20000006ff0e7230 */ /* 0x000fe40000004100 */
[----:B------:R-:W-:Y:S01]  /*e600*/  FMUL.FTZ R26, R31, R5 ;  /* 0x000000051f1a7220 */ /* 0x000fe20000410000 */
[----:B------:R-:W-:Y:S01]  /*e610*/  FFMA.FTZ R4, R25, R3, -R20 ;  /* 0x0000000319047223 */ /* 0x000fe20000010814 */
[----:B------:R-:W-:Y:S01]  /*e620*/  FMUL.FTZ R20, R27, R5 ;  /* 0x000000051b147220 */ /* 0x000fe20000410000 */
[----:B------:R-:W-:-:S02]  /*e630*/  HADD2.F32 R15, -RZ, R7.H0_H0 ;  /* 0x20000007ff0f7230 */ /* 0x000fc40000004100 */
[----:B------:R-:W-:Y:S01]  /*e640*/  FFMA.FTZ R5, R27, R13, -R26 ;  /* 0x0000000d1b057223 */ /* 0x000fe2000001081a */
[----:B------:R-:W-:Y:S02]  /*e650*/  HADD2.F32 R6, -RZ, R6.H1_H1 ;  /* 0x30000006ff067230 */ /* 0x000fe40000004100 */
[----:B------:R-:W-:Y:S01]  /*e660*/  FFMA.FTZ R3, R29, R3, R24 ;  /* 0x000000031d037223 */ /* 0x000fe20000010018 */
[----:B------:R-:W-:Y:S02]  /*e670*/  HADD2.F32 R7, -RZ, R7.H1_H1 ;  /* 0x30000007ff077230 */ /* 0x000fe40000004100 */
[----:B------:R-:W-:Y:S01]  /*e680*/  FFMA.FTZ R20, R31, R13, R20 ;  /* 0x0000000d1f147223 */ /* 0x000fe20000010014 */
[--C-:B------:R-:W-:Y:S02]  /*e690*/  HADD2.F32 R26, -RZ, R11.reuse.H1_H1 ;  /* 0x3000000bff1a7230 */ /* 0x100fe40000004100 */
[----:B------:R-:W-:Y:S01]  /*e6a0*/  HADD2.F32 R27, -RZ, R12.H0_H0 ;  /* 0x2000000cff1b7230 */ /* 0x000fe20000004100 */
[----:B------:R-:W-:Y:S01]  /*e6b0*/  F2FP.F16.F32.PACK_AB R4, R3, R4 ;  /* 0x000000040304723e */ /* 0x000fe200000000ff */
[----:B------:R-:W-:-:S02]  /*e6c0*/  HADD2.F32 R25, -RZ, R11.H0_H0 ;  /* 0x2000000bff197230 */ /* 0x000fc40000004100 */
[-C--:B------:R-:W-:Y:S01]  /*e6d0*/  FMUL.FTZ R11, R30, R6.reuse ;  /* 0x000000061e0b7220 */ /* 0x080fe20000410000 */
[----:B------:R-:W-:Y:S01]  /*e6e0*/  FMUL.FTZ R13, R26, R6 ;  /* 0x000000061a0d7220 */ /* 0x000fe20000410000 */
[----:B------:R-:W-:Y:S01]  /*e6f0*/  FMUL.FTZ R12, R27, R7 ;  /* 0x000000071b0c7220 */ /* 0x000fe20000410000 */
[----:B------:R-:W-:Y:S01]  /*e700*/  F2FP.F16.F32.PACK_AB R5, R20, R5 ;  /* 0x000000051405723e */ /* 0x000fe200000000ff */
[C---:B------:R-:W-:Y:S01]  /*e710*/  FMUL.FTZ R24, R25.reuse, R7 ;  /* 0x0000000719187220 */ /* 0x040fe20000410000 */
[-C--:B------:R-:W-:Y:S01]  /*e720*/  FFMA.FTZ R6, R26, R14.reuse, -R11 ;  /* 0x0000000e1a067223 */ /* 0x080fe2000001080b */
[----:B------:R-:W-:Y:S01]  /*e730*/  FFMA.FTZ R13, R30, R14, R13 ;  /* 0x0000000e1e0d7223 */ /* 0x000fe2000001000d */
[-C--:B------:R-:W-:Y:S01]  /*e740*/  FFMA.FTZ R7, R25, R15.reuse, -R12 ;  /* 0x0000000f19077223 */ /* 0x080fe2000001080c */
[----:B------:R-:W-:-:S03]  /*e750*/  FFMA.FTZ R24, R27, R15, R24 ;  /* 0x0000000f1b187223 */ /* 0x000fc60000010018 */
[----:B------:R-:W-:Y:S02]  /*e760*/  F2FP.F16.F32.PACK_AB R6, R13, R6 ;  /* 0x000000060d06723e */ /* 0x000fe400000000ff */
[----:B------:R-:W-:-:S05]  /*e770*/  F2FP.F16.F32.PACK_AB R7, R24, R7 ;  /* 0x000000071807723e */ /* 0x000fca00000000ff */
[----:B------:R0:W-:Y:S02]  /*e780*/  STS.128 [R21+0x3000], R4 ;  /* 0x0030000415007388 */ /* 0x0001e40000000c00 */
.L_x_584:
[----:B------:R-:W-:Y:S05]  /*e790*/  BSYNC B1 ;  /* 0x0000000000017941 */ /* 0x000fea0003800000 */
.L_x_583:
        /* <DEDUP_REMOVED lines=17> */
[----:B------:R-:W-:Y:S01]  /*e8b0*/  FFMA.FTZ R3, R27, R3, R20 ;  /* 0x000000031b037223 */ /* 0x000fe20000010014 */
[-C--:B------:R-:W-:Y:S01]  /*e8c0*/  FFMA.FTZ R5, R25, R11.reuse, -R24 ;  /* 0x0000000b19057223 */ /* 0x080fe20000010818 */
[----:B------:R-:W-:Y:S02]  /*e8d0*/  HADD2.F32 R6, -RZ, R6.H1_H1 ;  /* 0x30000006ff067230 */ /* 0x000fe40000004100 */
[----:B------:R-:W-:Y:S01]  /*e8e0*/  FFMA.FTZ R14, R29, R11, R14 ;  /* 0x0000000b1d0e7223 */ /* 0x000fe2000001000e */
[----:B------:R-:W-:Y:S01]  /*e8f0*/  HADD2.F32 R7, -RZ, R7.H1_H1 ;  /* 0x30000007ff077230 */ /* 0x000fe20000004100 */
[----:B------:R-:W-:Y:S01]  /*e900*/  F2FP.F16.F32.PACK_AB R4, R3, R4 ;  /* 0x000000040304723e */ /* 0x000fe200000000ff */
[----:B------:R-:W-:Y:S02]  /*e910*/  HADD2.F32 R24, -RZ, R9.H1_H1 ;  /* 0x30000009ff187230 */ /* 0x000fe40000004100 */
[----:B------:R-:W-:Y:S01]  /*e920*/  HADD2.F32 R20, -RZ, R0.H1_H1 ;  /* 0x30000000ff147230 */ /* 0x000fe20000004100 */
[----:B------:R-:W-:Y:S01]  /*e930*/  F2FP.F16.F32.PACK_AB R5, R14, R5 ;  /* 0x000000050e05723e */ /* 0x000fe200000000ff */
[----:B------:R-:W-:-:S02]  /*e940*/  HADD2.F32 R25, -RZ, R10.H1_H1 ;  /* 0x3000000aff197230 */ /* 0x000fc40000004100 */
[-C--:B------:R-:W-:Y:S01]  /*e950*/  FMUL.FTZ R9, R24, R6.reuse ;  /* 0x0000000618097220 */ /* 0x080fe20000410000 */
[----:B------:R-:W-:Y:S02]  /*e960*/  HADD2.F32 R15, -RZ, R8.H1_H1 ;  /* 0x30000008ff0f7230 */ /* 0x000fe40000004100 */
[C---:B------:R-:W-:Y:S01]  /*e970*/  FMUL.FTZ R11, R20.reuse, R6 ;  /* 0x00000006140b7220 */ /* 0x040fe20000410000 */
[-C--:B------:R-:W-:Y:S01]  /*e980*/  FMUL.FTZ R0, R25, R7.reuse ;  /* 0x0000000719007220 */ /* 0x080fe20000410000 */
[-C--:B------:R-:W-:Y:S01]  /*e990*/  FFMA.FTZ R6, R20, R12.reuse, -R9 ;  /* 0x0000000c14067223 */ /* 0x080fe20000010809 */
[C---:B------:R-:W-:Y:S01]  /*e9a0*/  FMUL.FTZ R8, R15.reuse, R7 ;  /* 0x000000070f087220 */ /* 0x040fe20000410000 */
[----:B------:R-:W-:Y:S01]  /*e9b0*/  FFMA.FTZ R11, R24, R12, R11 ;  /* 0x0000000c180b7223 */ /* 0x000fe2000001000b */
[-C--:B------:R-:W-:Y:S02]  /*e9c0*/  FFMA.FTZ R0, R15, R13.reuse, -R0 ;  /* 0x0000000d0f007223 */ /* 0x080fe40000010800 */
[----:B------:R-:W-:-:S02]  /*e9d0*/  FFMA.FTZ R7, R25, R13, R8 ;  /* 0x0000000d19077223 */ /* 0x000fc40000010008 */
[----:B------:R-:W-:-:S03]  /*e9e0*/  F2FP.F16.F32.PACK_AB R6, R11, R6 ;  /* 0x000000060b06723e */ /* 0x000fc600000000ff */
[----:B------:R-:W-:-:S05]  /*e9f0*/  F2FP.F16.F32.PACK_AB R7, R7, R0 ;  /* 0x000000000707723e */ /* 0x000fca00000000ff */
[----:B------:R1:W-:Y:S01]  /*ea00*/  STS.128 [R21+0x7000], R4 ;  /* 0x0070000415007388 */ /* 0x0003e20000000c00 */
[----:B------:R-:W-:Y:S05]  /*ea10*/  BRA `(.L_x_582) ;  /* 0x0000001c00ac7947 */ /* 0x000fea0003800000 */
.L_x_564:
[----:B------:R-:W-:-:S03]  /*ea20*/  UMOV UR4, 0xffffffff ;  /* 0xffffffff00047882 */ /* 0x000fc60000000000 */
[----:B------:R-:W-:Y:S05]  /*ea30*/  BRA.DIV UR4, `(.L_x_585) ;  /* 0x0000019604e87947 */ /* 0x000fea000b800000 */
[----:B------:R0:W2:Y:S04]  /*ea40*/  SHFL.IDX PT, R0, R25, RZ, 0x181f ;  /* 0x00181fff19007589 */ /* 0x0000a800000e0000 */
[----:B------:R0:W3:Y:S04]  /*ea50*/  SHFL.IDX PT, R3, R24, RZ, 0x181f ;  /* 0x00181fff18037589 */ /* 0x0000e800000e0000 */
[----:B------:R0:W4:Y:S04]  /*ea60*/  SHFL.IDX PT, R20, R27, RZ, 0x181f ;  /* 0x00181fff1b147589 */ /* 0x00012800000e0000 */
[----:B-1----:R0:W1:Y:S02]  /*ea70*/  SHFL.IDX PT, R14, R26, RZ, 0x181f ;  /* 0x00181fff1a0e7589 */ /* 0x00206400000e0000 */
.L_x_822:
[----:B------:R-:W5:Y:S01]  /*ea80*/  LDL R11, [R1+0x78] ;  /* 0x00007800010b7983 */ /* 0x000f620000100800 */
[----:B------:R-:W-:Y:S01]  /*ea90*/  ULDC UR4, c[0x0][0x448] ;  /* 0x0001120000047ab9 */ /* 0x000fe20000000800 */
[----:B------:R-:W-:Y:S01]  /*eaa0*/  BSSY B1, `(.L_x_586) ;  /* 0x0000019000017945 */ /* 0x000fe20003800000 */
[----:B0-----:R-:W-:Y:S01]  /*eab0*/  IMAD R24, R161, UR4, RZ ;  /* 0x00000004a1187c24 */ /* 0x001fe2000f8e02ff */
[----:B------:R-:W-:Y:S02]  /*eac0*/  CS2R R8, SRZ ;  /* 0x0000000000087805 */ /* 0x000fe4000001ff00 */
[----:B------:R-:W-:Y:S02]  /*ead0*/  CS2R R6, SRZ ;  /* 0x0000000000067805 */ /* 0x000fe4000001ff00 */
[----:B------:R-:W-:Y:S01]  /*eae0*/  ISETP.GE.AND P0, PT, R5, R24, PT ;  /* 0x000000180500720c */ /* 0x000fe20003f06270 */
[----:B------:R-:W-:Y:S01]  /*eaf0*/  IMAD R24, R149, -0x80, R24 ;  /* 0xffffff8095187824 */ /* 0x000fe200078e0218 */
[----:B-----5:R-:W-:-:S04]  /*eb00*/  LEA.HI R4, R11, R11, RZ, 0x1 ;  /* 0x0000000b0b047211 */ /* 0x020fc800078f08ff */
[----:B------:R-:W-:Y:S02]  /*eb10*/  LOP3.LUT R10, R4, 0xfffffffe, RZ, 0xc0, !PT ;  /* 0xfffffffe040a7812 */ /* 0x000fe400078ec0ff */
[----:B------:R-:W-:-:S03]  /*eb20*/  CS2R R4, SRZ ;  /* 0x0000000000047805 */ /* 0x000fc6000001ff00 */
[----:B------:R-:W-:Y:S01]  /*eb30*/  IMAD.IADD R27, R11, 0x1, -R10 ;  /* 0x000000010b1b7824 */ /* 0x000fe200078e0a0a */
[----:B------:R-:W-:Y:S01]  /*eb40*/  CS2R R10, SRZ ;  /* 0x00000000000a7805 */ /* 0x000fe2000001ff00 */
[----:B------:R-:W-:Y:S06]  /*eb50*/  @P0 BRA `(.L_x_587) ;  /* 0x0000000000340947 */ /* 0x000fec0003800000 */
[----:B------:R-:W-:Y:S01]  /*eb60*/  ULDC UR4, c[0x0][0x3f4] ;  /* 0x0000fd0000047ab9 */ /* 0x000fe20000000800 */
[C---:B------:R-:W-:Y:S01]  /*eb70*/  IMAD.SHL.U32 R15, R16.reuse, 0x2, RZ ;  /* 0x00000002100f7824 */ /* 0x040fe200078e00ff */
[C---:B------:R-:W-:Y:S02]  /*eb80*/  ISETP.GE.AND P2, PT, R16.reuse, UR4, PT ;  /* 0x0000000410007c0c */ /* 0x040fe4000bf46270 */
[----:B------:R-:W-:Y:S02]  /*eb90*/  SHF.L.U64.HI R9, R16, 0x1, R17 ;  /* 0x0000000110097819 */ /* 0x000fe40000010211 */
[-C--:B---3--:R-:W-:Y:S02]  /*eba0*/  IADD3 R12, P0, R3, R15.reuse, RZ ;  /* 0x0000000f030c7210 */ /* 0x088fe40007f1e0ff */
[----:B-1----:R-:W-:-:S03]  /*ebb0*/  IADD3 R14, P1, R14, R15, RZ ;  /* 0x0000000f0e0e7210 */ /* 0x002fc60007f3e0ff */
[----:B--2---:R-:W-:Y:S01]  /*ebc0*/  IMAD.X R13, R0, 0x1, R9, P0 ;  /* 0x00000001000d7824 */ /* 0x004fe200000e0609 */
[----:B----4-:R-:W-:Y:S02]  /*ebd0*/  IADD3.X R15, R20, R9, RZ, P1, !PT ;  /* 0x00000009140f7210 */ /* 0x010fe40000ffe4ff */
[----:B------:R-:W-:Y:S01]  /*ebe0*/  CS2R R8, SRZ ;  /* 0x0000000000087805 */ /* 0x000fe2000001ff00 */
[----:B------:R-:W-:Y:S06]  /*ebf0*/  @P2 BRA `(.L_x_587) ;  /* 0x00000000000c2947 */ /* 0x000fec0003800000 */
[----:B------:R-:W-:Y:S02]  /*ec00*/  ULDC.64 UR4, c[0x0][0x208] ;  /* 0x0000820000047ab9 */ /* 0x000fe40000000a00 */
[----:B------:R0:W5:Y:S04]  /*ec10*/  LD.E.128 R4, desc[UR4][R12.64] ;  /* 0x000000040c047980 */ /* 0x000168000c101d00 */
[----:B------:R0:W5:Y:S02]  /*ec20*/  LD.E.128 R8, desc[UR4][R14.64] ;  /* 0x000000040e087980 */ /* 0x000164000c101d00 */
.L_x_587:
[----:B------:R-:W-:Y:S05]  /*ec30*/  BSYNC B1 ;  /* 0x0000000000017941 */ /* 0x000fea0003800000 */
.L_x_586:
[----:B------:R-:W-:Y:S01]  /*ec40*/  SHF.L.U32 R27, R27, 0x1f, RZ ;  /* 0x0000001f1b1b7819 */ /* 0x000fe200000006ff */
[----:B---3--:R-:W3:Y:S01]  /*ec50*/  LDC R3, c[0x0][0x3f4] ;  /* 0x0000fd00ff037b82 */ /* 0x008ee20000000800 */
[--C-:B0----5:R-:W-:Y:S01]  /*ec60*/  IMAD.MOV.U32 R12, RZ, RZ, R5.reuse ;  /* 0x000000ffff0c7224 */ /* 0x121fe200078e0005 */
[--C-:B-1----:R-:W-:Y:S01]  /*ec70*/  SHF.R.U64 R14, R4, 0x10, R5.reuse ;  /* 0x00000010040e7819 */ /* 0x102fe20000001205 */
[----:B------:R-:W-:Y:S01]  /*ec80*/  IMAD.MOV.U32 R13, RZ, RZ, R6 ;  /* 0x000000ffff0d7224 */ /* 0x000fe200078e0006 */
[----:B----4-:R-:W-:Y:S01]  /*ec90*/  SHF.R.U32.HI R20, RZ, 0x10, R5 ;  /* 0x00000010ff147819 */ /* 0x010fe20000011605 */
[--C-:B------:R-:W-:Y:S01]  /*eca0*/  IMAD.MOV.U32 R5, RZ, RZ, R7.reuse ;  /* 0x000000ffff057224 */ /* 0x100fe200078e0007 */
[--C-:B------:R-:W-:Y:S01]  /*ecb0*/  SHF.R.U64 R25, R6, 0x10, R7.reuse ;  /* 0x0000001006197819 */ /* 0x100fe20000001207 */
[----:B--2---:R-:W-:Y:S01]  /*ecc0*/  IMAD.MOV.U32 R0, RZ, RZ, R4 ;  /* 0x000000ffff007224 */ /* 0x004fe200078e0004 */
[----:B------:R-:W0:Y:S01]  /*ecd0*/  SYNCS.PHASECHK.TRANS64.TRYWAIT P4, [R2+URZ+0x34800], R27 ;  /* 0x0348001b020075a7 */ /* 0x000e22000808017f */
[----:B------:R-:W-:Y:S01]  /*ece0*/  SHF.R.U32.HI R26, RZ, 0x10, R7 ;  /* 0x00000010ff1a7819 */ /* 0x000fe20000011607 */
[----:B------:R-:W-:Y:S01]  /*ecf0*/  IMAD.MOV.U32 R15, RZ, RZ, R8 ;  /* 0x000000ffff0f7224 */ /* 0x000fe200078e0008 */
[----:B------:R-:W-:Y:S01]  /*ed00*/  PRMT R13, R13, 0x5410, R5 ;  /* 0x000054100d0d7816 */ /* 0x000fe20000000005 */
[----:B------:R-:W-:Y:S01]  /*ed10*/  IMAD.MOV.U32 R6, RZ, RZ, R10 ;  /* 0x000000ffff067224 */ /* 0x000fe200078e000a */
[----:B------:R-:W-:Y:S01]  /*ed20*/  MOV R4, R9 ;  /* 0x0000000900047202 */ /* 0x000fe20000000f00 */
[----:B------:R-:W-:Y:S01]  /*ed30*/  VIADD R31, R22, 0x20 ;  /* 0x00000020161f7836 */ /* 0x000fe20000000000 */
[----:B------:R-:W-:Y:S01]  /*ed40*/  SHF.R.U64 R8, R8, 0x10, R9 ;  /* 0x0000001008087819 */ /* 0x000fe20000001209 */
[----:B------:R-:W-:Y:S01]  /*ed50*/  VIADD R30, R22, 0x40 ;  /* 0x00000040161e7836 */ /* 0x000fe20000000000 */
[--C-:B------:R-:W-:Y:S01]  /*ed60*/  SHF.R.U64 R10, R10, 0x10, R11.reuse ;  /* 0x000000100a0a7819 */ /* 0x100fe2000000120b */
[----:B------:R-:W-:Y:S01]  /*ed70*/  IMAD.MOV.U32 R7, RZ, RZ, R11 ;  /* 0x000000ffff077224 */ /* 0x000fe200078e000b */
[----:B------:R-:W-:Y:S01]  /*ed80*/  VIMNMX R5, R24, 0x80, PT ;  /* 0x0000008018057848 */ /* 0x000fe20003fe0100 */
[----:B------:R-:W-:Y:S01]  /*ed90*/  VIADD R29, R22, 0x60 ;  /* 0x00000060161d7836 */ /* 0x000fe20000000000 */
[----:B------:R-:W-:Y:S01]  /*eda0*/  SHF.R.U32.HI R9, RZ, 0x10, R9 ;  /* 0x00000010ff097819 */ /* 0x000fe20000011609 */
[----:B------:R-:W-:Y:S01]  /*edb0*/  BSSY B1, `(.L_x_588) ;  /* 0x000000f000017945 */ /* 0x000fe20003800000 */
[----:B------:R-:W-:-:S02]  /*edc0*/  SHF.R.U32.HI R11, RZ, 0x10, R11 ;  /* 0x00000010ff0b7819 */ /* 0x000fc4000001160b */
[----:B---3--:R-:W-:Y:S02]  /*edd0*/  ISETP.GE.AND P0, PT, R16, R3, PT ;  /* 0x000000031000720c */ /* 0x008fe40003f06270 */
[----:B------:R-:W-:Y:S02]  /*ede0*/  PRMT R0, R0, 0x5410, R12 ;  /* 0x0000541000007816 */ /* 0x000fe4000000000c */
[----:B------:R-:W-:Y:S02]  /*edf0*/  PRMT R12, R14, 0x5410, R20 ;  /* 0x000054100e0c7816 */ /* 0x000fe40000000014 */
[----:B------:R-:W-:Y:S02]  /*ee00*/  PRMT R14, R25, 0x5410, R26 ;  /* 0x00005410190e7816 */ /* 0x000fe4000000001a */
[-C--:B------:R-:W-:Y:S02]  /*ee10*/  ISETP.GE.OR P3, PT, R22, R5.reuse, P0 ;  /* 0x000000051600720c */ /* 0x080fe40000766670 */
[----:B------:R-:W-:-:S02]  /*ee20*/  ISETP.GE.OR P2, PT, R31, R5, P0 ;  /* 0x000000051f00720c */ /* 0x000fc40000746670 */
[-C--:B------:R-:W-:Y:S02]  /*ee30*/  ISETP.GE.OR P1, PT, R30, R5.reuse, P0 ;  /* 0x000000051e00720c */ /* 0x080fe40000726670 */
[----:B------:R-:W-:Y:S02]  /*ee40*/  PRMT R15, R15, 0x5410, R4 ;  /* 0x000054100f0f7816 */ /* 0x000fe40000000004 */
[----:B------:R-:W-:Y:S02]  /*ee50*/  ISETP.GE.OR P0, PT, R29, R5, P0 ;  /* 0x000000051d00720c */ /* 0x000fe40000706670 */
[----:B------:R-:W-:Y:S02]  /*ee60*/  PRMT R20, R8, 0x5410, R9 ;  /* 0x0000541008147816 */ /* 0x000fe40000000009 */
[----:B------:R-:W-:Y:S02]  /*ee70*/  PRMT R24, R6, 0x5410, R7 ;  /* 0x0000541006187816 */ /* 0x000fe40000000007 */
[----:B------:R-:W-:Y:S01]  /*ee80*/  PRMT R25, R10, 0x5410, R11 ;  /* 0x000054100a197816 */ /* 0x000fe2000000000b */
[----:B0-----:R-:W-:Y:S06]  /*ee90*/  @!P4 BRA `(.L_x_589) ;  /* 0x000001940040c947 */ /* 0x001fec0003800000 */
.L_x_823:
[----:B------:R-:W-:Y:S05]  /*eea0*/  BSYNC B1 ;  /* 0x0000000000017941 */ /* 0x000fea0003800000 */
.L_x_588:
[----:B------:R-:W-:Y:S04]  /*eeb0*/  BSSY B1, `(.L_x_590) ;  /* 0x0000068000017945 */ /* 0x000fe80003800000 */
[----:B------:R-:W-:Y:S05]  /*eec0*/  @P3 BRA `(.L_x_591) ;  /* 0x0000000400983947 */ /* 0x000fea0003800000 */
[----:B------:R-:W1:Y:S01]  /*eed0*/  S2R R5, SR_TID.X ;  /* 0x0000000000057919 */ /* 0x000e620000002100 */
[----:B------:R-:W-:Y:S02]  /*eee0*/  IMAD.SHL.U32 R6, R22, 0x40, RZ ;  /* 0x0000004016067824 */ /* 0x000fe400078e00ff */
[----:B------:R-:W-:Y:S01]  /*eef0*/  HADD2.F32 R38, -RZ, R15.H0_H0 ;  /* 0x2000000fff267230 */ /* 0x000fe20000004100 */
[----:B------:R-:W2:Y:S01]  /*ef00*/  S2R R8, SR_TID.X ;  /* 0x0000000000087919 */ /* 0x000ea20000002100 */
[----:B------:R-:W-:Y:S02]  /*ef10*/  HADD2.F32 R36, -RZ, R0.H0_H0 ;  /* 0x20000000ff247230 */ /* 0x000fe40000004100 */
[----:B------:R-:W-:Y:S02]  /*ef20*/  HADD2.F32 R39, -RZ, R20.H0_H0 ;  /* 0x20000014ff277230 */ /* 0x000fe40000004100 */
[----:B------:R-:W-:Y:S01]  /*ef30*/  HADD2.F32 R37, -RZ, R12.H0_H0 ;  /* 0x2000000cff257230 */ /* 0x000fe20000004100 */
[----:B-1----:R-:W-:-:S04]  /*ef40*/  IADD3 R5, R5, -0x80, RZ ;  /* 0xffffff8005057810 */ /* 0x002fc80007ffe0ff */
[----:B------:R-:W-:Y:S01]  /*ef50*/  SHF.R.S32.HI R4, RZ, 0x1f, R5 ;  /* 0x0000001fff047819 */ /* 0x000fe20000011405 */
[----:B--2---:R-:W-:-:S03]  /*ef60*/  VIADD R8, R8, 0xffffff80 ;  /* 0xffffff8008087836 */ /* 0x004fc60000000000 */
[----:B------:R-:W-:Y:S02]  /*ef70*/  LEA.HI R4, R4, R5, RZ, 0x3 ;  /* 0x0000000504047211 */ /* 0x000fe400078f18ff */
[----:B------:R-:W-:Y:S02]  /*ef80*/  SHF.R.S32.HI R10, RZ, 0x1f, R8 ;  /* 0x0000001fff0a7819 */ /* 0x000fe40000011408 */
[----:B------:R-:W-:Y:S02]  /*ef90*/  LOP3.LUT R4, R4, 0xfffffff8, RZ, 0xc0, !PT ;  /* 0xfffffff804047812 */ /* 0x000fe400078ec0ff */
[----:B------:R-:W-:-:S03]  /*efa0*/  LEA.HI R10, R10, R8, RZ, 0x6 ;  /* 0x000000080a0a7211 */ /* 0x000fc600078f30ff */
[----:B------:R-:W-:Y:S01]  /*efb0*/  IMAD.IADD R4, R5, 0x1, -R4 ;  /* 0x0000000105047824 */ /* 0x000fe200078e0a04 */
[----:B------:R-:W-:-:S04]  /*efc0*/  SHF.L.U32 R10, R10, 0x3, RZ ;  /* 0x000000030a0a7819 */ /* 0x000fc800000006ff */
[----:B------:R-:W-:Y:S02]  /*efd0*/  LEA.HI R4, R3, R4, RZ, 0x1d ;  /* 0x0000000403047211 */ /* 0x000fe400078fe8ff */
[----:B------:R-:W-:Y:S02]  /*efe0*/  LOP3.LUT R10, R10, 0xfffffe00, RZ, 0xc0, !PT ;  /* 0xfffffe000a0a7812 */ /* 0x000fe400078ec0ff */
[----:B------:R-:W-:Y:S01]  /*eff0*/  SHF.R.S32.HI R7, RZ, 0x1f, R4 ;  /* 0x0000001fff077819 */ /* 0x000fe20000011404 */
[----:B------:R-:W-:-:S03]  /*f000*/  IMAD.SHL.U32 R5, R4, 0x8, RZ ;  /* 0x0000000804057824 */ /* 0x000fc600078e00ff */
[----:B------:R-:W-:Y:S02]  /*f010*/  LEA.HI R7, R7, R4, RZ, 0x3 ;  /* 0x0000000407077211 */ /* 0x000fe400078f18ff */
[----:B------:R-:W-:-:S03]  /*f020*/  LOP3.LUT R5, R5, 0x38, RZ, 0xc0, !PT ;  /* 0x0000003805057812 */ /* 0x000fc600078ec0ff */
[----:B------:R-:W-:Y:S01]  /*f030*/  IMAD.SHL.U32 R7, R7, 0x400, RZ ;  /* 0x0000040007077824 */ /* 0x000fe200078e00ff */
[----:B------:R-:W-:Y:S02]  /*f040*/  LOP3.LUT R5, R5, 0x1c0, R6, 0xf8, !PT ;  /* 0x000001c005057812 */ /* 0x000fe400078ef806 */
[----:B------:R-:W-:Y:S02]  /*f050*/  LOP3.LUT R6, R6, 0x1c0, RZ, 0xc0, !PT ;  /* 0x000001c006067812 */ /* 0x000fe400078ec0ff */
[----:B------:R-:W-:Y:S02]  /*f060*/  LOP3.LUT R8, R7, 0x7fffe000, RZ, 0xc0, !PT ;  /* 0x7fffe00007087812 */ /* 0x000fe400078ec0ff */
[----:B------:R-:W-:-:S04]  /*f070*/  SHF.R.U32.HI R6, RZ, 0x3, R6 ;  /* 0x00000003ff067819 */ /* 0x000fc80000011606 */
[----:B------:R-:W-:Y:S02]  /*f080*/  LOP3.LUT R9, R5, R6, RZ, 0x3c, !PT ;  /* 0x0000000605097212 */ /* 0x000fe400078e3cff */
[----:B------:R-:W0:Y:S02]  /*f090*/  LDS.128 R4, [R21] ;  /* 0x0000000015047984 */ /* 0x000e240000000c00 */
[----:B------:R-:W-:-:S05]  /*f0a0*/  IADD3 R9, R9, R8, R10 ;  /* 0x0000000809097210 */ /* 0x000fca0007ffe00a */
[----:B------:R-:W-:-:S05]  /*f0b0*/  IMAD R26, R9, 0x2, R2 ;  /* 0x00000002091a7824 */ /* 0x000fca00078e0202 */
[----:B------:R-:W1:Y:S01]  /*f0c0*/  LDS.128 R8, [R26+0x16400] ;  /* 0x016400001a087984 */ /* 0x000e620000000c00 */
[--C-:B0-----:R-:W-:Y:S02]  /*f0d0*/  HADD2.F32 R27, -RZ, R4.reuse.H0_H0 ;  /* 0x20000004ff1b7230 */ /* 0x101fe40000004100 */
[----:B------:R-:W-:Y:S02]  /*f0e0*/  HADD2.F32 R4, -RZ, R4.H1_H1 ;  /* 0x30000004ff047230 */ /* 0x000fe40000004100 */
[--C-:B------:R-:W-:Y:S02]  /*f0f0*/  HADD2.F32 R29, -RZ, R5.reuse.H0_H0 ;  /* 0x20000005ff1d7230 */ /* 0x100fe40000004100 */
[----:B------:R-:W-:Y:S02]  /*f100*/  HADD2.F32 R5, -RZ, R5.H1_H1 ;  /* 0x30000005ff057230 */ /* 0x000fe40000004100 */
[--C-:B------:R-:W-:Y:S02]  /*f110*/  HADD2.F32 R30, -RZ, R6.reuse.H0_H0 ;  /* 0x20000006ff1e7230 */ /* 0x100fe40000004100 */
[----:B------:R-:W-:-:S02]  /*f120*/  HADD2.F32 R6, -RZ, R6.H1_H1 ;  /* 0x30000006ff067230 */ /* 0x000fc40000004100 */
[--C-:B-1----:R-:W-:Y:S02]  /*f130*/  HADD2.F32 R32, -RZ, R8.reuse.H0_H0 ;  /* 0x20000008ff207230 */ /* 0x102fe40000004100 */
[----:B------:R-:W-:Y:S02]  /*f140*/  HADD2.F32 R8, -RZ, R8.H1_H1 ;  /* 0x30000008ff087230 */ /* 0x000fe40000004100 */
[--C-:B------:R-:W-:Y:S02]  /*f150*/  HADD2.F32 R33, -RZ, R9.reuse.H0_H0 ;  /* 0x20000009ff217230 */ /* 0x100fe40000004100 */
[C---:B------:R-:W-:Y:S01]  /*f160*/  FMUL.FTZ R40, R32.reuse, R38 ;  /* 0x0000002620287220 */ /* 0x040fe20000410000 */
[-C--:B------:R-:W-:Y:S01]  /*f170*/  FMUL.FTZ R32, R32, R36.reuse ;  /* 0x0000002420207220 */ /* 0x080fe20000410000 */
[----:B------:R-:W-:Y:S01]  /*f180*/  FMUL.FTZ R41, R8, R39 ;  /* 0x0000002708297220 */ /* 0x000fe20000410000 */
[----:B------:R-:W-:Y:S02]  /*f190*/  HADD2.F32 R9, -RZ, R9.H1_H1 ;  /* 0x30000009ff097230 */ /* 0x000fe40000004100 */
[----:B------:R-:W-:Y:S01]  /*f1a0*/  FFMA.FTZ R40, R27, R36, -R40 ;  /* 0x000000241b287223 */ /* 0x000fe20000010828 */
[----:B------:R-:W-:-:S02]  /*f1b0*/  HADD2.F32 R36, -RZ, R15.H1_H1 ;  /* 0x3000000fff247230 */ /* 0x000fc40000004100 */
[----:B------:R-:W-:Y:S01]  /*f1c0*/  FFMA.FTZ R38, R27, R38, R32 ;  /* 0x000000261b267223 */ /* 0x000fe20000010020 */
[----:B------:R-:W-:Y:S02]  /*f1d0*/  HADD2.F32 R32, -RZ, R0.H1_H1 ;  /* 0x30000000ff207230 */ /* 0x000fe40000004100 */
[-C--:B------:R-:W-:Y:S01]  /*f1e0*/  FMUL.FTZ R27, R8, R37.reuse ;  /* 0x00000025081b7220 */ /* 0x080fe20000410000 */
[C---:B------:R-:W-:Y:S01]  /*f1f0*/  FFMA.FTZ R41, R4.reuse, R37, -R41 ;  /* 0x0000002504297223 */ /* 0x040fe20000010829 */
[C---:B------:R-:W-:Y:S01]  /*f200*/  FMUL.FTZ R42, R33.reuse, R36 ;  /* 0x00000024212a7220 */ /* 0x040fe20000410000 */
[----:B------:R-:W-:Y:S02]  /*f210*/  HADD2.F32 R8, -RZ, R20.H1_H1 ;  /* 0x30000014ff087230 */ /* 0x000fe40000004100 */
[-C--:B------:R-:W-:Y:S01]  /*f220*/  FMUL.FTZ R33, R33, R32.reuse ;  /* 0x0000002021217220 */ /* 0x080fe20000410000 */
[----:B------:R-:W-:Y:S01]  /*f230*/  FFMA.FTZ R39, R4, R39, R27 ;  /* 0x0000002704277223 */ /* 0x000fe2000001001b */
[----:B------:R-:W-:Y:S01]  /*f240*/  FFMA.FTZ R42, R29, R32, -R42 ;  /* 0x000000201d2a7223 */ /* 0x000fe2000001082a */
[----:B------:R-:W-:-:S02]  /*f250*/  HADD2.F32 R4, -RZ, R12.H1_H1 ;  /* 0x3000000cff047230 */ /* 0x000fc40000004100 */
[----:B------:R-:W-:Y:S01]  /*f260*/  FFMA.FTZ R36, R29, R36, R33 ;  /* 0x000000241d247223 */ /* 0x000fe20000010021 */
[----:B------:R-:W-:Y:S02]  /*f270*/  HADD2.F32 R34, -RZ, R10.H0_H0 ;  /* 0x2000000aff227230 */ /* 0x000fe40000004100 */
[C---:B------:R-:W-:Y:S01]  /*f280*/  FMUL.FTZ R32, R9.reuse, R8 ;  /* 0x0000000809207220 */ /* 0x040fe20000410000 */
[----:B------:R-:W-:Y:S02]  /*f290*/  HADD2.F32 R29, -RZ, R24.H0_H0 ;  /* 0x20000018ff1d7230 */ /* 0x000fe40000004100 */
[-C--:B------:R-:W-:Y:S01]  /*f2a0*/  FMUL.FTZ R44, R9, R4.reuse ;  /* 0x00000004092c7220 */ /* 0x080fe20000410000 */
[----:B------:R-:W-:Y:S02]  /*f2b0*/  HADD2.F32 R27, -RZ, R13.H0_H0 ;  /* 0x2000000dff1b7230 */ /* 0x000fe40000004100 */
[----:B------:R-:W-:Y:S01]  /*f2c0*/  FFMA.FTZ R37, R5, R4, -R32 ;  /* 0x0000000405257223 */ /* 0x000fe20000010820 */
[----:B------:R-:W-:-:S02]  /*f2d0*/  HADD2.F32 R10, -RZ, R10.H1_H1 ;  /* 0x3000000aff0a7230 */ /* 0x000fc40000004100 */
[C---:B------:R-:W-:Y:S01]  /*f2e0*/  FMUL.FTZ R45, R34.reuse, R29 ;  /* 0x0000001d222d7220 */ /* 0x040fe20000410000 */
[----:B------:R-:W-:Y:S02]  /*f2f0*/  HADD2.F32 R33, -RZ, R25.H0_H0 ;  /* 0x20000019ff217230 */ /* 0x000fe40000004100 */
[-C--:B------:R-:W-:Y:S01]  /*f300*/  FMUL.FTZ R34, R34, R27.reuse ;  /* 0x0000001b22227220 */ /* 0x080fe20000410000 */
[----:B------:R-:W-:Y:S02]  /*f310*/  HADD2.F32 R9, -RZ, R14.H0_H0 ;  /* 0x2000000eff097230 */ /* 0x000fe40000004100 */
[----:B------:R-:W-:Y:S01]  /*f320*/  FFMA.FTZ R43, R5, R8, R44 ;  /* 0x00000008052b7223 */ /* 0x000fe2000001002c */
[----:B------:R-:W-:Y:S01]  /*f330*/  FFMA.FTZ R45, R30, R27, -R45 ;  /* 0x0000001b1e2d7223 */ /* 0x000fe2000001082d */
[--C-:B------:R-:W-:Y:S02]  /*f340*/  HADD2.F32 R35, -RZ, R11.reuse.H0_H0 ;  /* 0x2000000bff237230 */ /* 0x100fe40000004100 */
[----:B------:R-:W-:Y:S01]  /*f350*/  FMUL.FTZ R5, R10, R33 ;  /* 0x000000210a057220 */ /* 0x000fe20000410000 */
[----:B------:R-:W-:Y:S01]  /*f360*/  FFMA.FTZ R34, R30, R29, R34 ;  /* 0x0000001d1e227223 */ /* 0x000fe20000010022 */
[----:B------:R-:W-:Y:S01]  /*f370*/  FMUL.FTZ R27, R10, R9 ;  /* 0x000000090a1b7220 */ /* 0x000fe20000410000 */
[----:B------:R-:W-:-:S02]  /*f380*/  HADD2.F32 R11, -RZ, R11.H1_H1 ;  /* 0x3000000bff0b7230 */ /* 0x000fc40000004100 */
[C---:B------:R-:W-:Y:S01]  /*f390*/  FFMA.FTZ R32, R6.reuse, R9, -R5 ;  /* 0x0000000906207223 */ /* 0x040fe20000010805 */
[----:B------:R-:W-:Y:S02]  /*f3a0*/  HADD2.F32 R10, -RZ, R24.H1_H1 ;  /* 0x30000018ff0a7230 */ /* 0x000fe40000004100 */
[----:B------:R-:W-:Y:S01]  /*f3b0*/  FFMA.FTZ R27, R6, R33, R27 ;  /* 0x00000021061b7223 */ /* 0x000fe2000001001b */
[----:B------:R-:W-:Y:S01]  /*f3c0*/  HADD2.F32 R30, -RZ, R25.H1_H1 ;  /* 0x30000019ff1e7230 */ /* 0x000fe20000004100 */
[----:B------:R-:W-:Y:S01]  /*f3d0*/  F2FP.F16.F32.PACK_AB R9, R43, R36 ;  /* 0x000000242b09723e */ /* 0x000fe200000000ff */
[----:B------:R-:W-:Y:S02]  /*f3e0*/  HADD2.F32 R4, -RZ, R13.H1_H1 ;  /* 0x3000000dff047230 */ /* 0x000fe40000004100 */
[----:B------:R-:W-:Y:S01]  /*f3f0*/  FMUL.FTZ R6, R35, R10 ;  /* 0x0000000a23067220 */ /* 0x000fe20000410000 */
[----:B------:R-:W-:Y:S02]  /*f400*/  HADD2.F32 R8, -RZ, R14.H1_H1 ;  /* 0x3000000eff087230 */ /* 0x000fe40000004100 */
[----:B------:R-:W-:Y:S01]  /*f410*/  FMUL.FTZ R44, R11, R30 ;  /* 0x0000001e0b2c7220 */ /* 0x000fe20000410000 */
[----:B------:R-:W-:-:S02]  /*f420*/  HADD2.F32 R31, -RZ, R7.H0_H0 ;  /* 0x20000007ff1f7230 */ /* 0x000fc40000004100 */
[----:B------:R-:W-:Y:S01]  /*f430*/  FMUL.FTZ R35, R35, R4 ;  /* 0x0000000423237220 */ /* 0x000fe20000410000 */
[----:B------:R-:W-:Y:S02]  /*f440*/  HADD2.F32 R7, -RZ, R7.H1_H1 ;  /* 0x30000007ff077230 */ /* 0x000fe40000004100 */
[----:B------:R-:W-:Y:S01]  /*f450*/  FMUL.FTZ R5, R11, R8 ;  /* 0x000000080b057220 */ /* 0x000fe20000410000 */
[C---:B------:R-:W-:Y:S01]  /*f460*/  FFMA.FTZ R11, R31.reuse, R4, -R6 ;  /* 0x000000041f0b7223 */ /* 0x040fe20000010806 */
[----:B------:R-:W-:Y:S01]  /*f470*/  FFMA.FTZ R35, R31, R10, R35 ;  /* 0x0000000a1f237223 */ /* 0x000fe20000010023 */
[C---:B------:R-:W-:Y:S01]  /*f480*/  FFMA.FTZ R44, R7.reuse, R8, -R44 ;  /* 0x00000008072c7223 */ /* 0x040fe2000001082c */
[----:B------:R-:W-:Y:S01]  /*f490*/  FFMA.FTZ R30, R7, R30, R5 ;  /* 0x0000001e071e7223 */ /* 0x000fe20000010005 */
[----:B------:R-:W-:Y:S02]  /*f4a0*/  F2FP.F16.F32.PACK_AB R4, R41, R40 ;  /* 0x000000282904723e */ /* 0x000fe400000000ff */
[----:B------:R-:W-:-:S02]  /*f4b0*/  F2FP.F16.F32.PACK_AB R5, R37, R42 ;  /* 0x0000002a2505723e */ /* 0x000fc400000000ff */
[----:B------:R-:W-:Y:S02]  /*f4c0*/  F2FP.F16.F32.PACK_AB R6, R32, R45 ;  /* 0x0000002d2006723e */ /* 0x000fe400000000ff */
[----:B------:R-:W-:Y:S02]  /*f4d0*/  F2FP.F16.F32.PACK_AB R7, R44, R11 ;  /* 0x0000000b2c07723e */ /* 0x000fe400000000ff */
[----:B------:R-:W-:Y:S02]  /*f4e0*/  F2FP.F16.F32.PACK_AB R8, R39, R38 ;  /* 0x000000262708723e */ /* 0x000fe400000000ff */
[----:B------:R-:W-:Y:S01]  /*f4f0*/  F2FP.F16.F32.PACK_AB R10, R27, R34 ;  /* 0x000000221b0a723e */ /* 0x000fe200000000ff */
[----:B------:R1:W-:Y:S01]  /*f500*/  STS.128 [R21], R4 ;  /* 0x0000000415007388 */ /* 0x0003e20000000c00 */
[----:B------:R-:W-:-:S05]  /*f510*/  F2FP.F16.F32.PACK_AB R11, R30, R35 ;  /* 0x000000231e0b723e */ /* 0x000fca00000000ff */
[----:B------:R1:W-:Y:S02]  /*f520*/  STS.128 [R26+0x16400], R8 ;  /* 0x016400081a007388 */ /* 0x0003e40000000c00 */
.L_x_591:
[----:B------:R-:W-:Y:S05]  /*f530*/  BSYNC B1 ;  /* 0x0000000000017941 */ /* 0x000fea0003800000 */
.L_x_590:
[----:B------:R-:W-:Y:S04]  /*f540*/  BSSY B1, `(.L_x_592) ;  /* 0x000006a000017945 */ /* 0x000fe80003800000 */
[----:B------:R-:W-:Y:S05]  /*f550*/  @P2 BRA `(.L_x_593) ;  /* 0x0000000400a02947 */ /* 0x000fea0003800000 */
[----:B-1----:R-:W2:Y:S04]  /*f560*/  LDL R10, [R1+0x48] ;  /* 0x00004800010a7983 */ /* 0x002ea80000100800 */
[----:B------:R-:W3:Y:S01]  /*f570*/  LDL R9, [R1+0x84] ;  /* 0x0000840001097983 */ /* 0x000ee20000100800 */
[----:B------:R-:W1:Y:S01]  /*f580*/  S2R R5, SR_TID.X ;  /* 0x0000000000057919 */ /* 0x000e620000002100 */
[C---:B------:R-:W-:Y:S02]  /*f590*/  VIADD R8, R22.reuse, 0x20 ;  /* 0x0000002016087836 */ /* 0x040fe40000000000 */
[----:B------:R-:W-:Y:S02]  /*f5a0*/  VIADD R11, R22, 0x20 ;  /* 0x00000020160b7836 */ /* 0x000fe40000000000 */
[----:B------:R-:W-:-:S03]  /*f5b0*/  IMAD.SHL.U32 R8, R8, 0x40, RZ ;  /* 0x0000004008087824 */ /* 0x000fc600078e00ff */
[----:B------:R-:W-:Y:S01]  /*f5c0*/  SHF.L.U32 R11, R11, 0x6, RZ ;  /* 0x000000060b0b7819 */ /* 0x000fe200000006ff */
[----:B-1----:R-:W-:-:S05]  /*f5d0*/  VIADD R5, R5, 0xffffff80 ;  /* 0xffffff8005057836 */ /* 0x002fca0000000000 */
[----:B------:R-:W-:-:S04]  /*f5e0*/  SHF.R.S32.HI R4, RZ, 0x1f, R5 ;  /* 0x0000001fff047819 */ /* 0x000fc80000011405 */
[----:B------:R-:W-:-:S04]  /*f5f0*/  LEA.HI R4, R4, R5, RZ, 0x3 ;  /* 0x0000000504047211 */ /* 0x000fc800078f18ff */
[----:B------:R-:W-:-:S05]  /*f600*/  LOP3.LUT R4, R4, 0xfffffff8, RZ, 0xc0, !PT ;  /* 0xfffffff804047812 */ /* 0x000fca00078ec0ff */
[----:B------:R-:W-:Y:S01]  /*f610*/  IMAD.IADD R4, R5, 0x1, -R4 ;  /* 0x0000000105047824 */ /* 0x000fe200078e0a04 */
[----:B------:R-:W-:-:S04]  /*f620*/  LOP3.LUT R11, R11, 0x1c0, RZ, 0xc0, !PT ;  /* 0x000001c00b0b7812 */ /* 0x000fc800078ec0ff */
[----:B------:R-:W-:Y:S02]  /*f630*/  LEA.HI R4, R3, R4, RZ, 0x1d ;  /* 0x0000000403047211 */ /* 0x000fe400078fe8ff */
[----:B------:R-:W-:Y:S02]  /*f640*/  LOP3.LUT R8, R8, 0x1c0, RZ, 0xc0, !PT ;  /* 0x000001c008087812 */ /* 0x000fe400078ec0ff */
[----:B------:R-:W-:Y:S01]  /*f650*/  SHF.R.S32.HI R7, RZ, 0x1f, R4 ;  /* 0x0000001fff077819 */ /* 0x000fe20000011404 */
[----:B------:R-:W-:Y:S01]  /*f660*/  IMAD.SHL.U32 R5, R4, 0x8, RZ ;  /* 0x0000000804057824 */ /* 0x000fe200078e00ff */
[----:B------:R-:W-:Y:S02]  /*f670*/  SHF.R.U32.HI R8, RZ, 0x3, R8 ;  /* 0x00000003ff087819 */ /* 0x000fe40000011608 */
[----:B------:R-:W-:Y:S02]  /*f680*/  LOP3.LUT R6, R11, 0x38, R16, 0xf8, !PT ;  /* 0x000000380b067812 */ /* 0x000fe400078ef810 */
[----:B------:R-:W-:-:S02]  /*f690*/  LEA.HI R7, R7, R4, RZ, 0x3 ;  /* 0x0000000407077211 */ /* 0x000fc400078f18ff */
[----:B------:R-:W-:-:S03]  /*f6a0*/  LOP3.LUT R4, R11, 0x38, R5, 0xf8, !PT ;  /* 0x000000380b047812 */ /* 0x000fc600078ef805 */
[----:B------:R-:W-:Y:S02]  /*f6b0*/  IMAD.SHL.U32 R7, R7, 0x400, RZ ;  /* 0x0000040007077824 */ /* 0x000fe400078e00ff */
[--C-:B------:R-:W-:Y:S02]  /*f6c0*/  HADD2.F32 R38, -RZ, R15.reuse.H0_H0 ;  /* 0x2000000fff267230 */ /* 0x100fe40000004100 */
[----:B------:R-:W-:Y:S02]  /*f6d0*/  HADD2.F32 R36, -RZ, R0.H0_H0 ;  /* 0x20000000ff247230 */ /* 0x000fe40000004100 */
[----:B------:R-:W-:Y:S02]  /*f6e0*/  HADD2.F32 R40, -RZ, R20.H0_H0 ;  /* 0x20000014ff287230 */ /* 0x000fe40000004100 */
[----:B------:R-:W-:Y:S02]  /*f6f0*/  HADD2.F32 R43, -RZ, R15.H1_H1 ;  /* 0x3000000fff2b7230 */ /* 0x000fe40000004100 */
[----:B------:R-:W-:-:S02]  /*f700*/  HADD2.F32 R41, -RZ, R0.H1_H1 ;  /* 0x30000000ff297230 */ /* 0x000fc40000004100 */
[----:B------:R-:W-:Y:S02]  /*f710*/  HADD2.F32 R45, -RZ, R20.H1_H1 ;  /* 0x30000014ff2d7230 */ /* 0x000fe40000004100 */
[----:B------:R-:W-:Y:S02]  /*f720*/  HADD2.F32 R44, -RZ, R25.H0_H0 ;  /* 0x20000019ff2c7230 */ /* 0x000fe40000004100 */
[----:B------:R-:W-:Y:S01]  /*f730*/  HADD2.F32 R42, -RZ, R14.H0_H0 ;  /* 0x2000000eff2a7230 */ /* 0x000fe20000004100 */
[----:B--2---:R-:W-:Y:S02]  /*f740*/  LOP3.LUT R6, R10, R6, R8, 0xf6, !PT ;  /* 0x000000060a067212 */ /* 0x004fe400078ef608 */
[----:B------:R-:W-:-:S03]  /*f750*/  LOP3.LUT R8, R4, R8, RZ, 0x3c, !PT ;  /* 0x0000000804087212 */ /* 0x000fc600078e3cff */
[----:B---3--:R-:W-:Y:S01]  /*f760*/  IMAD R46, R6, 0x2, R9 ;  /* 0x00000002062e7824 */ /* 0x008fe200078e0209 */
[----:B------:R-:W-:-:S04]  /*f770*/  LOP3.LUT R9, R7, 0x7fffe000, RZ, 0xc0, !PT ;  /* 0x7fffe00007097812 */ /* 0x000fc800078ec0ff */
[----:B------:R-:W-:Y:S01]  /*f780*/  IADD3 R9, R8, R9, R10 ;  /* 0x0000000908097210 */ /* 0x000fe20007ffe00a */
[----:B------:R-:W1:Y:S04]  /*f790*/  LDS.128 R4, [R46] ;  /* 0x000000002e047984 */ /* 0x000e680000000c00 */
[----:B------:R-:W-:-:S05]  /*f7a0*/  IMAD R21, R9, 0x2, R2 ;  /* 0x0000000209157824 */ /* 0x000fca00078e0202 */
[----:B------:R-:W2:Y:S01]  /*f7b0*/  LDS.128 R8, [R21+0x16400] ;  /* 0x0164000015087984 */ /* 0x000ea20000000c00 */
[----:B-1----:R-:W-:Y:S02]  /*f7c0*/  HADD2.F32 R26, -RZ, R4.H0_H0 ;  /* 0x20000004ff1a7230 */ /* 0x002fe40000004100 */
[--C-:B--2---:R-:W-:Y:S02]  /*f7d0*/  HADD2.F32 R31, -RZ, R8.reuse.H0_H0 ;  /* 0x20000008ff1f7230 */ /* 0x104fe40000004100 */
[----:B------:R-:W-:-:S03]  /*f7e0*/  HADD2.F32 R8, -RZ, R8.H1_H1 ;  /* 0x30000008ff087230 */ /* 0x000fc60000004100 */
[-C--:B------:R-:W-:Y:S01]  /*f7f0*/  FMUL.FTZ R35, R38, R31.reuse ;  /* 0x0000001f26237220 */ /* 0x080fe20000410000 */
[C---:B------:R-:W-:Y:S01]  /*f800*/  FMUL.FTZ R31, R36.reuse, R31 ;  /* 0x0000001f241f7220 */ /* 0x040fe20000410000 */
[----:B------:R-:W-:Y:S02]  /*f810*/  HADD2.F32 R4, -RZ, R4.H1_H1 ;  /* 0x30000004ff047230 */ /* 0x000fe40000004100 */
[----:B------:R-:W-:Y:S01]  /*f820*/  FFMA.FTZ R35, R36, R26, -R35 ;  /* 0x0000001a24237223 */ /* 0x000fe20000010823 */
[----:B------:R-:W-:Y:S02]  /*f830*/  HADD2.F32 R36, -RZ, R12.H0_H0 ;  /* 0x2000000cff247230 */ /* 0x000fe40000004100 */
[----:B------:R-:W-:Y:S01]  /*f840*/  FMUL.FTZ R37, R40, R8 ;  /* 0x0000000828257220 */ /* 0x000fe20000410000 */
[----:B------:R-:W-:Y:S02]  /*f850*/  HADD2.F32 R32, -RZ, R9.H0_H0 ;  /* 0x20000009ff207230 */ /* 0x000fe40000004100 */
[----:B0-----:R-:W-:-:S02]  /*f860*/  HADD2.F32 R27, -RZ, R5.H0_H0 ;  /* 0x20000005ff1b7230 */ /* 0x001fc40000004100 */
[C---:B------:R-:W-:Y:S01]  /*f870*/  FMUL.FTZ R39, R36.reuse, R8 ;  /* 0x0000000824277220 */ /* 0x040fe20000410000 */
[----:B------:R-:W-:Y:S01]  /*f880*/  FFMA.FTZ R8, R36, R4, -R37 ;  /* 0x0000000424087223 */ /* 0x000fe20000010825 */
[----:B------:R-:W-:Y:S02]  /*f890*/  HADD2.F32 R9, -RZ, R9.H1_H1 ;  /* 0x30000009ff097230 */ /* 0x000fe40000004100 */
[----:B------:R-:W-:Y:S01]  /*f8a0*/  FMUL.FTZ R36, R43, R32 ;  /* 0x000000202b247220 */ /* 0x000fe20000410000 */
[----:B------:R-:W-:Y:S02]  /*f8b0*/  HADD2.F32 R37, -RZ, R12.H1_H1 ;  /* 0x3000000cff257230 */ /* 0x000fe40000004100 */
[----:B------:R-:W-:Y:S01]  /*f8c0*/  FFMA.FTZ R31, R38, R26, R31 ;  /* 0x0000001a261f7223 */ /* 0x000fe2000001001f */
[----:B------:R-:W-:Y:S02]  /*f8d0*/  HADD2.F32 R5, -RZ, R5.H1_H1 ;  /* 0x30000005ff057230 */ /* 0x000fe40000004100 */
[C---:B------:R-:W-:Y:S01]  /*f8e0*/  FMUL.FTZ R32, R41.reuse, R32 ;  /* 0x0000002029207220 */ /* 0x040fe20000410000 */
[----:B------:R-:W-:Y:S01]  /*f8f0*/  FFMA.FTZ R26, R40, R4, R39 ;  /* 0x00000004281a7223 */ /* 0x000fe20000010027 */
[----:B------:R-:W-:Y:S01]  /*f900*/  FFMA.FTZ R36, R41, R27, -R36 ;  /* 0x0000001b29247223 */ /* 0x000fe20000010824 */
[----:B------:R-:W-:-:S02]  /*f910*/  HADD2.F32 R33, -RZ, R10.H0_H0 ;  /* 0x2000000aff217230 */ /* 0x000fc40000004100 */
[-C--:B------:R-:W-:Y:S01]  /*f920*/  FMUL.FTZ R4, R45, R9.reuse ;  /* 0x000000092d047220 */ /* 0x080fe20000410000 */
[----:B------:R-:W-:Y:S02]  /*f930*/  HADD2.F32 R39, -RZ, R13.H0_H0 ;  /* 0x2000000dff277230 */ /* 0x000fe40000004100 */
[----:B------:R-:W-:Y:S02]  /*f940*/  HADD2.F32 R41, -RZ, R24.H0_H0 ;  /* 0x20000018ff297230 */ /* 0x000fe40000004100 */
[C---:B------:R-:W-:Y:S01]  /*f950*/  FMUL.FTZ R38, R37.reuse, R9 ;  /* 0x0000000925267220 */ /* 0x040fe20000410000 */
[----:B------:R-:W-:Y:S02]  /*f960*/  HADD2.F32 R10, -RZ, R10.H1_H1 ;  /* 0x3000000aff0a7230 */ /* 0x000fe40000004100 */
[----:B------:R-:W-:Y:S01]  /*f970*/  FFMA.FTZ R9, R37, R5, -R4 ;  /* 0x0000000525097223 */ /* 0x000fe20000010804 */
[--C-:B------:R-:W-:Y:S02]  /*f980*/  HADD2.F32 R29, -RZ, R6.reuse.H0_H0 ;  /* 0x20000006ff1d7230 */ /* 0x100fe40000004100 */
[----:B------:R-:W-:Y:S01]  /*f990*/  FFMA.FTZ R32, R43, R27, R32 ;  /* 0x0000001b2b207223 */ /* 0x000fe20000010020 */
[-C--:B------:R-:W-:Y:S01]  /*f9a0*/  FMUL.FTZ R4, R41, R33.reuse ;  /* 0x0000002129047220 */ /* 0x080fe20000410000 */
[----:B------:R-:W-:Y:S01]  /*f9b0*/  FMUL.FTZ R40, R39, R33 ;  /* 0x0000002127287220 */ /* 0x000fe20000410000 */
[----:B------:R-:W-:-:S02]  /*f9c0*/  HADD2.F32 R6, -RZ, R6.H1_H1 ;  /* 0x30000006ff067230 */ /* 0x000fc40000004100 */
[----:B------:R-:W-:Y:S01]  /*f9d0*/  FFMA.FTZ R27, R45, R5, R38 ;  /* 0x000000052d1b7223 */ /* 0x000fe20000010026 */
[-C--:B------:R-:W-:Y:S01]  /*f9e0*/  FMUL.FTZ R5, R44, R10.reuse ;  /* 0x0000000a2c057220 */ /* 0x080fe20000410000 */
[-C--:B------:R-:W-:Y:S01]  /*f9f0*/  FFMA.FTZ R33, R39, R29.reuse, -R4 ;  /* 0x0000001d27217223 */ /* 0x080fe20000010804 */
[----:B------:R-:W-:Y:S01]  /*fa00*/  FFMA.FTZ R40, R41, R29, R40 ;  /* 0x0000001d29287223 */ /* 0x000fe20000010028 */
[C---:B------:R-:W-:Y:S01]  /*fa10*/  FMUL.FTZ R29, R42.reuse, R10 ;  /* 0x0000000a2a1d7220 */ /* 0x040fe20000410000 */
[----:B------:R-:W-:Y:S01]  /*fa20*/  FFMA.FTZ R10, R42, R6, -R5 ;  /* 0x000000062a0a7223 */ /* 0x000fe20000010805 */
[----:B------:R-:W-:Y:S02]  /*fa30*/  HADD2.F32 R34, -RZ, R11.H0_H0 ;  /* 0x2000000bff227230 */ /* 0x000fe40000004100 */
[----:B------:R-:W-:Y:S02]  /*fa40*/  HADD2.F32 R42, -RZ, R24.H1_H1 ;  /* 0x30000018ff2a7230 */ /* 0x000fe40000004100 */
[----:B------:R-:W-:-:S02]  /*fa50*/  HADD2.F32 R38, -RZ, R13.H1_H1 ;  /* 0x3000000dff267230 */ /* 0x000fc40000004100 */
[----:B------:R-:W-:Y:S02]  /*fa60*/  HADD2.F32 R11, -RZ, R11.H1_H1 ;  /* 0x3000000bff0b7230 */ /* 0x000fe40000004100 */
[----:B------:R-:W-:Y:S02]  /*fa70*/  HADD2.F32 R41, -RZ, R25.H1_H1 ;  /* 0x30000019ff297230 */ /* 0x000fe40000004100 */
[----:B------:R-:W-:Y:S02]  /*fa80*/  HADD2.F32 R39, -RZ, R14.H1_H1 ;  /* 0x3000000eff277230 */ /* 0x000fe40000004100 */
[-C--:B------:R-:W-:Y:S01]  /*fa90*/  FMUL.FTZ R5, R42, R34.reuse ;  /* 0x000000222a057220 */ /* 0x080fe20000410000 */
[--C-:B------:R-:W-:Y:S02]  /*faa0*/  HADD2.F32 R30, -RZ, R7.reuse.H0_H0 ;  /* 0x20000007ff1e7230 */ /* 0x100fe40000004100 */
[----:B------:R-:W-:Y:S01]  /*fab0*/  FMUL.FTZ R37, R38, R34 ;  /* 0x0000002226257220 */ /* 0x000fe20000410000 */
[----:B------:R-:W-:-:S02]  /*fac0*/  HADD2.F32 R7, -RZ, R7.H1_H1 ;  /* 0x30000007ff077230 */ /* 0x000fc40000004100 */
[----:B------:R-:W-:Y:S01]  /*fad0*/  FFMA.FTZ R29, R44, R6, R29 ;  /* 0x000000062c1d7223 */ /* 0x000fe2000001001d */
[-C--:B------:R-:W-:Y:S01]  /*fae0*/  FMUL.FTZ R4, R41, R11.reuse ;  /* 0x0000000b29047220 */ /* 0x080fe20000410000 */
[C---:B------:R-:W-:Y:S01]  /*faf0*/  FMUL.FTZ R6, R39.reuse, R11 ;  /* 0x0000000b27067220 */ /* 0x040fe20000410000 */
[-C--:B------:R-:W-:Y:S01]  /*fb00*/  FFMA.FTZ R11, R38, R30.reuse, -R5 ;  /* 0x0000001e260b7223 */ /* 0x080fe20000010805 */
[----:B------:R-:W-:Y:S01]  /*fb10*/  FFMA.FTZ R37, R42, R30, R37 ;  /* 0x0000001e2a257223 */ /* 0x000fe20000010025 */
[-C--:B------:R-:W-:Y:S01]  /*fb20*/  FFMA.FTZ R30, R39, R7.reuse, -R4 ;  /* 0x00000007271e7223 */ /* 0x080fe20000010804 */
[----:B------:R-:W-:Y:S01]  /*fb30*/  FFMA.FTZ R34, R41, R7, R6 ;  /* 0x0000000729227223 */ /* 0x000fe20000010006 */
[----:B------:R-:W-:Y:S02]  /*fb40*/  F2FP.F16.F32.PACK_AB R4, R8, R35 ;  /* 0x000000230804723e */ /* 0x000fe400000000ff */
[----:B------:R-:W-:Y:S02]  /*fb50*/  F2FP.F16.F32.PACK_AB R5, R9, R36 ;  /* 0x000000240905723e */ /* 0x000fe400000000ff */
[----:B------:R-:W-:-:S02]  /*fb60*/  F2FP.F16.F32.PACK_AB R6, R10, R33 ;  /* 0x000000210a06723e */ /* 0x000fc400000000ff */
[----:B------:R-:W-:Y:S02]  /*fb70*/  F2FP.F16.F32.PACK_AB R7, R30, R11 ;  /* 0x0000000b1e07723e */ /* 0x000fe400000000ff */
[----:B------:R-:W-:Y:S02]  /*fb80*/  F2FP.F16.F32.PACK_AB R8, R26, R31 ;  /* 0x0000001f1a08723e */ /* 0x000fe400000000ff */
[----:B------:R-:W-:Y:S02]  /*fb90*/  F2FP.F16.F32.PACK_AB R9, R27, R32 ;  /* 0x000000201b09723e */ /* 0x000fe400000000ff */
[----:B------:R-:W-:Y:S02]  /*fba0*/  F2FP.F16.F32.PACK_AB R10, R29, R40 ;  /* 0x000000281d0a723e */ /* 0x000fe400000000ff */
[----:B------:R-:W-:Y:S01]  /*fbb0*/  F2FP.F16.F32.PACK_AB R11, R34, R37 ;  /* 0x00000025220b723e */ /* 0x000fe200000000ff */
[----:B------:R2:W-:Y:S04]  /*fbc0*/  STS.128 [R46], R4 ;  /* 0x000000042e007388 */ /* 0x0005e80000000c00 */
[----:B------:R2:W-:Y:S02]  /*fbd0*/  STS.128 [R21+0x16400], R8 ;  /* 0x0164000815007388 */ /* 0x0005e40000000c00 */
.L_x_593:
[----:B------:R-:W-:Y:S05]  /*fbe0*/  BSYNC B1 ;  /* 0x0000000000017941 */ /* 0x000fea0003800000 */
.L_x_592:
[----:B------:R-:W-:Y:S04]  /*fbf0*/  BSSY B1, `(.L_x_594) ;  /* 0x0000067000017945 */ /* 0x000fe80003800000 */
[----:B------:R-:W-:Y:S05]  /*fc00*/  @P1 BRA `(.L_x_595) ;  /* 0x0000000400941947 */ /* 0x000fea0003800000 */
[----:B-12---:R-:W2:Y:S04]  /*fc10*/  LDL R10, [R1+0x54] ;  /* 0x00005400010a7983 */ /* 0x006ea80000100800 */
[----:B------:R-:W3:Y:S01]  /*fc20*/  LDL R46, [R1+0x8c] ;  /* 0x00008c00012e7983 */ /* 0x000ee20000100800 */
[----:B------:R-:W1:Y:S01]  /*fc30*/  S2R R5, SR_TID.X ;  /* 0x0000000000057919 */ /* 0x000e620000002100 */
[C---:B------:R-:W-:Y:S02]  /*fc40*/  VIADD R6, R22.reuse, 0x40 ;  /* 0x0000004016067836 */ /* 0x040fe40000000000 */
[----:B------:R-:W-:Y:S02]  /*fc50*/  VIADD R8, R22, 0x40 ;  /* 0x0000004016087836 */ /* 0x000fe40000000000 */
[----:B------:R-:W-:Y:S01]  /*fc60*/  IMAD.SHL.U32 R6, R6, 0x40, RZ ;  /* 0x0000004006067824 */ /* 0x000fe200078e00ff */
[----:B-1----:R-:W-:-:S04]  /*fc70*/  IADD3 R5, R5, -0x80, RZ ;  /* 0xffffff8005057810 */ /* 0x002fc80007ffe0ff */
[----:B------:R-:W-:-:S04]  /*fc80*/  SHF.R.S32.HI R4, RZ, 0x1f, R5 ;  /* 0x0000001fff047819 */ /* 0x000fc80000011405 */
[----:B------:R-:W-:-:S04]  /*fc90*/  LEA.HI R4, R4, R5, RZ, 0x3 ;  /* 0x0000000504047211 */ /* 0x000fc800078f18ff */
[----:B------:R-:W-:-:S05]  /*fca0*/  LOP3.LUT R4, R4, 0xfffffff8, RZ, 0xc0, !PT ;  /* 0xfffffff804047812 */ /* 0x000fca00078ec0ff */
[----:B------:R-:W-:-:S05]  /*fcb0*/  IMAD.IADD R4, R5, 0x1, -R4 ;  /* 0x0000000105047824 */ /* 0x000fca00078e0a04 */
[----:B------:R-:W-:Y:S02]  /*fcc0*/  LEA.HI R4, R3, R4, RZ, 0x1d ;  /* 0x0000000403047211 */ /* 0x000fe400078fe8ff */
[----:B------:R-:W-:Y:S02]  /*fcd0*/  SHF.L.U32 R8, R8, 0x6, RZ ;  /* 0x0000000608087819 */ /* 0x000fe400000006ff */
[----:B------:R-:W-:Y:S01]  /*fce0*/  SHF.R.S32.HI R7, RZ, 0x1f, R4 ;  /* 0x0000001fff077819 */ /* 0x000fe20000011404 */
[----:B------:R-:W-:Y:S01]  /*fcf0*/  IMAD.SHL.U32 R5, R4, 0x8, RZ ;  /* 0x0000000804057824 */ /* 0x000fe200078e00ff */
[----:B------:R-:W-:Y:S02]  /*fd00*/  LOP3.LUT R8, R8, 0x1c0, RZ, 0xc0, !PT ;  /* 0x000001c008087812 */ /* 0x000fe400078ec0ff */
[----:B------:R-:W-:Y:S02]  /*fd10*/  LEA.HI R7, R7, R4, RZ, 0x3 ;  /* 0x0000000407077211 */ /* 0x000fe400078f18ff */
[----:B------:R-:W-:-:S02]  /*fd20*/  LOP3.LUT R6, R6, 0x1c0, RZ, 0xc0, !PT ;  /* 0x000001c006067812 */ /* 0x000fc400078ec0ff */
[----:B------:R-:W-:Y:S01]  /*fd30*/  LOP3.LUT R4, R8, 0x38, R5, 0xf8, !PT ;  /* 0x0000003808047812 */ /* 0x000fe200078ef805 */
[----:B------:R-:W-:Y:S01]  /*fd40*/  IMAD.SHL.U32 R7, R7, 0x400, RZ ;  /* 0x0000040007077824 */ /* 0x000fe200078e00ff */
[----:B------:R-:W-:-:S04]  /*fd50*/  SHF.R.U32.HI R6, RZ, 0x3, R6 ;  /* 0x00000003ff067819 */ /* 0x000fc80000011606 */
[----:B------:R-:W-:Y:S02]  /*fd60*/  LOP3.LUT R8, R4, R6, RZ, 0x3c, !PT ;  /* 0x0000000604087212 */ /* 0x000fe400078e3cff */
[----:B------:R-:W-:Y:S01]  /*fd70*/  LOP3.LUT R9, R7, 0x7fffe000, RZ, 0xc0, !PT ;  /* 0x7fffe00007097812 */ /* 0x000fe200078ec0ff */
        /* <DEDUP_REMOVED lines=8> */
[----:B--2---:R-:W-:Y:S01]  /*fe00*/  IADD3 R9, R8, R9, R10 ;  /* 0x0000000908097210 */ /* 0x004fe20007ffe00a */
[----:B---3--:R-:W1:Y:S04]  /*fe10*/  LDS.128 R4, [R46] ;  /* 0x000000002e047984 */ /* 0x008e680000000c00 */
        /* <DEDUP_REMOVED lines=68> */
.L_x_595:
[----:B------:R-:W-:Y:S05]  /*10260*/  BSYNC B1 ;  /* 0x0000000000017941 */ /* 0x000fea0003800000 */
.L_x_594:
[----:B------:R-:W-:Y:S05]  /*10270*/  @P0 BRA `(.L_x_582) ;  /* 0x0000000400940947 */ /* 0x000fea0003800000 */
[----:B-123--:R-:W2:Y:S04]  /*10280*/  LDL R9, [R1+0x50] ;  /* 0x0000500001097983 */ /* 0x00eea80000100800 */
[----:B------:R-:W3:Y:S01]  /*10290*/  LDL R42, [R1+0x88] ;  /* 0x00008800012a7983 */ /* 0x000ee20000100800 */
[----:B------:R-:W1:Y:S01]  /*102a0*/  S2R R5, SR_TID.X ;  /* 0x0000000000057919 */ /* 0x000e620000002100 */
[----:B------:R-:W-:Y:S02]  /*102b0*/  VIADD R7, R22, 0x60 ;  /* 0x0000006016077836 */ /* 0x000fe40000000000 */
[----:B-1----:R-:W-:-:S05]  /*102c0*/  VIADD R5, R5, 0xffffff80 ;  /* 0xffffff8005057836 */ /* 0x002fca0000000000 */
[----:B------:R-:W-:-:S04]  /*102d0*/  SHF.R.S32.HI R4, RZ, 0x1f, R5 ;  /* 0x0000001fff047819 */ /* 0x000fc80000011405 */
[----:B------:R-:W-:-:S04]  /*102e0*/  LEA.HI R4, R4, R5, RZ, 0x3 ;  /* 0x0000000504047211 */ /* 0x000fc800078f18ff */
[----:B------:R-:W-:-:S05]  /*102f0*/  LOP3.LUT R4, R4, 0xfffffff8, RZ, 0xc0, !PT ;  /* 0xfffffff804047812 */ /* 0x000fca00078ec0ff */
[----:B------:R-:W-:Y:S01]  /*10300*/  IMAD.IADD R4, R5, 0x1, -R4 ;  /* 0x0000000105047824 */ /* 0x000fe200078e0a04 */
[----:B------:R-:W-:-:S04]  /*10310*/  IADD3 R5, R22, 0x60, RZ ;  /* 0x0000006016057810 */ /* 0x000fc80007ffe0ff */
[----:B------:R-:W-:Y:S01]  /*10320*/  LEA.HI R3, R3, R4, RZ, 0x1d ;  /* 0x0000000403037211 */ /* 0x000fe200078fe8ff */
[----:B------:R-:W-:Y:S02]  /*10330*/  IMAD.SHL.U32 R5, R5, 0x40, RZ ;  /* 0x0000004005057824 */ /* 0x000fe400078e00ff */
[----:B------:R-:W-:Y:S01]  /*10340*/  IMAD.SHL.U32 R7, R7, 0x40, RZ ;  /* 0x0000004007077824 */ /* 0x000fe200078e00ff */
[----:B------:R-:W-:Y:S01]  /*10350*/  SHF.R.S32.HI R6, RZ, 0x1f, R3 ;  /* 0x0000001fff067819 */ /* 0x000fe20000011403 */
[----:B------:R-:W-:Y:S01]  /*10360*/  IMAD.SHL.U32 R4, R3, 0x8, RZ ;  /* 0x0000000803047824 */ /* 0x000fe200078e00ff */
[----:B------:R-:W-:Y:S02]  /*10370*/  LOP3.LUT R5, R5, 0x1c0, RZ, 0xc0, !PT ;  /* 0x000001c005057812 */ /* 0x000fe400078ec0ff */
[----:B------:R-:W-:Y:S02]  /*10380*/  LEA.HI R6, R6, R3, RZ, 0x3 ;  /* 0x0000000306067211 */ /* 0x000fe400078f18ff */
[----:B------:R-:W-:-:S02]  /*10390*/  LOP3.LUT R7, R7, 0x1c0, RZ, 0xc0, !PT ;  /* 0x000001c007077812 */ /* 0x000fc400078ec0ff */
[----:B------:R-:W-:Y:S01]  /*103a0*/  SHF.R.U32.HI R5, RZ, 0x3, R5 ;  /* 0x00000003ff057819 */ /* 0x000fe20000011605 */
[----:B------:R-:W-:Y:S01]  /*103b0*/  IMAD.SHL.U32 R6, R6, 0x400, RZ ;  /* 0x0000040006067824 */ /* 0x000fe200078e00ff */
[----:B------:R-:W-:-:S04]  /*103c0*/  LOP3.LUT R3, R7, 0x38, R4, 0xf8, !PT ;  /* 0x0000003807037812 */ /* 0x000fc800078ef804 */
[----:B------:R-:W-:Y:S02]  /*103d0*/  LOP3.LUT R3, R3, R5, RZ, 0x3c, !PT ;  /* 0x0000000503037212 */ /* 0x000fe400078e3cff */
[----:B------:R-:W-:Y:S01]  /*103e0*/  LOP3.LUT R8, R6, 0x7fffe000, RZ, 0xc0, !PT ;  /* 0x7fffe00006087812 */ /* 0x000fe200078ec0ff */
[--C-:B------:R-:W-:Y:S02]  /*103f0*/  HADD2.F32 R37, -RZ, R15.reuse.H0_H0 ;  /* 0x2000000fff257230 */ /* 0x100fe40000004100 */
[----:B------:R-:W-:Y:S02]  /*10400*/  HADD2.F32 R35, -RZ, R0.H0_H0 ;  /* 0x20000000ff237230 */ /* 0x000fe40000004100 */
[----:B------:R-:W-:Y:S02]  /*10410*/  HADD2.F32 R38, -RZ, R20.H0_H0 ;  /* 0x20000014ff267230 */ /* 0x000fe40000004100 */
[----:B------:R-:W-:Y:S02]  /*10420*/  HADD2.F32 R36, -RZ, R12.H0_H0 ;  /* 0x2000000cff247230 */ /* 0x000fe40000004100 */
[----:B------:R-:W-:-:S02]  /*10430*/  HADD2.F32 R40, -RZ, R15.H1_H1 ;  /* 0x3000000fff287230 */ /* 0x000fc40000004100 */
[----:B------:R-:W-:Y:S02]  /*10440*/  HADD2.F32 R0, -RZ, R0.H1_H1 ;  /* 0x30000000ff007230 */ /* 0x000fe40000004100 */
        /* <DEDUP_REMOVED lines=9> */
[----:B------:R-:W-:Y:S02]  /*104e0*/  HADD2.F32 R8, -RZ, R8.H1_H1 ;  /* 0x30000008ff087230 */ /* 0x000fe40000004100 */
[----:B------:R-:W-:Y:S02]  /*104f0*/  HADD2.F32 R31, -RZ, R9.H0_H0 ;  /* 0x20000009ff1f7230 */ /* 0x000fe40000004100 */
[-C--:B------:R-:W-:Y:S01]  /*10500*/  FMUL.FTZ R34, R37, R30.reuse ;  /* 0x0000001e25227220 */ /* 0x080fe20000410000 */
[----:B------:R-:W-:Y:S01]  /*10510*/  FMUL.FTZ R30, R35, R30 ;  /* 0x0000001e231e7220 */ /* 0x000fe20000410000 */
[----:B------:R-:W-:-:S02]  /*10520*/  HADD2.F32 R4, -RZ, R4.H1_H1 ;  /* 0x30000004ff047230 */ /* 0x000fc40000004100 */
[-C--:B------:R-:W-:Y:S01]  /*10530*/  FMUL.FTZ R15, R38, R8.reuse ;  /* 0x00000008260f7220 */ /* 0x080fe20000410000 */
[----:B------:R-:W-:Y:S02]  /*10540*/  HADD2.F32 R26, -RZ, R5.H0_H0 ;  /* 0x20000005ff1a7230 */ /* 0x000fe40000004100 */
[-C--:B------:R-:W-:Y:S01]  /*10550*/  FFMA.FTZ R34, R35, R21.reuse, -R34 ;  /* 0x0000001523227223 */ /* 0x080fe20000010822 */
[----:B------:R-:W-:Y:S01]  /*10560*/  FFMA.FTZ R30, R37, R21, R30 ;  /* 0x00000015251e7223 */ /* 0x000fe2000001001e */
[----:B------:R-:W-:Y:S02]  /*10570*/  HADD2.F32 R9, -RZ, R9.H1_H1 ;  /* 0x30000009ff097230 */ /* 0x000fe40000004100 */
[----:B------:R-:W-:Y:S01]  /*10580*/  FMUL.FTZ R21, R36, R8 ;  /* 0x0000000824157220 */ /* 0x000fe20000410000 */
[----:B------:R-:W-:Y:S01]  /*10590*/  FMUL.FTZ R35, R40, R31 ;  /* 0x0000001f28237220 */ /* 0x000fe20000410000 */
[----:B------:R-:W-:Y:S02]  /*105a0*/  HADD2.F32 R37, -RZ, R12.H1_H1 ;  /* 0x3000000cff257230 */ /* 0x000fe40000004100 */
[----:B------:R-:W-:Y:S01]  /*105b0*/  FFMA.FTZ R15, R36, R4, -R15 ;  /* 0x00000004240f7223 */ /* 0x000fe2000001080f */
[----:B------:R-:W-:-:S02]  /*105c0*/  HADD2.F32 R32, -RZ, R10.H0_H0 ;  /* 0x2000000aff207230 */ /* 0x000fc40000004100 */
[----:B------:R-:W-:Y:S01]  /*105d0*/  FMUL.FTZ R31, R0, R31 ;  /* 0x0000001f001f7220 */ /* 0x000fe20000410000 */
[----:B------:R-:W-:Y:S02]  /*105e0*/  HADD2.F32 R5, -RZ, R5.H1_H1 ;  /* 0x30000005ff057230 */ /* 0x000fe40000004100 */
[----:B------:R-:W-:Y:S01]  /*105f0*/  FFMA.FTZ R21, R38, R4, R21 ;  /* 0x0000000426157223 */ /* 0x000fe20000010015 */
[-C--:B------:R-:W-:Y:S01]  /*10600*/  FFMA.FTZ R35, R0, R26.reuse, -R35 ;  /* 0x0000001a00237223 */ /* 0x080fe20000010823 */
[----:B------:R-:W-:Y:S02]  /*10610*/  HADD2.F32 R10, -RZ, R10.H1_H1 ;  /* 0x3000000aff0a7230 */ /* 0x000fe40000004100 */
[-C--:B------:R-:W-:Y:S01]  /*10620*/  FMUL.FTZ R0, R41, R9.reuse ;  /* 0x0000000929007220 */ /* 0x080fe20000410000 */
[----:B------:R-:W-:Y:S01]  /*10630*/  FMUL.FTZ R4, R37, R9 ;  /* 0x0000000925047220 */ /* 0x000fe20000410000 */
[----:B------:R-:W-:Y:S02]  /*10640*/  HADD2.F32 R36, -RZ, R25.H0_H0 ;  /* 0x20000019ff247230 */ /* 0x000fe40000004100 */
[----:B------:R-:W-:Y:S01]  /*10650*/  FFMA.FTZ R31, R40, R26, R31 ;  /* 0x0000001a281f7223 */ /* 0x000fe2000001001f */
[----:B0-----:R-:W-:-:S02]  /*10660*/  HADD2.F32 R27, -RZ, R6.H0_H0 ;  /* 0x20000006ff1b7230 */ /* 0x001fc40000004100 */
[-C--:B------:R-:W-:Y:S01]  /*10670*/  FMUL.FTZ R8, R43, R32.reuse ;  /* 0x000000202b087220 */ /* 0x080fe20000410000 */
[----:B------:R-:W-:Y:S02]  /*10680*/  HADD2.F32 R6, -RZ, R6.H1_H1 ;  /* 0x30000006ff067230 */ /* 0x000fe40000004100 */
[-C--:B------:R-:W-:Y:S01]  /*10690*/  FFMA.FTZ R0, R37, R5.reuse, -R0 ;  /* 0x0000000525007223 */ /* 0x080fe20000010800 */
[----:B------:R-:W-:Y:S02]  /*106a0*/  HADD2.F32 R26, -RZ, R14.H0_H0 ;  /* 0x2000000eff1a7230 */ /* 0x000fe40000004100 */
[----:B------:R-:W-:Y:S01]  /*106b0*/  FMUL.FTZ R32, R39, R32 ;  /* 0x0000002027207220 */ /* 0x000fe20000410000 */
[----:B------:R-:W-:Y:S01]  /*106c0*/  FFMA.FTZ R12, R41, R5, R4 ;  /* 0x00000005290c7223 */ /* 0x000fe20000010004 */
[----:B------:R-:W-:Y:S01]  /*106d0*/  FMUL.FTZ R5, R36, R10 ;  /* 0x0000000a24057220 */ /* 0x000fe20000410000 */
[--C-:B------:R-:W-:Y:S02]  /*106e0*/  HADD2.F32 R33, -RZ, R11.reuse.H0_H0 ;  /* 0x2000000bff217230 */ /* 0x100fe40000004100 */
[-C--:B------:R-:W-:Y:S01]  /*106f0*/  FFMA.FTZ R20, R39, R27.reuse, -R8 ;  /* 0x0000001b27147223 */ /* 0x080fe20000010808 */
[----:B------:R-:W-:Y:S01]  /*10700*/  FFMA.FTZ R32, R43, R27, R32 ;  /* 0x0000001b2b207223 */ /* 0x000fe20000010020 */
[----:B------:R-:W-:-:S02]  /*10710*/  HADD2.F32 R11, -RZ, R11.H1_H1 ;  /* 0x3000000bff0b7230 */ /* 0x000fc40000004100 */
[C---:B------:R-:W-:Y:S01]  /*10720*/  FFMA.FTZ R27, R26.reuse, R6, -R5 ;  /* 0x000000061a1b7223 */ /* 0x040fe20000010805 */
[----:B------:R-:W-:Y:S02]  /*10730*/  HADD2.F32 R37, -RZ, R24.H1_H1 ;  /* 0x30000018ff257230 */ /* 0x000fe40000004100 */
[----:B------:R-:W-:Y:S01]  /*10740*/  FMUL.FTZ R9, R26, R10 ;  /* 0x0000000a1a097220 */ /* 0x000fe20000410000 */
[----:B------:R-:W-:Y:S02]  /*10750*/  HADD2.F32 R39, -RZ, R25.H1_H1 ;  /* 0x30000019ff277230 */ /* 0x000fe40000004100 */
[----:B------:R-:W-:Y:S02]  /*10760*/  HADD2.F32 R5, -RZ, R13.H1_H1 ;  /* 0x3000000dff057230 */ /* 0x000fe40000004100 */
[----:B------:R-:W-:Y:S02]  /*10770*/  HADD2.F32 R25, -RZ, R14.H1_H1 ;  /* 0x3000000eff197230 */ /* 0x000fe40000004100 */
[----:B------:R-:W-:-:S02]  /*10780*/  HADD2.F32 R29, -RZ, R7.H0_H0 ;  /* 0x20000007ff1d7230 */ /* 0x000fc40000004100 */
[----:B------:R-:W-:Y:S01]  /*10790*/  FFMA.FTZ R13, R36, R6, R9 ;  /* 0x00000006240d7223 */ /* 0x000fe20000010009 */
[----:B------:R-:W-:Y:S02]  /*107a0*/  HADD2.F32 R7, -RZ, R7.H1_H1 ;  /* 0x30000007ff077230 */ /* 0x000fe40000004100 */
[----:B------:R-:W-:Y:S01]  /*107b0*/  FMUL.FTZ R4, R37, R33 ;  /* 0x0000002125047220 */ /* 0x000fe20000410000 */
[----:B------:R-:W-:Y:S01]  /*107c0*/  FMUL.FTZ R8, R39, R11 ;  /* 0x0000000b27087220 */ /* 0x000fe20000410000 */
[----:B------:R-:W-:Y:S01]  /*107d0*/  FMUL.FTZ R6, R5, R33 ;  /* 0x0000002105067220 */ /* 0x000fe20000410000 */
[----:B------:R-:W-:Y:S01]  /*107e0*/  FMUL.FTZ R10, R25, R11 ;  /* 0x0000000b190a7220 */ /* 0x000fe20000410000 */
[----:B------:R-:W-:Y:S01]  /*107f0*/  FFMA.FTZ R11, R5, R29, -R4 ;  /* 0x0000001d050b7223 */ /* 0x000fe20000010804 */
[----:B------:R-:W-:Y:S01]  /*10800*/  FFMA.FTZ R14, R25, R7, -R8 ;  /* 0x00000007190e7223 */ /* 0x000fe20000010808 */
[----:B------:R-:W-:Y:S01]  /*10810*/  FFMA.FTZ R29, R37, R29, R6 ;  /* 0x0000001d251d7223 */ /* 0x000fe20000010006 */
[----:B------:R-:W-:Y:S01]  /*10820*/  FFMA.FTZ R24, R39, R7, R10 ;  /* 0x0000000727187223 */ /* 0x000fe2000001000a */
[----:B------:R-:W-:-:S02]  /*10830*/  F2FP.F16.F32.PACK_AB R4, R15, R34 ;  /* 0x000000220f04723e */ /* 0x000fc400000000ff */
[----:B------:R-:W-:Y:S02]  /*10840*/  F2FP.F16.F32.PACK_AB R5, R0, R35 ;  /* 0x000000230005723e */ /* 0x000fe400000000ff */
[----:B------:R-:W-:Y:S02]  /*10850*/  F2FP.F16.F32.PACK_AB R6, R27, R20 ;  /* 0x000000141b06723e */ /* 0x000fe400000000ff */
[----:B------:R-:W-:Y:S02]  /*10860*/  F2FP.F16.F32.PACK_AB R7, R14, R11 ;  /* 0x0000000b0e07723e */ /* 0x000fe400000000ff */
[----:B------:R-:W-:Y:S02]  /*10870*/  F2FP.F16.F32.PACK_AB R8, R21, R30 ;  /* 0x0000001e1508723e */ /* 0x000fe400000000ff */
[----:B------:R-:W-:Y:S02]  /*10880*/  F2FP.F16.F32.PACK_AB R9, R12, R31 ;  /* 0x0000001f0c09723e */ /* 0x000fe400000000ff */
[----:B------:R-:W-:-:S02]  /*10890*/  F2FP.F16.F32.PACK_AB R10, R13, R32 ;  /* 0x000000200d0a723e */ /* 0x000fc400000000ff */
[----:B------:R-:W-:Y:S01]  /*108a0*/  F2FP.F16.F32.PACK_AB R11, R24, R29 ;  /* 0x0000001d180b723e */ /* 0x000fe200000000ff */
[----:B------:R4:W-:Y:S04]  /*108b0*/  STS.128 [R42], R4 ;  /* 0x000000042a007388 */ /* 0x0009e80000000c00 */
[----:B------:R4:W-:Y:S02]  /*108c0*/  STS.128 [R3+0x16400], R8 ;  /* 0x0164000803007388 */ /* 0x0009e40000000c00 */
.L_x_582:
[----:B------:R-:W-:Y:S05]  /*108d0*/  BSYNC B0 ;  /* 0x0000000000007941 */ /* 0x000fea0003800000 */
.L_x_563:
[----:B------:R-:W-:Y:S01]  /*108e0*/  @!PT LDS RZ, [RZ] ;  /* 0x00000000fffff984 */ /* 0x000fe20000000800 */
[----:B------:R-:W-:Y:S01]  /*108f0*/  @!PT LDS RZ, [RZ] ;  /* 0x00000000fffff984 */ /* 0x000fe20000000800 */
[----:B------:R-:W-:Y:S01]  /*10900*/  @!PT LDS RZ, [RZ] ;  /* 0x00000000fffff984 */ /* 0x000fe20000000800 */
[----:B------:R-:W-:Y:S01]  /*10910*/  @!PT LDS RZ, [RZ] ;  /* 0x00000000fffff984 */ /* 0x000fe20000000800 */
[----:B------:R5:W-:Y:S06]  /*10920*/  MEMBAR.ALL.CTA ;  /* 0x0000000000007992 */ /* 0x000bec0000008000 */
[----:B-----5:R-:W5:Y:S01]  /*10930*/  FENCE.VIEW.ASYNC.S ;  /* 0x00000000000073c6 */ /* 0x020f620000000000 */
[----:B------:R-:W-:Y:S05]  /*10940*/  WARPSYNC.ALL ;  /* 0x0000000000007948 */ /* 0x000fea0003800000 */
[----:B-----5:R-:W-:Y:S06]  /*10950*/  BAR.SYNC.DEFER_BLOCKING 0xd, 0x100 ;  /* 0x0344000000007b1d */ /* 0x020fec0000010000 */
.L_x_561:
[----:B------:R-:W-:-:S13]  /*10960*/  ISETP.NE.AND P0, PT, R224, 0x3, PT ;  /* 0x00000003e000780c */ /* 0x000fda0003f05270 */
[----:B------:R-:W-:Y:S05]  /*10970*/  @!P0 BRA `(.L_x_596) ;  /* 0x0000000000048947 */ /* 0x000fea0003800000 */
[----:B------:R-:W-:Y:S01]  /*10980*/  BPT.TRAP 0x1 ;  /* 0x000000040000795c */ /* 0x000fe20000300000 */
.L_x_596:
[----:B------:R-:W-:Y:S02]  /*10990*/  LEA R0, R222, R2, 0x3 ;  /* 0x00000002de007211 */ /* 0x000fe400078e18ff */
[----:B0-2-4-:R-:W-:-:S04]  /*109a0*/  SHF.L.U32 R3, R233, 0x1f, RZ ;  /* 0x0000001fe9037819 */ /* 0x015fc800000006ff */
[----:B------:R0:W2:Y:S01]  /*109b0*/  SYNCS.PHASECHK.TRANS64.TRYWAIT P2, [R0+URZ+0x34830], R3 ;  /* 0x03483003000075a7 */ /* 0x0000a2000804017f */
[----:B------:R-:W-:Y:S05]  /*109c0*/  @!P0 BRA `(.L_x_597) ;  /* 0x0000000000048947 */ /* 0x000fea0003800000 */
[----:B------:R-:W-:Y:S01]  /*109d0*/  BPT.TRAP 0x1 ;  /* 0x000000040000795c */ /* 0x000fe20000300000 */
.L_x_597:
[----:B-1-3--:R-:W1:Y:S01]  /*109e0*/  S2R R4, SR_TID.X ;  /* 0x0000000000047919 */ /* 0x00ae620000002100 */
[----:B------:R-:W-:Y:S01]  /*109f0*/  IMAD.MOV.U32 R87, RZ, RZ, RZ ;  /* 0x000000ffff577224 */ /* 0x000fe200078e00ff */
[----:B-1----:R-:W-:-:S04]  /*10a00*/  LOP3.LUT R4, R4, 0x7f, RZ, 0xc0, !PT ;  /* 0x0000007f04047812 */ /* 0x002fc800078ec0ff */
[----:B------:R-:W-:Y:S01]  /*10a10*/  ISETP.NE.AND P1, PT, R4, RZ, PT ;  /* 0x000000ff0400720c */ /* 0x000fe20003f25270 */
[----:B--2---:R-:W-:-:S12]  /*10a20*/  @P2 BRA `(.L_x_598) ;  /* 0x0000000000082947 */ /* 0x004fd80003800000 */
[----:B------:R-:W1:Y:S02]  /*10a30*/  SYNCS.PHASECHK.TRANS64.TRYWAIT P2, [R0+URZ+0x34830], R3 ;  /* 0x03483003000075a7 */ /* 0x000e64000804017f */
[----:B-1----:R-:W-:Y:S05]  /*10a40*/  @!P2 BRA `(.L_x_599) ;  /* 0x000001780068a947 */ /* 0x002fea0003800000 */
.L_x_598:
[----:B------:R-:W-:Y:S05]  /*10a50*/  WARPSYNC.ALL ;  /* 0x0000000000007948 */ /* 0x000fea0003800000 */
[----:B01----:R-:W-:Y:S01]  /*10a60*/  VIADD R3, R2, 0x1e400 ;  /* 0x0001e40002037836 */ /* 0x003fe20000000000 */
[----:B------:R-:W-:Y:S01]  /*10a70*/  R2UR UR56, R28 ;  /* 0x000000001c3872ca */ /* 0x000fe200000e0000 */
[----:B------:R-:W-:Y:S01]  /*10a80*/  IMAD.MOV.U32 R5, RZ, RZ, 0x40000040 ;  /* 0x40000040ff057424 */ /* 0x000fe200078e00ff */
[----:B------:R-:W-:Y:S01]  /*10a90*/  WARPGROUP.ARRIVE ;  /* 0x00000000000079c5 */ /* 0x000fe20000000000 */
[----:B------:R-:W-:Y:S01]  /*10aa0*/  UMOV UR9, 0x40000040 ;  /* 0x4000004000097882 */ /* 0x000fe20000000000 */
[----:B------:R-:W-:Y:S01]  /*10ab0*/  SHF.R.U32.HI R3, RZ, 0x4, R3 ;  /* 0x00000004ff037819 */ /* 0x000fe20000011603 */
[----:B------:R-:W-:Y:S01]  /*10ac0*/  IMAD.MOV.U32 R15, RZ, RZ, 0x40000040 ;  /* 0x40000040ff0f7424 */ /* 0x000fe200078e00ff */
[----:B------:R-:W-:Y:S01]  /*10ad0*/  R2UR UR11, R5 ;  /* 0x00000000050b72ca */ /* 0x000fe200000e0000 */
[----:B------:R-:W-:Y:S01]  /*10ae0*/  IMAD.MOV.U32 R21, RZ, RZ, 0x40000040 ;  /* 0x40000040ff157424 */ /* 0x000fe200078e00ff */
[----:B------:R-:W-:Y:S01]  /*10af0*/  LOP3.LUT R3, R3, 0x3fff, RZ, 0xc0, !PT ;  /* 0x00003fff03037812 */ /* 0x000fe200078ec0ff */
[----:B------:R-:W-:Y:S01]  /*10b00*/  IMAD.MOV.U32 R25, RZ, RZ, 0x40000040 ;  /* 0x40000040ff197424 */ /* 0x000fe200078e00ff */
[----:B------:R-:W-:Y:S01]  /*10b10*/  R2UR UR15, R15 ;  /* 0x000000000f0f72ca */ /* 0x000fe200000e0000 */
[----:B------:R-:W-:Y:S01]  /*10b20*/  IMAD.U32 R27, RZ, RZ, UR9 ;  /* 0x00000009ff1b7e24 */ /* 0x000fe2000f8e00ff */
[----:B------:R-:W-:Y:S01]  /*10b30*/  LOP3.LUT R4, R3, 0x10000, RZ, 0xfc, !PT ;  /* 0x0001000003047812 */ /* 0x000fe200078efcff */
[----:B------:R-:W-:Y:S01]  /*10b40*/  ULOP3.LUT UR56, UR56, 0x10000, URZ, 0xfc, !UPT ;  /* 0x0001000038387892 */ /* 0x000fe2000f8efc3f */
[----:B------:R-:W-:Y:S01]  /*10b50*/  MOV R8, UR37 ;  /* 0x0000002500087c02 */ /* 0x000fe20008000f00 */
[----:B------:R-:W-:Y:S01]  /*10b60*/  UMOV UR37, UR9 ;  /* 0x0000000900257c82 */ /* 0x000fe20008000000 */
[----:B------:R-:W-:Y:S01]  /*10b70*/  MOV R9, UR36 ;  /* 0x0000002400097c02 */ /* 0x000fe20008000f00 */
[----:B------:R0:W-:Y:S01]  /*10b80*/  STL [R1+0x2c], R4 ;  /* 0x00002c0401007387 */ /* 0x0001e20000100800 */
[----:B------:R-:W-:Y:S01]  /*10b90*/  UMOV UR13, UR37 ;  /* 0x00000025000d7c82 */ /* 0x000fe20008000000 */
[----:B------:R-:W-:Y:S01]  /*10ba0*/  R2UR UR23, R21 ;  /* 0x00000000151772ca */ /* 0x000fe200000e0000 */
[----:B------:R-:W-:Y:S01]  /*10bb0*/  UMOV UR8, UR56 ;  /* 0x0000003800087c82 */ /* 0x000fe20008000000 */
[----:B------:R-:W-:Y:S01]  /*10bc0*/  UMOV UR21, UR37 ;  /* 0x0000002500157c82 */ /* 0x000fe20008000000 */
[----:B------:R-:W-:Y:S01]  /*10bd0*/  UMOV UR36, UR8 ;  /* 0x0000000800247c82 */ /* 0x000fe20008000000 */
[----:B------:R-:W-:Y:S01]  /*10be0*/  R2UR UR55, R25 ;  /* 0x00000000193772ca */ /* 0x000fe200000e0000 */
[----:B------:R-:W-:Y:S01]  /*10bf0*/  UMOV UR12, UR36 ;  /* 0x00000024000c7c82 */ /* 0x000fe20008000000 */
[----:B------:R-:W-:Y:S01]  /*10c00*/  UMOV UR20, UR36 ;  /* 0x0000002400147c82 */ /* 0x000fe20008000000 */
[----:B------:R-:W-:Y:S01]  /*10c10*/  UMOV UR52, UR36 ;  /* 0x0000002400347c82 */ /* 0x000fe20008000000 */
[----:B0-----:R-:W-:Y:S01]  /*10c20*/  IMAD R4, R222, 0xb00, R4 ;  /* 0x00000b00de047824 */ /* 0x001fe200078e0204 */
[----:B------:R-:W-:Y:S01]  /*10c30*/  UMOV UR53, UR37 ;  /* 0x0000002500357c82 */ /* 0x000fe20008000000 */
[----:B------:R-:W-:Y:S01]  /*10c40*/  R2UR UR35, R15 ;  /* 0x000000000f2372ca */ /* 0x000fe200000e0000 */
[----:B------:R-:W-:Y:S01]  /*10c50*/  UMOV UR32, UR36 ;  /* 0x0000002400207c82 */ /* 0x000fe20008000000 */
[C---:B------:R-:W-:Y:S01]  /*10c60*/  VIADD R14, R4.reuse, 0x80 ;  /* 0x00000080040e7836 */ /* 0x040fe20000000000 */
[C---:B------:R-:W-:Y:S01]  /*10c70*/  R2UR UR10, R4.reuse ;  /* 0x00000000040a72ca */ /* 0x040fe200000e0000 */
[C---:B------:R-:W-:Y:S01]  /*10c80*/  VIADD R20, R4.reuse, 0x100 ;  /* 0x0000010004147836 */ /* 0x040fe20000000000 */
[----:B------:R-:W-:Y:S01]  /*10c90*/  IADD3 R24, R4, 0x180, RZ ;  /* 0x0000018004187810 */ /* 0x000fe20007ffe0ff */
[----:B------:R-:W-:Y:S01]  /*10ca0*/  UMOV UR33, UR37 ;  /* 0x0000002500217c82 */ /* 0x000fe20008000000 */
[----:B------:R-:W-:Y:S01]  /*10cb0*/  R2UR UR14, R14 ;  /* 0x000000000e0e72ca */ /* 0x000fe200000e0000 */
[----:B------:R-:W-:Y:S01]  /*10cc0*/  VIADD R14, R4, 0x200 ;  /* 0x00000200040e7836 */ /* 0x000fe20000000000 */
[----:B------:R-:W-:Y:S01]  /*10cd0*/  R2UR UR22, R20 ;  /* 0x00000000141672ca */ /* 0x000fe200000e0000 */
[----:B------:R-:W-:Y:S01]  /*10ce0*/  VIADD R20, R4, 0x280 ;  /* 0x0000028004147836 */ /* 0x000fe20000000000 */
[----:B------:R-:W-:Y:S01]  /*10cf0*/  R2UR UR54, R24 ;  /* 0x00000000183672ca */ /* 0x000fe200000e0000 */
[----:B------:R-:W-:Y:S01]  /*10d00*/  UMOV UR28, UR36 ;  /* 0x00000024001c7c82 */ /* 0x000fe20008000000 */
[----:B------:R-:W-:Y:S01]  /*10d10*/  R2UR UR34, R14 ;  /* 0x000000000e2272ca */ /* 0x000fe200000e0000 */
[----:B------:R-:W-:Y:S01]  /*10d20*/  UMOV UR29, UR37 ;  /* 0x00000025001d7c82 */ /* 0x000fe20008000000 */
[----:B------:R-:W-:Y:S01]  /*10d30*/  R2UR UR30, R20 ;  /* 0x00000000141e72ca */ /* 0x000fe200000e0000 */
[----:B------:R-:W-:Y:S01]  /*10d40*/  HGMMA.64x16x16.F32 R112, gdesc[UR8], RZ, !UPT, gsb0 ;  /* 0x00200000087079f0 */ /* 0x000fe2000c0008ff */
[----:B------:R-:W-:Y:S01]  /*10d50*/  R2UR UR31, R21 ;  /* 0x00000000151f72ca */ /* 0x000fe200000e0000 */
[----:B------:R-:W-:Y:S01]  /*10d60*/  UMOV UR44, UR36 ;  /* 0x00000024002c7c82 */ /* 0x000fe20008000000 */
[C---:B------:R-:W-:Y:S01]  /*10d70*/  IADD3 R24, R4.reuse, 0x300, RZ ;  /* 0x0000030004187810 */ /* 0x040fe20007ffe0ff */
[----:B------:R-:W-:Y:S01]  /*10d80*/  UMOV UR45, UR37 ;  /* 0x00000025002d7c82 */ /* 0x000fe20008000000 */
[----:B------:R-:W-:Y:S01]  /*10d90*/  R2UR UR47, R25 ;  /* 0x00000000192f72ca */ /* 0x000fe200000e0000 */
[----:B------:R-:W-:Y:S01]  /*10da0*/  VIADD R14, R4, 0x380 ;  /* 0x00000380040e7836 */ /* 0x000fe20000000000 */
[----:B------:R-:W-:Y:S01]  /*10db0*/  R2UR UR46, R24 ;  /* 0x00000000182e72ca */ /* 0x000fe200000e0000 */
[----:B------:R-:W-:Y:S01]  /*10dc0*/  UMOV UR24, UR36 ;  /* 0x0000002400187c82 */ /* 0x000fe20008000000 */
[----:B------:R-:W-:Y:S01]  /*10dd0*/  R2UR UR27, R15 ;  /* 0x000000000f1b72ca */ /* 0x000fe200000e0000 */
[----:B------:R-:W-:Y:S01]  /*10de0*/  UMOV UR25, UR37 ;  /* 0x0000002500197c82 */ /* 0x000fe20008000000 */
[----:B------:R-:W-:Y:S01]  /*10df0*/  R2UR UR26, R14 ;  /* 0x000000000e1a72ca */ /* 0x000fe200000e0000 */
[C---:B------:R-:W-:Y:S01]  /*10e00*/  VIADD R20, R4.reuse, 0x400 ;  /* 0x0000040004147836 */ /* 0x040fe20000000000 */
[----:B------:R-:W-:Y:S01]  /*10e10*/  R2UR UR19, R21 ;  /* 0x00000000151372ca */ /* 0x000fe200000e0000 */
[----:B------:R-:W-:Y:S01]  /*10e20*/  UMOV UR16, UR36 ;  /* 0x0000002400107c82 */ /* 0x000fe20008000000 */
[----:B------:R-:W-:Y:S01]  /*10e30*/  UMOV UR17, UR37 ;  /* 0x0000002500117c82 */ /* 0x000fe20008000000 */
        /* <DEDUP_REMOVED lines=8> */
[----:B------:R-:W-:Y:S01]  /*10ec0*/  IMAD.U32 R26, RZ, RZ, UR8 ;  /* 0x00000008ff1a7e24 */ /* 0x000fe2000f8e00ff */
[----:B------:R-:W-:Y:S01]  /*10ed0*/  IADD3 R24, R4, 0x82, RZ ;  /* 0x0000008204187810 */ /* 0x000fe20007ffe0ff */
[----:B------:R-:W-:Y:S01]  /*10ee0*/  IMAD.MOV.U32 R25, RZ, RZ, 0x40000040 ;  /* 0x40000040ff197424 */ /* 0x000fe200078e00ff */
[----:B------:R-:W-:Y:S01]  /*10ef0*/  R2UR UR42, R20 ;  /* 0x00000000142a72ca */ /* 0x000fe200000e0000 */
[----:B------:R-:W-:Y:S01]  /*10f00*/  UMOV UR40, UR36 ;  /* 0x0000002400287c82 */ /* 0x000fe20008000000 */
[----:B------:R-:W-:Y:S01]  /*10f10*/  STL.64 [R1+0x20], R26 ;  /* 0x0000201a01007387 */ /* 0x000fe20000100a00 */
[----:B------:R-:W-:Y:S01]  /*10f20*/  R2UR UR10, R24 ;  /* 0x00000000180a72ca */ /* 0x000fe200000e0000 */
[----:B------:R-:W-:Y:S01]  /*10f30*/  UMOV UR41, UR37 ;  /* 0x0000002500297c82 */ /* 0x000fe20008000000 */
[----:B------:R-:W-:Y:S01]  /*10f40*/  R2UR UR11, R25 ;  /* 0x00000000190b72ca */ /* 0x000fe200000e0000 */
[----:B------:R-:W-:Y:S01]  /*10f50*/  VIADD R14, R4, 0x2 ;  /* 0x00000002040e7836 */ /* 0x000fe20000000000 */
[----:B------:R-:W-:Y:S01]  /*10f60*/  MOV R6, UR39 ;  /* 0x0000002700067c02 */ /* 0x000fe20008000f00 */
[----:B------:R-:W-:Y:S01]  /*10f70*/  IMAD.MOV.U32 R15, RZ, RZ, 0x40000040 ;  /* 0x40000040ff0f7424 */ /* 0x000fe200078e00ff */
[----:B------:R-:W-:Y:S01]  /*10f80*/  MOV R7, UR38 ;  /* 0x0000002600077c02 */ /* 0x000fe20008000f00 */
[----:B------:R-:W-:Y:S01]  /*10f90*/  UIADD3 UR8, UR56, 0x2, URZ ;  /* 0x0000000238087890 */ /* 0x000fe2000fffe03f */
[----:B------:R-:W-:Y:S01]  /*10fa0*/  R2UR UR38, R14 ;  /* 0x000000000e2672ca */ /* 0x000fe200000e0000 */
[----:B------:R-:W-:Y:S01]  /*10fb0*/  UMOV UR37, 0x40000040 ;  /* 0x4000004000257882 */ /* 0x000fe20000000000 */
[----:B------:R-:W-:Y:S01]  /*10fc0*/  R2UR UR39, R15 ;  /* 0x000000000f2772ca */ /* 0x000fe200000e0000 */
[C---:B------:R-:W-:Y:S01]  /*10fd0*/  VIADD R20, R4.reuse, 0x102 ;  /* 0x0000010204147836 */ /* 0x040fe20000000000 */
[----:B------:R-:W-:Y:S01]  /*10fe0*/  MOV R21, 0x40000040 ;  /* 0x4000004000157802 */ /* 0x000fe20000000f00 */
[----:B------:R-:W-:Y:S01]  /*10ff0*/  VIADD R14, R4, 0x182 ;  /* 0x00000182040e7836 */ /* 0x000fe20000000000 */
[----:B------:R-:W-:Y:S01]  /*11000*/  UMOV UR36, UR8 ;  /* 0x0000000800247c82 */ /* 0x000fe20008000000 */
[----:B------:R-:W-:Y:S01]  /*11010*/  IMAD.MOV.U32 R15, RZ, RZ, 0x40000040 ;  /* 0x40000040ff0f7424 */ /* 0x000fe200078e00ff */
[----:B------:R-:W-:Y:S01]  /*11020*/  R2UR UR50, R20 ;  /* 0x00000000143272ca */ /* 0x000fe200000e0000 */
[C---:B------:R-:W-:Y:S01]  /*11030*/  VIADD R20, R4.reuse, 0x202 ;  /* 0x0000020204147836 */ /* 0x040fe20000000000 */
[----:B------:R-:W-:Y:S01]  /*11040*/  R2UR UR51, R21 ;  /* 0x00000000153372ca */ /* 0x000fe200000e0000 */
[----:B------:R-:W-:Y:S01]  /*11050*/  IMAD.MOV.U32 R21, RZ, RZ, 0x40000040 ;  /* 0x40000040ff157424 */ /* 0x000fe200078e00ff */
[----:B------:R-:W-:Y:S01]  /*11060*/  P2R R11, PR, RZ, 0x2 ;  /* 0x00000002ff0b7803 */ /* 0x000fe20000000000 */
[----:B------:R-:W-:Y:S01]  /*11070*/  VIADD R80, R4, 0x4 ;  /* 0x0000000404507836 */ /* 0x000fe20000000000 */
[----:B------:R-:W-:-:S02]  /*11080*/  WARPGROUP.DEPBAR.LE gsb0, 0x0 ;  /* 0x00008000000079c5 */ /* 0x000fc40000010000 */
[----:B------:R-:W-:Y:S01]  /*11090*/  WARPGROUP.ARRIVE ;  /* 0x00000000000079c5 */ /* 0x000fe20000000000 */
[----:B------:R-:W-:Y:S01]  /*110a0*/  IMAD.MOV.U32 R81, RZ, RZ, 0x40000040 ;  /* 0x40000040ff517424 */ /* 0x000fe200078e00ff */
[----:B------:R-:W-:Y:S01]  /*110b0*/  P2R R13, PR, RZ, 0x1 ;  /* 0x00000001ff0d7803 */ /* 0x000fe20000000000 */
[----:B------:R-:W-:Y:S01]  /*110c0*/  IMAD.U32 R83, RZ, RZ, UR37 ;  /* 0x00000025ff537e24 */ /* 0x000fe2000f8e00ff */
[----:B------:R-:W-:Y:S01]  /*110d0*/  ULDC UR61, c[0x0][0x988] ;  /* 0x00026200003d7ab9 */ /* 0x000fe20000000800 */
[----:B------:R-:W-:Y:S01]  /*110e0*/  IMAD.U32 R82, RZ, RZ, UR36 ;  /* 0x00000024ff527e24 */ /* 0x000fe2000f8e00ff */
[----:B------:R-:W-:Y:S01]  /*110f0*/  HGMMA.64x16x16.F32 R104, gdesc[UR12], RZ, !UPT, gsb0 ;  /* 0x002000000c6879f0 */ /* 0x000fe2000c0008ff */
[----:B------:R-:W-:Y:S01]  /*11100*/  R2UR UR14, R14 ;  /* 0x000000000e0e72ca */ /* 0x000fe200000e0000 */
[----:B------:R-:W-:Y:S01]  /*11110*/  VIADD R14, R4, 0x282 ;  /* 0x00000282040e7836 */ /* 0x000fe20000000000 */
[----:B------:R-:W-:Y:S01]  /*11120*/  R2UR UR15, R15 ;  /* 0x000000000f0f72ca */ /* 0x000fe200000e0000 */
[----:B------:R-:W-:Y:S01]  /*11130*/  IMAD.MOV.U32 R15, RZ, RZ, 0x40000040 ;  /* 0x40000040ff0f7424 */ /* 0x000fe200078e00ff */
[----:B------:R0:W-:Y:S01]  /*11140*/  STL.64 [R1+0x18], R82 ;  /* 0x0000185201007387 */ /* 0x0001e20000100a00 */
[----:B------:R-:W-:-:S02]  /*11150*/  WARPGROUP.DEPBAR.LE gsb0, 0x0 ;  /* 0x00008000000079c5 */ /* 0x000fc40000010000 */
[----:B------:R-:W-:-:S06]  /*11160*/  WARPGROUP.ARRIVE ;  /* 0x00000000000079c5 */ /* 0x000fcc0000000000 */
[----:B------:R-:W-:Y:S01]  /*11170*/  HGMMA.64x16x16.F32 R96, gdesc[UR20], RZ, !UPT, gsb0 ;  /* 0x00200000146079f0 */ /* 0x000fe2000c0008ff */
[----:B------:R-:W-:Y:S02]  /*11180*/  R2UR UR22, R20 ;  /* 0x00000000141672ca */ /* 0x000fe400000e0000 */
[----:B------:R-:W-:Y:S01]  /*11190*/  R2UR UR23, R21 ;  /* 0x00000000151772ca */ /* 0x000fe200000e0000 */
[----:B------:R-:W-:Y:S01]  /*111a0*/  IMAD.MOV.U32 R21, RZ, RZ, 0x40000040 ;  /* 0x40000040ff157424 */ /* 0x000fe200078e00ff */
[----:B------:R-:W-:Y:S01]  /*111b0*/  IADD3 R20, R4, 0x302, RZ ;  /* 0x0000030204147810 */ /* 0x000fe20007ffe0ff */
[----:B------:R-:W-:Y:S02]  /*111c0*/  WARPGROUP.DEPBAR.LE gsb0, 0x0 ;  /* 0x00008000000079c5 */ /* 0x000fe40000010000 */
[----:B------:R-:W-:-:S06]  /*111d0*/  WARPGROUP.ARRIVE ;  /* 0x00000000000079c5 */ /* 0x000fcc0000000000 */
[----:B------:R-:W-:Y:S01]  /*111e0*/  HGMMA.64x16x16.F32 R88, gdesc[UR52], RZ, !UPT, gsb0 ;  /* 0x00200000345879f0 */ /* 0x000fe2000c0008ff */
[----:B------:R-:W-:Y:S01]  /*111f0*/  R2UR UR54, R80 ;  /* 0x00000000503672ca */ /* 0x000fe200000e0000 */
[----:B------:R-:W-:Y:S01]  /*11200*/  UMOV UR53, 0x40000040 ;  /* 0x4000004000357882 */ /* 0x000fe20000000000 */
[----:B------:R-:W-:Y:S01]  /*11210*/  R2UR UR55, R81 ;  /* 0x00000000513772ca */ /* 0x000fe200000e0000 */
[----:B0-----:R-:W-:Y:S01]  /*11220*/  IMAD.U32 R83, RZ, RZ, UR53 ;  /* 0x00000035ff537e24 */ /* 0x001fe2000f8e00ff */
[----:B------:R-:W-:Y:S02]  /*11230*/  WARPGROUP.DEPBAR.LE gsb0, 0x0 ;  /* 0x00008000000079c5 */ /* 0x000fe40000010000 */
[----:B------:R-:W-:-:S06]  /*11240*/  WARPGROUP.ARRIVE ;  /* 0x00000000000079c5 */ /* 0x000fcc0000000000 */
[----:B------:R-:W-:Y:S01]  /*11250*/  HGMMA.64x16x16.F32 R72, gdesc[UR32], RZ, !UPT, gsb0 ;  /* 0x00200000204879f0 */ /* 0x000fe2000c0008ff */
[----:B------:R-:W-:Y:S01]  /*11260*/  R2UR UR34, R14 ;  /* 0x000000000e2272ca */ /* 0x000fe200000e0000 */
[----:B------:R-:W-:Y:S01]  /*11270*/  VIADD R14, R4, 0x382 ;  /* 0x00000382040e7836 */ /* 0x000fe20000000000 */
[----:B------:R-:W-:Y:S01]  /*11280*/  R2UR UR35, R15 ;  /* 0x000000000f2372ca */ /* 0x000fe200000e0000 */
[----:B------:R-:W-:Y:S01]  /*11290*/  IMAD.MOV.U32 R15, RZ, RZ, 0x40000040 ;  /* 0x40000040ff0f7424 */ /* 0x000fe200078e00ff */
[----:B------:R-:W-:Y:S02]  /*112a0*/  WARPGROUP.DEPBAR.LE gsb0, 0x0 ;  /* 0x00008000000079c5 */ /* 0x000fe40000010000 */
[----:B------:R-:W-:-:S06]  /*112b0*/  WARPGROUP.ARRIVE ;  /* 0x00000000000079c5 */ /* 0x000fcc0000000000 */
[----:B------:R-:W-:Y:S01]  /*112c0*/  HGMMA.64x16x16.F32 R64, gdesc[UR28], RZ, !UPT, gsb0 ;  /* 0x002000001c4079f0 */ /* 0x000fe2000c0008ff */
[----:B------:R-:W-:Y:S01]  /*112d0*/  R2UR UR30, R20 ;  /* 0x00000000141e72ca */ /* 0x000fe200000e0000 */
[----:B------:R-:W-:Y:S01]  /*112e0*/  VIADD R20, R4, 0x402 ;  /* 0x0000040204147836 */ /* 0x000fe20000000000 */
[----:B------:R-:W-:Y:S02]  /*112f0*/  R2UR UR31, R21 ;  /* 0x00000000151f72ca */ /* 0x000fe400000e0000 */
[----:B------:R-:W-:Y:S01]  /*11300*/  MOV R21, 0x40000040 ;  /* 0x4000004000157802 */ /* 0x000fe20000000f00 */
[----:B------:R-:W-:Y:S02]  /*11310*/  WARPGROUP.DEPBAR.LE gsb0, 0x0 ;  /* 0x00008000000079c5 */ /* 0x000fe40000010000 */
[----:B------:R-:W-:-:S06]  /*11320*/  WARPGROUP.ARRIVE ;  /* 0x00000000000079c5 */ /* 0x000fcc0000000000 */
[----:B------:R-:W-:Y:S01]  /*11330*/  HGMMA.64x16x16.F32 R56, gdesc[UR44], RZ, !UPT, gsb0 ;  /* 0x002000002c3879f0 */ /* 0x000fe2000c0008ff */
        /* <DEDUP_REMOVED lines=14> */
[----:B------:R-:W-:-:S02]  /*11420*/  WARPGROUP.DEPBAR.LE gsb0, 0x0 ;  /* 0x00008000000079c5 */ /* 0x000fc40000010000 */
[----:B------:R-:W-:-:S06]  /*11430*/  WARPGROUP.ARRIVE ;  /* 0x00000000000079c5 */ /* 0x000fcc0000000000 */
[----:B------:R-:W-:Y:S01]  /*11440*/  HGMMA.64x16x16.F32 R48, gdesc[UR24], RZ, !UPT, gsb0 ;  /* 0x00200000183079f0 */ /* 0x000fe2000c0008ff */
[----:B------:R-:W-:Y:S01]  /*11450*/  R2UR UR26, R14 ;  /* 0x000000000e1a72ca */ /* 0x000fe200000e0000 */
[----:B------:R-:W-:Y:S01]  /*11460*/  UMOV UR24, UR44 ;  /* 0x0000002c00187c82 */ /* 0x000fe20008000000 */
[----:B------:R-:W-:Y:S01]  /*11470*/  R2UR UR27, R15 ;  /* 0x000000000f1b72ca */ /* 0x000fe200000e0000 */
[----:B------:R-:W-:Y:S01]  /*11480*/  UMOV UR25, UR45 ;  /* 0x0000002d00197c82 */ /* 0x000fe20008000000 */
[----:B------:R-:W-:Y:S01]  /*11490*/  VIADD R14, R4, 0x482 ;  /* 0x00000482040e7836 */ /* 0x000fe20000000000 */
[----:B------:R-:W-:Y:S01]  /*114a0*/  MOV R15, 0x40000040 ;  /* 0x40000040000f7802 */ /* 0x000fe20000000f00 */
[----:B------:R-:W-:Y:S02]  /*114b0*/  WARPGROUP.DEPBAR.LE gsb0, 0x0 ;  /* 0x00008000000079c5 */ /* 0x000fe40000010000 */
[----:B------:R-:W-:-:S06]  /*114c0*/  WARPGROUP.ARRIVE ;  /* 0x00000000000079c5 */ /* 0x000fcc0000000000 */
[----:B------:R-:W-:Y:S01]  /*114d0*/  HGMMA.64x16x16.F32 R40, gdesc[UR16], RZ, !UPT, gsb0 ;  /* 0x00200000102879f0 */ /* 0x000fe2000c0008ff */
[----:B------:R-:W-:Y:S01]  /*114e0*/  R2UR UR18, R20 ;  /* 0x00000000141272ca */ /* 0x000fe200000e0000 */
[----:B------:R-:W-:Y:S01]  /*114f0*/  UMOV UR16, UR44 ;  /* 0x0000002c00107c82 */ /* 0x000fe20008000000 */
[----:B------:R-:W-:Y:S01]  /*11500*/  R2UR UR19, R21 ;  /* 0x00000000151372ca */ /* 0x000fe200000e0000 */
[----:B------:R-:W-:Y:S01]  /*11510*/  UMOV UR17, UR45 ;  /* 0x0000002d00117c82 */ /* 0x000fe20008000000 */
[----:B------:R-:W-:Y:S02]  /*11520*/  VIADD R20, R4, 0x502 ;  /* 0x0000050204147836 */ /* 0x000fe40000000000 */
[----:B------:R-:W-:-:S03]  /*11530*/  IMAD.MOV.U32 R21, RZ, RZ, 0x40000040 ;  /* 0x40000040ff157424 */ /* 0x000fc600078e00ff */
[----:B------:R-:W-:Y:S02]  /*11540*/  R2UR UR46, R20 ;  /* 0x00000000142e72ca */ /* 0x000fe400000e0000 */
[----:B------:R-:W-:Y:S01]  /*11550*/  R2UR UR47, R21 ;  /* 0x00000000152f72ca */ /* 0x000fe200000e0000 */
[----:B------:R-:W-:Y:S02]  /*11560*/  WARPGROUP.DEPBAR.LE gsb0, 0x0 ;  /* 0x00008000000079c5 */ /* 0x000fe40000010000 */
[----:B------:R-:W-:-:S06]  /*11570*/  WARPGROUP.ARRIVE ;  /* 0x00000000000079c5 */ /* 0x000fcc0000000000 */
[----:B------:R-:W-:Y:S01]  /*11580*/  HGMMA.64x16x16.F32 R32, gdesc[UR4], RZ, !UPT, gsb0 ;  /* 0x00200000042079f0 */ /* 0x000fe2000c0008ff */
[----:B------:R-:W-:-:S07]  /*11590*/  UIADD3 UR4, UR56, 0x4, URZ ;  /* 0x0000000438047890 */ /* 0x000fce000fffe03f */
[----:B------:R-:W-:Y:S02]  /*115a0*/  UMOV UR52, UR4 ;  /* 0x0000000400347c82 */ /* 0x000fe40008000000 */
[----:B------:R-:W-:-:S05]  /*115b0*/  IMAD.U32 R82, RZ, RZ, UR52 ;  /* 0x00000034ff527e24 */ /* 0x000fca000f8e00ff */
[----:B------:R0:W-:Y:S04]  /*115c0*/  STL.64 [R1+0x10], R82 ;  /* 0x0000105201007387 */ /* 0x0001e80000100a00 */
[----:B------:R-:W2:Y:S01]  /*115d0*/  LDL R3, [R1+0x40] ;  /* 0x0000400001037983 */ /* 0x000ea20000100800 */
        /* <DEDUP_REMOVED lines=8> */
[----:B------:R-:W-:Y:S01]  /*11660*/  IMAD.MOV.U32 R15, RZ, RZ, 0x40000040 ;  /* 0x40000040ff0f7424 */ /* 0x000fe200078e00ff */
[----:B------:R-:W-:Y:S02]  /*11670*/  WARPGROUP.DEPBAR.LE gsb0, 0x0 ;  /* 0x00008000000079c5 */ /* 0x000fe40000010000 */
[----:B------:R-:W-:-:S06]  /*11680*/  WARPGROUP.ARRIVE ;  /* 0x00000000000079c5 */ /* 0x000fcc0000000000 */
[----:B------:R-:W-:Y:S01]  /*11690*/  HGMMA.64x16x16.F32 R112, gdesc[UR36], R112, gsb0 ;  /* 0x00200000247079f0 */ /* 0x000fe20008000870 */
[----:B------:R-:W-:Y:S01]  /*116a0*/  R2UR UR39, R6 ;  /* 0x00000000062772ca */ /* 0x000fe200000e0000 */
[----:B------:R-:W-:Y:S01]  /*116b0*/  VIADD R6, R4, 0x84 ;  /* 0x0000008404067836 */ /* 0x000fe20000000000 */
[----:B------:R-:W-:Y:S01]  /*116c0*/  R2UR UR38, R7 ;  /* 0x00000000072672ca */ /* 0x000fe200000e0000 */
[----:B------:R-:W-:Y:S01]  /*116d0*/  IMAD.MOV.U32 R7, RZ, RZ, 0x40000040 ;  /* 0x40000040ff077424 */ /* 0x000fe200078e00ff */
[----:B------:R-:W-:Y:S01]  /*116e0*/  R2UR UR37, R8 ;  /* 0x00000000082572ca */ /* 0x000fe200000e0000 */
[----:B------:R-:W-:Y:S01]  /*116f0*/  VIADD R8, R4, 0x104 ;  /* 0x0000010404087836 */ /* 0x000fe20000000000 */
[----:B------:R-:W-:Y:S01]  /*11700*/  R2UR UR6, R6 ;  /* 0x00000000060672ca */ /* 0x000fe200000e0000 */
[----:B------:R-:W-:Y:S01]  /*11710*/  VIADD R6, R4, 0x184 ;  /* 0x0000018404067836 */ /* 0x000fe20000000000 */
[----:B------:R-:W-:Y:S01]  /*11720*/  R2UR UR7, R7 ;  /* 0x00000000070772ca */ /* 0x000fe200000e0000 */
[----:B------:R-:W-:Y:S01]  /*11730*/  IMAD.MOV.U32 R7, RZ, RZ, 0x40000040 ;  /* 0x40000040ff077424 */ /* 0x000fe200078e00ff */
[----:B------:R-:W-:-:S02]  /*11740*/  R2UR UR36, R9 ;  /* 0x00000000092472ca */ /* 0x000fc400000e0000 */
[----:B------:R-:W-:Y:S01]  /*11750*/  MOV R9, 0x40000040 ;  /* 0x4000004000097802 */ /* 0x000fe20000000f00 */
[----:B------:R-:W-:Y:S02]  /*11760*/  WARPGROUP.DEPBAR.LE gsb0, 0x0 ;  /* 0x00008000000079c5 */ /* 0x000fe40000010000 */
[----:B------:R-:W-:-:S06]  /*11770*/  WARPGROUP.ARRIVE ;  /* 0x00000000000079c5 */ /* 0x000fcc0000000000 */
[----:B------:R-:W-:Y:S01]  /*11780*/  HGMMA.64x16x16.F32 R104, gdesc[UR8], R104, gsb0 ;  /* 0x00200000086879f0 */ /* 0x000fe20008000868 */
[----:B------:R-:W-:Y:S01]  /*11790*/  R2UR UR10, R8 ;  /* 0x00000000080a72ca */ /* 0x000fe200000e0000 */
[----:B------:R-:W-:Y:S01]  /*117a0*/  VIADD R8, R4, 0x204 ;  /* 0x0000020404087836 */ /* 0x000fe20000000000 */
[----:B------:R-:W-:Y:S01]  /*117b0*/  R2UR UR11, R9 ;  /* 0x00000000090b72ca */ /* 0x000fe200000e0000 */
[----:B------:R-:W-:Y:S01]  /*117c0*/  IMAD.MOV.U32 R9, RZ, RZ, 0x40000040 ;  /* 0x40000040ff097424 */ /* 0x000fe200078e00ff */
[----:B------:R-:W-:Y:S02]  /*117d0*/  WARPGROUP.DEPBAR.LE gsb0, 0x0 ;  /* 0x00008000000079c5 */ /* 0x000fe40000010000 */
[----:B------:R-:W-:-:S06]  /*117e0*/  WARPGROUP.ARRIVE ;  /* 0x00000000000079c5 */ /* 0x000fcc0000000000 */
[----:B------:R-:W-:Y:S01]  /*117f0*/  HGMMA.64x16x16.F32 R96, gdesc[UR48], R96, gsb0 ;  /* 0x00200000306079f0 */ /* 0x000fe20008000860 */
[----:B------:R-:W-:Y:S01]  /*11800*/  UMOV UR49, 0x40000040 ;  /* 0x4000004000317882 */ /* 0x000fe20000000000 */
[C---:B------:R-:W-:Y:S02]  /*11810*/  VIADD R20, R4.reuse, 0x806 ;  /* 0x0000080604147836 */ /* 0x040fe40000000000 */
[----:B------:R-:W-:Y:S01]  /*11820*/  IMAD.MOV.U32 R21, RZ, RZ, 0x40000040 ;  /* 0x40000040ff157424 */ /* 0x000fe200078e00ff */
[----:B------:R-:W-:Y:S01]  /*11830*/  MOV R81, 0x40000040 ;  /* 0x4000004000517802 */ /* 0x000fe20000000f00 */
[----:B------:R-:W-:Y:S02]  /*11840*/  VIADD R80, R4, 0x886 ;  /* 0x0000088604507836 */ /* 0x000fe40000000000 */
[----:B0-----:R-:W-:Y:S01]  /*11850*/  IMAD.U32 R83, RZ, RZ, UR49 ;  /* 0x00000031ff537e24 */ /* 0x001fe2000f8e00ff */
[----:B------:R-:W-:Y:S02]  /*11860*/  WARPGROUP.DEPBAR.LE gsb0, 0x0 ;  /* 0x00008000000079c5 */ /* 0x000fe40000010000 */
[----:B------:R-:W-:-:S06]  /*11870*/  WARPGROUP.ARRIVE ;  /* 0x00000000000079c5 */ /* 0x000fcc0000000000 */
[----:B------:R-:W-:Y:S01]  /*11880*/  HGMMA.64x16x16.F32 R88, gdesc[UR12], R88, gsb0 ;  /* 0x002000000c5879f0 */ /* 0x000fe20008000858 */
[----:B------:R-:W-:Y:S01]  /*11890*/  R2UR UR14, R6 ;  /* 0x00000000060e72ca */ /* 0x000fe200000e0000 */
[----:B------:R-:W-:Y:S01]  /*118a0*/  VIADD R6, R4, 0x284 ;  /* 0x0000028404067836 */ /* 0x000fe20000000000 */
[----:B------:R-:W-:Y:S02]  /*118b0*/  R2UR UR15, R7 ;  /* 0x00000000070f72ca */ /* 0x000fe400000e0000 */
        /* <DEDUP_REMOVED lines=10> */
[----:B------:R-:W-:Y:S03]  /*11960*/  HGMMA.64x16x16.F32 R64, gdesc[UR32], R64, gsb0 ;  /* 0x00200000204079f0 */ /* 0x000fe60008000840 */
        /* <DEDUP_REMOVED lines=10> */
[----:B------:R-:W-:Y:S02]  /*11a10*/  R2UR UR26, R8 ;  /* 0x00000000081a72ca */ /* 0x000fe400000e0000 */
[----:B------:R-:W-:Y:S02]  /*11a20*/  R2UR UR27, R9 ;  /* 0x00000000091b72ca */ /* 0x000fe400000e0000 */
[----:B------:R-:W-:Y:S02]  /*11a30*/  IADD3 R8, R4, 0x484, RZ ;  /* 0x0000048404087810 */ /* 0x000fe40007ffe0ff */
[----:B------:R-:W-:Y:S02]  /*11a40*/  MOV R9, 0x40000040 ;  /* 0x4000004000097802 */ /* 0x000fe40000000f00 */
[----:B------:R-:W-:Y:S01]  /*11a50*/  R2UR UR34, R8 ;  /* 0x00000000082272ca */ /* 0x000fe200000e0000 */
[----:B------:R-:W-:Y:S01]  /*11a60*/  VIADD R8, R4, 0x106 ;  /* 0x0000010604087836 */ /* 0x000fe20000000000 */
[----:B------:R-:W-:Y:S01]  /*11a70*/  R2UR UR35, R9 ;  /* 0x00000000092372ca */ /* 0x000fe200000e0000 */
[----:B------:R-:W-:Y:S01]  /*11a80*/  IMAD.MOV.U32 R9, RZ, RZ, 0x40000040 ;  /* 0x40000040ff097424 */ /* 0x000fe200078e00ff */
[----:B------:R-:W-:-:S02]  /*11a90*/  WARPGROUP.DEPBAR.LE gsb0, 0x0 ;  /* 0x00008000000079c5 */ /* 0x000fc40000010000 */
        /* <DEDUP_REMOVED lines=27> */
[----:B------:R-:W-:Y:S01]  /*11c50*/  R2UR UR42, R14 ;  /* 0x000000000e2a72ca */ /* 0x000fe200000e0000 */
[----:B------:R-:W-:Y:S01]  /*11c60*/  VIADD R14, R4, 0x406 ;  /* 0x00000406040e7836 */ /* 0x000fe20000000000 */
[----:B------:R-:W-:Y:S01]  /*11c70*/  R2UR UR43, R15 ;  /* 0x000000000f2b72ca */ /* 0x000fe200000e0000 */
[----:B------:R-:W-:-:S02]  /*11c80*/  WARPGROUP.DEPBAR.LE gsb0, 0x0 ;  /* 0x00008000000079c5 */ /* 0x000fc40000010000 */
[----:B------:R-:W-:-:S06]  /*11c90*/  WARPGROUP.ARRIVE ;  /* 0x00000000000079c5 */ /* 0x000fcc0000000000 */
[----:B------:R-:W-:Y:S01]  /*11ca0*/  HGMMA.64x16x16.F32 R24, gdesc[UR44], R24, gsb0 ;  /* 0x002000002c1879f0 */ /* 0x000fe20008000818 */
[----:B------:R-:W-:Y:S01]  /*11cb0*/  R2UR UR46, R6 ;  /* 0x00000000062e72ca */ /* 0x000fe200000e0000 */
[----:B------:R-:W-:Y:S01]  /*11cc0*/  UMOV UR44, UR40 ;  /* 0x00000028002c7c82 */ /* 0x000fe20008000000 */
[----:B------:R-:W-:Y:S01]  /*11cd0*/  R2UR UR47, R7 ;  /* 0x00000000072f72ca */ /* 0x000fe200000e0000 */
[----:B------:R-:W-:Y:S01]  /*11ce0*/  UMOV UR45, UR41 ;  /* 0x00000029002d7c82 */ /* 0x000fe20008000000 */
[----:B------:R-:W-:Y:S02]  /*11cf0*/  VIADD R6, R4, 0x6 ;  /* 0x0000000604067836 */ /* 0x000fe40000000000 */
[----:B------:R-:W-:-:S03]  /*11d00*/  IMAD.MOV.U32 R7, RZ, RZ, 0x40000040 ;  /* 0x40000040ff077424 */ /* 0x000fc600078e00ff */
        /* <DEDUP_REMOVED lines=10> */
[----:B------:R-:W-:Y:S01]  /*11db0*/  UIADD3 UR4, UR56, 0x6, URZ ;  /* 0x0000000638047890 */ /* 0x000fe2000fffe03f */
[----:B------:R-:W-:Y:S02]  /*11dc0*/  R2UR UR6, R6 ;  /* 0x00000000060672ca */ /* 0x000fe400000e0000 */
[----:B------:R-:W-:Y:S01]  /*11dd0*/  R2UR UR7, R7 ;  /* 0x00000000070772ca */ /* 0x000fe200000e0000 */
[----:B------:R-:W-:Y:S01]  /*11de0*/  IMAD.MOV.U32 R7, RZ, RZ, 0x40000040 ;  /* 0x40000040ff077424 */ /* 0x000fe200078e00ff */
[----:B------:R-:W-:Y:S02]  /*11df0*/  IADD3 R6, R4, 0x186, RZ ;  /* 0x0000018604067810 */ /* 0x000fe40007ffe0ff */
[----:B------:R-:W-:Y:S01]  /*11e00*/  UMOV UR48, UR4 ;  /* 0x0000000400307c82 */ /* 0x000fe20008000000 */
[----:B------:R-:W-:Y:S01]  /*11e10*/  IMAD.MOV.U32 R15, RZ, RZ, 0x40000040 ;  /* 0x40000040ff0f7424 */ /* 0x000fe200078e00ff */
[----:B--2---:R-:W-:Y:S01]  /*11e20*/  IADD3 R3, R162, 0xb0, -R3 ;  /* 0x000000b0a2037810 */ /* 0x004fe20007ffe803 */
[----:B------:R-:W-:Y:S01]  /*11e30*/  IMAD.U32 R82, RZ, RZ, UR48 ;  /* 0x00000030ff527e24 */ /* 0x000fe2000f8e00ff */
        /* <DEDUP_REMOVED lines=47> */
[----:B------:R-:W-:Y:S01]  /*12130*/  UMOV UR5, UR45 ;  /* 0x0000002d00057c82 */ /* 0x000fe20008000000 */
[----:B------:R-:W-:Y:S02]  /*12140*/  WARPGROUP.DEPBAR.LE gsb0, 0x0 ;  /* 0x00008000000079c5 */ /* 0x000fe40000010000 */
[----:B------:R-:W-:-:S06]  /*12150*/  WARPGROUP.ARRIVE ;  /* 0x00000000000079c5 */ /* 0x000fcc0000000000 */
[----:B------:R-:W-:Y:S01]  /*12160*/  HGMMA.64x16x16.F32 R104, gdesc[UR4], R104, gsb0 ;  /* 0x00200000046879f0 */ /* 0x000fe20008000868 */
        /* <DEDUP_REMOVED lines=17> */
[----:B------:R-:W-:Y:S01]  /*12280*/  MOV R7, 0x40000040 ;  /* 0x4000004000077802 */ /* 0x000fe20000000f00 */
[----:B------:R-:W-:Y:S02]  /*12290*/  WARPGROUP.DEPBAR.LE gsb0, 0x0 ;  /* 0x00008000000079c5 */ /* 0x000fe40000010000 */
[----:B------:R-:W-:-:S06]  /*122a0*/  WARPGROUP.ARRIVE ;  /* 0x00000000000079c5 */ /* 0x000fcc0000000000 */
[----:B------:R-:W-:Y:S01]  /*122b0*/  HGMMA.64x16x16.F32 R64, gdesc[UR20], R64, gsb0 ;  /* 0x00200000144079f0 */ /* 0x000fe20008000840 */
[----:B------:R-:W-:Y:S02]  /*122c0*/  R2UR UR42, R6 ;  /* 0x00000000062a72ca */ /* 0x000fe400000e0000 */
[----:B------:R-:W-:Y:S01]  /*122d0*/  R2UR UR43, R7 ;  /* 0x00000000072b72ca */ /* 0x000fe200000e0000 */
[----:B------:R-:W-:Y:S01]  /*122e0*/  UMOV UR40, UR44 ;  /* 0x0000002c00287c82 */ /* 0x000fe20008000000 */
[----:B------:R-:W-:Y:S01]  /*122f0*/  UMOV UR41, UR45 ;  /* 0x0000002d00297c82 */ /* 0x000fe20008000000 */
[----:B------:R-:W-:Y:S02]  /*12300*/  WARPGROUP.DEPBAR.LE gsb0, 0x0 ;  /* 0x00008000000079c5 */ /* 0x000fe40000010000 */
[----:B------:R-:W-:-:S08]  /*12310*/  WARPGROUP.ARRIVE ;  /* 0x00000000000079c5 */ /* 0x000fd00000000000 */
[----:B------:R-:W-:Y:S01]  /*12320*/  HGMMA.64x16x16.F32 R56, gdesc[UR40], R56, gsb0 ;  /* 0x00200000283879f0 */ /* 0x000fe20008000838 */
[----:B------:R-:W-:Y:S01]  /*12330*/  IMAD.MOV.U32 R9, RZ, RZ, 0x40000040 ;  /* 0x40000040ff097424 */ /* 0x000fe200078e00ff */
[----:B------:R-:W-:-:S04]  /*12340*/  R2UR UR26, R8 ;  /* 0x00000000081a72ca */ /* 0x000fc800000e0000 */
[----:B------:R-:W-:Y:S01]  /*12350*/  R2UR UR27, R9 ;  /* 0x00000000091b72ca */ /* 0x000fe200000e0000 */
[----:B------:R-:W-:Y:S01]  /*12360*/  UMOV UR24, UR44 ;  /* 0x0000002c00187c82 */ /* 0x000fe20008000000 */
[----:B------:R-:W-:Y:S01]  /*12370*/  UMOV UR25, UR45 ;  /* 0x0000002d00197c82 */ /* 0x000fe20008000000 */
[----:B------:R-:W-:Y:S02]  /*12380*/  WARPGROUP.DEPBAR.LE gsb0, 0x0 ;  /* 0x00008000000079c5 */ /* 0x000fe40000010000 */
[----:B------:R-:W-:-:S08]  /*12390*/  WARPGROUP.ARRIVE ;  /* 0x00000000000079c5 */ /* 0x000fd00000000000 */
        /* <DEDUP_REMOVED lines=8> */
[----:B------:R-:W-:Y:S02]  /*12420*/  VIADD R6, R4, 0x486 ;  /* 0x0000048604067836 */ /* 0x000fe40000000000 */
[----:B------:R-:W-:-:S03]  /*12430*/  IMAD.MOV.U32 R7, RZ, RZ, 0x40000040 ;  /* 0x40000040ff077424 */ /* 0x000fc600078e00ff */
        /* <DEDUP_REMOVED lines=17> */
[----:B------:R-:W-:-:S04]  /*12550*/  IADD3 R8, R4, 0x580, RZ ;  /* 0x0000058004087810 */ /* 0x000fc80007ffe0ff */
[----:B------:R-:W-:Y:S02]  /*12560*/  R2UR UR46, R8 ;  /* 0x00000000082e72ca */ /* 0x000fe400000e0000 */
[----:B------:R-:W-:Y:S01]  /*12570*/  R2UR UR47, R9 ;  /* 0x00000000092f72ca */ /* 0x000fe200000e0000 */
[----:B------:R-:W-:Y:S01]  /*12580*/  UIADD3 UR8, UR56, 0x400, URZ ;  /* 0x0000040038087890 */ /* 0x000fe2000fffe03f */
[----:B------:R-:W-:-:S06]  /*12590*/  UMOV UR45, 0x40000040 ;  /* 0x40000040002d7882 */ /* 0x000fcc0000000000 */
[----:B------:R-:W-:Y:S01]  /*125a0*/  UMOV UR44, UR8 ;  /* 0x00000008002c7c82 */ /* 0x000fe20008000000 */
[----:B------:R-:W-:Y:S02]  /*125b0*/  WARPGROUP.DEPBAR.LE gsb0, 0x0 ;  /* 0x00008000000079c5 */ /* 0x000fe40000010000 */
[----:B------:R-:W-:-:S06]  /*125c0*/  WARPGROUP.ARRIVE ;  /* 0x00000000000079c5 */ /* 0x000fcc0000000000 */
[----:B------:R-:W-:Y:S01]  /*125d0*/  HGMMA.64x16x16.F32 R112, gdesc[UR44], R112, gsb0 ;  /* 0x002000002c7079f0 */ /* 0x000fe20008000870 */
[----:B------:R-:W-:Y:S02]  /*125e0*/  VIADD R6, R4, 0x600 ;  /* 0x0000060004067836 */ /* 0x000fe40000000000 */
[----:B------:R-:W-:-:S03]  /*125f0*/  IMAD.MOV.U32 R7, RZ, RZ, 0x40000040 ;  /* 0x40000040ff077424 */ /* 0x000fc600078e00ff */
[----:B------:R-:W-:Y:S02]  /*12600*/  R2UR UR10, R6 ;  /* 0x00000000060a72ca */ /* 0x000fe400000e0000 */
[----:B------:R-:W-:Y:S01]  /*12610*/  R2UR UR11, R7 ;  /* 0x00000000070b72ca */ /* 0x000fe200000e0000 */
[----:B------:R-:W-:Y:S01]  /*12620*/  UMOV UR40, UR44 ;  /* 0x0000002c00287c82 */ /* 0x000fe20008000000 */
[----:B------:R-:W-:Y:S01]  /*12630*/  UMOV UR41, UR45 ;  /* 0x0000002d00297c82 */ /* 0x000fe20008000000 */
[----:B------:R-:W-:Y:S01]  /*12640*/  UMOV UR8, UR40 ;  /* 0x0000002800087c82 */ /* 0x000fe20008000000 */
[----:B------:R-:W-:Y:S01]  /*12650*/  UMOV UR9, UR41 ;  /* 0x0000002900097c82 */ /* 0x000fe20008000000 */
[----:B------:R-:W-:Y:S02]  /*12660*/  WARPGROUP.DEPBAR.LE gsb0, 0x0 ;  /* 0x00008000000079c5 */ /* 0x000fe40000010000 */
[----:B------:R-:W-:-:S06]  /*12670*/  WARPGROUP.ARRIVE ;  /* 0x00000000000079c5 */ /* 0x000fcc0000000000 */
[----:B------:R-:W-:Y:S01]  /*12680*/  HGMMA.64x16x16.F32 R104, gdesc[UR8], R104, gsb0 ;  /* 0x00200000086879f0 */ /* 0x000fe20008000868 */
[----:B------:R-:W-:Y:S01]  /*12690*/  VIADD R8, R4, 0x680 ;  /* 0x0000068004087836 */ /* 0x000fe20000000000 */
[----:B------:R-:W-:-:S04]  /*126a0*/  MOV R9, 0x40000040 ;  /* 0x4000004000097802 */ /* 0x000fc80000000f00 */
        /* <DEDUP_REMOVED lines=186> */
[----:B------:R-:W-:Y:S01]  /*13250*/  UMOV UR5, 0x40000040 ;  /* 0x4000004000057882 */ /* 0x000fe20000000000 */
        /* <DEDUP_REMOVED lines=61> */
[----:B------:R-:W-:Y:S02]  /*13630*/  WARPGROUP.DEPBAR.LE gsb0, 0x0 ;  /* 0x00008000000079c5 */ /* 0x000fe40000010000 */
[----:B------:R-:W-:-:S10]  /*13640*/  WARPGROUP.ARRIVE ;  /* 0x00000000000079c5 */ /* 0x000fd40000000000 */
[----:B------:R-:W-:Y:S01]  /*13650*/  HGMMA.64x16x16.F32 R48, gdesc[UR4], R48, gsb0 ;  /* 0x00200000043079f0 */ /* 0x000fe20008000830 */
[----:B------:R-:W-:Y:S01]  /*13660*/  VIADD R6, R4, 0x984 ;  /* 0x0000098404067836 */ /* 0x000fe20000000000 */
[----:B------:R-:W-:Y:S01]  /*13670*/  UMOV UR8, UR4 ;  /* 0x0000000400087c82 */ /* 0x000fe20008000000 */
[----:B------:R-:W-:Y:S01]  /*13680*/  IMAD.MOV.U32 R7, RZ, RZ, 0x40000040 ;  /* 0x40000040ff077424 */ /* 0x000fe200078e00ff */
[----:B------:R-:W-:Y:S01]  /*13690*/  UMOV UR9, UR5 ;  /* 0x0000000500097c82 */ /* 0x000fe20008000000 */
[----:B------:R-:W-:Y:S01]  /*136a0*/  IMAD.MOV.U32 R9, RZ, RZ, 0x40000040 ;  /* 0x40000040ff097424 */ /* 0x000fe200078e00ff */
[----:B------:R-:W-:Y:S02]  /*136b0*/  R2UR UR10, R6 ;  /* 0x00000000060a72ca */ /* 0x000fe400000e0000 */
[----:B------:R-:W-:Y:S01]  /*136c0*/  IADD3 R8, R4, 0xa04, RZ ;  /* 0x00000a0404087810 */ /* 0x000fe20007ffe0ff */
[----:B------:R-:W-:Y:S01]  /*136d0*/  UMOV UR12, UR4 ;  /* 0x00000004000c7c82 */ /* 0x000fe20008000000 */
[----:B------:R-:W-:Y:S01]  /*136e0*/  R2UR UR11, R7 ;  /* 0x00000000070b72ca */ /* 0x000fe200000e0000 */
[----:B------:R-:W-:Y:S01]  /*136f0*/  UMOV UR13, UR5 ;  /* 0x00000005000d7c82 */ /* 0x000fe20008000000 */
[----:B------:R-:W-:Y:S01]  /*13700*/  UMOV UR16, UR4 ;  /* 0x0000000400107c82 */ /* 0x000fe20008000000 */
[----:B------:R-:W-:Y:S01]  /*13710*/  UMOV UR17, UR5 ;  /* 0x0000000500117c82 */ /* 0x000fe20008000000 */
[----:B------:R-:W-:Y:S01]  /*13720*/  UIADD3 UR20, UR56, 0x406, URZ ;  /* 0x0000040638147890 */ /* 0x000fe2000fffe03f */
[----:B------:R-:W-:Y:S01]  /*13730*/  UMOV UR21, 0x40000040 ;  /* 0x4000004000157882 */ /* 0x000fe20000000000 */
[----:B------:R-:W-:Y:S01]  /*13740*/  IMAD R3, R160, -0xb0, R3 ;  /* 0xffffff50a0037824 */ /* 0x000fe200078e0203 */
[----:B------:R0:W-:Y:S01]  /*13750*/  STL.64 [R1+0x8], R82 ;  /* 0x0000085201007387 */ /* 0x0001e20000100a00 */
[----:B------:R-:W-:Y:S01]  /*13760*/  ULDC UR6, c[0x0][0x988] ;  /* 0x0002620000067ab9 */ /* 0x000fe20000000800 */
[----:B------:R-:W-:-:S02]  /*13770*/  WARPGROUP.DEPBAR.LE gsb0, 0x0 ;  /* 0x00008000000079c5 */ /* 0x000fc40000010000 */
[----:B------:R-:W-:Y:S01]  /*13780*/  WARPGROUP.ARRIVE ;  /* 0x00000000000079c5 */ /* 0x000fe20000000000 */
[----:B------:R-:W-:Y:S02]  /*13790*/  R2UR UR14, R8 ;  /* 0x00000000080e72ca */ /* 0x000fe400000e0000 */
[----:B------:R-:W-:Y:S01]  /*137a0*/  R2UR UR15, R9 ;  /* 0x00000000090f72ca */ /* 0x000fe200000e0000 */
[----:B------:R-:W-:Y:S02]  /*137b0*/  VIADD R6, R4, 0xa84 ;  /* 0x00000a8404067836 */ /* 0x000fe40000000000 */
[----:B------:R-:W-:Y:S01]  /*137c0*/  IMAD.MOV.U32 R7, RZ, RZ, 0x40000040 ;  /* 0x40000040ff077424 */ /* 0x000fe200078e00ff */
[----:B------:R-:W-:Y:S01]  /*137d0*/  HGMMA.64x16x16.F32 R40, gdesc[UR8], R40, gsb0 ;  /* 0x00200000082879f0 */ /* 0x000fe20008000828 */
[----:B------:R-:W-:Y:S01]  /*137e0*/  ISETP.GT.AND P2, PT, R3, RZ, PT ;  /* 0x000000ff0300720c */ /* 0x000fe20003f44270 */
[----:B------:R-:W2:Y:S01]  /*137f0*/  LDL R121, [R1+0x4] ;  /* 0x0000040001797983 */ /* 0x000ea20000100800 */
[----:B------:R-:W-:-:S02]  /*13800*/  WARPGROUP.DEPBAR.LE gsb0, 0x0 ;  /* 0x00008000000079c5 */ /* 0x000fc40000010000 */
[----:B------:R-:W-:-:S06]  /*13810*/  WARPGROUP.ARRIVE ;  /* 0x00000000000079c5 */ /* 0x000fcc0000000000 */
[----:B------:R-:W-:Y:S01]  /*13820*/  HGMMA.64x16x16.F32 R32, gdesc[UR12], R32, gsb0 ;  /* 0x002000000c2079f0 */ /* 0x000fe20008000820 */
[----:B------:R-:W-:Y:S02]  /*13830*/  R2UR UR18, R6 ;  /* 0x00000000061272ca */ /* 0x000fe400000e0000 */
[----:B------:R-:W-:Y:S01]  /*13840*/  R2UR UR19, R7 ;  /* 0x00000000071372ca */ /* 0x000fe200000e0000 */
[----:B------:R-:W-:Y:S01]  /*13850*/  VIADD R8, R4, 0x586 ;  /* 0x0000058604087836 */ /* 0x000fe20000000000 */
[----:B------:R-:W-:Y:S02]  /*13860*/  WARPGROUP.DEPBAR.LE gsb0, 0x0 ;  /* 0x00008000000079c5 */ /* 0x000fe40000010000 */
[----:B------:R-:W-:-:S09]  /*13870*/  WARPGROUP.ARRIVE ;  /* 0x00000000000079c5 */ /* 0x000fd20000000000 */
[----:B------:R-:W-:Y:S01]  /*13880*/  HGMMA.64x16x16.F32 R24, gdesc[UR16], R24, gsb0 ;  /* 0x00200000101879f0 */ /* 0x000fe20008000818 */
[----:B------:R-:W-:Y:S02]  /*13890*/  MOV R9, 0x40000040 ;  /* 0x4000004000097802 */ /* 0x000fe40000000f00 */
[----:B------:R-:W-:Y:S02]  /*138a0*/  R2UR UR22, R8 ;  /* 0x00000000081672ca */ /* 0x000fe400000e0000 */
[----:B------:R-:W-:Y:S01]  /*138b0*/  R2UR UR23, R9 ;  /* 0x00000000091772ca */ /* 0x000fe200000e0000 */
[----:B------:R-:W-:Y:S02]  /*138c0*/  WARPGROUP.DEPBAR.LE gsb0, 0x0 ;  /* 0x00008000000079c5 */ /* 0x000fe40000010000 */
[----:B------:R-:W-:-:S10]  /*138d0*/  WARPGROUP.ARRIVE ;  /* 0x00000000000079c5 */ /* 0x000fd40000000000 */
        /* <DEDUP_REMOVED lines=16> */
[----:B------:R-:W-:-:S04]  /*139e0*/  MOV R7, 0x40000040 ;  /* 0x4000004000077802 */ /* 0x000fc80000000f00 */
        /* <DEDUP_REMOVED lines=21> */
[----:B------:R-:W-:Y:S01]  /*13b40*/  VIADD R80, R4, 0x906 ;  /* 0x0000090604507836 */ /* 0x000fe20000000000 */
[----:B------:R-:W-:Y:S02]  /*13b50*/  WARPGROUP.DEPBAR.LE gsb0, 0x0 ;  /* 0x00008000000079c5 */ /* 0x000fe40000010000 */
[----:B------:R-:W-:-:S09]  /*13b60*/  WARPGROUP.ARRIVE ;  /* 0x00000000000079c5 */ /* 0x000fd20000000000 */
[----:B------:R-:W-:Y:S01]  /*13b70*/  HGMMA.64x16x16.F32 R56, gdesc[UR20], R56, gsb0 ;  /* 0x00200000143879f0 */ /* 0x000fe20008000838 */
[----:B------:R-:W-:Y:S01]  /*13b80*/  IMAD.MOV.U32 R81, RZ, RZ, 0x40000040 ;  /* 0x40000040ff517424 */ /* 0x000fe200078e00ff */
[----:B------:R-:W-:-:S04]  /*13b90*/  R2UR UR14, R80 ;  /* 0x00000000500e72ca */ /* 0x000fc800000e0000 */
[----:B------:R-:W-:Y:S01]  /*13ba0*/  R2UR UR15, R81 ;  /* 0x00000000510f72ca */ /* 0x000fe200000e0000 */
[----:B------:R-:W-:Y:S01]  /*13bb0*/  UMOV UR12, UR20 ;  /* 0x00000014000c7c82 */ /* 0x000fe20008000000 */
[----:B------:R-:W-:Y:S01]  /*13bc0*/  UMOV UR13, UR21 ;  /* 0x00000015000d7c82 */ /* 0x000fe20008000000 */
[----:B------:R-:W-:Y:S02]  /*13bd0*/  ISETP.GT.AND P3, PT, R3, 0x1, PT ;  /* 0x000000010300780c */ /* 0x000fe40003f64270 */
[----:B------:R-:W-:Y:S02]  /*13be0*/  FSEL R114, R114, -INF , P2 ;  /* 0xff80000072727808 */ /* 0x000fe40001000000 */
[----:B------:R-:W-:Y:S02]  /*13bf0*/  FSEL R112, R112, -INF , P2 ;  /* 0xff80000070707808 */ /* 0x000fe40001000000 */
[----:B------:R-:W-:Y:S02]  /*13c00*/  FSEL R115, R115, -INF , P3 ;  /* 0xff80000073737808 */ /* 0x000fe40001800000 */
[----:B------:R-:W-:-:S02]  /*13c10*/  FSEL R113, R113, -INF , P3 ;  /* 0xff80000071717808 */ /* 0x000fc40001800000 */
[----:B------:R-:W-:Y:S01]  /*13c20*/  ISETP.GT.AND P2, PT, R3, 0x10, PT ;  /* 0x000000100300780c */ /* 0x000fe20003f44270 */
[----:B------:R-:W-:Y:S02]  /*13c30*/  WARPGROUP.DEPBAR.LE gsb0, 0x0 ;  /* 0x00008000000079c5 */ /* 0x000fe40000010000 */
[----:B------:R-:W-:-:S06]  /*13c40*/  WARPGROUP.ARRIVE ;  /* 0x00000000000079c5 */ /* 0x000fcc0000000000 */
[----:B------:R-:W-:Y:S01]  /*13c50*/  HGMMA.64x16x16.F32 R48, gdesc[UR12], R48, gsb0 ;  /* 0x002000000c3079f0 */ /* 0x000fe20008000830 */
[----:B------:R-:W-:Y:S02]  /*13c60*/  ISETP.GT.AND P3, PT, R3, 0x11, PT ;  /* 0x000000110300780c */ /* 0x000fe40003f64270 */
[----:B------:R-:W-:Y:S02]  /*13c70*/  FSEL R106, R106, -INF , P2 ;  /* 0xff8000006a6a7808 */ /* 0x000fe40001000000 */
[----:B------:R-:W-:Y:S02]  /*13c80*/  FSEL R104, R104, -INF , P2 ;  /* 0xff80000068687808 */ /* 0x000fe40001000000 */
[----:B------:R-:W-:Y:S02]  /*13c90*/  FSEL R8, R107, -INF , P3 ;  /* 0xff8000006b087808 */ /* 0x000fe40001800000 */
[----:B------:R-:W-:Y:S02]  /*13ca0*/  FSEL R86, R105, -INF , P3 ;  /* 0xff80000069567808 */ /* 0x000fe40001800000 */
[----:B------:R-:W-:-:S02]  /*13cb0*/  ISETP.GT.AND P2, PT, R3, 0x20, PT ;  /* 0x000000200300780c */ /* 0x000fc40003f44270 */
[----:B------:R-:W-:Y:S02]  /*13cc0*/  ISETP.GT.AND P3, PT, R3, 0x21, PT ;  /* 0x000000210300780c */ /* 0x000fe40003f64270 */
[----:B------:R-:W-:Y:S02]  /*13cd0*/  FSEL R98, R98, -INF , P2 ;  /* 0xff80000062627808 */ /* 0x000fe40001000000 */
[----:B------:R-:W-:Y:S02]  /*13ce0*/  FSEL R96, R96, -INF , P2 ;  /* 0xff80000060607808 */ /* 0x000fe40001000000 */
[----:B------:R-:W-:Y:S02]  /*13cf0*/  FSEL R12, R99, -INF , P3 ;  /* 0xff800000630c7808 */ /* 0x000fe40001800000 */
[----:B------:R-:W-:Y:S02]  /*13d00*/  FSEL R122, R97, -INF , P3 ;  /* 0xff800000617a7808 */ /* 0x000fe40001800000 */
[----:B------:R-:W-:-:S02]  /*13d10*/  ISETP.GT.AND P2, PT, R3, 0x30, PT ;  /* 0x000000300300780c */ /* 0x000fc40003f44270 */
[----:B------:R-:W-:Y:S02]  /*13d20*/  ISETP.GT.AND P3, PT, R3, 0x31, PT ;  /* 0x000000310300780c */ /* 0x000fe40003f64270 */
[----:B------:R-:W-:Y:S01]  /*13d30*/  FSEL R126, R88, -INF , P2 ;  /* 0xff800000587e7808 */ /* 0x000fe20001000000 */
[----:B------:R-:W-:Y:S01]  /*13d40*/  VIADD R88, R4, 0x986 ;  /* 0x0000098604587836 */ /* 0x000fe20000000000 */
[----:B------:R-:W-:Y:S01]  /*13d50*/  FSEL R128, R89, -INF , P3 ;  /* 0xff80000059807808 */ /* 0x000fe20001800000 */
        /* <DEDUP_REMOVED lines=8> */
[C---:B------:R-:W-:Y:S02]  /*13de0*/  ISETP.GT.AND P4, PT, R3.reuse, 0x8, PT ;  /* 0x000000080300780c */ /* 0x040fe40003f84270 */
[----:B------:R-:W-:Y:S02]  /*13df0*/  ISETP.GT.AND P5, PT, R3, 0x9, PT ;  /* 0x000000090300780c */ /* 0x000fe40003fa4270 */
[----:B------:R-:W-:Y:S02]  /*13e00*/  FSEL R116, R116, -INF , P4 ;  /* 0xff80000074747808 */ /* 0x000fe40002000000 */
[----:B------:R-:W-:Y:S02]  /*13e10*/  FMNMX.FTZ R5, R112, R113, !PT ;  /* 0x0000007170057209 */ /* 0x000fe40007810000 */
[----:B0-----:R-:W-:Y:S02]  /*13e20*/  FSEL R82, R117, -INF , P5 ;  /* 0xff80000075527808 */ /* 0x001fe40002800000 */
[----:B------:R-:W-:-:S04]  /*13e30*/  FMNMX.FTZ R5, R116, R5, !PT ;  /* 0x0000000574057209 */ /* 0x000fc80007810000 */
[----:B------:R-:W-:Y:S02]  /*13e40*/  FMNMX.FTZ R5, R82, R5, !PT ;  /* 0x0000000552057209 */ /* 0x000fe40007810000 */
[----:B------:R-:W-:Y:S02]  /*13e50*/  FSEL R118, R118, -INF , P4 ;  /* 0xff80000076767808 */ /* 0x000fe40002000000 */
[----:B------:R-:W-:Y:S02]  /*13e60*/  ISETP.GT.AND P4, PT, R3, 0x18, PT ;  /* 0x000000180300780c */ /* 0x000fe40003f84270 */
[----:B------:R-:W-:Y:S02]  /*13e70*/  FMNMX.FTZ R5, R104, R5, !PT ;  /* 0x0000000568057209 */ /* 0x000fe40007810000 */
[----:B------:R-:W-:Y:S02]  /*13e80*/  FSEL R6, R119, -INF , P5 ;  /* 0xff80000077067808 */ /* 0x000fe40002800000 */
[----:B------:R-:W-:-:S02]  /*13e90*/  ISETP.GT.AND P5, PT, R3, 0x19, PT ;  /* 0x000000190300780c */ /* 0x000fc40003fa4270 */
[----:B------:R-:W-:Y:S02]  /*13ea0*/  FSEL R108, R108, -INF , P4 ;  /* 0xff8000006c6c7808 */ /* 0x000fe40002000000 */
[----:B------:R-:W-:Y:S02]  /*13eb0*/  FMNMX.FTZ R5, R86, R5, !PT ;  /* 0x0000000556057209 */ /* 0x000fe40007810000 */
[----:B------:R-:W-:Y:S02]  /*13ec0*/  FSEL R120, R109, -INF , P5 ;  /* 0xff8000006d787808 */ /* 0x000fe40002800000 */
[----:B------:R-:W-:Y:S01]  /*13ed0*/  FMNMX.FTZ R5, R108, R5, !PT ;  /* 0x000000056c057209 */ /* 0x000fe20007810000 */
[----:B------:R-:W-:Y:S01]  /*13ee0*/  VIADD R80, R4, 0xa06 ;  /* 0x00000a0604507836 */ /* 0x000fe20000000000 */
[----:B------:R-:W-:Y:S02]  /*13ef0*/  MOV R81, 0x40000040 ;  /* 0x4000004000517802 */ /* 0x000fe40000000f00 */
[----:B------:R-:W-:-:S02]  /*13f00*/  FMNMX.FTZ R5, R120, R5, !PT ;  /* 0x0000000578057209 */ /* 0x000fc40007810000 */
[----:B------:R-:W-:Y:S02]  /*13f10*/  FSEL R110, R110, -INF , P4 ;  /* 0xff8000006e6e7808 */ /* 0x000fe40002000000 */
[----:B------:R-:W-:Y:S02]  /*13f20*/  ISETP.GT.AND P4, PT, R3, 0x28, PT ;  /* 0x000000280300780c */ /* 0x000fe40003f84270 */
[----:B------:R-:W-:Y:S02]  /*13f30*/  FMNMX.FTZ R5, R96, R5, !PT ;  /* 0x0000000560057209 */ /* 0x000fe40007810000 */
[----:B------:R-:W-:Y:S02]  /*13f40*/  R2UR UR22, R80 ;  /* 0x00000000501672ca */ /* 0x000fe400000e0000 */
[----:B------:R-:W-:Y:S02]  /*13f50*/  R2UR UR23, R81 ;  /* 0x00000000511772ca */ /* 0x000fe400000e0000 */
[----:B------:R-:W-:-:S02]  /*13f60*/  FSEL R10, R111, -INF , P5 ;  /* 0xff8000006f0a7808 */ /* 0x000fc40002800000 */
[----:B------:R-:W-:Y:S02]  /*13f70*/  ISETP.GT.AND P5, PT, R3, 0x29, PT ;  /* 0x000000290300780c */ /* 0x000fe40003fa4270 */
[----:B------:R-:W-:Y:S02]  /*13f80*/  FSEL R100, R100, -INF , P4 ;  /* 0xff80000064647808 */ /* 0x000fe40002000000 */
[----:B------:R-:W-:Y:S01]  /*13f90*/  FMNMX.FTZ R5, R122, R5, !PT ;  /* 0x000000057a057209 */ /* 0x000fe20007810000 */
[----:B------:R-:W-:Y:S02]  /*13fa0*/  WARPGROUP.DEPBAR.LE gsb0, 0x0 ;  /* 0x00008000000079c5 */ /* 0x000fe40000010000 */
[----:B------:R-:W-:Y:S01]  /*13fb0*/  WARPGROUP.ARRIVE ;  /* 0x00000000000079c5 */ /* 0x000fe20000000000 */
[----:B------:R-:W-:Y:S02]  /*13fc0*/  FSEL R124, R101, -INF , P5 ;  /* 0xff800000657c7808 */ /* 0x000fe40002800000 */
[----:B------:R-:W-:-:S03]  /*13fd0*/  FMNMX.FTZ R5, R100, R5, !PT ;  /* 0x0000000564057209 */ /* 0x000fc60007810000 */
[----:B------:R-:W-:Y:S01]  /*13fe0*/  HGMMA.64x16x16.F32 R32, gdesc[UR20], R32, gsb0 ;  /* 0x00200000142079f0 */ /* 0x000fe20008000820 */
        /* <DEDUP_REMOVED lines=9> */
[----:B------:R-:W-:Y:S02]  /*14080*/  FSEL R130, R93, -INF , P5 ;  /* 0xff8000005d827808 */ /* 0x000fe40002800000 */
[----:B------:R-:W-:Y:S02]  /*14090*/  ISETP.GT.AND P2, PT, R3, 0x40, PT ;  /* 0x000000400300780c */ /* 0x000fe40003f44270 */
[----:B------:R-:W-:-:S02]  /*140a0*/  FMNMX.FTZ R5, R92, R5, !PT ;  /* 0x000000055c057209 */ /* 0x000fc40007810000 */
[----:B------:R-:W-:Y:S02]  /*140b0*/  FSEL R20, R91, -INF , P3 ;  /* 0xff8000005b147808 */ /* 0x000fe40001800000 */
[C---:B------:R-:W-:Y:S02]  /*140c0*/  ISETP.GT.AND P3, PT, R3.reuse, 0x41, PT ;  /* 0x000000410300780c */ /* 0x040fe40003f64270 */
[----:B------:R-:W-:Y:S02]  /*140d0*/  FSEL R88, R72, -INF , P2 ;  /* 0xff80000048587808 */ /* 0x000fe40001000000 */
[----:B------:R-:W-:Y:S02]  /*140e0*/  FMNMX.FTZ R5, R130, R5, !PT ;  /* 0x0000000582057209 */ /* 0x000fe40007810000 */
[----:B------:R-:W-:Y:S02]  /*140f0*/  FSEL R94, R94, -INF , P4 ;  /* 0xff8000005e5e7808 */ /* 0x000fe40002000000 */
[----:B------:R-:W-:-:S02]  /*14100*/  ISETP.GT.AND P4, PT, R3, 0x48, PT ;  /* 0x000000480300780c */ /* 0x000fc40003f84270 */
[----:B------:R-:W-:Y:S02]  /*14110*/  FSEL R132, R73, -INF , P3 ;  /* 0xff80000049847808 */ /* 0x000fe40001800000 */
[----:B------:R-:W-:Y:S02]  /*14120*/  FMNMX.FTZ R5, R88, R5, !PT ;  /* 0x0000000558057209 */ /* 0x000fe40007810000 */
[----:B------:R-:W-:Y:S02]  /*14130*/  FSEL R84, R95, -INF , P5 ;  /* 0xff8000005f547808 */ /* 0x000fe40002800000 */
[----:B------:R-:W-:Y:S02]  /*14140*/  ISETP.GT.AND P5, PT, R3, 0x49, PT ;  /* 0x000000490300780c */ /* 0x000fe40003fa4270 */
[----:B------:R-:W-:Y:S02]  /*14150*/  FSEL R134, R76, -INF , P4 ;  /* 0xff8000004c867808 */ /* 0x000fe40002000000 */
[----:B------:R-:W-:-:S02]  /*14160*/  FMNMX.FTZ R5, R132, R5, !PT ;  /* 0x0000000584057209 */ /* 0x000fc40007810000 */
[----:B------:R-:W-:Y:S02]  /*14170*/  FSEL R74, R74, -INF , P2 ;  /* 0xff8000004a4a7808 */ /* 0x000fe40001000000 */
        /* <DEDUP_REMOVED lines=12> */
[----:B------:R-:W-:Y:S02]  /*14240*/  ISETP.GT.AND P5, PT, R3, 0x59, PT ;  /* 0x000000590300780c */ /* 0x000fe40003fa4270 */
[----:B------:R-:W-:Y:S02]  /*14250*/  FSEL R140, R68, -INF , P4 ;  /* 0xff800000448c7808 */ /* 0x000fe40002000000 */
[----:B------:R-:W-:Y:S01]  /*14260*/  FMNMX.FTZ R7, R138, R5, !PT ;  /* 0x000000058a077209 */ /* 0x000fe20007810000 */
[----:B------:R-:W-:Y:S01]  /*14270*/  VIADD R4, R4, 0xa86 ;  /* 0x00000a8604047836 */ /* 0x000fe20000000000 */
[----:B------:R-:W-:Y:S01]  /*14280*/  FSEL R68, R71, -INF , P5 ;  /* 0xff80000047447808 */ /* 0x000fe20002800000 */
[----:B------:R-:W-:Y:S01]  /*14290*/  IMAD.MOV.U32 R5, RZ, RZ, 0x40000040 ;  /* 0x40000040ff057424 */ /* 0x000fe200078e00ff */
[----:B------:R-:W-:-:S02]  /*142a0*/  FSEL R142, R69, -INF , P5 ;  /* 0xff800000458e7808 */ /* 0x000fc40002800000 */
[----:B------:R-:W-:Y:S02]  /*142b0*/  ISETP.GT.AND P5, PT, R3, 0x60, PT ;  /* 0x000000600300780c */ /* 0x000fe40003fa4270 */
[----:B------:R-:W-:Y:S02]  /*142c0*/  FMNMX.FTZ R7, R140, R7, !PT ;  /* 0x000000078c077209 */ /* 0x000fe40007810000 */
[----:B------:R-:W-:Y:S02]  /*142d0*/  FSEL R70, R70, -INF , P4 ;  /* 0xff80000046467808 */ /* 0x000fe40002000000 */
[----:B------:R-:W-:Y:S02]  /*142e0*/  R2UR UR22, R4 ;  /* 0x00000000041672ca */ /* 0x000fe400000e0000 */
[----:B------:R-:W-:Y:S02]  /*142f0*/  R2UR UR23, R5 ;  /* 0x00000000051772ca */ /* 0x000fe400000e0000 */
[----:B------:R-:W-:-:S02]  /*14300*/  ISETP.GT.AND P4, PT, R3, 0x61, PT ;  /* 0x000000610300780c */ /* 0x000fc40003f84270 */
[----:B------:R-:W-:Y:S02]  /*14310*/  FSEL R146, R56, -INF , P5 ;  /* 0xff80000038927808 */ /* 0x000fe40002800000 */
[----:B------:R-:W-:Y:S02]  /*14320*/  FMNMX.FTZ R7, R142, R7, !PT ;  /* 0x000000078e077209 */ /* 0x000fe40007810000 */
[----:B------:R-:W-:Y:S01]  /*14330*/  FSEL R64, R67, -INF , P3 ;  /* 0xff80000043407808 */ /* 0x000fe20001800000 */
[----:B------:R-:W-:Y:S02]  /*14340*/  WARPGROUP.DEPBAR.LE gsb0, 0x0 ;  /* 0x00008000000079c5 */ /* 0x000fe40000010000 */
[----:B------:R-:W-:Y:S02]  /*14350*/  ISETP.GT.AND P3, PT, R3, 0x68, PT ;  /* 0x000000680300780c */ /* 0x000fe40003f64270 */
[----:B------:R-:W-:Y:S02]  /*14360*/  FSEL R144, R57, -INF , P4 ;  /* 0xff80000039907808 */ /* 0x000fe40002000000 */
[----:B------:R-:W-:Y:S01]  /*14370*/  FMNMX.FTZ R7, R146, R7, !PT ;  /* 0x0000000792077209 */ /* 0x000fe20007810000 */
[----:B------:R-:W-:Y:S01]  /*14380*/  WARPGROUP.ARRIVE ;  /* 0x00000000000079c5 */ /* 0x000fe20000000000 */
[----:B------:R-:W-:-:S02]  /*14390*/  FSEL R66, R66, -INF , P2 ;  /* 0xff80000042427808 */ /* 0x000fc40001000000 */
[C---:B------:R-:W-:Y:S02]  /*143a0*/  ISETP.GT.AND P2, PT, R3.reuse, 0x69, PT ;  /* 0x000000690300780c */ /* 0x040fe40003f44270 */
[----:B------:R-:W-:Y:S01]  /*143b0*/  FSEL R152, R60, -INF , P3 ;  /* 0xff8000003c987808 */ /* 0x000fe20001800000 */
[----:B------:R-:W-:Y:S01]  /*143c0*/  HGMMA.64x16x16.F32 R24, gdesc[UR20], R24, gsb0 ;  /* 0x00200000141879f0 */ /* 0x000fe20008000818 */
[----:B------:R-:W-:Y:S02]  /*143d0*/  FMNMX.FTZ R7, R144, R7, !PT ;  /* 0x0000000790077209 */ /* 0x000fe40007810000 */
[----:B------:R-:W-:Y:S02]  /*143e0*/  FSEL R58, R58, -INF , P5 ;  /* 0xff8000003a3a7808 */ /* 0x000fe40002800000 */
[----:B------:R-:W-:Y:S02]  /*143f0*/  ISETP.GT.AND P5, PT, R3, 0x70, PT ;  /* 0x000000700300780c */ /* 0x000fe40003fa4270 */
[----:B------:R-:W-:-:S02]  /*14400*/  FSEL R154, R61, -INF , P2 ;  /* 0xff8000003d9a7808 */ /* 0x000fc40001000000 */
[----:B------:R-:W-:Y:S02]  /*14410*/  FMNMX.FTZ R7, R152, R7, !PT ;  /* 0x0000000798077209 */ /* 0x000fe40007810000 */
[----:B------:R-:W-:Y:S02]  /*14420*/  FSEL R4, R59, -INF , P4 ;  /* 0xff8000003b047808 */ /* 0x000fe40002000000 */
[----:B------:R-:W-:Y:S02]  /*14430*/  ISETP.GT.AND P4, PT, R3, 0x71, PT ;  /* 0x000000710300780c */ /* 0x000fe40003f84270 */
[----:B------:R-:W-:Y:S02]  /*14440*/  FSEL R148, R48, -INF , P5 ;  /* 0xff80000030947808 */ /* 0x000fe40002800000 */
[----:B------:R-:W-:Y:S02]  /*14450*/  FMNMX.FTZ R7, R154, R7, !PT ;  /* 0x000000079a077209 */ /* 0x000fe40007810000 */
[----:B------:R-:W-:-:S02]  /*14460*/  FSEL R62, R62, -INF , P3 ;  /* 0xff8000003e3e7808 */ /* 0x000fc40001800000 */
[----:B------:R-:W-:Y:S02]  /*14470*/  ISETP.GT.AND P3, PT, R3, 0x78, PT ;  /* 0x000000780300780c */ /* 0x000fe40003f64270 */
[----:B------:R-:W-:Y:S02]  /*14480*/  FSEL R60, R49, -INF , P4 ;  /* 0xff800000313c7808 */ /* 0x000fe40002000000 */
        /* <DEDUP_REMOVED lines=10> */
[C---:B------:R-:W-:Y:S02]  /*14530*/  ISETP.GT.AND P4, PT, R3.reuse, 0x81, PT ;  /* 0x000000810300780c */ /* 0x040fe40003f84270 */
[----:B------:R-:W-:Y:S02]  /*14540*/  FSEL R156, R40, -INF , P5 ;  /* 0xff800000289c7808 */ /* 0x000fe40002800000 */
[----:B------:R-:W-:Y:S02]  /*14550*/  FMNMX.FTZ R7, R150, R7, !PT ;  /* 0x0000000796077209 */ /* 0x000fe40007810000 */
[----:B------:R-:W-:Y:S02]  /*14560*/  FSEL R54, R54, -INF , P3 ;  /* 0xff80000036367808 */ /* 0x000fe40001800000 */
[----:B------:R-:W-:Y:S02]  /*14570*/  ISETP.GT.AND P3, PT, R3, 0x88, PT ;  /* 0x000000880300780c */ /* 0x000fe40003f64270 */
[----:B------:R-:W-:-:S02]  /*14580*/  FSEL R158, R41, -INF , P4 ;  /* 0xff800000299e7808 */ /* 0x000fc40002000000 */
[----:B------:R-:W-:Y:S02]  /*14590*/  FMNMX.FTZ R7, R156, R7, !PT ;  /* 0x000000079c077209 */ /* 0x000fe40007810000 */
[----:B------:R-:W-:Y:S02]  /*145a0*/  FSEL R40, R55, -INF , P2 ;  /* 0xff80000037287808 */ /* 0x000fe40001000000 */
[C---:B------:R-:W-:Y:S02]  /*145b0*/  ISETP.GT.AND P2, PT, R3.reuse, 0x89, PT ;  /* 0x000000890300780c */ /* 0x040fe40003f44270 */
[----:B------:R-:W-:Y:S02]  /*145c0*/  FSEL R162, R44, -INF , P3 ;  /* 0xff8000002ca27808 */ /* 0x000fe40001800000 */
[----:B------:R-:W-:Y:S02]  /*145d0*/  FMNMX.FTZ R7, R158, R7, !PT ;  /* 0x000000079e077209 */ /* 0x000fe40007810000 */
[----:B------:R-:W-:-:S02]  /*145e0*/  ISETP.GT.AND P6, PT, R3, 0x90, PT ;  /* 0x000000900300780c */ /* 0x000fc40003fc4270 */
[----:B------:R-:W-:Y:S02]  /*145f0*/  FSEL R164, R45, -INF , P2 ;  /* 0xff8000002da47808 */ /* 0x000fe40001000000 */
[----:B------:R-:W-:Y:S02]  /*14600*/  FMNMX.FTZ R7, R162, R7, !PT ;  /* 0x00000007a2077209 */ /* 0x000fe40007810000 */
[C---:B------:R-:W-:Y:S02]  /*14610*/  ISETP.GT.AND P1, PT, R3.reuse, 0x91, PT ;  /* 0x000000910300780c */ /* 0x040fe40003f24270 */
[----:B------:R-:W-:Y:S02]  /*14620*/  FSEL R166, R32, -INF , P6 ;  /* 0xff80000020a67808 */ /* 0x000fe40003000000 */
[----:B------:R-:W-:Y:S02]  /*14630*/  FMNMX.FTZ R7, R164, R7, !PT ;  /* 0x00000007a4077209 */ /* 0x000fe40007810000 */
        /* <DEDUP_REMOVED lines=9> */
[----:B------:R-:W-:Y:S02]  /*146d0*/  FMNMX.FTZ R7, R174, R7, !PT ;  /* 0x00000007ae077209 */ /* 0x000fe40007810000 */
[----:B------:R-:W-:Y:S01]  /*146e0*/  ISETP.GT.AND P3, PT, R3, 0xa0, PT ;  /* 0x000000a00300780c */ /* 0x000fe20003f64270 */
[----:B------:R-:W-:Y:S02]  /*146f0*/  WARPGROUP.DEPBAR.LE gsb0, 0x0 ;  /* 0x00008000000079c5 */ /* 0x000fe40000010000 */
[----:B------:R-:W-:Y:S02]  /*14700*/  FSEL R44, R43, -INF , P4 ;  /* 0xff8000002b2c7808 */ /* 0x000fe40002000000 */
[----:B------:R-:W-:-:S02]  /*14710*/  FSEL R172, R24, -INF , P3 ;  /* 0xff80000018ac7808 */ /* 0x000fc40001800000 */
[----:B------:R-:W-:Y:S02]  /*14720*/  FMNMX.FTZ R7, R206, R7, !PT ;  /* 0x00000007ce077209 */ /* 0x000fe40007810000 */
[----:B------:R-:W-:Y:S02]  /*14730*/  ISETP.GT.AND P4, PT, R3, 0xa1, PT ;  /* 0x000000a10300780c */ /* 0x000fe40003f84270 */
[----:B------:R-:W-:Y:S02]  /*14740*/  FSEL R42, R42, -INF , P5 ;  /* 0xff8000002a2a7808 */ /* 0x000fe40002800000 */
[----:B------:R-:W-:Y:S02]  /*14750*/  FSEL R204, R25, -INF , P4 ;  /* 0xff80000019cc7808 */ /* 0x000fe40002000000 */
[----:B------:R-:W-:Y:S02]  /*14760*/  FMNMX.FTZ R7, R172, R7, !PT ;  /* 0x00000007ac077209 */ /* 0x000fe40007810000 */
[----:B------:R-:W-:-:S02]  /*14770*/  ISETP.GT.AND P5, PT, R3, 0xa8, PT ;  /* 0x000000a80300780c */ /* 0x000fc40003fa4270 */
[----:B------:R-:W-:Y:S02]  /*14780*/  FMNMX.FTZ R7, R204, R7, !PT ;  /* 0x00000007cc077209 */ /* 0x000fe40007810000 */
[----:B------:R-:W-:Y:S02]  /*14790*/  FSEL R170, R28, -INF , P5 ;  /* 0xff8000001caa7808 */ /* 0x000fe40002800000 */
[----:B------:R-:W-:Y:S02]  /*147a0*/  ISETP.GT.AND P6, PT, R3, 0xa9, PT ;  /* 0x000000a90300780c */ /* 0x000fe40003fc4270 */
[----:B------:R-:W-:Y:S02]  /*147b0*/  FMNMX.FTZ R7, R170, R7, !PT ;  /* 0x00000007aa077209 */ /* 0x000fe40007810000 */
[----:B------:R-:W-:-:S04]  /*147c0*/  FSEL R36, R29, -INF , P6 ;  /* 0xff8000001d247808 */ /* 0x000fc80003000000 */
[----:B------:R-:W-:-:S05]  /*147d0*/  FMNMX.FTZ R5, R36, R7, !PT ;  /* 0x0000000724057209 */ /* 0x000fca0007810000 */
[----:B------:R-:W0:Y:S02]  /*147e0*/  SHFL.BFLY PT, R24, R5, 0x2, 0x1f ;  /* 0x0c401f0005187f89 */ /* 0x000e2400000e0000 */
[----:B0-----:R-:W-:-:S05]  /*147f0*/  FMNMX.FTZ R15, R5, R24, !PT ;  /* 0x00000018050f7209 */ /* 0x001fca0007810000 */
[----:B------:R-:W0:Y:S01]  /*14800*/  SHFL.BFLY PT, R24, R15, 0x1, 0x1f ;  /* 0x0c201f000f187f89 */ /* 0x000e2200000e0000 */
[----:B------:R-:W-:Y:S01]  /*14810*/  IMAD.U32 R9, RZ, RZ, UR6 ;  /* 0x00000006ff097e24 */ /* 0x000fe2000f8e00ff */
[----:B------:R-:W-:Y:S02]  /*14820*/  P2R R21, PR, RZ, 0x1 ;  /* 0x00000001ff157803 */ /* 0x000fe40000000000 */
[----:B0-----:R-:W-:-:S04]  /*14830*/  FMNMX.FTZ R7, R15, R24, !PT ;  /* 0x000000180f077209 */ /* 0x001fc80007810000 */
[C---:B------:R-:W-:Y:S01]  /*14840*/  FSETP.NEU.FTZ.AND P0, PT, R7.reuse, -INF , PT ;  /* 0xff8000000700780b */ /* 0x040fe20003f1d000 */
[----:B------:R-:W-:-:S05]  /*14850*/  FMUL.FTZ R45, R7, R9 ;  /* 0x00000009072d7220 */ /* 0x000fca0000410000 */
[----:B------:R-:W-:Y:S02]  /*14860*/  FSEL R45, R45, RZ, P0 ;  /* 0x000000ff2d2d7208 */ /* 0x000fe40000000000 */
[----:B------:R-:W-:Y:S02]  /*14870*/  ISETP.NE.AND P0, PT, R21, RZ, PT ;  /* 0x000000ff1500720c */ /* 0x000fe40003f05270 */
        /* <DEDUP_REMOVED lines=9> */
[----:B------:R-:W-:Y:S02]  /*14910*/  FMNMX.FTZ R29, R102, R29, !PT ;  /* 0x0000001d661d7209 */ /* 0x000fe40007810000 */
[----:B------:R-:W-:Y:S02]  /*14920*/  P2R R33, PR, RZ, 0x2 ;  /* 0x00000002ff217803 */ /* 0x000fe40000000000 */
[----:B------:R-:W-:Y:S02]  /*14930*/  FMNMX.FTZ R29, R14, R29, !PT ;  /* 0x0000001d0e1d7209 */ /* 0x000fe40007810000 */
[----:B------:R-:W-:Y:S02]  /*14940*/  ISETP.GT.AND P1, PT, R3, 0x90, PT ;  /* 0x000000900300780c */ /* 0x000fe40003f24270 */
[----:B------:R-:W-:Y:S02]  /*14950*/  FMNMX.FTZ R29, R90, R29, !PT ;  /* 0x0000001d5a1d7209 */ /* 0x000fe40007810000 */
[----:B------:R-:W-:-:S02]  /*14960*/  FSEL R34, R34, -INF , P1 ;  /* 0xff80000022227808 */ /* 0x000fc40000800000 */
[----:B------:R-:W-:Y:S02]  /*14970*/  ISETP.NE.AND P1, PT, R33, RZ, PT ;  /* 0x000000ff2100720c */ /* 0x000fe40003f25270 */
[----:B------:R-:W-:-:S04]  /*14980*/  FMNMX.FTZ R33, R20, R29, !PT ;  /* 0x0000001d14217209 */ /* 0x000fc80007810000 */
[----:B------:R-:W-:-:S04]  /*14990*/  FMNMX.FTZ R33, R94, R33, !PT ;  /* 0x000000215e217209 */ /* 0x000fc80007810000 */
[----:B------:R-:W-:-:S04]  /*149a0*/  FMNMX.FTZ R33, R84, R33, !PT ;  /* 0x0000002154217209 */ /* 0x000fc80007810000 */
[----:B------:R-:W-:Y:S02]  /*149b0*/  FMNMX.FTZ R33, R74, R33, !PT ;  /* 0x000000214a217209 */ /* 0x000fe40007810000 */
[----:B------:R-:W-:Y:S02]  /*149c0*/  FSEL R24, R35, -INF , P1 ;  /* 0xff80000023187808 */ /* 0x000fe40000800000 */
        /* <DEDUP_REMOVED lines=22> */
[----:B------:R-:W-:Y:S01]  /*14b30*/  FMNMX.FTZ R47, R24, R43, !PT ;  /* 0x0000002b182f7209 */ /* 0x000fe20007810000 */
[----:B------:R-:W-:-:S03]  /*14b40*/  FFMA.FTZ R196, R80, R9, -R45 ;  /* 0x0000000950c47223 */ /* 0x000fc6000001082d */
[----:B------:R-:W-:Y:S02]  /*14b50*/  FMNMX.FTZ R47, R38, R47, !PT ;  /* 0x0000002f262f7209 */ /* 0x000fe40007810000 */
[----:B------:R-:W-:Y:S02]  /*14b60*/  FSEL R80, R26, -INF , P3 ;  /* 0xff8000001a507808 */ /* 0x000fe40001800000 */
[----:B------:R-:W-:Y:S01]  /*14b70*/  FMNMX.FTZ R47, R28, R47, !PT ;  /* 0x0000002f1c2f7209 */ /* 0x000fe20007810000 */
[--C-:B------:R-:W-:Y:S01]  /*14b80*/  FFMA.FTZ R5, R82, R9, -R45.reuse ;  /* 0x0000000952057223 */ /* 0x100fe2000001082d */
[----:B------:R-:W-:Y:S02]  /*14b90*/  FSEL R82, R27, -INF , P4 ;  /* 0xff8000001b527808 */ /* 0x000fe40002000000 */
[----:B------:R-:W-:Y:S02]  /*14ba0*/  FMNMX.FTZ R47, R80, R47, !PT ;  /* 0x0000002f502f7209 */ /* 0x000fe40007810000 */
[----:B------:R-:W-:Y:S01]  /*14bb0*/  ISETP.NE.AND P1, PT, R11, RZ, PT ;  /* 0x000000ff0b00720c */ /* 0x000fe20003f25270 */
[----:B------:R-:W-:Y:S01]  /*14bc0*/  FFMA.FTZ R11, R86, R9, -R45 ;  /* 0x00000009560b7223 */ /* 0x000fe2000001082d */
[----:B------:R-:W-:-:S02]  /*14bd0*/  FSEL R86, R30, -INF , P5 ;  /* 0xff8000001e567808 */ /* 0x000fc40002800000 */
[----:B------:R-:W-:Y:S01]  /*14be0*/  FMNMX.FTZ R47, R82, R47, !PT ;  /* 0x0000002f522f7209 */ /* 0x000fe20007810000 */
[----:B------:R-:W-:Y:S01]  /*14bf0*/  FFMA.FTZ R27, R60, R9, -R45 ;  /* 0x000000093c1b7223 */ /* 0x000fe2000001082d */
[----:B------:R-:W-:Y:S02]  /*14c00*/  FSEL R60, R31, -INF , P6 ;  /* 0xff8000001f3c7808 */ /* 0x000fe40003000000 */
[----:B------:R-:W-:-:S04]  /*14c10*/  FMNMX.FTZ R47, R86, R47, !PT ;  /* 0x0000002f562f7209 */ /* 0x000fc80007810000 */
[----:B------:R-:W-:Y:S01]  /*14c20*/  FMNMX.FTZ R51, R60, R47, !PT ;  /* 0x0000002f3c337209 */ /* 0x000fe20007810000 */
[----:B------:R-:W-:-:S04]  /*14c30*/  FFMA.FTZ R30, R56, R9, -R45 ;  /* 0x00000009381e7223 */ /* 0x000fc8000001082d */
[----:B------:R-:W0:Y:S01]  /*14c40*/  SHFL.BFLY PT, R56, R51, 0x2, 0x1f ;  /* 0x0c401f0033387f89 */ /* 0x000e2200000e0000 */
[-CC-:B------:R-:W-:Y:S01]  /*14c50*/  FFMA.FTZ R176, R112, R9.reuse, -R45.reuse ;  /* 0x0000000970b07223 */ /* 0x180fe2000001082d */
[----:B------:R-:W-:Y:S01]  /*14c60*/  FFMA.FTZ R3, R113, R9, -R45 ;  /* 0x0000000971037223 */ /* 0x000fe2000001082d */
[----:B0-----:R-:W-:-:S05]  /*14c70*/  FMNMX.FTZ R56, R51, R56, !PT ;  /* 0x0000003833387209 */ /* 0x001fca0007810000 */
[----:B------:R-:W0:Y:S01]  /*14c80*/  SHFL.BFLY PT, R55, R56, 0x1, 0x1f ;  /* 0x0c201f0038377f89 */ /* 0x000e2200000e0000 */
[-CC-:B------:R-:W-:Y:S01]  /*14c90*/  FFMA.FTZ R178, R116, R9.reuse, -R45.reuse ;  /* 0x0000000974b27223 */ /* 0x180fe2000001082d */
[----:B------:R-:W-:Y:S01]  /*14ca0*/  MUFU.EX2 R176, R176 ;  /* 0x000000b000b07308 */ /* 0x000fe20000000800 */
[-CC-:B------:R-:W-:Y:S01]  /*14cb0*/  FFMA.FTZ R190, R92, R9.reuse, -R45.reuse ;  /* 0x000000095cbe7223 */ /* 0x180fe2000001082d */
[----:B------:R-:W-:-:S06]  /*14cc0*/  FFMA.FTZ R180, R104, R9, -R45 ;  /* 0x0000000968b47223 */ /* 0x000fcc000001082d */
[----:B------:R-:W1:Y:S08]  /*14cd0*/  MUFU.EX2 R3, R3 ;  /* 0x0000000300037308 */ /* 0x000e700000000800 */
[----:B------:R-:W3:Y:S01]  /*14ce0*/  MUFU.EX2 R178, R178 ;  /* 0x000000b200b27308 */ /* 0x000ee20000000800 */
[----:B0-----:R-:W-:-:S07]  /*14cf0*/  FMNMX.FTZ R92, R56, R55, !PT ;  /* 0x00000037385c7209 */ /* 0x001fce0007810000 */
[----:B------:R-:W0:Y:S01]  /*14d00*/  MUFU.EX2 R5, R5 ;  /* 0x0000000500057308 */ /* 0x000e220000000800 */
[C---:B------:R-:W-:Y:S01]  /*14d10*/  FSETP.NEU.FTZ.AND P2, PT, R92.reuse, -INF , PT ;  /* 0xff8000005c00780b */ /* 0x040fe20003f5d000 */
[-C--:B------:R-:W-:Y:S01]  /*14d20*/  FMUL.FTZ R57, R92, R9.reuse ;  /* 0x000000095c397220 */ /* 0x080fe20000410000 */
[----:B------:R-:W-:-:S05]  /*14d30*/  FFMA.FTZ R182, R108, R9, -R45 ;  /* 0x000000096cb67223 */ /* 0x000fca000001082d */
[----:B------:R-:W4:Y:S01]  /*14d40*/  MUFU.EX2 R180, R180 ;  /* 0x000000b400b47308 */ /* 0x000f220000000800 */
[----:B------:R-:W-:Y:S01]  /*14d50*/  FSEL R57, R57, RZ, P2 ;  /* 0x000000ff39397208 */ /* 0x000fe20001000000 */
[----:B-1----:R-:W-:Y:S01]  /*14d60*/  FADD.FTZ R59, R176, R3 ;  /* 0x00000003b03b7221 */ /* 0x002fe20000010000 */
[----:B------:R-:W-:Y:S01]  /*14d70*/  ISETP.NE.AND P0, PT, R13, RZ, PT ;  /* 0x000000ff0d00720c */ /* 0x000fe20003f05270 */
[-CC-:B------:R-:W-:Y:S01]  /*14d80*/  FFMA.FTZ R13, R120, R9.reuse, -R45.reuse ;  /* 0x00000009780d7223 */ /* 0x180fe2000001082d */
[-CC-:B------:R-:W-:Y:S01]  /*14d90*/  FFMA.FTZ R184, R96, R9.reuse, -R45.reuse ;  /* 0x0000000960b87223 */ /* 0x180fe2000001082d */
[-CC-:B------:R-:W-:Y:S02]  /*14da0*/  FFMA.FTZ R15, R122, R9.reuse, -R45.reuse ;  /* 0x000000097a0f7223 */ /* 0x180fe4000001082d */
[----:B------:R-:W1:Y:S01]  /*14db0*/  MUFU.EX2 R11, R11 ;  /* 0x0000000b000b7308 */ /* 0x000e620000000800 */
[-CC-:B------:R-:W-:Y:S01]  /*14dc0*/  FFMA.FTZ R186, R100, R9.reuse, -R45.reuse ;  /* 0x0000000964ba7223 */ /* 0x180fe2000001082d */
        /* <DEDUP_REMOVED lines=28> */
[-C--:B------:R-:W-:Y:S01]  /*14f90*/  FFMA.FTZ R45, R36, R9.reuse, -R45 ;  /* 0x00000009242d7223 */ /* 0x080fe2000001082d */
[----:B------:R-:W2:Y:S01]  /*14fa0*/  MUFU.EX2 R182, R182 ;  /* 0x000000b600b67308 */ /* 0x000ea20000000800 */
[-CC-:B------:R-:W-:Y:S01]  /*14fb0*/  FFMA.FTZ R177, R114, R9.reuse, -R57.reuse ;  /* 0x0000000972b17223 */ /* 0x180fe20000010839 */
[-CC-:B------:R-:W-:Y:S01]  /*14fc0*/  FFMA.FTZ R36, R115, R9.reuse, -R57.reuse ;  /* 0x0000000973247223 */ /* 0x180fe20000010839 */
[-C--:B------:R-:W-:Y:S01]  /*14fd0*/  FFMA.FTZ R197, R66, R9.reuse, -R57 ;  /* 0x0000000942c57223 */ /* 0x080fe20000010839 */
[----:B---3--:R-:W-:Y:S01]  /*14fe0*/  FADD.FTZ R66, R178, R59 ;  /* 0x0000003bb2427221 */ /* 0x008fe20000010000 */
[----:B------:R-:W-:-:S03]  /*14ff0*/  FFMA.FTZ R179, R118, R9, -R57 ;  /* 0x0000000976b37223 */ /* 0x000fc60000010839 */
[----:B------:R-:W3:Y:S01]  /*15000*/  MUFU.EX2 R13, R13 ;  /* 0x0000000d000d7308 */ /* 0x000ee20000000800 */
[----:B0-----:R-:W-:Y:S01]  /*15010*/  FADD.FTZ R59, R5, R66 ;  /* 0x00000042053b7221 */ /* 0x001fe20000010000 */
[----:B------:R-:W-:-:S03]  /*15020*/  FFMA.FTZ R6, R6, R9, -R57 ;  /* 0x0000000906067223 */ /* 0x000fc60000010839 */
[----:B----4-:R-:W-:-:S03]  /*15030*/  FADD.FTZ R66, R180, R59 ;  /* 0x0000003bb4427221 */ /* 0x010fc60000010000 */
[----:B------:R-:W-:Y:S01]  /*15040*/  MUFU.EX2 R177, R177 ;  /* 0x000000b100b17308 */ /* 0x000fe20000000800 */
[----:B------:R-:W-:-:S07]  /*15050*/  FFMA.FTZ R181, R106, R9, -R57 ;  /* 0x000000096ab57223 */ /* 0x000fce0000010839 */
[----:B------:R-:W0:Y:S01]  /*15060*/  MUFU.EX2 R36, R36 ;  /* 0x0000002400247308 */ /* 0x000e220000000800 */
[----:B-1----:R-:W-:-:S07]  /*15070*/  FADD.FTZ R59, R11, R66 ;  /* 0x000000420b3b7221 */ /* 0x002fce0000010000 */
[----:B------:R-:W1:Y:S01]  /*15080*/  MUFU.EX2 R184, R184 ;  /* 0x000000b800b87308 */ /* 0x000e620000000800 */
[-CC-:B------:R-:W-:Y:S01]  /*15090*/  FFMA.FTZ R8, R8, R9.reuse, -R57.reuse ;  /* 0x0000000908087223 */ /* 0x180fe20000010839 */
[----:B------:R-:W-:-:S06]  /*150a0*/  FFMA.FTZ R66, R68, R9, -R57 ;  /* 0x0000000944427223 */ /* 0x000fcc0000010839 */
[----:B------:R-:W4:Y:S01]  /*150b0*/  MUFU.EX2 R179, R179 ;  /* 0x000000b300b37308 */ /* 0x000f220000000800 */
[----:B--2---:R-:W-:-:S07]  /*150c0*/  FADD.FTZ R68, R182, R59 ;  /* 0x0000003bb6447221 */ /* 0x004fce0000010000 */
[----:B------:R-:W2:Y:S01]  /*150d0*/  MUFU.EX2 R15, R15 ;  /* 0x0000000f000f7308 */ /* 0x000ea20000000800 */
[----:B------:R-:W-:-:S07]  /*150e0*/  FFMA.FTZ R183, R110, R9, -R57 ;  /* 0x000000096eb77223 */ /* 0x000fce0000010839 */
[----:B------:R-:W2:Y:S01]  /*150f0*/  MUFU.EX2 R6, R6 ;  /* 0x0000000600067308 */ /* 0x000ea20000000800 */
[----:B---3--:R-:W-:Y:S01]  /*15100*/  FADD.FTZ R59, R13, R68 ;  /* 0x000000440d3b7221 */ /* 0x008fe20000010000 */
[----:B------:R-:W-:-:S06]  /*15110*/  FFMA.FTZ R201, R58, R9, -R57 ;  /* 0x000000093ac97223 */ /* 0x000fcc0000010839 */
[----:B------:R-:W3:Y:S01]  /*15120*/  MUFU.EX2 R186, R186 ;  /* 0x000000ba00ba7308 */ /* 0x000ee20000000800 */
[----:B0-----:R-:W-:Y:S01]  /*15130*/  FADD.FTZ R58, R177, R36 ;  /* 0x00000024b13a7221 */ /* 0x001fe20000010000 */
[----:B------:R-:W-:-:S06]  /*15140*/  FFMA.FTZ R10, R10, R9, -R57 ;  /* 0x000000090a0a7223 */ /* 0x000fcc0000010839 */
[----:B------:R-:W0:Y:S01]  /*15150*/  MUFU.EX2 R181, R181 ;  /* 0x000000b500b57308 */ /* 0x000e220000000800 */
[----:B-1----:R-:W-:-:S07]  /*15160*/  FADD.FTZ R68, R184, R59 ;  /* 0x0000003bb8447221 */ /* 0x002fce0000010000 */
[----:B------:R-:W1:Y:S01]  /*15170*/  MUFU.EX2 R21, R124 ;  /* 0x0000007c00157308 */ /* 0x000e620000000800 */
[----:B----4-:R-:W-:Y:S01]  /*15180*/  FADD.FTZ R59, R179, R58 ;  /* 0x0000003ab33b7221 */ /* 0x010fe20000010000 */
[----:B------:R-:W-:-:S06]  /*15190*/  FFMA.FTZ R185, R98, R9, -R57 ;  /* 0x0000000962b97223 */ /* 0x000fcc0000010839 */
[----:B------:R-:W4:Y:S01]  /*151a0*/  MUFU.EX2 R8, R8 ;  /* 0x0000000800087308 */ /* 0x000f220000000800 */
[----:B--2---:R-:W-:-:S07]  /*151b0*/  FADD.FTZ R61, R15, R68 ;  /* 0x000000440f3d7221 */ /* 0x004fce0000010000 */
[----:B------:R-:W2:Y:S01]  /*151c0*/  MUFU.EX2 R188, R188 ;  /* 0x000000bc00bc7308 */ /* 0x000ea20000000800 */
[----:B------:R-:W-:Y:S01]  /*151d0*/  FADD.FTZ R58, R6, R59 ;  /* 0x0000003b063a7221 */ /* 0x000fe20000010000 */
[----:B------:R-:W-:-:S06]  /*151e0*/  FFMA.FTZ R12, R12, R9, -R57 ;  /* 0x000000090c0c7223 */ /* 0x000fcc0000010839 */
[----:B------:R-:W2:Y:S01]  /*151f0*/  MUFU.EX2 R183, R183 ;  /* 0x000000b700b77308 */ /* 0x000ea20000000800 */
[----:B---3--:R-:W-:-:S07]  /*15200*/  FADD.FTZ R68, R186, R61 ;  /* 0x0000003dba447221 */ /* 0x008fce0000010000 */
        /* <DEDUP_REMOVED lines=9> */
[----:B------:R-:W-:Y:S01]  /*152a0*/  FFMA.FTZ R203, R62, R9, -R57 ;  /* 0x000000093ecb7223 */ /* 0x000fe20000010839 */
[----:B--2---:R-:W-:-:S06]  /*152b0*/  FADD.FTZ R62, R188, R61 ;  /* 0x0000003dbc3e7221 */ /* 0x004fcc0000010000 */
        /* <DEDUP_REMOVED lines=14> */
[----:B--2---:R-:W-:Y:S01]  /*153a0*/  FADD.FTZ R61, R29, R62 ;  /* 0x0000003e1d3d7221 */ /* 0x004fe20000010000 */
[----:B------:R-:W-:-:S06]  /*153b0*/  FFMA.FTZ R205, R50, R9, -R57 ;  /* 0x0000000932cd7223 */ /* 0x000fcc0000010839 */
        /* <DEDUP_REMOVED lines=9> */
[----:B-1----:R-:W-:Y:S01]  /*15450*/  FADD.FTZ R61, R33, R58 ;  /* 0x0000003a213d7221 */ /* 0x002fe20000010000 */
[----:B------:R-:W-:-:S06]  /*15460*/  @!P1 VIADD R0, R0, 0x34840 ;  /* 0x0003484000009836 */ /* 0x000fcc0000000000 */
[----:B------:R-:W1:Y:S01]  /*15470*/  MUFU.EX2 R196, R196 ;  /* 0x000000c400c47308 */ /* 0x000e620000000800 */
[----:B----4-:R-:W-:Y:S01]  /*15480*/  FADD.FTZ R58, R14, R59 ;  /* 0x0000003b0e3a7221 */ /* 0x010fe20000010000 */
[----:B------:R-:W-:-:S06]  /*15490*/  FFMA.FTZ R72, R72, R9, -R57 ;  /* 0x0000000948487223 */ /* 0x000fcc0000010839 */
[----:B------:R-:W4:Y:S01]  /*154a0*/  MUFU.EX2 R191, R191 ;  /* 0x000000bf00bf7308 */ /* 0x000f220000000800 */
[----:B--2---:R-:W-:Y:S01]  /*154b0*/  FADD.FTZ R62, R194, R61 ;  /* 0x0000003dc23e7221 */ /* 0x004fe20000010000 */
[----:B------:R-:W-:-:S06]  /*154c0*/  @!P1 PRMT R50, RZ, 0x654, R0 ;  /* 0x00000654ff329816 */ /* 0x000fcc0000000000 */
[----:B------:R-:W2:Y:S01]  /*154d0*/  MUFU.EX2 R37, R138 ;  /* 0x0000008a00257308 */ /* 0x000ea20000000800 */
[----:B------:R-:W-:Y:S01]  /*154e0*/  FADD.FTZ R59, R189, R58 ;  /* 0x0000003abd3b7221 */ /* 0x000fe20000010000 */
[----:B------:R-:W-:-:S06]  /*154f0*/  FFMA.FTZ R195, R78, R9, -R57 ;  /* 0x000000094ec37223 */ /* 0x000fcc0000010839 */
[----:B------:R-:W2:Y:S01]  /*15500*/  MUFU.EX2 R56, R56 ;  /* 0x0000003800387308 */ /* 0x000ea20000000800 */
[----:B---3--:R-:W-:Y:S01]  /*15510*/  FADD.FTZ R61, R35, R62 ;  /* 0x0000003e233d7221 */ /* 0x008fe20000010000 */
[----:B------:R0:W-:Y:S06]  /*15520*/  @!P1 SYNCS.ARRIVE.TRANS64.RED.A1T0 RZ, [R50+URZ], RZ ;  /* 0x000000ff32ff99a7 */ /* 0x0001ec000810043f */
[----:B------:R-:W3:Y:S01]  /*15530*/  MUFU.EX2 R198, R198 ;  /* 0x000000c600c67308 */ /* 0x000ee20000000800 */
[----:B------:R-:W-:Y:S01]  /*15540*/  FFMA.FTZ R74, R76, R9, -R57 ;  /* 0x000000094c4a7223 */ /* 0x000fe20000010839 */
[----:B0-----:R-:W-:-:S06]  /*15550*/  FADD.FTZ R50, R20, R59 ;  /* 0x0000003b14327221 */ /* 0x001fcc0000010000 */
[----:B------:R-:W0:Y:S01]  /*15560*/  MUFU.EX2 R193, R193 ;  /* 0x000000c100c17308 */ /* 0x000e220000000800 */
[----:B------:R-:W-:Y:S01]  /*15570*/  FFMA.FTZ R207, R54, R9, -R57 ;  /* 0x0000000936cf7223 */ /* 0x000fe20000010839 */
[----:B-1----:R-:W-:-:S06]  /*15580*/  FADD.FTZ R54, R196, R61 ;  /* 0x0000003dc4367221 */ /* 0x002fcc0000010000 */
[----:B------:R-:W1:Y:S01]  /*15590*/  MUFU.EX2 R39, R142 ;  /* 0x0000008e00277308 */ /* 0x000e620000000800 */
[----:B----4-:R-:W-:-:S07]  /*155a0*/  FADD.FTZ R59, R191, R50 ;  /* 0x00000032bf3b7221 */ /* 0x010fce0000010000 */
        /* <DEDUP_REMOVED lines=13> */
[----:B------:R-:W-:Y:S01]  /*15680*/  FFMA.FTZ R42, R24, R9, -R57 ;  /* 0x00000009182a7223 */ /* 0x000fe20000010839 */
[----:B----4-:R-:W-:-:S05]  /*15690*/  FADD.FTZ R24, R72, R59 ;  /* 0x0000003b48187221 */ /* 0x010fca0000010000 */
[----:B------:R-:W1:Y:S01]  /*156a0*/  MUFU.EX2 R197, R197 ;  /* 0x000000c500c57308 */ /* 0x000e620000000800 */
[----:B------:R-:W-:Y:S01]  /*156b0*/  FFMA.FTZ R211, R46, R9, -R57 ;  /* 0x000000092ed37223 */ /* 0x000fe20000010839 */
[----:B--2---:R-:W-:Y:S01]  /*156c0*/  FADD.FTZ R46, R200, R61 ;  /* 0x0000003dc82e7221 */ /* 0x004fe20000010000 */
[----:B------:R-:W-:-:S05]  /*156d0*/  FADD.FTZ R59, R195, R24 ;  /* 0x00000018c33b7221 */ /* 0x000fca0000010000 */
[----:B------:R-:W2:Y:S01]  /*156e0*/  MUFU.EX2 R64, R64 ;  /* 0x0000004000407308 */ /* 0x000ea20000000800 */
[----:B---3--:R-:W-:Y:S01]  /*156f0*/  FADD.FTZ R61, R41, R46 ;  /* 0x0000002e293d7221 */ /* 0x008fe20000010000 */
[----:B------:R-:W-:Y:S01]  /*15700*/  FFMA.FTZ R46, R28, R9, -R57 ;  /* 0x000000091c2e7223 */ /* 0x000fe20000010839 */
[----:B0-----:R-:W-:-:S05]  /*15710*/  FADD.FTZ R28, R74, R59 ;  /* 0x0000003b4a1c7221 */ /* 0x001fca0000010000 */
[----:B------:R-:W0:Y:S01]  /*15720*/  MUFU.EX2 R199, R199 ;  /* 0x000000c700c77308 */ /* 0x000e220000000800 */
[----:B------:R-:W-:Y:S01]  /*15730*/  FFMA.FTZ R4, R4, R9, -R57 ;  /* 0x0000000904047223 */ /* 0x000fe20000010839 */
[----:B-1----:R-:W-:-:S06]  /*15740*/  FADD.FTZ R59, R197, R28 ;  /* 0x0000001cc53b7221 */ /* 0x002fcc0000010000 */
[----:B------:R-:W1:Y:S01]  /*15750*/  MUFU.EX2 R66, R66 ;  /* 0x0000004200427308 */ /* 0x000e620000000800 */
[----:B--2---:R-:W-:Y:S01]  /*15760*/  FADD.FTZ R28, R64, R59 ;  /* 0x0000003b401c7221 */ /* 0x004fe20000010000 */
[----:B------:R-:W-:-:S06]  /*15770*/  FFMA.FTZ R48, R48, R9, -R57 ;  /* 0x0000000930307223 */ /* 0x000fcc0000010839 */
[----:B------:R-:W2:Y:S01]  /*15780*/  MUFU.EX2 R201, R201 ;  /* 0x000000c900c97308 */ /* 0x000ea20000000800 */
[----:B------:R-:W-:Y:S01]  /*15790*/  FFMA.FTZ R44, R44, R9, -R57 ;  /* 0x000000092c2c7223 */ /* 0x000fe20000010839 */
[----:B------:R-:W-:Y:S01]  /*157a0*/  F2FP.F16.F32.PACK_AB R176, R3, R176 ;  /* 0x000000b003b0723e */ /* 0x000fe200000000ff */
[----:B0-----:R-:W-:-:S05]  /*157b0*/  FADD.FTZ R3, R199, R28 ;  /* 0x0000001cc7037221 */ /* 0x001fca0000010000 */
[----:B------:R-:W0:Y:S08]  /*157c0*/  MUFU.EX2 R4, R4 ;  /* 0x0000000400047308 */ /* 0x000e300000000800 */
[----:B------:R-:W3:Y:S01]  /*157d0*/  MUFU.EX2 R203, R203 ;  /* 0x000000cb00cb7308 */ /* 0x000ee20000000800 */
[----:B------:R-:W-:-:S07]  /*157e0*/  FFMA.FTZ R52, R52, R9, -R57 ;  /* 0x0000000934347223 */ /* 0x000fce0000010839 */
[----:B------:R-:W-:Y:S08]  /*157f0*/  MUFU.EX2 R48, R48 ;  /* 0x0000003000307308 */ /* 0x000ff00000000800 */
[----:B------:R1:W-:Y:S02]  /*15800*/  MUFU.EX2 R24, R44 ;  /* 0x0000002c00187308 */ /* 0x0003e40000000800 */
[----:B-1----:R-:W-:-:S06]  /*15810*/  FADD.FTZ R44, R66, R3 ;  /* 0x00000003422c7221 */ /* 0x002fcc0000010000 */
[----:B------:R-:W-:Y:S01]  /*15820*/  MUFU.EX2 R205, R205 ;  /* 0x000000cd00cd7308 */ /* 0x000fe20000000800 */
[----:B--2---:R-:W-:Y:S01]  /*15830*/  FADD.FTZ R3, R201, R44 ;  /* 0x0000002cc9037221 */ /* 0x004fe20000010000 */
[----:B------:R-:W-:-:S06]  /*15840*/  FFMA.FTZ R40, R40, R9, -R57 ;  /* 0x0000000928287223 */ /* 0x000fcc0000010839 */
[----:B------:R-:W1:Y:S01]  /*15850*/  MUFU.EX2 R202, R202 ;  /* 0x000000ca00ca7308 */ /* 0x000e620000000800 */
[----:B0-----:R-:W-:Y:S01]  /*15860*/  FADD.FTZ R44, R4, R3 ;  /* 0x00000003042c7221 */ /* 0x001fe20000010000 */
[----:B------:R-:W-:-:S06]  /*15870*/  FFMA.FTZ R32, R32, R9, -R57 ;  /* 0x0000000920207223 */ /* 0x000fcc0000010839 */
[----:B------:R-:W-:Y:S01]  /*15880*/  MUFU.EX2 R0, R52 ;  /* 0x0000003400007308 */ /* 0x000fe20000000800 */
[----:B---3--:R-:W-:-:S07]  /*15890*/  FADD.FTZ R3, R203, R44 ;  /* 0x0000002ccb037221 */ /* 0x008fce0000010000 */
[----:B------:R-:W0:Y:S08]  /*158a0*/  MUFU.EX2 R43, R154 ;  /* 0x0000009a002b7308 */ /* 0x000e300000000800 */
[----:B------:R-:W2:Y:S08]  /*158b0*/  MUFU.EX2 R207, R207 ;  /* 0x000000cf00cf7308 */ /* 0x000eb00000000800 */
[----:B------:R-:W3:Y:S08]  /*158c0*/  MUFU.EX2 R26, R26 ;  /* 0x0000001a001a7308 */ /* 0x000ef00000000800 */
[----:B------:R-:W4:Y:S08]  /*158d0*/  MUFU.EX2 R27, R27 ;  /* 0x0000001b001b7308 */ /* 0x000f300000000800 */
[----:B------:R-:W4:Y:S08]  /*158e0*/  MUFU.EX2 R40, R40 ;  /* 0x0000002800287308 */ /* 0x000f300000000800 */
[----:B------:R0:W-:Y:S01]  /*158f0*/  MUFU.EX2 R28, R32 ;  /* 0x00000020001c7308 */ /* 0x0001e20000000800 */
[----:B-1----:R-:W-:Y:S01]  /*15900*/  FADD.FTZ R50, R202, R61 ;  /* 0x0000003dca327221 */ /* 0x002fe20000010000 */
[----:B0-----:R-:W-:-:S06]  /*15910*/  FADD.FTZ R32, R48, R3 ;  /* 0x0000000330207221 */ /* 0x001fcc0000010000 */
[----:B------:R-:W0:Y:S01]  /*15920*/  MUFU.EX2 R209, R209 ;  /* 0x000000d100d17308 */ /* 0x000e220000000800 */
[----:B------:R-:W-:Y:S01]  /*15930*/  FADD.FTZ R3, R205, R32 ;  /* 0x00000020cd037221 */ /* 0x000fe20000010000 */
[----:B------:R-:W-:-:S03]  /*15940*/  FADD.FTZ R61, R43, R50 ;  /* 0x000000322b3d7221 */ /* 0x000fc60000010000 */
[----:B------:R-:W-:-:S03]  /*15950*/  FADD.FTZ R32, R0, R3 ;  /* 0x0000000300207221 */ /* 0x000fc60000010000 */
[----:B------:R-:W1:Y:S01]  /*15960*/  MUFU.EX2 R211, R211 ;  /* 0x000000d300d37308 */ /* 0x000e620000000800 */
[----:B------:R-:W-:Y:S01]  /*15970*/  FFMA.FTZ R34, R34, R9, -R57 ;  /* 0x0000000922227223 */ /* 0x000fe20000010839 */
[----:B--2---:R-:W-:Y:S01]  /*15980*/  FADD.FTZ R3, R207, R32 ;  /* 0x00000020cf037221 */ /* 0x004fe20000010000 */
[----:B---3--:R-:W-:-:S05]  /*15990*/  FADD.FTZ R50, R26, R61 ;  /* 0x0000003d1a327221 */ /* 0x008fca0000010000 */
[----:B------:R4:W-:Y:S01]  /*159a0*/  MUFU.EX2 R55, R204 ;  /* 0x000000cc00377308 */ /* 0x0009e20000000800 */
[----:B------:R-:W-:-:S07]  /*159b0*/  FFMA.FTZ R38, R38, R9, -R57 ;  /* 0x0000000926267223 */ /* 0x000fce0000010839 */
[----:B------:R-:W2:Y:S01]  /*159c0*/  MUFU.EX2 R30, R30 ;  /* 0x0000001e001e7308 */ /* 0x000ea20000000800 */
[----:B----4-:R-:W-:Y:S01]  /*159d0*/  F2FP.F16.F32.PACK_AB R204, R27, R26 ;  /* 0x0000001a1bcc723e */ /* 0x010fe200000000ff */
[----:B------:R-:W-:-:S04]  /*159e0*/  FADD.FTZ R26, R40, R3 ;  /* 0x00000003281a7221 */ /* 0x000fc80000010000 */
[----:B0-----:R-:W-:Y:S02]  /*159f0*/  FADD.FTZ R3, R209, R26 ;  /* 0x0000001ad1037221 */ /* 0x001fe40000010000 */
[----:B------:R-:W0:Y:S02]  /*15a00*/  MUFU.EX2 R31, R31 ;  /* 0x0000001f001f7308 */ /* 0x000e240000000800 */
[----:B------:R-:W-:-:S06]  /*15a10*/  FADD.FTZ R26, R24, R3 ;  /* 0x00000003181a7221 */ /* 0x000fcc0000010000 */
[----:B------:R-:W3:Y:S01]  /*15a20*/  MUFU.EX2 R34, R34 ;  /* 0x0000002200227308 */ /* 0x000ee20000000800 */
[----:B------:R-:W-:Y:S01]  /*15a30*/  FADD.FTZ R59, R27, R50 ;  /* 0x000000321b3b7221 */ /* 0x000fe20000010000 */
[----:B-1----:R-:W-:-:S06]  /*15a40*/  FADD.FTZ R3, R211, R26 ;  /* 0x0000001ad3037221 */ /* 0x002fcc0000010000 */
[----:B------:R-:W1:Y:S01]  /*15a50*/  MUFU.EX2 R208, R208 ;  /* 0x000000d000d07308 */ /* 0x000e620000000800 */
[----:B------:R-:W-:-:S07]  /*15a60*/  FFMA.FTZ R80, R80, R9, -R57 ;  /* 0x0000000950507223 */ /* 0x000fce0000010839 */
[----:B------:R-:W4:Y:S01]  /*15a70*/  MUFU.EX2 R213, R42 ;  /* 0x0000002a00d57308 */ /* 0x000f220000000800 */
[----:B--2---:R-:W-:Y:S01]  /*15a80*/  FADD.FTZ R50, R30, R59 ;  /* 0x0000003b1e327221 */ /* 0x004fe20000010000 */
[----:B------:R-:W-:-:S06]  /*15a90*/  FADD.FTZ R3, R28, R3 ;  /* 0x000000031c037221 */ /* 0x000fcc0000010000 */
[----:B------:R-:W2:Y:S08]  /*15aa0*/  MUFU.EX2 R47, R47 ;  /* 0x0000002f002f7308 */ /* 0x000eb00000000800 */
[----:B------:R-:W2:Y:S01]  /*15ab0*/  MUFU.EX2 R38, R38 ;  /* 0x0000002600267308 */ /* 0x000ea20000000800 */
[----:B------:R-:W-:Y:S01]  /*15ac0*/  FFMA.FTZ R82, R82, R9, -R57 ;  /* 0x0000000952527223 */ /* 0x000fe20000010839 */
[----:B------:R-:W-:Y:S01]  /*15ad0*/  F2FP.F16.F32.PACK_AB R178, R5, R178 ;  /* 0x000000b205b2723e */ /* 0x000fe200000000ff */
[----:B0-----:R-:W-:Y:S01]  /*15ae0*/  FADD.FTZ R5, R31, R50 ;  /* 0x000000321f057221 */ /* 0x001fe20000010000 */
[----:B------:R-:W-:-:S04]  /*15af0*/  F2FP.F16.F32.PACK_AB R179, R6, R179 ;  /* 0x000000b306b3723e */ /* 0x000fc800000000ff */
[----:B------:R-:W0:Y:S01]  /*15b00*/  MUFU.EX2 R210, R210 ;  /* 0x000000d200d27308 */ /* 0x000e220000000800 */
[----:B---3--:R-:W-:Y:S01]  /*15b10*/  FADD.FTZ R6, R34, R3 ;  /* 0x0000000322067221 */ /* 0x008fe20000010000 */
[----:B------:R-:W-:-:S06]  /*15b20*/  FFMA.FTZ R86, R86, R9, -R57 ;  /* 0x0000000956567223 */ /* 0x000fcc0000010839 */
[----:B------:R-:W3:Y:S01]  /*15b30*/  MUFU.EX2 R215, R46 ;  /* 0x0000002e00d77308 */ /* 0x000ee20000000800 */
[----:B-1----:R-:W-:Y:S01]  /*15b40*/  FADD.FTZ R50, R208, R5 ;  /* 0x00000005d0327221 */ /* 0x002fe20000010000 */
[----:B----4-:R-:W-:-:S06]  /*15b50*/  FADD.FTZ R3, R213, R6 ;  /* 0x00000006d5037221 */ /* 0x010fcc0000010000 */
[----:B------:R-:W1:Y:S01]  /*15b60*/  MUFU.EX2 R49, R49 ;  /* 0x0000003100317308 */ /* 0x000e620000000800 */
[----:B------:R-:W-:-:S07]  /*15b70*/  FFMA.FTZ R57, R60, R9, -R57 ;  /* 0x000000093c397223 */ /* 0x000fce0000010839 */
[----:B------:R-:W4:Y:S01]  /*15b80*/  MUFU.EX2 R80, R80 ;  /* 0x0000005000507308 */ /* 0x000f220000000800 */
[----:B--2---:R-:W-:Y:S01]  /*15b90*/  FADD.FTZ R5, R47, R50 ;  /* 0x000000322f057221 */ /* 0x004fe20000010000 */
[----:B------:R-:W-:-:S06]  /*15ba0*/  FADD.FTZ R6, R38, R3 ;  /* 0x0000000326067221 */ /* 0x000fcc0000010000 */
[----:B------:R-:W2:Y:S08]  /*15bb0*/  MUFU.EX2 R212, R212 ;  /* 0x000000d400d47308 */ /* 0x000eb00000000800 */
[----:B------:R-:W2:Y:S01]  /*15bc0*/  MUFU.EX2 R217, R82 ;  /* 0x0000005200d97308 */ /* 0x000ea20000000800 */
[----:B0-----:R-:W-:Y:S01]  /*15bd0*/  FADD.FTZ R44, R210, R5 ;  /* 0x00000005d22c7221 */ /* 0x001fe20000010000 */
[----:B---3--:R-:W-:-:S06]  /*15be0*/  FADD.FTZ R3, R215, R6 ;  /* 0x00000006d7037221 */ /* 0x008fcc0000010000 */
[----:B------:R-:W0:Y:S08]  /*15bf0*/  MUFU.EX2 R51, R51 ;  /* 0x0000003300337308 */ /* 0x000e300000000800 */
[----:B------:R-:W3:Y:S01]  /*15c00*/  MUFU.EX2 R86, R86 ;  /* 0x0000005600567308 */ /* 0x000ee20000000800 */
[----:B-1----:R-:W-:Y:S01]  /*15c10*/  FADD.FTZ R5, R49, R44 ;  /* 0x0000002c31057221 */ /* 0x002fe20000010000 */
[----:B----4-:R-:W-:-:S06]  /*15c20*/  FADD.FTZ R6, R80, R3 ;  /* 0x0000000350067221 */ /* 0x010fcc0000010000 */
[----:B------:R-:W1:Y:S08]  /*15c30*/  MUFU.EX2 R214, R214 ;  /* 0x000000d600d67308 */ /* 0x000e700000000800 */
[----:B------:R-:W4:Y:S01]  /*15c40*/  MUFU.EX2 R57, R57 ;  /* 0x0000003900397308 */ /* 0x000f220000000800 */
[----:B--2---:R-:W-:Y:S01]  /*15c50*/  FADD.FTZ R44, R212, R5 ;  /* 0x00000005d42c7221 */ /* 0x004fe20000010000 */
[----:B------:R-:W-:-:S06]  /*15c60*/  FADD.FTZ R3, R217, R6 ;  /* 0x00000006d9037221 */ /* 0x000fcc0000010000 */
[----:B------:R-:W2:Y:S01]  /*15c70*/  MUFU.EX2 R53, R53 ;  /* 0x0000003500357308 */ /* 0x000ea20000000800 */
[----:B------:R-:W-:Y:S01]  /*15c80*/  F2FP.F16.F32.PACK_AB R205, R0, R205 ;  /* 0x000000cd00cd723e */ /* 0x000fe200000000ff */
[----:B0-----:R-:W-:Y:S01]  /*15c90*/  FADD.FTZ R5, R51, R44 ;  /* 0x0000002c33057221 */ /* 0x001fe20000010000 */
[----:B---3--:R-:W-:-:S05]  /*15ca0*/  FADD.FTZ R0, R86, R3 ;  /* 0x0000000356007221 */ /* 0x008fca0000010000 */
[----:B------:R-:W0:Y:S01]  /*15cb0*/  MUFU.EX2 R216, R216 ;  /* 0x000000d800d87308 */ /* 0x000e220000000800 */
[----:B-1----:R-:W-:Y:S01]  /*15cc0*/  FADD.FTZ R32, R214, R5 ;  /* 0x00000005d6207221 */ /* 0x002fe20000010000 */
[----:B----4-:R-:W-:Y:S01]  /*15cd0*/  FADD.FTZ R225, R57, R0 ;  /* 0x0000000039e17221 */ /* 0x010fe20000010000 */
[----:B------:R-:W-:-:S05]  /*15ce0*/  VIADD R0, R160, 0xfffffffe ;  /* 0xfffffffea0007836 */ /* 0x000fca0000000000 */
[----:B------:R-:W1:Y:S01]  /*15cf0*/  MUFU.EX2 R218, R218 ;  /* 0x000000da00da7308 */ /* 0x000e620000000800 */
[----:B--2---:R-:W-:Y:S01]  /*15d00*/  FADD.FTZ R5, R53, R32 ;  /* 0x0000002035057221 */ /* 0x004fe20000010000 */
[----:B------:R-:W-:Y:S02]  /*15d10*/  ISETP.GE.AND P2, PT, R0, R121, PT ;  /* 0x000000790000720c */ /* 0x000fe40003f46270 */
[----:B------:R-:W-:-:S04]  /*15d20*/  F2FP.F16.F32.PACK_AB R206, R31, R30 ;  /* 0x0000001e1fce723e */ /* 0x000fc800000000ff */
[----:B------:R-:W2:Y:S01]  /*15d30*/  MUFU.EX2 R45, R45 ;  /* 0x0000002d002d7308 */ /* 0x000ea20000000800 */
[----:B0-----:R-:W-:-:S04]  /*15d40*/  FADD.FTZ R30, R216, R5 ;  /* 0x00000005d81e7221 */ /* 0x001fc80000010000 */
[----:B------:R-:W-:Y:S01]  /*15d50*/  FADD.FTZ R5, R55, R30 ;  /* 0x0000001e37057221 */ /* 0x000fe20000010000 */
[----:B------:R-:W-:Y:S01]  /*15d60*/  IMAD.U32 R236, RZ, RZ, UR44 ;  /* 0x0000002cffec7e24 */ /* 0x000fe2000f8e00ff */
[----:B------:R-:W-:Y:S02]  /*15d70*/  MOV R235, UR41 ;  /* 0x0000002900eb7c02 */ /* 0x000fe40008000f00 */
[----:B-1----:R-:W-:Y:S01]  /*15d80*/  FADD.FTZ R226, R218, R5 ;  /* 0x00000005dae27221 */ /* 0x002fe20000010000 */
[----:B------:R-:W-:Y:S02]  /*15d90*/  IMAD.U32 R237, RZ, RZ, UR45 ;  /* 0x0000002dffed7e24 */ /* 0x000fe4000f8e00ff */
[----:B------:R-:W-:Y:S01]  /*15da0*/  IMAD.U32 R234, RZ, RZ, UR40 ;  /* 0x00000028ffea7e24 */ /* 0x000fe2000f8e00ff */
[----:B------:R-:W-:Y:S01]  /*15db0*/  F2FP.F16.F32.PACK_AB R188, R25, R188 ;  /* 0x000000bc19bc723e */ /* 0x000fe200000000ff */
[--C-:B------:R-:W-:Y:S01]  /*15dc0*/  IMAD.MOV.U32 R85, RZ, RZ, R87.reuse ;  /* 0x000000ffff557224 */ /* 0x100fe200078e0057 */
[----:B------:R-:W-:Y:S01]  /*15dd0*/  F2FP.F16.F32.PACK_AB R190, R29, R190 ;  /* 0x000000be1dbe723e */ /* 0x000fe200000000ff */
[--C-:B------:R-:W-:Y:S01]  /*15de0*/  IMAD.MOV.U32 R84, RZ, RZ, R87.reuse ;  /* 0x000000ffff547224 */ /* 0x100fe200078e0057 */
[----:B------:R-:W-:Y:S01]  /*15df0*/  F2FP.F16.F32.PACK_AB R192, R33, R192 ;  /* 0x000000c021c0723e */ /* 0x000fe200000000ff */
[----:B--2---:R-:W-:Y:S01]  /*15e00*/  FADD.FTZ R226, R45, R226 ;  /* 0x000000e22de27221 */ /* 0x004fe20000010000 */
[----:B------:R-:W-:Y:S01]  /*15e10*/  F2FP.F16.F32.PACK_AB R194, R35, R194 ;  /* 0x000000c223c2723e */ /* 0x000fe200000000ff */
[--C-:B------:R-:W-:Y:S01]  /*15e20*/  IMAD.MOV.U32 R83, RZ, RZ, R87.reuse ;  /* 0x000000ffff537224 */ /* 0x100fe200078e0057 */
        /* <DEDUP_REMOVED lines=68> */
[-C--:B------:R-:W-:Y:S01]  /*16270*/  MOV R86, R87.reuse ;  /* 0x0000005700567202 */ /* 0x080fe20000000f00 */
        /* <DEDUP_REMOVED lines=19> */
[----:B------:R-:W-:Y:S01]  /*163b0*/  MOV R26, R87 ;  /* 0x00000057001a7202 */ /* 0x000fe20000000f00 */
[----:B------:R-:W-:-:S02]  /*163c0*/  IMAD.MOV.U32 R29, RZ, RZ, R87 ;  /* 0x000000ffff1d7224 */ /* 0x000fc400078e0057 */
[--C-:B------:R-:W-:Y:S02]  /*163d0*/  IMAD.MOV.U32 R28, RZ, RZ, R87.reuse ;  /* 0x000000ffff1c7224 */ /* 0x100fe400078e0057 */
[--C-:B------:R-:W-:Y:S02]  /*163e0*/  IMAD.MOV.U32 R27, RZ, RZ, R87.reuse ;  /* 0x000000ffff1b7224 */ /* 0x100fe400078e0057 */
[--C-:B------:R-:W-:Y:S02]  /*163f0*/  IMAD.MOV.U32 R25, RZ, RZ, R87.reuse ;  /* 0x000000ffff197224 */ /* 0x100fe400078e0057 */
[----:B------:R-:W-:Y:S01]  /*16400*/  IMAD.MOV.U32 R24, RZ, RZ, R87 ;  /* 0x000000ffff187224 */ /* 0x000fe200078e0057 */
[----:B------:R-:W-:Y:S06]  /*16410*/  @!P2 BRA `(.L_x_600) ;  /* 0x0000005c00d8a947 */ /* 0x000fec0003800000 */
[----:B------:R-:W-:Y:S01]  /*16420*/  IMAD.MOV.U32 R3, RZ, RZ, R92 ;  /* 0x000000ffff037224 */ /* 0x000fe200078e005c */
[----:B------:R-:W-:Y:S01]  /*16430*/  MOV R6, R222 ;  /* 0x000000de00067202 */ /* 0x000fe20000000f00 */
[----:B------:R-:W-:Y:S01]  /*16440*/  IMAD.MOV.U32 R4, RZ, RZ, R7 ;  /* 0x000000ffff047224 */ /* 0x000fe200078e0007 */
[----:B------:R-:W-:Y:S01]  /*16450*/  CS2R R86, SRZ ;  /* 0x0000000000567805 */ /* 0x000fe2000001ff00 */
[----:B------:R-:W-:Y:S01]  /*16460*/  IMAD.MOV.U32 R5, RZ, RZ, R233 ;  /* 0x000000ffff057224 */ /* 0x000fe200078e00e9 */
        /* <DEDUP_REMOVED lines=31> */
.L_x_610:
[----:B------:R-:W2:Y:S01]  /*16660*/  LDL R7, [R1+0x28] ;  /* 0x0000280001077983 */ /* 0x000ea20000100800 */
[----:B------:R-:W-:Y:S01]  /*16670*/  VIADD R222, R6, 0x1 ;  /* 0x0000000106de7836 */ /* 0x000fe20000000000 */
[----:B------:R-:W-:Y:S05]  /*16680*/  YIELD ;  /* 0x0000000000007946 */ /* 0x000fea0003800000 */
[----:B------:R-:W-:-:S04]  /*16690*/  ISETP.NE.AND P3, PT, R222, 0x2, PT ;  /* 0x00000002de00780c */ /* 0x000fc80003f65270 */
[----:B------:R-:W-:Y:S02]  /*166a0*/  SEL R8, RZ, 0x1, P3 ;  /* 0x00000001ff087807 */ /* 0x000fe40001800000 */
[----:B------:R-:W-:Y:S02]  /*166b0*/  SEL R222, R222, RZ, P3 ;  /* 0x000000ffdede7207 */ /* 0x000fe40001800000 */
[----:B------:R-:W-:Y:S02]  /*166c0*/  LOP3.LUT R233, R5, R8, RZ, 0x3c, !PT ;  /* 0x0000000805e97212 */ /* 0x000fe400078e3cff */
[----:B--2---:R-:W-:-:S13]  /*166d0*/  ISETP.NE.AND P2, PT, R7, RZ, PT ;  /* 0x000000ff0700720c */ /* 0x004fda0003f45270 */
[----:B------:R-:W-:Y:S05]  /*166e0*/  @P2 BRA `(.L_x_601) ;  /* 0x0000000000302947 */ /* 0x000fea0003800000 */
[----:B------:R-:W-:Y:S05]  /*166f0*/  @!P0 BRA `(.L_x_602) ;  /* 0x0000000000048947 */ /* 0x000fea0003800000 */
[----:B------:R-:W-:Y:S01]  /*16700*/  BPT.TRAP 0x1 ;  /* 0x000000040000795c */ /* 0x000fe20000300000 */
.L_x_602:
[----:B------:R-:W-:Y:S01]  /*16710*/  IMAD R7, R222, 0x8, R2 ;  /* 0x00000008de077824 */ /* 0x000fe200078e0202 */
[----:B------:R-:W-:-:S04]  /*16720*/  SHF.L.U32 R8, R233, 0x1f, RZ ;  /* 0x0000001fe9087819 */ /* 0x000fc800000006ff */
[----:B------:R0:W1:Y:S01]  /*16730*/  SYNCS.PHASECHK.TRANS64.TRYWAIT P3, [R7+URZ+0x34830], R8 ;  /* 0x03483008070075a7 */ /* 0x000062000806017f */
[----:B------:R-:W-:Y:S05]  /*16740*/  @!P0 BRA `(.L_x_603) ;  /* 0x0000000000048947 */ /* 0x000fea0003800000 */
[----:B------:R-:W-:Y:S01]  /*16750*/  BPT.TRAP 0x1 ;  /* 0x000000040000795c */ /* 0x000fe20000300000 */
.L_x_603:
[----:B------:R-:W-:Y:S04]  /*16760*/  BSSY B0, `(.L_x_601) ;  /* 0x0000004000007945 */ /* 0x000fe80003800000 */
[----:B-1----:R-:W-:Y:S05]  /*16770*/  @P3 BRA `(.L_x_604) ;  /* 0x0000000000083947 */ /* 0x002fea0003800000 */
[----:B------:R-:W1:Y:S02]  /*16780*/  SYNCS.PHASECHK.TRANS64.TRYWAIT P3, [R7+URZ+0x34830], R8 ;  /* 0x03483008070075a7 */ /* 0x000e64000806017f */
[----:B-1----:R-:W-:Y:S05]  /*16790*/  @!P3 BRA `(.L_x_605) ;  /* 0x0000011c0028b947 */ /* 0x002fea0003800000 */
.L_x_604:
[----:B------:R-:W-:Y:S05]  /*167a0*/  BSYNC B0 ;  /* 0x0000000000007941 */ /* 0x000fea0003800000 */
.L_x_601:
[----:B01----:R-:W2:Y:S04]  /*167b0*/  LDL R8, [R1+0x2c] ;  /* 0x00002c0001087983 */ /* 0x003ea80000100800 */
[----:B------:R-:W3:Y:S01]  /*167c0*/  LDL.64 R20, [R1+0x20] ;  /* 0x0000200001147983 */ /* 0x000ee20000100a00 */
[----:B------:R-:W0:Y:S01]  /*167d0*/  S2R R7, SR_TID.X ;  /* 0x0000000000077919 */ /* 0x000e220000002100 */
[----:B------:R-:W-:Y:S05]  /*167e0*/  WARPSYNC.ALL ;  /* 0x0000000000007948 */ /* 0x000fea0003800000 */
[----:B------:R-:W-:-:S02]  /*167f0*/  MOV R11, 0x40000040 ;  /* 0x40000040000b7802 */ /* 0x000fc40000000f00 */
[----:B0-----:R-:W-:-:S05]  /*16800*/  SHF.R.U32.HI R7, RZ, 0x7, R7 ;  /* 0x00000007ff077819 */ /* 0x001fca0000011607 */
[----:B------:R-:W-:-:S05]  /*16810*/  VIADD R7, R7, 0x8 ;  /* 0x0000000807077836 */ /* 0x000fca0000000000 */
[----:B------:R0:W-:Y:S01]  /*16820*/  BAR.SYNC.DEFER_BLOCKING R7, 0x100 ;  /* 0x000400070000751d */ /* 0x0001e20000010000 */
[----:B------:R-:W-:-:S05]  /*16830*/  R2UR UR35, R11 ;  /* 0x000000000b2372ca */ /* 0x000fca00000e0000 */
[----:B------:R-:W-:Y:S01]  /*16840*/  WARPGROUP.ARRIVE ;  /* 0x00000000000079c5 */ /* 0x000fe20000000000 */
[----:B------:R-:W-:-:S05]  /*16850*/  IMAD.MOV.U32 R13, RZ, RZ, 0x40000040 ;  /* 0x40000040ff0d7424 */ /* 0x000fca00078e00ff */
[----:B------:R-:W-:Y:S01]  /*16860*/  R2UR UR43, R13 ;  /* 0x000000000d2b72ca */ /* 0x000fe200000e0000 */
[----:B------:R-:W-:-:S05]  /*16870*/  IMAD.MOV.U32 R15, RZ, RZ, 0x40000040 ;  /* 0x40000040ff0f7424 */ /* 0x000fca00078e00ff */
[----:B------:R-:W-:Y:S01]  /*16880*/  R2UR UR47, R15 ;  /* 0x000000000f2f72ca */ /* 0x000fe200000e0000 */
[----:B------:R-:W-:-:S05]  /*16890*/  IMAD.MOV.U32 R9, RZ, RZ, 0x40000040 ;  /* 0x40000040ff097424 */ /* 0x000fca00078e00ff */
[----:B------:R-:W-:Y:S01]  /*168a0*/  R2UR UR51, R9 ;  /* 0x00000000093372ca */ /* 0x000fe200000e0000 */
[----:B--2---:R-:W-:Y:S01]  /*168b0*/  IMAD R10, R222, 0xb00, R8 ;  /* 0x00000b00de0a7824 */ /* 0x004fe200078e0208 */
[----:B---3--:R-:W-:Y:S02]  /*168c0*/  R2UR UR8, R20 ;  /* 0x00000000140872ca */ /* 0x008fe400000e0000 */
[----:B------:R-:W-:Y:S02]  /*168d0*/  R2UR UR9, R21 ;  /* 0x00000000150972ca */ /* 0x000fe400000e0000 */
[----:B------:R-:W-:-:S09]  /*168e0*/  R2UR UR34, R10 ;  /* 0x000000000a2272ca */ /* 0x000fd200000e0000 */
[----:B------:R-:W-:Y:S02]  /*168f0*/  UMOV UR32, UR8 ;  /* 0x0000000800207c82 */ /* 0x000fe40008000000 */
[----:B------:R-:W-:Y:S02]  /*16900*/  UMOV UR33, UR9 ;  /* 0x0000000900217c82 */ /* 0x000fe40008000000 */
[----:B------:R-:W-:Y:S01]  /*16910*/  HGMMA.64x16x16.F32 R168, gdesc[UR32], RZ, !UPT, gsb0 ;  /* 0x0020000020a879f0 */ /* 0x000fe2000c0008ff */
[----:B------:R-:W-:-:S05]  /*16920*/  VIADD R12, R10, 0x80 ;  /* 0x000000800a0c7836 */ /* 0x000fca0000000000 */
[----:B------:R-:W-:Y:S01]  /*16930*/  R2UR UR42, R12 ;  /* 0x000000000c2a72ca */ /* 0x000fe200000e0000 */
[----:B------:R-:W-:Y:S01]  /*16940*/  UMOV UR40, UR8 ;  /* 0x0000000800287c82 */ /* 0x000fe20008000000 */
[----:B------:R-:W-:Y:S01]  /*16950*/  UMOV UR41, UR9 ;  /* 0x0000000900297c82 */ /* 0x000fe20008000000 */
[----:B------:R-:W-:Y:S02]  /*16960*/  WARPGROUP.DEPBAR.LE gsb0, 0x0 ;  /* 0x00008000000079c5 */ /* 0x000fe40000010000 */
[----:B------:R-:W-:-:S08]  /*16970*/  WARPGROUP.ARRIVE ;  /* 0x00000000000079c5 */ /* 0x000fd00000000000 */
        /* <DEDUP_REMOVED lines=13> */
[----:B-----5:R-:W-:-:S08]  /*16a50*/  WARPGROUP.ARRIVE ;  /* 0x00000000000079c5 */ /* 0x020fd00000000000 */
[----:B------:R-:W-:Y:S01]  /*16a60*/  HGMMA.64x16x16.F32 R144, gdesc[UR48], RZ, !UPT, gsb0 ;  /* 0x00200000309079f0 */ /* 0x000fe2000c0008ff */
[----:B------:R-:W-:Y:S01]  /*16a70*/  VIADD R12, R10, 0x200 ;  /* 0x000002000a0c7836 */ /* 0x000fe20000000000 */
[----:B------:R-:W-:-:S04]  /*16a80*/  R2UR UR55, R13 ;  /* 0x000000000d3772ca */ /* 0x000fc800000e0000 */
[----:B------:R-:W-:Y:S01]  /*16a90*/  R2UR UR54, R12 ;  /* 0x000000000c3672ca */ /* 0x000fe200000e0000 */
[----:B------:R-:W-:Y:S01]  /*16aa0*/  UMOV UR52, UR8 ;  /* 0x0000000800347c82 */ /* 0x000fe20008000000 */
[----:B------:R-:W-:Y:S01]  /*16ab0*/  UMOV UR53, UR9 ;  /* 0x0000000900357c82 */ /* 0x000fe20008000000 */
[----:B------:R-:W-:Y:S02]  /*16ac0*/  WARPGROUP.DEPBAR.LE gsb0, 0x0 ;  /* 0x00008000000079c5 */ /* 0x000fe40000010000 */
[----:B------:R-:W-:-:S08]  /*16ad0*/  WARPGROUP.ARRIVE ;  /* 0x00000000000079c5 */ /* 0x000fd00000000000 */
[----:B------:R-:W-:Y:S01]  /*16ae0*/  HGMMA.64x16x16.F32 R136, gdesc[UR52], RZ, !UPT, gsb0 ;  /* 0x00200000348879f0 */ /* 0x000fe2000c0008ff */
[----:B------:R-:W-:Y:S02]  /*16af0*/  IADD3 R8, R10, 0x280, RZ ;  /* 0x000002800a087810 */ /* 0x000fe40007ffe0ff */
[----:B------:R-:W-:Y:S02]  /*16b00*/  R2UR UR23, R9 ;  /* 0x00000000091772ca */ /* 0x000fe400000e0000 */
[----:B------:R-:W-:Y:S02]  /*16b10*/  R2UR UR22, R8 ;  /* 0x00000000081672ca */ /* 0x000fe400000e0000 */
[----:B------:R-:W-:Y:S01]  /*16b20*/  MOV R21, UR21 ;  /* 0x0000001500157c02 */ /* 0x000fe20008000f00 */
[----:B------:R-:W-:Y:S01]  /*16b30*/  UMOV UR21, UR9 ;  /* 0x0000000900157c82 */ /* 0x000fe20008000000 */
[----:B------:R-:W-:Y:S01]  /*16b40*/  MOV R20, UR20 ;  /* 0x0000001400147c02 */ /* 0x000fe20008000f00 */
[----:B------:R-:W-:Y:S01]  /*16b50*/  UMOV UR20, UR8 ;  /* 0x0000000800147c82 */ /* 0x000fe20008000000 */
[----:B------:R-:W-:-:S02]  /*16b60*/  WARPGROUP.DEPBAR.LE gsb0, 0x0 ;  /* 0x00008000000079c5 */ /* 0x000fc40000010000 */
[----:B------:R-:W-:-:S06]  /*16b70*/  WARPGROUP.ARRIVE ;  /* 0x00000000000079c5 */ /* 0x000fcc0000000000 */
[----:B------:R-:W-:Y:S01]  /*16b80*/  HGMMA.64x16x16.F32 R128, gdesc[UR20], RZ, !UPT, gsb0 ;  /* 0x00200000148079f0 */ /* 0x000fe2000c0008ff */
[----:B------:R1:W-:Y:S01]  /*16b90*/  STL.64 [R1+0xa0], R2 ;  /* 0x0000a00201007387 */ /* 0x0003e20000100a00 */
[----:B------:R-:W-:Y:S01]  /*16ba0*/  VIADD R14, R10, 0x300 ;  /* 0x000003000a0e7836 */ /* 0x000fe20000000000 */
[----:B------:R-:W-:Y:S02]  /*16bb0*/  R2UR UR7, R15 ;  /* 0x000000000f0772ca */ /* 0x000fe400000e0000 */
[----:B-1----:R-:W2:Y:S02]  /*16bc0*/  LDL.64 R2, [R1+0x18] ;  /* 0x0000180001027983 */ /* 0x002ea40000100a00 */
        /* <DEDUP_REMOVED lines=8> */
[C---:B------:R-:W-:Y:S02]  /*16c50*/  VIADD R8, R10.reuse, 0x400 ;  /* 0x000004000a087836 */ /* 0x040fe40000000000 */
[----:B------:R-:W-:Y:S01]  /*16c60*/  VIADD R12, R10, 0x380 ;  /* 0x000003800a0c7836 */ /* 0x000fe20000000000 */
[----:B------:R-:W-:Y:S02]  /*16c70*/  R2UR UR59, R9 ;  /* 0x00000000093b72ca */ /* 0x000fe400000e0000 */
[----:B------:R-:W-:Y:S02]  /*16c80*/  R2UR UR58, R8 ;  /* 0x00000000083a72ca */ /* 0x000fe400000e0000 */
[----:B------:R-:W-:Y:S02]  /*16c90*/  R2UR UR10, R12 ;  /* 0x000000000c0a72ca */ /* 0x000fe400000e0000 */
[----:B------:R-:W-:Y:S01]  /*16ca0*/  R2UR UR11, R13 ;  /* 0x000000000d0b72ca */ /* 0x000fe200000e0000 */
[----:B------:R-:W-:Y:S01]  /*16cb0*/  UMOV UR56, UR8 ;  /* 0x0000000800387c82 */ /* 0x000fe20008000000 */
[----:B------:R-:W-:-:S05]  /*16cc0*/  UMOV UR57, UR9 ;  /* 0x0000000900397c82 */ /* 0x000fca0008000000 */
[----:B------:R-:W-:Y:S02]  /*16cd0*/  MOV R11, UR59 ;  /* 0x0000003b000b7c02 */ /* 0x000fe40008000f00 */
[----:B0-----:R-:W-:Y:S02]  /*16ce0*/  MOV R7, UR58 ;  /* 0x0000003a00077c02 */ /* 0x001fe40008000f00 */
[----:B------:R-:W-:Y:S02]  /*16cf0*/  UMOV UR58, UR10 ;  /* 0x0000000a003a7c82 */ /* 0x000fe40008000000 */
[----:B------:R-:W-:Y:S01]  /*16d00*/  UMOV UR59, UR11 ;  /* 0x0000000b003b7c82 */ /* 0x000fe20008000000 */
[----:B------:R-:W-:Y:S02]  /*16d10*/  WARPGROUP.DEPBAR.LE gsb0, 0x0 ;  /* 0x00008000000079c5 */ /* 0x000fe40000010000 */
[----:B------:R-:W-:-:S06]  /*16d20*/  WARPGROUP.ARRIVE ;  /* 0x00000000000079c5 */ /* 0x000fcc0000000000 */
[----:B------:R-:W-:Y:S01]  /*16d30*/  HGMMA.64x16x16.F32 R112, gdesc[UR56], RZ, !UPT, gsb0 ;  /* 0x00200000387079f0 */ /* 0x000fe2000c0008ff */
[----:B------:R-:W-:Y:S02]  /*16d40*/  R2UR UR59, R11 ;  /* 0x000000000b3b72ca */ /* 0x000fe400000e0000 */
[----:B------:R-:W-:Y:S01]  /*16d50*/  R2UR UR58, R7 ;  /* 0x00000000073a72ca */ /* 0x000fe200000e0000 */
[----:B------:R-:W-:Y:S01]  /*16d60*/  UMOV UR56, UR8 ;  /* 0x0000000800387c82 */ /* 0x000fe20008000000 */
[----:B------:R-:W-:Y:S01]  /*16d70*/  UMOV UR57, UR9 ;  /* 0x0000000900397c82 */ /* 0x000fe20008000000 */
[----:B------:R-:W-:-:S04]  /*16d80*/  IADD3 R8, R10, 0x2, RZ ;  /* 0x000000020a087810 */ /* 0x000fc80007ffe0ff */
[----:B------:R-:W-:Y:S01]  /*16d90*/  R2UR UR14, R8 ;  /* 0x00000000080e72ca */ /* 0x000fe200000e0000 */
[----:B------:R-:W-:Y:S01]  /*16da0*/  VIADD R8, R10, 0x102 ;  /* 0x000001020a087836 */ /* 0x000fe20000000000 */
[----:B------:R-:W-:-:S04]  /*16db0*/  MOV R231, UR38 ;  /* 0x0000002600e77c02 */ /* 0x000fc80008000f00 */
[----:B------:R-:W-:Y:S01]  /*16dc0*/  R2UR UR38, R8 ;  /* 0x00000000082672ca */ /* 0x000fe200000e0000 */
[----:B------:R-:W-:Y:S01]  /*16dd0*/  VIADD R8, R10, 0x282 ;  /* 0x000002820a087836 */ /* 0x000fe20000000000 */
[----:B------:R-:W-:Y:S02]  /*16de0*/  MOV R232, UR39 ;  /* 0x0000002700e87c02 */ /* 0x000fe40008000f00 */
[C---:B------:R-:W-:Y:S02]  /*16df0*/  R2UR UR15, R9.reuse ;  /* 0x00000000090f72ca */ /* 0x040fe400000e0000 */
[----:B------:R-:W-:Y:S01]  /*16e00*/  R2UR UR34, R8 ;  /* 0x00000000082272ca */ /* 0x000fe200000e0000 */
[----:B------:R-:W-:Y:S01]  /*16e10*/  VIADD R8, R10, 0x382 ;  /* 0x000003820a087836 */ /* 0x000fe20000000000 */
[----:B------:R-:W-:Y:S01]  /*16e20*/  R2UR UR39, R9 ;  /* 0x00000000092772ca */ /* 0x000fe200000e0000 */
[----:B------:R-:W-:Y:S02]  /*16e30*/  WARPGROUP.DEPBAR.LE gsb0, 0x0 ;  /* 0x00008000000079c5 */ /* 0x000fe40000010000 */
[----:B------:R-:W-:-:S06]  /*16e40*/  WARPGROUP.ARRIVE ;  /* 0x00000000000079c5 */ /* 0x000fcc0000000000 */
[----:B------:R-:W-:Y:S01]  /*16e50*/  HGMMA.64x16x16.F32 R104, gdesc[UR56], RZ, !UPT, gsb0 ;  /* 0x00200000386879f0 */ /* 0x000fe2000c0008ff */
[----:B------:R-:W-:Y:S01]  /*16e60*/  R2UR UR35, R9 ;  /* 0x00000000092372ca */ /* 0x000fe200000e0000 */
[----:B------:R-:W-:Y:S01]  /*16e70*/  IMAD.MOV.U32 R9, RZ, RZ, 0x40000040 ;  /* 0x40000040ff097424 */ /* 0x000fe200078e00ff */
[----:B------:R-:W-:Y:S01]  /*16e80*/  R2UR UR46, R8 ;  /* 0x00000000082e72ca */ /* 0x000fe200000e0000 */
[----:B------:R-:W-:-:S03]  /*16e90*/  VIADD R8, R10, 0x482 ;  /* 0x000004820a087836 */ /* 0x000fc60000000000 */
[----:B------:R-:W-:Y:S01]  /*16ea0*/  R2UR UR47, R9 ;  /* 0x00000000092f72ca */ /* 0x000fe200000e0000 */
[----:B------:R-:W-:Y:S01]  /*16eb0*/  IMAD.MOV.U32 R9, RZ, RZ, 0x40000040 ;  /* 0x40000040ff097424 */ /* 0x000fe200078e00ff */
[----:B------:R-:W-:Y:S01]  /*16ec0*/  R2UR UR54, R8 ;  /* 0x00000000083672ca */ /* 0x000fe200000e0000 */
[----:B------:R-:W-:-:S03]  /*16ed0*/  VIADD R8, R10, 0x4 ;  /* 0x000000040a087836 */ /* 0x000fc60000000000 */
[----:B------:R-:W-:Y:S02]  /*16ee0*/  R2UR UR55, R9 ;  /* 0x00000000093772ca */ /* 0x000fe400000e0000 */
[----:B------:R-:W-:Y:S02]  /*16ef0*/  MOV R9, 0x40000040 ;  /* 0x4000004000097802 */ /* 0x000fe40000000f00 */
[----:B------:R-:W-:Y:S01]  /*16f00*/  R2UR UR6, R8 ;  /* 0x00000000080672ca */ /* 0x000fe200000e0000 */
[C---:B------:R-:W-:Y:S01]  /*16f10*/  VIADD R8, R10.reuse, 0x104 ;  /* 0x000001040a087836 */ /* 0x040fe20000000000 */
[----:B------:R-:W-:Y:S01]  /*16f20*/  R2UR UR7, R9 ;  /* 0x00000000090772ca */ /* 0x000fe200000e0000 */
[----:B------:R-:W-:Y:S02]  /*16f30*/  IMAD.MOV.U32 R9, RZ, RZ, 0x40000040 ;  /* 0x40000040ff097424 */ /* 0x000fe400078e00ff */
[----:B------:R-:W-:Y:S01]  /*16f40*/  VIADD R12, R10, 0x480 ;  /* 0x000004800a0c7836 */ /* 0x000fe20000000000 */
[----:B------:R-:W-:-:S02]  /*16f50*/  R2UR UR58, R8 ;  /* 0x00000000083a72ca */ /* 0x000fc400000e0000 */
[----:B------:R-:W-:Y:S02]  /*16f60*/  R2UR UR59, R9 ;  /* 0x00000000093b72ca */ /* 0x000fe400000e0000 */
[----:B------:R-:W-:Y:S02]  /*16f70*/  R2UR UR12, R12 ;  /* 0x000000000c0c72ca */ /* 0x000fe400000e0000 */
[----:B------:R-:W-:Y:S01]  /*16f80*/  R2UR UR13, R13 ;  /* 0x000000000d0d72ca */ /* 0x000fe200000e0000 */
[----:B------:R-:W-:Y:S01]  /*16f90*/  UMOV UR56, UR8 ;  /* 0x0000000800387c82 */ /* 0x000fe20008000000 */
[----:B------:R-:W-:-:S05]  /*16fa0*/  UMOV UR57, UR9 ;  /* 0x0000000900397c82 */ /* 0x000fca0008000000 */
[----:B------:R-:W-:Y:S02]  /*16fb0*/  MOV R8, UR58 ;  /* 0x0000003a00087c02 */ /* 0x000fe40008000f00 */
[----:B------:R-:W-:Y:S02]  /*16fc0*/  MOV R7, UR59 ;  /* 0x0000003b00077c02 */ /* 0x000fe40008000f00 */
[----:B------:R-:W-:Y:S02]  /*16fd0*/  UMOV UR58, UR12 ;  /* 0x0000000c003a7c82 */ /* 0x000fe40008000000 */
[----:B------:R-:W-:Y:S01]  /*16fe0*/  UMOV UR59, UR13 ;  /* 0x0000000d003b7c82 */ /* 0x000fe20008000000 */
[----:B------:R-:W-:Y:S02]  /*16ff0*/  WARPGROUP.DEPBAR.LE gsb0, 0x0 ;  /* 0x00008000000079c5 */ /* 0x000fe40000010000 */
[----:B------:R-:W-:-:S06]  /*17000*/  WARPGROUP.ARRIVE ;  /* 0x00000000000079c5 */ /* 0x000fcc0000000000 */
[----:B------:R-:W-:Y:S01]  /*17010*/  HGMMA.64x16x16.F32 R96, gdesc[UR56], RZ, !UPT, gsb0 ;  /* 0x00200000386079f0 */ /* 0x000fe2000c0008ff */
[----:B------:R-:W-:Y:S01]  /*17020*/  VIADD R14, R10, 0x500 ;  /* 0x000005000a0e7836 */ /* 0x000fe20000000000 */
[----:B------:R-:W-:-:S04]  /*17030*/  R2UR UR11, R15 ;  /* 0x000000000f0b72ca */ /* 0x000fc800000e0000 */
[----:B------:R-:W-:Y:S01]  /*17040*/  R2UR UR10, R14 ;  /* 0x000000000e0a72ca */ /* 0x000fe200000e0000 */
[----:B------:R-:W-:Y:S02]  /*17050*/  WARPGROUP.DEPBAR.LE gsb0, 0x0 ;  /* 0x00008000000079c5 */ /* 0x000fe40000010000 */
[----:B------:R-:W-:-:S10]  /*17060*/  WARPGROUP.ARRIVE ;  /* 0x00000000000079c5 */ /* 0x000fd40000000000 */
[----:B------:R-:W-:Y:S01]  /*17070*/  HGMMA.64x16x16.F32 R88, gdesc[UR8], RZ, !UPT, gsb0 ;  /* 0x00200000085879f0 */ /* 0x000fe2000c0008ff */
[----:B--2---:R-:W-:Y:S02]  /*17080*/  R2UR UR4, R2 ;  /* 0x00000000020472ca */ /* 0x004fe400000e0000 */
[----:B------:R-:W-:Y:S01]  /*17090*/  R2UR UR5, R3 ;  /* 0x00000000030572ca */ /* 0x000fe200000e0000 */
[C---:B------:R-:W-:Y:S01]  /*170a0*/  VIADD R12, R10.reuse, 0x82 ;  /* 0x000000820a0c7836 */ /* 0x040fe20000000000 */
[C---:B------:R-:W-:Y:S02]  /*170b0*/  R2UR UR19, R13.reuse ;  /* 0x000000000d1372ca */ /* 0x040fe400000e0000 */
[----:B------:R-:W-:Y:S02]  /*170c0*/  MOV R230, UR37 ;  /* 0x0000002500e67c02 */ /* 0x000fe40008000f00 */
[----:B------:R-:W-:Y:S02]  /*170d0*/  MOV R229, UR36 ;  /* 0x0000002400e57c02 */ /* 0x000fe40008000f00 */
[----:B------:R-:W-:Y:S01]  /*170e0*/  R2UR UR31, R13 ;  /* 0x000000000d1f72ca */ /* 0x000fe200000e0000 */
[----:B------:R-:W-:Y:S01]  /*170f0*/  VIADD R14, R10, 0x182 ;  /* 0x000001820a0e7836 */ /* 0x000fe20000000000 */
[----:B------:R-:W-:Y:S01]  /*17100*/  R2UR UR27, R15 ;  /* 0x000000000f1b72ca */ /* 0x000fe200000e0000 */
[----:B------:R-:W-:Y:S01]  /*17110*/  UMOV UR12, UR4 ;  /* 0x00000004000c7c82 */ /* 0x000fe20008000000 */
[----:B------:R-:W-:-:S02]  /*17120*/  WARPGROUP.DEPBAR.LE gsb0, 0x0 ;  /* 0x00008000000079c5 */ /* 0x000fc40000010000 */
[----:B------:R-:W-:Y:S01]  /*17130*/  WARPGROUP.ARRIVE ;  /* 0x00000000000079c5 */ /* 0x000fe20000000000 */
[----:B------:R-:W-:Y:S01]  /*17140*/  UMOV UR13, UR5 ;  /* 0x00000005000d7c82 */ /* 0x000fe20008000000 */
[----:B------:R-:W-:Y:S01]  /*17150*/  UMOV UR16, UR4 ;  /* 0x0000000400107c82 */ /* 0x000fe20008000000 */
[----:B------:R-:W-:Y:S01]  /*17160*/  UMOV UR28, UR4 ;  /* 0x00000004001c7c82 */ /* 0x000fe20008000000 */
[----:B------:R-:W-:Y:S01]  /*17170*/  UMOV UR32, UR4 ;  /* 0x0000000400207c82 */ /* 0x000fe20008000000 */
[----:B------:R-:W2:Y:S01]  /*17180*/  LDL.64 R2, [R1+0x10] ;  /* 0x0000100001027983 */ /* 0x000ea20000100a00 */
[----:B------:R-:W-:Y:S01]  /*17190*/  HGMMA.64x16x16.F32 R168, gdesc[UR12], R168, gsb0 ;  /* 0x002000000ca879f0 */ /* 0x000fe200080008a8 */
[----:B------:R-:W-:Y:S01]  /*171a0*/  R2UR UR18, R12 ;  /* 0x000000000c1272ca */ /* 0x000fe200000e0000 */
[----:B------:R-:W-:Y:S01]  /*171b0*/  UMOV UR17, UR5 ;  /* 0x0000000500117c82 */ /* 0x000fe20008000000 */
[----:B------:R-:W-:Y:S02]  /*171c0*/  WARPGROUP.DEPBAR.LE gsb0, 0x0 ;  /* 0x00008000000079c5 */ /* 0x000fe40000010000 */
[----:B------:R-:W-:-:S09]  /*171d0*/  WARPGROUP.ARRIVE ;  /* 0x00000000000079c5 */ /* 0x000fd20000000000 */
[----:B------:R-:W-:Y:S01]  /*171e0*/  HGMMA.64x16x16.F32 R160, gdesc[UR16], R160, gsb0 ;  /* 0x0020000010a079f0 */ /* 0x000fe200080008a0 */
[----:B------:R-:W-:Y:S01]  /*171f0*/  UMOV UR36, UR4 ;  /* 0x0000000400247c82 */ /* 0x000fe20008000000 */
[----:B------:R-:W-:Y:S01]  /*17200*/  UMOV UR37, UR5 ;  /* 0x0000000500257c82 */ /* 0x000fe20008000000 */
[----:B------:R-:W-:Y:S02]  /*17210*/  VIADD R12, R10, 0x202 ;  /* 0x000002020a0c7836 */ /* 0x000fe40000000000 */
[----:B------:R-:W-:-:S03]  /*17220*/  IMAD.MOV.U32 R13, RZ, RZ, 0x40000040 ;  /* 0x40000040ff0d7424 */ /* 0x000fc600078e00ff */
[----:B------:R-:W-:Y:S02]  /*17230*/  R2UR UR30, R12 ;  /* 0x000000000c1e72ca */ /* 0x000fe400000e0000 */
[----:B------:R-:W-:Y:S02]  /*17240*/  IADD3 R12, R10, 0x302, RZ ;  /* 0x000003020a0c7810 */ /* 0x000fe40007ffe0ff */
[----:B------:R-:W-:Y:S02]  /*17250*/  R2UR UR43, R13 ;  /* 0x000000000d2b72ca */ /* 0x000fe400000e0000 */
[----:B------:R-:W-:Y:S01]  /*17260*/  R2UR UR42, R12 ;  /* 0x000000000c2a72ca */ /* 0x000fe200000e0000 */
[----:B------:R-:W-:Y:S01]  /*17270*/  VIADD R12, R10, 0x402 ;  /* 0x000004020a0c7836 */ /* 0x000fe20000000000 */
[----:B------:R-:W-:-:S04]  /*17280*/  MOV R13, 0x40000040 ;  /* 0x40000040000d7802 */ /* 0x000fc80000000f00 */
[----:B------:R-:W-:Y:S01]  /*17290*/  R2UR UR51, R13 ;  /* 0x000000000d3372ca */ /* 0x000fe200000e0000 */
[----:B------:R-:W-:Y:S01]  /*172a0*/  IMAD.MOV.U32 R13, RZ, RZ, 0x40000040 ;  /* 0x40000040ff0d7424 */ /* 0x000fe200078e00ff */
[----:B------:R-:W-:Y:S01]  /*172b0*/  R2UR UR50, R12 ;  /* 0x000000000c3272ca */ /* 0x000fe200000e0000 */
[----:B------:R-:W-:Y:S01]  /*172c0*/  VIADD R12, R10, 0x502 ;  /* 0x000005020a0c7836 */ /* 0x000fe20000000000 */
[----:B------:R-:W-:Y:S02]  /*172d0*/  WARPGROUP.DEPBAR.LE gsb0, 0x0 ;  /* 0x00008000000079c5 */ /* 0x000fe40000010000 */
[----:B------:R-:W-:-:S06]  /*172e0*/  WARPGROUP.ARRIVE ;  /* 0x00000000000079c5 */ /* 0x000fcc0000000000 */
[----:B------:R-:W-:Y:S01]  /*172f0*/  HGMMA.64x16x16.F32 R152, gdesc[UR36], R152, gsb0 ;  /* 0x00200000249879f0 */ /* 0x000fe20008000898 */
        /* <DEDUP_REMOVED lines=8> */
[----:B------:R-:W-:Y:S01]  /*17380*/  R2UR UR25, R13 ;  /* 0x000000000d1972ca */ /* 0x000fe200000e0000 */
[----:B------:R-:W-:Y:S01]  /*17390*/  IMAD.MOV.U32 R13, RZ, RZ, 0x40000040 ;  /* 0x40000040ff0d7424 */ /* 0x000fe200078e00ff */
[----:B------:R-:W-:Y:S02]  /*173a0*/  R2UR UR24, R12 ;  /* 0x000000000c1872ca */ /* 0x000fe400000e0000 */
[----:B------:R-:W-:Y:S02]  /*173b0*/  IADD3 R12, R10, 0x204, RZ ;  /* 0x000002040a0c7810 */ /* 0x000fe40007ffe0ff */
[----:B------:R-:W-:Y:S02]  /*173c0*/  R2UR UR11, R13 ;  /* 0x000000000d0b72ca */ /* 0x000fe400000e0000 */
[----:B------:R-:W-:Y:S02]  /*173d0*/  R2UR UR10, R12 ;  /* 0x000000000c0a72ca */ /* 0x000fe400000e0000 */
[----:B------:R-:W-:-:S09]  /*173e0*/  R2UR UR26, R14 ;  /* 0x000000000e1a72ca */ /* 0x000fd200000e0000 */
[----:B------:R-:W-:Y:S01]  /*173f0*/  MOV R15, UR11 ;  /* 0x0000000b000f7c02 */ /* 0x000fe20008000f00 */
[----:B------:R-:W-:Y:S01]  /*17400*/  UMOV UR11, UR25 ;  /* 0x00000019000b7c82 */ /* 0x000fe20008000000 */
[----:B------:R-:W-:Y:S01]  /*17410*/  MOV R14, UR10 ;  /* 0x0000000a000e7c02 */ /* 0x000fe20008000f00 */
[----:B------:R-:W-:Y:S01]  /*17420*/  UMOV UR10, UR24 ;  /* 0x00000018000a7c82 */ /* 0x000fe20008000000 */
[----:B------:R-:W-:Y:S01]  /*17430*/  UMOV UR24, UR4 ;  /* 0x0000000400187c82 */ /* 0x000fe20008000000 */
[----:B------:R-:W-:Y:S01]  /*17440*/  UMOV UR25, UR5 ;  /* 0x0000000500197c82 */ /* 0x000fe20008000000 */
[----:B------:R-:W-:Y:S02]  /*17450*/  WARPGROUP.DEPBAR.LE gsb0, 0x0 ;  /* 0x00008000000079c5 */ /* 0x000fe40000010000 */
[----:B------:R-:W-:-:S06]  /*17460*/  WARPGROUP.ARRIVE ;  /* 0x00000000000079c5 */ /* 0x000fcc0000000000 */
[----:B------:R-:W-:Y:S01]  /*17470*/  HGMMA.64x16x16.F32 R144, gdesc[UR24], R144, gsb0 ;  /* 0x00200000189079f0 */ /* 0x000fe20008000890 */
[----:B------:R-:W-:Y:S02]  /*17480*/  UMOV UR29, UR5 ;  /* 0x00000005001d7c82 */ /* 0x000fe40008000000 */
[----:B------:R-:W-:Y:S02]  /*17490*/  WARPGROUP.DEPBAR.LE gsb0, 0x0 ;  /* 0x00008000000079c5 */ /* 0x000fe40000010000 */
[----:B------:R-:W-:-:S06]  /*174a0*/  WARPGROUP.ARRIVE ;  /* 0x00000000000079c5 */ /* 0x000fcc0000000000 */
[----:B------:R-:W-:Y:S01]  /*174b0*/  HGMMA.64x16x16.F32 R136, gdesc[UR28], R136, gsb0 ;  /* 0x002000001c8879f0 */ /* 0x000fe20008000888 */
[----:B------:R-:W-:Y:S02]  /*174c0*/  UMOV UR33, UR5 ;  /* 0x0000000500217c82 */ /* 0x000fe40008000000 */
        /* <DEDUP_REMOVED lines=25> */
[----:B------:R-:W-:Y:S01]  /*17660*/  UMOV UR20, UR4 ;  /* 0x0000000400147c82 */ /* 0x000fe20008000000 */
[----:B------:R-:W-:Y:S01]  /*17670*/  UMOV UR21, UR5 ;  /* 0x0000000500157c82 */ /* 0x000fe20008000000 */
[----:B------:R-:W-:Y:S02]  /*17680*/  VIADD R12, R10, 0x284 ;  /* 0x000002840a0c7836 */ /* 0x000fe40000000000 */
[----:B------:R-:W-:Y:S01]  /*17690*/  IMAD.MOV.U32 R13, RZ, RZ, 0x40000040 ;  /* 0x40000040ff0d7424 */ /* 0x000fe200078e00ff */
[----:B------:R-:W-:Y:S02]  /*176a0*/  WARPGROUP.DEPBAR.LE gsb0, 0x0 ;  /* 0x00008000000079c5 */ /* 0x000fe40000010000 */
[----:B------:R-:W-:-:S06]  /*176b0*/  WARPGROUP.ARRIVE ;  /* 0x00000000000079c5 */ /* 0x000fcc0000000000 */
[----:B------:R-:W-:Y:S01]  /*176c0*/  HGMMA.64x16x16.F32 R88, gdesc[UR20], R88, gsb0 ;  /* 0x00200000145879f0 */ /* 0x000fe20008000858 */
[----:B------:R-:W-:Y:S02]  /*176d0*/  R2UR UR14, R12 ;  /* 0x000000000c0e72ca */ /* 0x000fe400000e0000 */
[----:B------:R-:W-:Y:S02]  /*176e0*/  R2UR UR15, R13 ;  /* 0x000000000d0f72ca */ /* 0x000fe400000e0000 */
[----:B--2---:R-:W-:Y:S02]  /*176f0*/  R2UR UR36, R2 ;  /* 0x00000000022472ca */ /* 0x004fe400000e0000 */
[----:B------:R-:W-:Y:S02]  /*17700*/  R2UR UR37, R3 ;  /* 0x00000000032572ca */ /* 0x000fe400000e0000 */
[----:B------:R0:W5:Y:S05]  /*17710*/  LDL.LU.64 R2, [R1+0xa0] ;  /* 0x0000a00001027983 */ /* 0x00016a0000300a00 */
[----:B------:R-:W-:Y:S01]  /*17720*/  MOV R9, UR14 ;  /* 0x0000000e00097c02 */ /* 0x000fe20008000f00 */
[----:B------:R-:W-:Y:S01]  /*17730*/  UMOV UR14, UR6 ;  /* 0x00000006000e7c82 */ /* 0x000fe20008000000 */
[----:B------:R-:W-:Y:S01]  /*17740*/  MOV R11, UR15 ;  /* 0x0000000f000b7c02 */ /* 0x000fe20008000f00 */
[----:B------:R-:W-:Y:S01]  /*17750*/  UMOV UR15, UR7 ;  /* 0x00000007000f7c82 */ /* 0x000fe20008000000 */
[----:B------:R-:W-:-:S02]  /*17760*/  UMOV UR12, UR36 ;  /* 0x00000024000c7c82 */ /* 0x000fc40008000000 */
        /* <DEDUP_REMOVED lines=25> */
[----:B------:R-:W-:Y:S01]  /*17900*/  R2UR UR15, R11 ;  /* 0x000000000b0f72ca */ /* 0x000fe200000e0000 */
[----:B------:R-:W-:Y:S01]  /*17910*/  UMOV UR12, UR36 ;  /* 0x00000024000c7c82 */ /* 0x000fe20008000000 */
[----:B------:R-:W-:Y:S01]  /*17920*/  R2UR UR14, R9 ;  /* 0x00000000090e72ca */ /* 0x000fe200000e0000 */
[----:B------:R-:W-:Y:S01]  /*17930*/  UMOV UR13, UR37 ;  /* 0x00000025000d7c82 */ /* 0x000fe20008000000 */
[----:B------:R-:W2:Y:S01]  /*17940*/  LDL.64 R14, [R1+0x8] ;  /* 0x00000800010e7983 */ /* 0x000ea20000100a00 */
[----:B------:R-:W-:-:S02]  /*17950*/  WARPGROUP.DEPBAR.LE gsb0, 0x0 ;  /* 0x00008000000079c5 */ /* 0x000fc40000010000 */
[----:B------:R-:W-:-:S06]  /*17960*/  WARPGROUP.ARRIVE ;  /* 0x00000000000079c5 */ /* 0x000fcc0000000000 */
[----:B------:R-:W-:Y:S01]  /*17970*/  HGMMA.64x16x16.F32 R136, gdesc[UR8], R136, gsb0 ;  /* 0x00200000088879f0 */ /* 0x000fe20008000888 */
[----:B------:R-:W-:Y:S02]  /*17980*/  VIADD R12, R10, 0x304 ;  /* 0x000003040a0c7836 */ /* 0x000fe40000000000 */
[----:B------:R-:W-:Y:S01]  /*17990*/  IMAD.MOV.U32 R13, RZ, RZ, 0x40000040 ;  /* 0x40000040ff0d7424 */ /* 0x000fe200078e00ff */
[----:B------:R-:W-:Y:S02]  /*179a0*/  WARPGROUP.DEPBAR.LE gsb0, 0x0 ;  /* 0x00008000000079c5 */ /* 0x000fe40000010000 */
[----:B------:R-:W-:-:S06]  /*179b0*/  WARPGROUP.ARRIVE ;  /* 0x00000000000079c5 */ /* 0x000fcc0000000000 */
[----:B------:R-:W-:Y:S01]  /*179c0*/  HGMMA.64x16x16.F32 R128, gdesc[UR12], R128, gsb0 ;  /* 0x002000000c8079f0 */ /* 0x000fe20008000880 */
[----:B------:R-:W-:Y:S02]  /*179d0*/  R2UR UR18, R12 ;  /* 0x000000000c1272ca */ /* 0x000fe400000e0000 */
[----:B------:R-:W-:Y:S01]  /*179e0*/  R2UR UR19, R13 ;  /* 0x000000000d1372ca */ /* 0x000fe200000e0000 */
[----:B------:R-:W-:Y:S01]  /*179f0*/  UMOV UR16, UR36 ;  /* 0x0000002400107c82 */ /* 0x000fe20008000000 */
[----:B------:R-:W-:Y:S01]  /*17a00*/  UMOV UR17, UR37 ;  /* 0x0000002500117c82 */ /* 0x000fe20008000000 */
[----:B------:R-:W-:Y:S01]  /*17a10*/  VIADD R8, R10, 0x386 ;  /* 0x000003860a087836 */ /* 0x000fe20000000000 */
[----:B------:R-:W-:Y:S02]  /*17a20*/  WARPGROUP.DEPBAR.LE gsb0, 0x0 ;  /* 0x00008000000079c5 */ /* 0x000fe40000010000 */
[----:B------:R-:W-:-:S07]  /*17a30*/  WARPGROUP.ARRIVE ;  /* 0x00000000000079c5 */ /* 0x000fce0000000000 */
[----:B------:R-:W-:Y:S01]  /*17a40*/  HGMMA.64x16x16.F32 R120, gdesc[UR16], R120, gsb0 ;  /* 0x00200000107879f0 */ /* 0x000fe20008000878 */
[----:B------:R-:W-:Y:S01]  /*17a50*/  IMAD.MOV.U32 R9, RZ, RZ, 0x40000040 ;  /* 0x40000040ff097424 */ /* 0x000fe200078e00ff */
[----:B------:R-:W-:Y:S01]  /*17a60*/  IADD3 R12, R10, 0x384, RZ ;  /* 0x000003840a0c7810 */ /* 0x000fe20007ffe0ff */
[----:B------:R-:W-:Y:S01]  /*17a70*/  IMAD.MOV.U32 R13, RZ, RZ, 0x40000040 ;  /* 0x40000040ff0d7424 */ /* 0x000fe200078e00ff */
[----:B------:R-:W-:Y:S02]  /*17a80*/  R2UR UR58, R8 ;  /* 0x00000000083a72ca */ /* 0x000fe400000e0000 */
        /* <DEDUP_REMOVED lines=40> */
[----:B------:R-:W-:Y:S01]  /*17d10*/  IMAD.MOV.U32 R13, RZ, RZ, 0x40000040 ;  /* 0x40000040ff0d7424 */ /* 0x000fe200078e00ff */
[----:B--2---:R-:W-:Y:S02]  /*17d20*/  R2UR UR12, R14 ;  /* 0x000000000e0c72ca */ /* 0x004fe400000e0000 */
[----:B------:R-:W-:Y:S02]  /*17d30*/  R2UR UR13, R15 ;  /* 0x000000000f0d72ca */ /* 0x000fe400000e0000 */
[----:B------:R-:W-:Y:S02]  /*17d40*/  R2UR UR42, R12 ;  /* 0x000000000c2a72ca */ /* 0x000fe400000e0000 */
[----:B------:R-:W-:-:S07]  /*17d50*/  R2UR UR43, R13 ;  /* 0x000000000d2b72ca */ /* 0x000fce00000e0000 */
        /* <DEDUP_REMOVED lines=29> */
[----:B------:R-:W-:Y:S02]  /*17f30*/  IMAD.MOV.U32 R13, RZ, RZ, 0x40000040 ;  /* 0x40000040ff0d7424 */ /* 0x000fe400078e00ff */
[----:B------:R-:W-:-:S03]  /*17f40*/  VIADD R12, R10, 0x206 ;  /* 0x000002060a0c7836 */ /* 0x000fc60000000000 */
[----:B------:R-:W-:Y:S01]  /*17f50*/  R2UR UR23, R13 ;  /* 0x000000000d1772ca */ /* 0x000fe200000e0000 */
[----:B------:R-:W-:Y:S01]  /*17f60*/  IMAD.MOV.U32 R13, RZ, RZ, 0x40000040 ;  /* 0x40000040ff0d7424 */ /* 0x000fe200078e00ff */
[----:B------:R-:W-:Y:S01]  /*17f70*/  R2UR UR22, R12 ;  /* 0x000000000c1672ca */ /* 0x000fe200000e0000 */
[----:B------:R-:W-:Y:S02]  /*17f80*/  WARPGROUP.DEPBAR.LE gsb0, 0x0 ;  /* 0x00008000000079c5 */ /* 0x000fe40000010000 */
[----:B------:R-:W-:-:S06]  /*17f90*/  WARPGROUP.ARRIVE ;  /* 0x00000000000079c5 */ /* 0x000fcc0000000000 */
[----:B------:R-:W-:Y:S01]  /*17fa0*/  HGMMA.64x16x16.F32 R144, gdesc[UR52], R144, gsb0 ;  /* 0x00200000349079f0 */ /* 0x000fe20008000890 */
[----:B------:R-:W-:Y:S02]  /*17fb0*/  IADD3 R12, R10, 0x286, RZ ;  /* 0x000002860a0c7810 */ /* 0x000fe40007ffe0ff */
        /* <DEDUP_REMOVED lines=9> */
[----:B------:R-:W-:-:S11]  /*18050*/  R2UR UR38, R12 ;  /* 0x000000000c2672ca */ /* 0x000fd600000e0000 */
        /* <DEDUP_REMOVED lines=51> */
[----:B------:R-:W-:Y:S01]  /*18390*/  IMAD.MOV.U32 R13, RZ, RZ, 0x40000040 ;  /* 0x40000040ff0d7424 */ /* 0x000fe200078e00ff */
[----:B------:R-:W-:Y:S02]  /*183a0*/  IADD3 R12, R10, 0x580, RZ ;  /* 0x000005800a0c7810 */ /* 0x000fe40007ffe0ff */
[----:B------:R-:W-:Y:S02]  /*183b0*/  R2UR UR38, R236 ;  /* 0x00000000ec2672ca */ /* 0x000fe400000e0000 */
        /* <DEDUP_REMOVED lines=8> */
[----:B------:R-:W-:Y:S01]  /*18440*/  IMAD.MOV.U32 R9, RZ, RZ, 0x40000040 ;  /* 0x40000040ff097424 */ /* 0x000fe200078e00ff */
[C---:B------:R-:W-:Y:S01]  /*18450*/  IADD3 R8, R10.reuse, 0x602, RZ ;  /* 0x000006020a087810 */ /* 0x040fe20007ffe0ff */
[----:B------:R-:W-:Y:S02]  /*18460*/  VIADD R12, R10, 0x600 ;  /* 0x000006000a0c7836 */ /* 0x000fe40000000000 */
[----:B------:R-:W-:Y:S01]  /*18470*/  IMAD.MOV.U32 R13, RZ, RZ, 0x40000040 ;  /* 0x40000040ff0d7424 */ /* 0x000fe200078e00ff */
[----:B------:R-:W-:Y:S02]  /*18480*/  R2UR UR58, R8 ;  /* 0x00000000083a72ca */ /* 0x000fe400000e0000 */
[----:B------:R-:W-:Y:S02]  /*18490*/  R2UR UR59, R9 ;  /* 0x00000000093b72ca */ /* 0x000fe400000e0000 */
[----:B------:R-:W-:-:S02]  /*184a0*/  R2UR UR6, R12 ;  /* 0x000000000c0672ca */ /* 0x000fc400000e0000 */
        /* <DEDUP_REMOVED lines=70> */
[----:B------:R-:W-:Y:S01]  /*18910*/  IMAD.MOV.U32 R13, RZ, RZ, 0x40000040 ;  /* 0x40000040ff0d7424 */ /* 0x000fe200078e00ff */
[----:B------:R-:W-:Y:S01]  /*18920*/  IADD3 R12, R10, 0xa00, RZ ;  /* 0x00000a000a0c7810 */ /* 0x000fe20007ffe0ff */
[----:B------:R-:W-:Y:S02]  /*18930*/  WARPGROUP.DEPBAR.LE gsb0, 0x0 ;  /* 0x00008000000079c5 */ /* 0x000fe40000010000 */
[----:B------:R-:W-:-:S06]  /*18940*/  WARPGROUP.ARRIVE ;  /* 0x00000000000079c5 */ /* 0x000fcc0000000000 */
[----:B------:R-:W-:Y:S01]  /*18950*/  HGMMA.64x16x16.F32 R104, gdesc[UR52], R104, gsb0 ;  /* 0x00200000346879f0 */ /* 0x000fe20008000868 */
[----:B------:R-:W-:Y:S01]  /*18960*/  R2UR UR22, R12 ;  /* 0x000000000c1672ca */ /* 0x000fe200000e0000 */
[----:B------:R-:W-:Y:S01]  /*18970*/  VIADD R12, R10, 0xa80 ;  /* 0x00000a800a0c7836 */ /* 0x000fe20000000000 */
[----:B------:R-:W-:Y:S01]  /*18980*/  R2UR UR23, R13 ;  /* 0x000000000d1772ca */ /* 0x000fe200000e0000 */
[----:B------:R-:W-:-:S03]  /*18990*/  IMAD.MOV.U32 R13, RZ, RZ, 0x40000040 ;  /* 0x40000040ff0d7424 */ /* 0x000fc600078e00ff */
[----:B------:R-:W-:Y:S01]  /*189a0*/  R2UR UR4, R12 ;  /* 0x000000000c0472ca */ /* 0x000fe200000e0000 */
[----:B------:R-:W-:Y:S01]  /*189b0*/  VIADD R12, R10, 0x582 ;  /* 0x000005820a0c7836 */ /* 0x000fe20000000000 */
[----:B------:R-:W-:Y:S01]  /*189c0*/  R2UR UR5, R13 ;  /* 0x000000000d0572ca */ /* 0x000fe200000e0000 */
[----:B------:R-:W-:-:S03]  /*189d0*/  IMAD.MOV.U32 R13, RZ, RZ, 0x40000040 ;  /* 0x40000040ff0d7424 */ /* 0x000fc600078e00ff */
[----:B------:R-:W-:Y:S02]  /*189e0*/  R2UR UR20, R12 ;  /* 0x000000000c1472ca */ /* 0x000fe400000e0000 */
[----:B------:R-:W-:-:S11]  /*189f0*/  R2UR UR21, R13 ;  /* 0x000000000d1572ca */ /* 0x000fd600000e0000 */
        /* <DEDUP_REMOVED lines=9> */
[----:B------:R-:W-:Y:S01]  /*18a90*/  R2UR UR6, R12 ;  /* 0x000000000c0672ca */ /* 0x000fe200000e0000 */
[----:B------:R-:W-:Y:S01]  /*18aa0*/  VIADD R12, R10, 0x702 ;  /* 0x000007020a0c7836 */ /* 0x000fe20000000000 */
[----:B------:R-:W-:Y:S01]  /*18ab0*/  R2UR UR7, R13 ;  /* 0x000000000d0772ca */ /* 0x000fe200000e0000 */
[----:B------:R-:W-:-:S03]  /*18ac0*/  IMAD.MOV.U32 R13, RZ, RZ, 0x40000040 ;  /* 0x40000040ff0d7424 */ /* 0x000fc600078e00ff */
[----:B------:R-:W-:Y:S02]  /*18ad0*/  R2UR UR10, R12 ;  /* 0x000000000c0a72ca */ /* 0x000fe400000e0000 */
[----:B------:R-:W-:Y:S01]  /*18ae0*/  R2UR UR11, R13 ;  /* 0x000000000d0b72ca */ /* 0x000fe200000e0000 */
[----:B------:R-:W-:Y:S01]  /*18af0*/  UMOV UR8, UR38 ;  /* 0x0000002600087c82 */ /* 0x000fe20008000000 */
[----:B------:R-:W-:-:S09]  /*18b00*/  UMOV UR9, UR39 ;  /* 0x0000002700097c82 */ /* 0x000fd20008000000 */
[----:B------:R-:W-:Y:S01]  /*18b10*/  MOV R9, UR10 ;  /* 0x0000000a00097c02 */ /* 0x000fe20008000f00 */
[----:B------:R-:W-:Y:S01]  /*18b20*/  UMOV UR10, UR4 ;  /* 0x00000004000a7c82 */ /* 0x000fe20008000000 */
[----:B------:R-:W-:Y:S01]  /*18b30*/  MOV R11, UR11 ;  /* 0x0000000b000b7c02 */ /* 0x000fe20008000f00 */
[----:B------:R-:W-:Y:S01]  /*18b40*/  UMOV UR11, UR5 ;  /* 0x00000005000b7c82 */ /* 0x000fe20008000000 */
[----:B------:R-:W-:Y:S02]  /*18b50*/  WARPGROUP.DEPBAR.LE gsb0, 0x0 ;  /* 0x00008000000079c5 */ /* 0x000fe40000010000 */
[----:B------:R-:W-:-:S06]  /*18b60*/  WARPGROUP.ARRIVE ;  /* 0x00000000000079c5 */ /* 0x000fcc0000000000 */
[----:B------:R-:W-:Y:S01]  /*18b70*/  HGMMA.64x16x16.F32 R88, gdesc[UR8], R88, gsb0 ;  /* 0x00200000085879f0 */ /* 0x000fe20008000858 */
[----:B------:R-:W-:Y:S02]  /*18b80*/  R2UR UR36, R234 ;  /* 0x00000000ea2472ca */ /* 0x000fe400000e0000 */
[----:B------:R-:W-:-:S11]  /*18b90*/  R2UR UR37, R235 ;  /* 0x00000000eb2572ca */ /* 0x000fd600000e0000 */
[----:B------:R-:W-:Y:S02]  /*18ba0*/  UMOV UR56, UR36 ;  /* 0x0000002400387c82 */ /* 0x000fe40008000000 */
[----:B------:R-:W-:Y:S01]  /*18bb0*/  UMOV UR57, UR37 ;  /* 0x0000002500397c82 */ /* 0x000fe20008000000 */
[----:B------:R-:W-:Y:S01]  /*18bc0*/  IMAD.MOV.U32 R13, RZ, RZ, 0x40000040 ;  /* 0x40000040ff0d7424 */ /* 0x000fe200078e00ff */
[----:B------:R-:W-:-:S04]  /*18bd0*/  IADD3 R12, R10, 0x782, RZ ;  /* 0x000007820a0c7810 */ /* 0x000fc80007ffe0ff */
[----:B------:R-:W-:Y:S01]  /*18be0*/  R2UR UR15, R13 ;  /* 0x000000000d0f72ca */ /* 0x000fe200000e0000 */
[----:B------:R-:W-:Y:S02]  /*18bf0*/  WARPGROUP.DEPBAR.LE gsb0, 0x0 ;  /* 0x00008000000079c5 */ /* 0x000fe40000010000 */
[----:B------:R-:W-:-:S06]  /*18c00*/  WARPGROUP.ARRIVE ;  /* 0x00000000000079c5 */ /* 0x000fcc0000000000 */
[----:B------:R-:W-:Y:S01]  /*18c10*/  HGMMA.64x16x16.F32 R168, gdesc[UR56], R168, gsb0 ;  /* 0x0020000038a879f0 */ /* 0x000fe200080008a8 */
        /* <DEDUP_REMOVED lines=11> */
[----:B------:R-:W-:Y:S01]  /*18cd0*/  R2UR UR27, R13 ;  /* 0x000000000d1b72ca */ /* 0x000fe200000e0000 */
[----:B------:R-:W-:Y:S01]  /*18ce0*/  IMAD.MOV.U32 R13, RZ, RZ, 0x40000040 ;  /* 0x40000040ff0d7424 */ /* 0x000fe200078e00ff */
[----:B------:R-:W-:Y:S01]  /*18cf0*/  R2UR UR26, R12 ;  /* 0x000000000c1a72ca */ /* 0x000fe200000e0000 */
[----:B------:R-:W-:Y:S01]  /*18d00*/  VIADD R12, R10, 0x982 ;  /* 0x000009820a0c7836 */ /* 0x000fe20000000000 */
[----:B------:R-:W-:-:S02]  /*18d10*/  R2UR UR59, R8 ;  /* 0x00000000083b72ca */ /* 0x000fc400000e0000 */
[----:B------:R-:W-:Y:S02]  /*18d20*/  R2UR UR58, R7 ;  /* 0x00000000073a72ca */ /* 0x000fe400000e0000 */
[----:B------:R-:W-:Y:S01]  /*18d30*/  R2UR UR31, R13 ;  /* 0x000000000d1f72ca */ /* 0x000fe200000e0000 */
[----:B------:R-:W-:Y:S01]  /*18d40*/  IMAD.MOV.U32 R13, RZ, RZ, 0x40000040 ;  /* 0x40000040ff0d7424 */ /* 0x000fe200078e00ff */
[----:B------:R-:W-:Y:S01]  /*18d50*/  R2UR UR30, R12 ;  /* 0x000000000c1e72ca */ /* 0x000fe200000e0000 */
[----:B------:R-:W-:-:S03]  /*18d60*/  VIADD R12, R10, 0xa02 ;  /* 0x00000a020a0c7836 */ /* 0x000fc60000000000 */
[----:B------:R-:W-:Y:S01]  /*18d70*/  R2UR UR35, R13 ;  /* 0x000000000d2372ca */ /* 0x000fe200000e0000 */
[----:B------:R-:W-:Y:S01]  /*18d80*/  IMAD.MOV.U32 R13, RZ, RZ, 0x40000040 ;  /* 0x40000040ff0d7424 */ /* 0x000fe200078e00ff */
[----:B------:R-:W-:Y:S01]  /*18d90*/  R2UR UR34, R12 ;  /* 0x000000000c2272ca */ /* 0x000fe200000e0000 */
[----:B------:R-:W-:Y:S01]  /*18da0*/  UMOV UR56, UR36 ;  /* 0x0000002400387c82 */ /* 0x000fe20008000000 */
[----:B------:R-:W-:Y:S01]  /*18db0*/  IADD3 R12, R10, 0xa82, RZ ;  /* 0x00000a820a0c7810 */ /* 0x000fe20007ffe0ff */
[----:B------:R-:W-:Y:S01]  /*18dc0*/  UMOV UR57, UR37 ;  /* 0x0000002500397c82 */ /* 0x000fe20008000000 */
[----:B------:R-:W-:Y:S01]  /*18dd0*/  R2UR UR43, R13 ;  /* 0x000000000d2b72ca */ /* 0x000fe200000e0000 */
[----:B------:R-:W-:Y:S01]  /*18de0*/  IMAD.MOV.U32 R13, RZ, RZ, 0x40000040 ;  /* 0x40000040ff0d7424 */ /* 0x000fe200078e00ff */
[----:B------:R-:W-:Y:S01]  /*18df0*/  R2UR UR42, R12 ;  /* 0x000000000c2a72ca */ /* 0x000fe200000e0000 */
[----:B------:R-:W-:Y:S01]  /*18e00*/  VIADD R12, R10, 0x584 ;  /* 0x000005840a0c7836 */ /* 0x000fe20000000000 */
[----:B------:R-:W-:-:S02]  /*18e10*/  WARPGROUP.DEPBAR.LE gsb0, 0x0 ;  /* 0x00008000000079c5 */ /* 0x000fc40000010000 */
        /* <DEDUP_REMOVED lines=26> */
[----:B------:R-:W-:Y:S02]  /*18fc0*/  R2UR UR59, R13 ;  /* 0x000000000d3b72ca */ /* 0x000fe400000e0000 */
[----:B------:R-:W-:Y:S02]  /*18fd0*/  R2UR UR58, R12 ;  /* 0x000000000c3a72ca */ /* 0x000fe400000e0000 */
[----:B------:R-:W-:Y:S02]  /*18fe0*/  R2UR UR11, R11 ;  /* 0x000000000b0b72ca */ /* 0x000fe400000e0000 */
[----:B------:R-:W-:Y:S01]  /*18ff0*/  R2UR UR10, R9 ;  /* 0x00000000090a72ca */ /* 0x000fe200000e0000 */
[----:B------:R-:W-:Y:S02]  /*19000*/  WARPGROUP.DEPBAR.LE gsb0, 0x0 ;  /* 0x00008000000079c5 */ /* 0x000fe40000010000 */
[----:B------:R-:W-:-:S04]  /*19010*/  WARPGROUP.ARRIVE ;  /* 0x00000000000079c5 */ /* 0x000fc80000000000 */
[----:B------:R-:W-:Y:S01]  /*19020*/  MOV R11, UR59 ;  /* 0x0000003b000b7c02 */ /* 0x000fe20008000f00 */
[----:B------:R-:W-:Y:S01]  /*19030*/  UMOV UR59, UR5 ;  /* 0x00000005003b7c82 */ /* 0x000fe20008000000 */
[----:B------:R-:W-:Y:S01]  /*19040*/  MOV R9, UR58 ;  /* 0x0000003a00097c02 */ /* 0x000fe20008000f00 */
[----:B------:R-:W-:Y:S01]  /*19050*/  UMOV UR58, UR4 ;  /* 0x00000004003a7c82 */ /* 0x000fe20008000000 */
[----:B------:R-:W-:Y:S01]  /*19060*/  UMOV UR4, UR36 ;  /* 0x0000002400047c82 */ /* 0x000fe20008000000 */
[----:B------:R-:W-:Y:S02]  /*19070*/  UMOV UR5, UR37 ;  /* 0x0000002500057c82 */ /* 0x000fe40008000000 */
[----:B------:R-:W-:Y:S01]  /*19080*/  HGMMA.64x16x16.F32 R152, gdesc[UR4], R152, gsb0 ;  /* 0x00200000049879f0 */ /* 0x000fe20008000898 */
[----:B------:R-:W-:Y:S01]  /*19090*/  UMOV UR8, UR36 ;  /* 0x0000002400087c82 */ /* 0x000fe20008000000 */
[----:B------:R-:W-:Y:S01]  /*190a0*/  UMOV UR9, UR37 ;  /* 0x0000002500097c82 */ /* 0x000fe20008000000 */
[----:B------:R-:W-:-:S02]  /*190b0*/  WARPGROUP.DEPBAR.LE gsb0, 0x0 ;  /* 0x00008000000079c5 */ /* 0x000fc40000010000 */
        /* <DEDUP_REMOVED lines=119> */
[----:B------:R-:W-:Y:S02]  /*19830*/  IADD3 R12, R10, 0x586, RZ ;  /* 0x000005860a0c7810 */ /* 0x000fe40007ffe0ff */
[----:B------:R-:W-:Y:S02]  /*19840*/  R2UR UR21, R21 ;  /* 0x00000000151572ca */ /* 0x000fe400000e0000 */
[----:B------:R-:W-:Y:S02]  /*19850*/  R2UR UR20, R20 ;  /* 0x00000000141472ca */ /* 0x000fe400000e0000 */
[----:B------:R-:W-:Y:S02]  /*19860*/  R2UR UR22, R12 ;  /* 0x000000000c1672ca */ /* 0x000fe400000e0000 */
[----:B------:R-:W-:Y:S01]  /*19870*/  R2UR UR23, R13 ;  /* 0x000000000d1772ca */ /* 0x000fe200000e0000 */
[----:B------:R-:W-:-:S02]  /*19880*/  WARPGROUP.DEPBAR.LE gsb0, 0x0 ;  /* 0x00008000000079c5 */ /* 0x000fc40000010000 */
[----:B------:R-:W-:-:S10]  /*19890*/  WARPGROUP.ARRIVE ;  /* 0x00000000000079c5 */ /* 0x000fd40000000000 */
        /* <DEDUP_REMOVED lines=92> */
[----:B------:R-:W-:Y:S02]  /*19e60*/  R2UR UR38, R231 ;  /* 0x00000000e72672ca */ /* 0x000fe400000e0000 */
[----:B------:R-:W-:Y:S02]  /*19e70*/  R2UR UR37, R230 ;  /* 0x00000000e62572ca */ /* 0x000fe400000e0000 */
[----:B------:R-:W-:Y:S01]  /*19e80*/  R2UR UR36, R229 ;  /* 0x00000000e52472ca */ /* 0x000fe200000e0000 */
[----:B------:R-:W-:Y:S02]  /*19e90*/  WARPGROUP.DEPBAR.LE gsb0, 0x0 ;  /* 0x00008000000079c5 */ /* 0x000fe40000010000 */
[----:B0-----:R-:W-:-:S12]  /*19ea0*/  @P2 BRA `(.L_x_606) ;  /* 0x0000000000282947 */ /* 0x001fd80003800000 */
[----:B------:R-:W-:Y:S05]  /*19eb0*/  @!P0 BRA `(.L_x_607) ;  /* 0x0000000000048947 */ /* 0x000fea0003800000 */
[----:B------:R-:W-:Y:S01]  /*19ec0*/  BPT.TRAP 0x1 ;  /* 0x000000040000795c */ /* 0x000fe20000300000 */
.L_x_607:
[----:B------:R-:W-:Y:S01]  /*19ed0*/  SHF.L.U32 R5, R5, 0x1f, RZ ;  /* 0x0000001f05057819 */ /* 0x000fe200000006ff */
[----:B-----5:R-:W-:-:S04]  /*19ee0*/  IMAD R7, R6, 0x8, R2 ;  /* 0x0000000806077824 */ /* 0x020fc800078e0202 */
[----:B------:R0:W1:Y:S01]  /*19ef0*/  SYNCS.PHASECHK.TRANS64.TRYWAIT P2, [R7+URZ+0x34850], R5 ;  /* 0x03485005070075a7 */ /* 0x000062000804017f */
[----:B------:R-:W-:Y:S05]  /*19f00*/  @!P0 BRA `(.L_x_608) ;  /* 0x0000000000048947 */ /* 0x000fea0003800000 */
[----:B------:R-:W-:Y:S01]  /*19f10*/  BPT.TRAP 0x1 ;  /* 0x000000040000795c */ /* 0x000fe20000300000 */
.L_x_608:
[----:B-1----:R-:W-:Y:S05]  /*19f20*/  @P2 BRA `(.L_x_606) ;  /* 0x0000000000082947 */ /* 0x002fea0003800000 */
[----:B------:R-:W1:Y:S02]  /*19f30*/  SYNCS.PHASECHK.TRANS64.TRYWAIT P2, [R7+URZ+0x34850], R5 ;  /* 0x03485005070075a7 */ /* 0x000e64000804017f */
[----:B-1----:R-:W-:Y:S05]  /*19f40*/  @!P2 BRA `(.L_x_609) ;  /* 0x000000e40050a947 */ /* 0x002fea0003800000 */
.L_x_606:
[----:B01---5:R-:W-:Y:S01]  /*19f50*/  VIADD R5, R2, 0x400 ;  /* 0x0000040002057836 */ /* 0x023fe20000000000 */
[----:B------:R-:W-:Y:S01]  /*19f60*/  MOV R9, 0x40000040 ;  /* 0x4000004000097802 */ /* 0x000fe20000000f00 */
[----:B------:R-:W-:Y:S05]  /*19f70*/  WARPSYNC.ALL ;  /* 0x0000000000007948 */ /* 0x000fea0003800000 */
[----:B------:R-:W-:Y:S01]  /*19f80*/  SHF.R.U32.HI R5, RZ, 0x4, R5 ;  /* 0x00000004ff057819 */ /* 0x000fe20000011605 */
[----:B------:R-:W-:Y:S01]  /*19f90*/  WARPGROUP.ARRIVE ;  /* 0x00000000000079c5 */ /* 0x000fe20000000000 */
[----:B------:R-:W-:Y:S01]  /*19fa0*/  R2UR UR7, R9 ;  /* 0x00000000090772ca */ /* 0x000fe200000e0000 */
[----:B------:R-:W-:Y:S01]  /*19fb0*/  IMAD.MOV.U32 R11, RZ, RZ, 0x40000040 ;  /* 0x40000040ff0b7424 */ /* 0x000fe200078e00ff */
[----:B------:R-:W-:Y:S01]  /*19fc0*/  LOP3.LUT R5, R5, 0x3fff, RZ, 0xc0, !PT ;  /* 0x00003fff05057812 */ /* 0x000fe200078ec0ff */
[----:B------:R-:W-:Y:S01]  /*19fd0*/  IMAD.MOV.U32 R15, RZ, RZ, 0x40000040 ;  /* 0x40000040ff0f7424 */ /* 0x000fe200078e00ff */
[----:B------:R-:W-:Y:S01]  /*19fe0*/  FMNMX.FTZ R13, R170, R3, !PT ;  /* 0x00000003aa0d7209 */ /* 0x000fe20007810000 */
[----:B------:R-:W-:Y:S01]  /*19ff0*/  IMAD.U32 R9, RZ, RZ, UR61 ;  /* 0x0000003dff097e24 */ /* 0x000fe2000f8e00ff */
[----:B------:R-:W-:Y:S01]  /*1a000*/  LOP3.LUT R5, R5, 0x5800000, RZ, 0xfc, !PT ;  /* 0x0580000005057812 */ /* 0x000fe200078efcff */
[----:B------:R-:W0:Y:S01]  /*1a010*/  S2R R227, SR_TID.X ;  /* 0x0000000000e37919 */ /* 0x000e220000002100 */
[----:B------:R-:W-:-:S03]  /*1a020*/  FMNMX.FTZ R13, R171, R13, !PT ;  /* 0x0000000dab0d7209 */ /* 0x000fc60007810000 */
[----:B------:R-:W-:Y:S01]  /*1a030*/  IMAD R8, R6, 0xb00, R5 ;  /* 0x00000b0006087824 */ /* 0x000fe200078e0205 */
[----:B------:R-:W-:Y:S02]  /*1a040*/  FMNMX.FTZ R5, R168, R4, !PT ;  /* 0x00000004a8057209 */ /* 0x000fe40007810000 */
[----:B------:R-:W-:Y:S01]  /*1a050*/  FMNMX.FTZ R13, R174, R13, !PT ;  /* 0x0000000dae0d7209 */ /* 0x000fe20007810000 */
[C---:B------:R-:W-:Y:S01]  /*1a060*/  VIADD R10, R8.reuse, 0x80 ;  /* 0x00000080080a7836 */ /* 0x040fe20000000000 */
[C---:B------:R-:W-:Y:S02]  /*1a070*/  R2UR UR6, R8.reuse ;  /* 0x00000000080672ca */ /* 0x040fe400000e0000 */
[----:B------:R-:W-:Y:S02]  /*1a080*/  FMNMX.FTZ R5, R169, R5, !PT ;  /* 0x00000005a9057209 */ /* 0x000fe40007810000 */
[----:B------:R-:W-:Y:S02]  /*1a090*/  IADD3 R14, R8, 0x300, RZ ;  /* 0x00000300080e7810 */ /* 0x000fe40007ffe0ff */
[----:B------:R-:W-:-:S04]  /*1a0a0*/  FMNMX.FTZ R5, R172, R5, !PT ;  /* 0x00000005ac057209 */ /* 0x000fc80007810000 */
[----:B------:R-:W-:-:S03]  /*1a0b0*/  FMNMX.FTZ R5, R173, R5, !PT ;  /* 0x00000005ad057209 */ /* 0x000fc60007810000 */
[----:B------:R-:W-:Y:S01]  /*1a0c0*/  HGMMA.64x128x16.F32 R24, R176, gdesc[UR4].tnspB, R24, gsb0 ;  /* 0x41e00004b0187df0 */ /* 0x000fe20008000818 */
[----:B------:R-:W-:Y:S01]  /*1a0d0*/  R2UR UR6, R10 ;  /* 0x000000000a0672ca */ /* 0x000fe200000e0000 */
[----:B------:R-:W-:Y:S01]  /*1a0e0*/  VIADD R10, R8, 0x100 ;  /* 0x00000100080a7836 */ /* 0x000fe20000000000 */
[----:B------:R-:W-:Y:S01]  /*1a0f0*/  R2UR UR7, R11 ;  /* 0x000000000b0772ca */ /* 0x000fe200000e0000 */
[----:B------:R-:W-:Y:S01]  /*1a100*/  IMAD.MOV.U32 R11, RZ, RZ, 0x40000040 ;  /* 0x40000040ff0b7424 */ /* 0x000fe200078e00ff */
[----:B------:R-:W-:-:S04]  /*1a110*/  FMNMX.FTZ R5, R160, R5, !PT ;  /* 0x00000005a0057209 */ /* 0x000fc80007810000 */
[----:B------:R-:W-:Y:S02]  /*1a120*/  FMNMX.FTZ R5, R161, R5, !PT ;  /* 0x00000005a1057209 */ /* 0x000fe40007810000 */
[----:B0-----:R-:W-:Y:S02]  /*1a130*/  SHF.R.U32.HI R227, RZ, 0x7, R227 ;  /* 0x00000007ffe37819 */ /* 0x001fe400000116e3 */
        /* <DEDUP_REMOVED lines=35> */
[----:B------:R-:W-:-:S04]  /*1a370*/  FMNMX.FTZ R5, R101, R5, !PT ;  /* 0x0000000565057209 */ /* 0x000fc80007810000 */
[----:B------:R-:W-:Y:S01]  /*1a380*/  FMNMX.FTZ R5, R88, R5, !PT ;  /* 0x0000000558057209 */ /* 0x000fe20007810000 */
[----:B------:R-:W-:Y:S01]  /*1a390*/  HGMMA.64x128x16.F32 R24, R180, gdesc[UR4].tnspB, R24, gsb0 ;  /* 0x41e00004b4187df0 */ /* 0x000fe20008000818 */
[----:B------:R-:W-:Y:S01]  /*1a3a0*/  R2UR UR6, R10 ;  /* 0x000000000a0672ca */ /* 0x000fe200000e0000 */
[----:B------:R-:W-:Y:S01]  /*1a3b0*/  VIADD R10, R8, 0x180 ;  /* 0x00000180080a7836 */ /* 0x000fe20000000000 */
[----:B------:R-:W-:Y:S02]  /*1a3c0*/  R2UR UR7, R11 ;  /* 0x000000000b0772ca */ /* 0x000fe400000e0000 */
[----:B------:R-:W-:Y:S02]  /*1a3d0*/  MOV R11, 0x40000040 ;  /* 0x40000040000b7802 */ /* 0x000fe40000000f00 */
[----:B------:R-:W-:-:S04]  /*1a3e0*/  FMNMX.FTZ R5, R89, R5, !PT ;  /* 0x0000000559057209 */ /* 0x000fc80007810000 */
[----:B------:R-:W-:-:S04]  /*1a3f0*/  FMNMX.FTZ R5, R92, R5, !PT ;  /* 0x000000055c057209 */ /* 0x000fc80007810000 */
[----:B------:R-:W-:-:S05]  /*1a400*/  FMNMX.FTZ R5, R93, R5, !PT ;  /* 0x000000055d057209 */ /* 0x000fca0007810000 */
[----:B------:R-:W0:Y:S02]  /*1a410*/  SHFL.BFLY PT, R7, R5, 0x2, 0x1f ;  /* 0x0c401f0005077f89 */ /* 0x000e2400000e0000 */
[----:B0-----:R-:W-:-:S05]  /*1a420*/  FMNMX.FTZ R7, R5, R7, !PT ;  /* 0x0000000705077209 */ /* 0x001fca0007810000 */
[----:B------:R-:W0:Y:S02]  /*1a430*/  SHFL.BFLY PT, R5, R7, 0x1, 0x1f ;  /* 0x0c201f0007057f89 */ /* 0x000e2400000e0000 */
[----:B0-----:R-:W-:-:S05]  /*1a440*/  FMNMX.FTZ R7, R7, R5, !PT ;  /* 0x0000000507077209 */ /* 0x001fca0007810000 */
[----:B------:R-:W-:-:S04]  /*1a450*/  FADD.FTZ R4, -R7, R4 ;  /* 0x0000000407047221 */ /* 0x000fc80000010100 */
[----:B------:R-:W-:-:S06]  /*1a460*/  FMUL.FTZ R4, R4, R9 ;  /* 0x0000000904047220 */ /* 0x000fcc0000410000 */
[----:B------:R-:W-:Y:S01]  /*1a470*/  MUFU.EX2 R4, R4 ;  /* 0x0000000400047308 */ /* 0x000fe20000000800 */
        /* <DEDUP_REMOVED lines=18> */
[----:B------:R-:W-:Y:S01]  /*1a5a0*/  FMUL.FTZ R10, R7, R9 ;  /* 0x00000009070a7220 */ /* 0x000fe20000410000 */
[----:B------:R-:W-:-:S03]  /*1a5b0*/  R2UR UR7, R11 ;  /* 0x000000000b0772ca */ /* 0x000fc600000e0000 */
        /* <DEDUP_REMOVED lines=24> */
[----:B------:R-:W-:Y:S01]  /*1a740*/  FFMA.FTZ R101, R101, R9, -R10 ;  /* 0x0000000965657223 */ /* 0x000fe2000001080a */
[----:B------:R-:W0:Y:S08]  /*1a750*/  MUFU.EX2 R176, R176 ;  /* 0x000000b000b07308 */ /* 0x000e300000000800 */
[----:B------:R-:W-:Y:S08]  /*1a760*/  MUFU.EX2 R5, R5 ;  /* 0x0000000500057308 */ /* 0x000ff00000000800 */
[----:B------:R-:W-:Y:S01]  /*1a770*/  MUFU.EX2 R178, R178 ;  /* 0x000000b200b27308 */ /* 0x000fe20000000800 */
[----:B------:R-:W-:-:S02]  /*1a780*/  WARPGROUP.DEPBAR.LE gsb0, 0x0 ;  /* 0x00008000000079c5 */ /* 0x000fc40000010000 */
[----:B------:R-:W-:Y:S01]  /*1a790*/  WARPGROUP.ARRIVE ;  /* 0x00000000000079c5 */ /* 0x000fe20000000000 */
[-CC-:B------:R-:W-:Y:S01]  /*1a7a0*/  FFMA.FTZ R192, R136, R9.reuse, -R10.reuse ;  /* 0x0000000988c07223 */ /* 0x180fe2000001080a */
[----:B------:R-:W-:-:S03]  /*1a7b0*/  FFMA.FTZ R194, R140, R9, -R10 ;  /* 0x000000098cc27223 */ /* 0x000fc6000001080a */
[----:B------:R-:W-:Y:S01]  /*1a7c0*/  MUFU.EX2 R12, R12 ;  /* 0x0000000c000c7308 */ /* 0x000fe20000000800 */
[----:B------:R-:W-:Y:S01]  /*1a7d0*/  HGMMA.64x128x16.F32 R24, R196, gdesc[UR4].tnspB, R24, gsb0 ;  /* 0x41e00004c4187df0 */ /* 0x000fe20008000818 */
[----:B------:R-:W-:Y:S02]  /*1a7e0*/  R2UR UR6, R14 ;  /* 0x000000000e0672ca */ /* 0x000fe400000e0000 */
[----:B------:R-:W-:Y:S02]  /*1a7f0*/  R2UR UR7, R15 ;  /* 0x000000000f0772ca */ /* 0x000fe400000e0000 */
[----:B------:R-:W-:Y:S02]  /*1a800*/  FMNMX.FTZ R14, R175, R13, !PT ;  /* 0x0000000daf0e7209 */ /* 0x000fe40007810000 */
[----:B------:R-:W-:Y:S02]  /*1a810*/  MUFU.EX2 R180, R180 ;  /* 0x000000b400b47308 */ /* 0x000fe40000000800 */
[----:B------:R-:W-:-:S04]  /*1a820*/  FMNMX.FTZ R14, R162, R14, !PT ;  /* 0x0000000ea20e7209 */ /* 0x000fc80007810000 */
[----:B------:R-:W-:Y:S01]  /*1a830*/  FMNMX.FTZ R14, R163, R14, !PT ;  /* 0x0000000ea30e7209 */ /* 0x000fe20007810000 */
[----:B0-----:R-:W-:Y:S01]  /*1a840*/  FFMA.FTZ R226, R4, R226, R176 ;  /* 0x000000e204e27223 */ /* 0x001fe200000100b0 */
        /* <DEDUP_REMOVED lines=12> */
[----:B------:R-:W-:Y:S01]  /*1a910*/  VIADD R14, R8, 0x380 ;  /* 0x00000380080e7836 */ /* 0x000fe20000000000 */
[----:B------:R-:W-:Y:S02]  /*1a920*/  MUFU.EX2 R21, R21 ;  /* 0x0000001500157308 */ /* 0x000fe40000000800 */
[----:B------:R-:W-:-:S04]  /*1a930*/  FMNMX.FTZ R15, R150, R15, !PT ;  /* 0x0000000f960f7209 */ /* 0x000fc80007810000 */
[----:B------:R-:W-:Y:S01]  /*1a940*/  FMNMX.FTZ R136, R151, R15, !PT ;  /* 0x0000000f97887209 */ /* 0x000fe20007810000 */
[----:B------:R-:W-:Y:S01]  /*1a950*/  IMAD.MOV.U32 R15, RZ, RZ, 0x40000040 ;  /* 0x40000040ff0f7424 */ /* 0x000fe200078e00ff */
[----:B------:R-:W-:Y:S02]  /*1a960*/  MUFU.EX2 R186, R186 ;  /* 0x000000ba00ba7308 */ /* 0x000fe40000000800 */
[----:B------:R-:W-:-:S04]  /*1a970*/  FMNMX.FTZ R136, R138, R136, !PT ;  /* 0x000000888a887209 */ /* 0x000fc80007810000 */
[----:B------:R-:W-:Y:S02]  /*1a980*/  FMNMX.FTZ R136, R139, R136, !PT ;  /* 0x000000888b887209 */ /* 0x000fe40007810000 */
[----:B------:R-:W-:Y:S02]  /*1a990*/  MUFU.EX2 R13, R157 ;  /* 0x0000009d000d7308 */ /* 0x000fe40000000800 */
[----:B------:R-:W-:-:S06]  /*1a9a0*/  FMNMX.FTZ R136, R142, R136, !PT ;  /* 0x000000888e887209 */ /* 0x000fcc0007810000 */
        /* <DEDUP_REMOVED lines=12> */
[-CC-:B------:R-:W-:Y:S01]  /*1aa70*/  FFMA.FTZ R128, R129, R9.reuse, -R10.reuse ;  /* 0x0000000981807223 */ /* 0x180fe2000001080a */
[----:B------:R-:W-:Y:S02]  /*1aa80*/  FFMA.FTZ R198, R132, R9, -R10 ;  /* 0x0000000984c67223 */ /* 0x000fe4000001080a */
[----:B------:R-:W-:Y:S01]  /*1aa90*/  MUFU.EX2 R100, R100 ;  /* 0x0000006400647308 */ /* 0x000fe20000000800 */
[----:B------:R-:W-:Y:S01]  /*1aaa0*/  HGMMA.64x128x16.F32 R24, R200, gdesc[UR4].tnspB, R24, gsb0 ;  /* 0x41e00004c8187df0 */ /* 0x000fe20008000818 */
[----:B------:R-:W-:Y:S02]  /*1aab0*/  R2UR UR6, R14 ;  /* 0x000000000e0672ca */ /* 0x000fe400000e0000 */
[----:B------:R-:W-:Y:S02]  /*1aac0*/  R2UR UR7, R15 ;  /* 0x000000000f0772ca */ /* 0x000fe400000e0000 */
[----:B------:R-:W-:-:S02]  /*1aad0*/  FMNMX.FTZ R15, R143, R136, !PT ;  /* 0x000000888f0f7209 */ /* 0x000fc40007810000 */
        /* <DEDUP_REMOVED lines=23> */
[----:B------:R-:W-:Y:S01]  /*1ac50*/  FMNMX.FTZ R129, R98, R129, !PT ;  /* 0x0000008162817209 */ /* 0x000fe20007810000 */
[----:B------:R-:W-:Y:S02]  /*1ac60*/  WARPGROUP.DEPBAR.LE gsb0, 0x0 ;  /* 0x00008000000079c5 */ /* 0x000fe40000010000 */
[----:B------:R-:W-:Y:S01]  /*1ac70*/  WARPGROUP.ARRIVE ;  /* 0x00000000000079c5 */ /* 0x000fe20000000000 */
[--C-:B------:R-:W-:Y:S01]  /*1ac80*/  FFMA.FTZ R200, R120, R9, -R10.reuse ;  /* 0x0000000978c87223 */ /* 0x100fe2000001080a */
[----:B------:R-:W-:Y:S01]  /*1ac90*/  FMNMX.FTZ R120, R99, R129, !PT ;  /* 0x0000008163787209 */ /* 0x000fe20007810000 */
[-CC-:B------:R-:W-:Y:S01]  /*1aca0*/  FFMA.FTZ R202, R124, R9.reuse, -R10.reuse ;  /* 0x000000097cca7223 */ /* 0x180fe2000001080a */
[----:B------:R-:W-:Y:S02]  /*1acb0*/  FFMA.FTZ R124, R125, R9, -R10 ;  /* 0x000000097d7c7223 */ /* 0x000fe4000001080a */
[----:B------:R-:W-:Y:S01]  /*1acc0*/  HGMMA.64x128x16.F32 R24, R204, gdesc[UR4].tnspB, R24, gsb0 ;  /* 0x41e00004cc187df0 */ /* 0x000fe20008000818 */
[----:B------:R-:W-:Y:S01]  /*1acd0*/  FMNMX.FTZ R120, R102, R120, !PT ;  /* 0x0000007866787209 */ /* 0x000fe20007810000 */
[----:B------:R-:W-:Y:S03]  /*1ace0*/  MUFU.EX2 R200, R200 ;  /* 0x000000c800c87308 */ /* 0x000fe60000000800 */
[----:B------:R-:W-:-:S04]  /*1acf0*/  FMNMX.FTZ R125, R103, R120, !PT ;  /* 0x00000078677d7209 */ /* 0x000fc80007810000 */
[----:B------:R-:W-:Y:S01]  /*1ad00*/  FMNMX.FTZ R125, R90, R125, !PT ;  /* 0x0000007d5a7d7209 */ /* 0x000fe20007810000 */
[----:B------:R0:W-:Y:S03]  /*1ad10*/  MUFU.EX2 R120, R113 ;  /* 0x0000007100787308 */ /* 0x0001e60000000800 */
[----:B------:R-:W-:-:S05]  /*1ad20*/  FMNMX.FTZ R125, R91, R125, !PT ;  /* 0x0000007d5b7d7209 */ /* 0x000fca0007810000 */
[----:B------:R-:W-:Y:S01]  /*1ad30*/  MUFU.EX2 R202, R202 ;  /* 0x000000ca00ca7308 */ /* 0x000fe20000000800 */
[----:B0-----:R-:W-:-:S05]  /*1ad40*/  IMAD.MOV.U32 R113, RZ, RZ, 0x40000040 ;  /* 0x40000040ff717424 */ /* 0x001fca00078e00ff */
[----:B------:R-:W-:Y:S02]  /*1ad50*/  R2UR UR7, R113 ;  /* 0x00000000710772ca */ /* 0x000fe400000e0000 */
[----:B------:R-:W-:Y:S01]  /*1ad60*/  FMNMX.FTZ R113, R94, R125, !PT ;  /* 0x0000007d5e717209 */ /* 0x000fe20007810000 */
[----:B------:R-:W-:Y:S03]  /*1ad70*/  MUFU.EX2 R124, R124 ;  /* 0x0000007c007c7308 */ /* 0x000fe60000000800 */
[----:B------:R-:W-:Y:S01]  /*1ad80*/  FMNMX.FTZ R113, R95, R113, !PT ;  /* 0x000000715f717209 */ /* 0x000fe20007810000 */
[----:B------:R-:W-:Y:S02]  /*1ad90*/  WARPGROUP.DEPBAR.LE gsb0, 0x0 ;  /* 0x00008000000079c5 */ /* 0x000fe40000010000 */
[-CC-:B------:R-:W-:Y:S01]  /*1ada0*/  FFMA.FTZ R204, R112, R9.reuse, -R10.reuse ;  /* 0x0000000970cc7223 */ /* 0x180fe2000001080a */
[----:B------:R-:W-:Y:S01]  /*1adb0*/  VIADD R112, R8, 0x400 ;  /* 0x0000040008707836 */ /* 0x000fe20000000000 */
[----:B------:R-:W-:Y:S01]  /*1adc0*/  WARPGROUP.ARRIVE ;  /* 0x00000000000079c5 */ /* 0x000fe20000000000 */
[----:B------:R-:W-:-:S02]  /*1add0*/  FFMA.FTZ R206, R116, R9, -R10 ;  /* 0x0000000974ce7223 */ /* 0x000fc4000001080a */
[----:B------:R-:W0:Y:S01]  /*1ade0*/  SHFL.BFLY PT, R116, R113, 0x2, 0x1f ;  /* 0x0c401f0071747f89 */ /* 0x000e2200000e0000 */
[----:B------:R-:W-:Y:S01]  /*1adf0*/  R2UR UR6, R112 ;  /* 0x00000000700672ca */ /* 0x000fe200000e0000 */
[----:B------:R-:W-:Y:S01]  /*1ae00*/  FFMA.FTZ R112, R117, R9, -R10 ;  /* 0x0000000975707223 */ /* 0x000fe2000001080a */
[----:B------:R-:W-:Y:S08]  /*1ae10*/  MUFU.EX2 R204, R204 ;  /* 0x000000cc00cc7308 */ /* 0x000ff00000000800 */
[----:B------:R-:W-:Y:S03]  /*1ae20*/  MUFU.EX2 R206, R206 ;  /* 0x000000ce00ce7308 */ /* 0x000fe60000000800 */
[----:B------:R-:W-:Y:S05]  /*1ae30*/  HGMMA.64x128x16.F32 R24, R208, gdesc[UR4].tnspB, R24, gsb0 ;  /* 0x41e00004d0187df0 */ /* 0x000fea0008000818 */
[----:B------:R-:W-:Y:S01]  /*1ae40*/  MUFU.EX2 R112, R112 ;  /* 0x0000007000707308 */ /* 0x000fe20000000800 */
[----:B0-----:R-:W-:-:S05]  /*1ae50*/  FMNMX.FTZ R113, R113, R116, !PT ;  /* 0x0000007471717209 */ /* 0x001fca0007810000 */
[----:B------:R-:W0:Y:S01]  /*1ae60*/  SHFL.BFLY PT, R116, R113, 0x1, 0x1f ;  /* 0x0c201f0071747f89 */ /* 0x000e2200000e0000 */
[----:B------:R-:W-:Y:S02]  /*1ae70*/  WARPGROUP.DEPBAR.LE gsb0, 0x0 ;  /* 0x00008000000079c5 */ /* 0x000fe40000010000 */
[-CC-:B------:R-:W-:Y:S01]  /*1ae80*/  FFMA.FTZ R210, R108, R9.reuse, -R10.reuse ;  /* 0x000000096cd27223 */ /* 0x180fe2000001080a */
[-CC-:B------:R-:W-:Y:S01]  /*1ae90*/  FFMA.FTZ R108, R88, R9.reuse, -R10.reuse ;  /* 0x00000009586c7223 */ /* 0x180fe2000001080a */
[-CC-:B------:R-:W-:Y:S01]  /*1aea0*/  FFMA.FTZ R88, R92, R9.reuse, -R10.reuse ;  /* 0x000000095c587223 */ /* 0x180fe2000001080a */
[-CC-:B------:R-:W-:Y:S01]  /*1aeb0*/  FFMA.FTZ R208, R104, R9.reuse, -R10.reuse ;  /* 0x0000000968d07223 */ /* 0x180fe2000001080a */
[----:B0-----:R-:W-:Y:S01]  /*1aec0*/  FMNMX.FTZ R92, R113, R116, !PT ;  /* 0x00000074715c7209 */ /* 0x001fe20007810000 */
[-CC-:B------:R-:W-:Y:S01]  /*1aed0*/  FFMA.FTZ R104, R105, R9.reuse, -R10.reuse ;  /* 0x0000000969687223 */ /* 0x180fe2000001080a */
[-CC-:B------:R-:W-:Y:S01]  /*1aee0*/  FFMA.FTZ R105, R109, R9.reuse, -R10.reuse ;  /* 0x000000096d697223 */ /* 0x180fe2000001080a */
[-CC-:B------:R-:W-:Y:S01]  /*1aef0*/  FFMA.FTZ R109, R89, R9.reuse, -R10.reuse ;  /* 0x00000009596d7223 */ /* 0x180fe2000001080a */
[----:B------:R0:W-:Y:S01]  /*1af00*/  MUFU.EX2 R113, R88 ;  /* 0x0000005800717308 */ /* 0x0001e20000000800 */
[-C--:B------:R-:W-:Y:S01]  /*1af10*/  FFMA.FTZ R10, R93, R9.reuse, -R10 ;  /* 0x000000095d0a7223 */ /* 0x080fe2000001080a */
[----:B------:R-:W-:Y:S01]  /*1af20*/  IMAD.MOV.U32 R89, RZ, RZ, 0x40000040 ;  /* 0x40000040ff597424 */ /* 0x000fe200078e00ff */
[----:B------:R-:W-:Y:S01]  /*1af30*/  WARPGROUP.ARRIVE ;  /* 0x00000000000079c5 */ /* 0x000fe20000000000 */
[----:B------:R-:W-:-:S03]  /*1af40*/  FMUL.FTZ R116, R92, R9 ;  /* 0x000000095c747220 */ /* 0x000fc60000410000 */
[----:B------:R-:W-:Y:S01]  /*1af50*/  R2UR UR7, R89 ;  /* 0x00000000590772ca */ /* 0x000fe200000e0000 */
[-CC-:B------:R-:W-:Y:S01]  /*1af60*/  FFMA.FTZ R199, R134, R9.reuse, -R116.reuse ;  /* 0x0000000986c77223 */ /* 0x180fe20000010874 */
[----:B0-----:R-:W-:Y:S01]  /*1af70*/  FADD.FTZ R88, -R92, R3 ;  /* 0x000000035c587221 */ /* 0x001fe20000010100 */
[----:B------:R-:W2:Y:S01]  /*1af80*/  LDL R134, [R1+0x4] ;  /* 0x0000040001867983 */ /* 0x000ea20000100800 */
[----:B------:R0:W-:Y:S01]  /*1af90*/  MUFU.EX2 R3, R10 ;  /* 0x0000000a00037308 */ /* 0x0001e20000000800 */
[----:B------:R-:W-:Y:S02]  /*1afa0*/  IMAD.MOV.U32 R89, RZ, RZ, 0x40000040 ;  /* 0x40000040ff597424 */ /* 0x000fe400078e00ff */
[-CC-:B------:R-:W-:Y:S01]  /*1afb0*/  FFMA.FTZ R177, R170, R9.reuse, -R116.reuse ;  /* 0x00000009aab17223 */ /* 0x180fe20000010874 */
[-CC-:B------:R-:W-:Y:S01]  /*1afc0*/  FFMA.FTZ R93, R171, R9.reuse, -R116.reuse ;  /* 0x00000009ab5d7223 */ /* 0x180fe20000010874 */
[-CC-:B------:R-:W-:Y:S01]  /*1afd0*/  FFMA.FTZ R179, R174, R9.reuse, -R116.reuse ;  /* 0x00000009aeb37223 */ /* 0x180fe20000010874 */
[-CC-:B------:R-:W-:Y:S01]  /*1afe0*/  FFMA.FTZ R117, R175, R9.reuse, -R116.reuse ;  /* 0x00000009af757223 */ /* 0x180fe20000010874 */
[-CC-:B------:R-:W-:Y:S01]  /*1aff0*/  FFMA.FTZ R181, R162, R9.reuse, -R116.reuse ;  /* 0x00000009a2b57223 */ /* 0x180fe20000010874 */
[-CC-:B------:R-:W-:Y:S01]  /*1b000*/  FFMA.FTZ R197, R130, R9.reuse, -R116.reuse ;  /* 0x0000000982c57223 */ /* 0x180fe20000010874 */
[----:B------:R-:W-:Y:S01]  /*1b010*/  MUFU.EX2 R177, R177 ;  /* 0x000000b100b17308 */ /* 0x000fe20000000800 */
[-C--:B0-----:R-:W-:Y:S01]  /*1b020*/  FMUL.FTZ R10, R88, R9.reuse ;  /* 0x00000009580a7220 */ /* 0x081fe20000410000 */
[----:B------:R-:W-:Y:S01]  /*1b030*/  IADD3 R88, R8, 0x480, RZ ;  /* 0x0000048008587810 */ /* 0x000fe20007ffe0ff */
[-CC-:B------:R-:W-:Y:S01]  /*1b040*/  FFMA.FTZ R125, R163, R9.reuse, -R116.reuse ;  /* 0x00000009a37d7223 */ /* 0x180fe20000010874 */
[-CC-:B------:R-:W-:Y:S01]  /*1b050*/  FFMA.FTZ R201, R122, R9.reuse, -R116.reuse ;  /* 0x000000097ac97223 */ /* 0x180fe20000010874 */
[-CC-:B------:R-:W-:Y:S01]  /*1b060*/  FFMA.FTZ R183, R166, R9.reuse, -R116.reuse ;  /* 0x00000009a6b77223 */ /* 0x180fe20000010874 */
[----:B------:R-:W-:Y:S01]  /*1b070*/  R2UR UR6, R88 ;  /* 0x00000000580672ca */ /* 0x000fe200000e0000 */
[----:B------:R-:W-:Y:S01]  /*1b080*/  VIADD R88, R8, 0x500 ;  /* 0x0000050008587836 */ /* 0x000fe20000000000 */
        /* <DEDUP_REMOVED lines=10> */
[-C--:B------:R-:W-:Y:S01]  /*1b130*/  FFMA.FTZ R207, R118, R9.reuse, -R116 ;  /* 0x0000000976cf7223 */ /* 0x080fe20000010874 */
[----:B------:R-:W-:Y:S01]  /*1b140*/  HGMMA.64x128x16.F32 R24, R212, gdesc[UR4].tnspB, R24, gsb0 ;  /* 0x41e00004d4187df0 */ /* 0x000fe20008000818 */
[----:B------:R-:W-:Y:S01]  /*1b150*/  R2UR UR6, R88 ;  /* 0x00000000580672ca */ /* 0x000fe200000e0000 */
[----:B------:R-:W-:Y:S01]  /*1b160*/  @!P1 IMAD R88, R222, 0x8, R2 ;  /* 0x00000008de589824 */ /* 0x000fe200078e0202 */
[----:B------:R-:W-:Y:S01]  /*1b170*/  R2UR UR7, R89 ;  /* 0x00000000590772ca */ /* 0x000fe200000e0000 */
[-CC-:B------:R-:W-:Y:S01]  /*1b180*/  FFMA.FTZ R191, R150, R9.reuse, -R116.reuse ;  /* 0x0000000996bf7223 */ /* 0x180fe20000010874 */
[----:B------:R-:W3:Y:S01]  /*1b190*/  MUFU.EX2 R179, R179 ;  /* 0x000000b300b37308 */ /* 0x000ee20000000800 */
[----:B------:R-:W-:Y:S01]  /*1b1a0*/  @!P1 VIADD R88, R88, 0x34840 ;  /* 0x0003484058589836 */ /* 0x000fe20000000000 */
[----:B------:R-:W-:Y:S01]  /*1b1b0*/  IADD3 R89, -R227, 0xb, RZ ;  /* 0x0000000be3597810 */ /* 0x000fe20007ffe1ff */
[-CC-:B------:R-:W-:Y:S01]  /*1b1c0*/  FFMA.FTZ R205, R114, R9.reuse, -R116.reuse ;  /* 0x0000000972cd7223 */ /* 0x180fe20000010874 */
[-CC-:B------:R-:W-:Y:S01]  /*1b1d0*/  FFMA.FTZ R133, R151, R9.reuse, -R116.reuse ;  /* 0x0000000997857223 */ /* 0x180fe20000010874 */
[-C--:B------:R-:W-:Y:S01]  /*1b1e0*/  FFMA.FTZ R209, R106, R9.reuse, -R116 ;  /* 0x000000096ad17223 */ /* 0x080fe20000010874 */
[----:B------:R-:W-:Y:S01]  /*1b1f0*/  @!P1 PRMT R130, RZ, 0x654, R88 ;  /* 0x00000654ff829816 */ /* 0x000fe20000000058 */
[----:B------:R-:W-:Y:S01]  /*1b200*/  FFMA.FTZ R193, R138, R9, -R116 ;  /* 0x000000098ac17223 */ /* 0x000fe20000010874 */
[----:B------:R-:W4:Y:S01]  /*1b210*/  MUFU.EX2 R117, R117 ;  /* 0x0000007500757308 */ /* 0x000f220000000800 */
[----:B0-----:R-:W-:Y:S01]  /*1b220*/  FFMA.FTZ R122, R10, R225, R177 ;  /* 0x000000e10a7a7223 */ /* 0x001fe200000100b1 */
[----:B------:R-:W-:Y:S01]  /*1b230*/  FADD.FTZ R131, R5, R226 ;  /* 0x000000e205837221 */ /* 0x000fe20000010000 */
[-CC-:B------:R-:W-:Y:S01]  /*1b240*/  FFMA.FTZ R211, R110, R9.reuse, -R116.reuse ;  /* 0x000000096ed37223 */ /* 0x180fe20000010874 */
[-CC-:B------:R-:W-:Y:S01]  /*1b250*/  FFMA.FTZ R137, R139, R9.reuse, -R116.reuse ;  /* 0x000000098b897223 */ /* 0x180fe20000010874 */
[-CC-:B------:R-:W-:Y:S01]  /*1b260*/  FFMA.FTZ R195, R142, R9.reuse, -R116.reuse ;  /* 0x000000098ec37223 */ /* 0x180fe20000010874 */
[-CC-:B------:R-:W-:Y:S01]  /*1b270*/  FFMA.FTZ R115, R115, R9.reuse, -R116.reuse ;  /* 0x0000000973737223 */ /* 0x180fe20000010874 */
[----:B------:R-:W-:Y:S01]  /*1b280*/  FFMA.FTZ R135, R135, R9, -R116 ;  /* 0x0000000987877223 */ /* 0x000fe20000010874 */
[----:B------:R-:W0:Y:S01]  /*1b290*/  MUFU.EX2 R181, R181 ;  /* 0x000000b500b57308 */ /* 0x000e220000000800 */
[----:B-1----:R-:W-:Y:S01]  /*1b2a0*/  FADD.FTZ R122, R93, R122 ;  /* 0x0000007a5d7a7221 */ /* 0x002fe20000010000 */
[----:B------:R-:W-:-:S06]  /*1b2b0*/  FADD.FTZ R131, R178, R131 ;  /* 0x00000083b2837221 */ /* 0x000fcc0000010000 */
[----:B------:R-:W1:Y:S08]  /*1b2c0*/  MUFU.EX2 R125, R125 ;  /* 0x0000007d007d7308 */ /* 0x000e700000000800 */
        /* <DEDUP_REMOVED lines=8> */
[----:B------:R-:W-:Y:S08]  /*1b350*/  MUFU.EX2 R197, R197 ;  /* 0x000000c500c57308 */ /* 0x000ff00000000800 */
[----:B------:R-:W-:Y:S08]  /*1b360*/  MUFU.EX2 R8, R8 ;  /* 0x0000000800087308 */ /* 0x000ff00000000800 */
[----:B------:R-:W-:Y:S01]  /*1b370*/  MUFU.EX2 R199, R199 ;  /* 0x000000c700c77308 */ /* 0x000fe20000000800 */
[----:B------:R-:W-:-:S07]  /*1b380*/  F2FP.F16.F32.PACK_AB R176, R5, R176 ;  /* 0x000000b005b0723e */ /* 0x000fce00000000ff */
[----:B------:R-:W-:Y:S08]  /*1b390*/  MUFU.EX2 R208, R208 ;  /* 0x000000d000d07308 */ /* 0x000ff00000000800 */
[----:B------:R-:W-:Y:S08]  /*1b3a0*/  MUFU.EX2 R104, R104 ;  /* 0x0000006800687308 */ /* 0x000ff00000000800 */
[----:B------:R-:W-:Y:S01]  /*1b3b0*/  MUFU.EX2 R210, R210 ;  /* 0x000000d200d27308 */ /* 0x000fe20000000800 */
[----:B------:R-:W-:-:S02]  /*1b3c0*/  WARPGROUP.DEPBAR.LE gsb0, 0x0 ;  /* 0x00008000000079c5 */ /* 0x000fc40000010000 */
[----:B------:R-:W-:Y:S01]  /*1b3d0*/  WARPGROUP.ARRIVE ;  /* 0x00000000000079c5 */ /* 0x000fe20000000000 */
[-CC-:B------:R-:W-:Y:S01]  /*1b3e0*/  FFMA.FTZ R114, R107, R9.reuse, -R116.reuse ;  /* 0x000000096b727223 */ /* 0x180fe20000010874 */
[----:B------:R-:W-:-:S03]  /*1b3f0*/  FFMA.FTZ R138, R143, R9, -R116 ;  /* 0x000000098f8a7223 */ /* 0x000fc60000010874 */
[----:B------:R-:W2:Y:S01]  /*1b400*/  MUFU.EX2 R191, R191 ;  /* 0x000000bf00bf7308 */ /* 0x000ea20000000800 */
[----:B------:R-:W-:Y:S01]  /*1b410*/  HGMMA.64x128x16.F32 R24, R216, gdesc[UR4].tnspB, R24, gsb0 ;  /* 0x41e00004d8187df0 */ /* 0x000fe20008000818 */
[----:B---3--:R-:W-:Y:S01]  /*1b420*/  FADD.FTZ R122, R179, R122 ;  /* 0x0000007ab37a7221 */ /* 0x008fe20000010000 */
[----:B------:R-:W-:-:S03]  /*1b430*/  FADD.FTZ R131, R12, R131 ;  /* 0x000000830c837221 */ /* 0x000fc60000010000 */
[----:B----4-:R-:W-:Y:S02]  /*1b440*/  FADD.FTZ R122, R117, R122 ;  /* 0x0000007a757a7221 */ /* 0x010fe40000010000 */
[----:B------:R-:W3:Y:S02]  /*1b450*/  MUFU.EX2 R133, R133 ;  /* 0x0000008500857308 */ /* 0x000ee40000000800 */
[----:B0-----:R-:W-:-:S04]  /*1b460*/  FADD.FTZ R122, R181, R122 ;  /* 0x0000007ab57a7221 */ /* 0x001fc80000010000 */
[----:B-1----:R-:W-:Y:S02]  /*1b470*/  FADD.FTZ R122, R125, R122 ;  /* 0x0000007a7d7a7221 */ /* 0x002fe40000010000 */
[----:B------:R-:W0:Y:S02]  /*1b480*/  MUFU.EX2 R193, R193 ;  /* 0x000000c100c17308 */ /* 0x000e240000000800 */
[----:B------:R-:W-:-:S04]  /*1b490*/  FADD.FTZ R122, R183, R122 ;  /* 0x0000007ab77a7221 */ /* 0x000fc80000010000 */
[----:B------:R-:W-:Y:S02]  /*1b4a0*/  FADD.FTZ R122, R141, R122 ;  /* 0x0000007a8d7a7221 */ /* 0x000fe40000010000 */
[----:B------:R-:W1:Y:S02]  /*1b4b0*/  MUFU.EX2 R137, R137 ;  /* 0x0000008900897308 */ /* 0x000e640000000800 */
[----:B------:R-:W-:-:S04]  /*1b4c0*/  FADD.FTZ R122, R185, R122 ;  /* 0x0000007ab97a7221 */ /* 0x000fc80000010000 */
[----:B------:R-:W-:Y:S02]  /*1b4d0*/  FADD.FTZ R122, R129, R122 ;  /* 0x0000007a817a7221 */ /* 0x000fe40000010000 */
[----:B------:R-:W4:Y:S08]  /*1b4e0*/  MUFU.EX2 R195, R195 ;  /* 0x000000c300c37308 */ /* 0x000f300000000800 */
[----:B------:R-:W4:Y:S01]  /*1b4f0*/  MUFU.EX2 R138, R138 ;  /* 0x0000008a008a7308 */ /* 0x000f220000000800 */
[----:B------:R-:W-:-:S02]  /*1b500*/  F2FP.F16.F32.PACK_AB R177, R93, R177 ;  /* 0x000000b15db1723e */ /* 0x000fc400000000ff */
[----:B------:R-:W-:-:S05]  /*1b510*/  F2FP.F16.F32.PACK_AB R178, R12, R178 ;  /* 0x000000b20cb2723e */ /* 0x000fca00000000ff */
[----:B------:R-:W4:Y:S01]  /*1b520*/  MUFU.EX2 R88, R135 ;  /* 0x0000008700587308 */ /* 0x000f220000000800 */
[----:B------:R-:W-:-:S07]  /*1b530*/  FFMA.FTZ R203, R126, R9, -R116 ;  /* 0x000000097ecb7223 */ /* 0x000fce0000010874 */
[----:B------:R-:W4:Y:S08]  /*1b540*/  MUFU.EX2 R201, R201 ;  /* 0x000000c900c97308 */ /* 0x000f300000000800 */
[----:B------:R-:W-:Y:S08]  /*1b550*/  MUFU.EX2 R105, R105 ;  /* 0x0000006900697308 */ /* 0x000ff00000000800 */
[----:B------:R-:W-:Y:S08]  /*1b560*/  MUFU.EX2 R108, R108 ;  /* 0x0000006c006c7308 */ /* 0x000ff00000000800 */
[----:B------:R-:W-:Y:S01]  /*1b570*/  MUFU.EX2 R109, R109 ;  /* 0x0000006d006d7308 */ /* 0x000fe20000000800 */
[----:B------:R-:W-:-:S02]  /*1b580*/  WARPGROUP.DEPBAR.LE gsb0, 0x0 ;  /* 0x00008000000079c5 */ /* 0x000fc40000010000 */
[----:B------:R3:W-:Y:S06]  /*1b590*/  BAR.ARV R89, 0x100 ;  /* 0x000400590000751d */ /* 0x0007ec0000002000 */
[----:B------:R0:W-:Y:S02]  /*1b5a0*/  @!P1 SYNCS.ARRIVE.TRANS64.RED.A1T0 RZ, [R130+URZ], RZ ;  /* 0x000000ff82ff99a7 */ /* 0x0001e4000810043f */
[----:B0-----:R-:W-:-:S05]  /*1b5b0*/  @!P1 LEA R130, R6, R2, 0x3 ;  /* 0x0000000206829211 */ /* 0x001fca00078e18ff */
[----:B------:R-:W-:-:S05]  /*1b5c0*/  @!P1 VIADD R130, R130, 0x34860 ;  /* 0x0003486082829836 */ /* 0x000fca0000000000 */
[----:B------:R-:W-:-:S04]  /*1b5d0*/  @!P1 PRMT R130, RZ, 0x654, R130 ;  /* 0x00000654ff829816 */ /* 0x000fc80000000082 */
[----:B------:R0:W-:Y:S01]  /*1b5e0*/  @!P1 SYNCS.ARRIVE.TRANS64.RED.A1T0 RZ, [R130+URZ], RZ ;  /* 0x000000ff82ff99a7 */ /* 0x0001e2000810043f */
[----:B------:R-:W-:Y:S01]  /*1b5f0*/  FFMA.FTZ R6, R123, R9, -R116 ;  /* 0x000000097b067223 */ /* 0x000fe20000010874 */
[----:B0-----:R-:W-:-:S04]  /*1b600*/  FADD.FTZ R130, R180, R131 ;  /* 0x00000083b4827221 */ /* 0x001fc80000010000 */
[----:B------:R-:W-:-:S04]  /*1b610*/  FADD.FTZ R123, R11, R130 ;  /* 0x000000820b7b7221 */ /* 0x000fc80000010000 */
[----:B------:R-:W-:-:S04]  /*1b620*/  FADD.FTZ R123, R182, R123 ;  /* 0x0000007bb67b7221 */ /* 0x000fc80000010000 */
[----:B------:R-:W-:-:S04]  /*1b630*/  FADD.FTZ R123, R20, R123 ;  /* 0x0000007b147b7221 */ /* 0x000fc80000010000 */
[----:B------:R-:W-:-:S04]  /*1b640*/  FADD.FTZ R118, R184, R123 ;  /* 0x0000007bb8767221 */ /* 0x000fc80000010000 */
[----:B------:R-:W-:Y:S01]  /*1b650*/  FADD.FTZ R107, R21, R118 ;  /* 0x00000076156b7221 */ /* 0x000fe20000010000 */
[----:B------:R-:W-:-:S03]  /*1b660*/  FADD.FTZ R123, R187, R122 ;  /* 0x0000007abb7b7221 */ /* 0x000fc60000010000 */
[----:B------:R-:W-:Y:S01]  /*1b670*/  FADD.FTZ R106, R186, R107 ;  /* 0x0000006bba6a7221 */ /* 0x000fe20000010000 */
[-C--:B---3--:R-:W-:Y:S01]  /*1b680*/  FFMA.FTZ R89, R127, R9.reuse, -R116 ;  /* 0x000000097f597223 */ /* 0x088fe20000010874 */
[----:B------:R-:W-:Y:S02]  /*1b690*/  FADD.FTZ R110, R132, R123 ;  /* 0x0000007b846e7221 */ /* 0x000fe40000010000 */
[----:B------:R-:W-:Y:S01]  /*1b6a0*/  FADD.FTZ R127, R13, R106 ;  /* 0x0000006a0d7f7221 */ /* 0x000fe20000010000 */
[----:B------:R-:W-:Y:S01]  /*1b6b0*/  FFMA.FTZ R106, R99, R9, -R116 ;  /* 0x00000009636a7223 */ /* 0x000fe20000010874 */
[----:B------:R-:W-:Y:S02]  /*1b6c0*/  FADD.FTZ R99, R189, R110 ;  /* 0x0000006ebd637221 */ /* 0x000fe40000010000 */
[----:B------:R-:W-:Y:S02]  /*1b6d0*/  FADD.FTZ R127, R188, R127 ;  /* 0x0000007fbc7f7221 */ /* 0x000fe40000010000 */
[----:B------:R-:W-:-:S02]  /*1b6e0*/  FADD.FTZ R110, R140, R99 ;  /* 0x000000638c6e7221 */ /* 0x000fc40000010000 */
[----:B------:R-:W-:Y:S01]  /*1b6f0*/  FADD.FTZ R127, R144, R127 ;  /* 0x0000007f907f7221 */ /* 0x000fe20000010000 */
[-C--:B------:R-:W-:Y:S01]  /*1b700*/  FFMA.FTZ R99, R90, R9.reuse, -R116 ;  /* 0x000000095a637223 */ /* 0x080fe20000010874 */
[----:B--2---:R-:W-:Y:S02]  /*1b710*/  FADD.FTZ R110, R191, R110 ;  /* 0x0000006ebf6e7221 */ /* 0x004fe40000010000 */
[----:B------:R-:W-:Y:S01]  /*1b720*/  FADD.FTZ R90, R190, R127 ;  /* 0x0000007fbe5a7221 */ /* 0x000fe20000010000 */
[----:B------:R-:W-:Y:S02]  /*1b730*/  FFMA.FTZ R107, R98, R9, -R116 ;  /* 0x00000009626b7223 */ /* 0x000fe40000010874 */
[----:B------:R0:W-:Y:S01]  /*1b740*/  MUFU.EX2 R98, R115 ;  /* 0x0000007300627308 */ /* 0x0001e20000000800 */
[----:B------:R-:W-:Y:S01]  /*1b750*/  FADD.FTZ R110, R133, R110 ;  /* 0x0000006e856e7221 */ /* 0x000fe20000010000 */
[----:B0-----:R-:W-:-:S03]  /*1b760*/  FADD.FTZ R115, R145, R90 ;  /* 0x0000005a91737221 */ /* 0x001fc60000010000 */
[----:B------:R-:W-:Y:S01]  /*1b770*/  FADD.FTZ R110, R193, R110 ;  /* 0x0000006ec16e7221 */ /* 0x000fe20000010000 */
[----:B------:R-:W-:-:S03]  /*1b780*/  FADD.FTZ R115, R192, R115 ;  /* 0x00000073c0737221 */ /* 0x000fc60000010000 */
[----:B-1----:R-:W-:Y:S01]  /*1b790*/  FADD.FTZ R110, R137, R110 ;  /* 0x0000006e896e7221 */ /* 0x002fe20000010000 */
[----:B------:R-:W-:-:S03]  /*1b7a0*/  FADD.FTZ R115, R14, R115 ;  /* 0x000000730e737221 */ /* 0x000fc60000010000 */
[----:B----4-:R-:W-:Y:S01]  /*1b7b0*/  FADD.FTZ R93, R195, R110 ;  /* 0x0000006ec35d7221 */ /* 0x010fe20000010000 */
[----:B------:R-:W-:-:S03]  /*1b7c0*/  FADD.FTZ R115, R194, R115 ;  /* 0x00000073c2737221 */ /* 0x000fc60000010000 */
[----:B------:R-:W-:Y:S01]  /*1b7d0*/  FADD.FTZ R12, R138, R93 ;  /* 0x0000005d8a0c7221 */ /* 0x000fe20000010000 */
[----:B------:R-:W-:Y:S01]  /*1b7e0*/  FADD.FTZ R115, R136, R115 ;  /* 0x0000007388737221 */ /* 0x000fe20000010000 */
[----:B------:R-:W-:Y:S02]  /*1b7f0*/  F2FP.F16.F32.PACK_AB R180, R11, R180 ;  /* 0x000000b40bb4723e */ /* 0x000fe400000000ff */
[----:B------:R-:W-:Y:S01]  /*1b800*/  FADD.FTZ R11, R197, R12 ;  /* 0x0000000cc50b7221 */ /* 0x000fe20000010000 */
[----:B------:R-:W-:Y:S01]  /*1b810*/  FADD.FTZ R115, R196, R115 ;  /* 0x00000073c4737221 */ /* 0x000fe20000010000 */
[----:B------:R-:W0:Y:S02]  /*1b820*/  MUFU.EX2 R6, R6 ;  /* 0x0000000600067308 */ /* 0x000e240000000800 */
[----:B------:R-:W-:Y:S01]  /*1b830*/  FADD.FTZ R12, R8, R11 ;  /* 0x0000000b080c7221 */ /* 0x000fe20000010000 */
[----:B------:R-:W-:Y:S01]  /*1b840*/  FADD.FTZ R115, R128, R115 ;  /* 0x0000007380737221 */ /* 0x000fe20000010000 */
[----:B------:R-:W-:-:S02]  /*1b850*/  F2FP.F16.F32.PACK_AB R182, R20, R182 ;  /* 0x000000b614b6723e */ /* 0x000fc400000000ff */
[----:B------:R-:W-:Y:S01]  /*1b860*/  FADD.FTZ R11, R199, R12 ;  /* 0x0000000cc70b7221 */ /* 0x000fe20000010000 */
[----:B------:R-:W-:Y:S01]  /*1b870*/  FADD.FTZ R20, R198, R115 ;  /* 0x00000073c6147221 */ /* 0x000fe20000010000 */
[----:B------:R-:W1:Y:S01]  /*1b880*/  MUFU.EX2 R203, R203 ;  /* 0x000000cb00cb7308 */ /* 0x000e620000000800 */
[----:B------:R-:W-:Y:S01]  /*1b890*/  F2FP.F16.F32.PACK_AB R186, R13, R186 ;  /* 0x000000ba0dba723e */ /* 0x000fe200000000ff */
[----:B------:R-:W-:Y:S01]  /*1b8a0*/  FADD.FTZ R12, R88, R11 ;  /* 0x0000000b580c7221 */ /* 0x000fe20000010000 */
[----:B------:R-:W-:-:S05]  /*1b8b0*/  FADD.FTZ R13, R15, R20 ;  /* 0x000000140f0d7221 */ /* 0x000fca0000010000 */
[----:B------:R-:W2:Y:S01]  /*1b8c0*/  MUFU.EX2 R89, R89 ;  /* 0x0000005900597308 */ /* 0x000ea20000000800 */
[----:B------:R-:W-:Y:S01]  /*1b8d0*/  FADD.FTZ R20, R200, R13 ;  /* 0x0000000dc8147221 */ /* 0x000fe20000010000 */
[----:B------:R-:W-:-:S06]  /*1b8e0*/  FADD.FTZ R11, R201, R12 ;  /* 0x0000000cc90b7221 */ /* 0x000fcc0000010000 */
[----:B------:R-:W3:Y:S01]  /*1b8f0*/  MUFU.EX2 R205, R205 ;  /* 0x000000cd00cd7308 */ /* 0x000ee20000000800 */
[----:B------:R-:W-:Y:S01]  /*1b900*/  FADD.FTZ R13, R121, R20 ;  /* 0x00000014790d7221 */ /* 0x000fe20000010000 */
[----:B0-----:R-:W-:Y:S01]  /*1b910*/  FADD.FTZ R12, R6, R11 ;  /* 0x0000000b060c7221 */ /* 0x001fe20000010000 */
[----:B------:R-:W-:Y:S02]  /*1b920*/  FFMA.FTZ R119, R119, R9, -R116 ;  /* 0x0000000977777223 */ /* 0x000fe40000010874 */
[----:B------:R-:W-:Y:S01]  /*1b930*/  FADD.FTZ R13, R202, R13 ;  /* 0x0000000dca0d7221 */ /* 0x000fe20000010000 */
[----:B-1----:R-:W-:Y:S02]  /*1b940*/  FADD.FTZ R12, R203, R12 ;  /* 0x0000000ccb0c7221 */ /* 0x002fe40000010000 */
[----:B------:R-:W0:Y:S01]  /*1b950*/  MUFU.EX2 R207, R207 ;  /* 0x000000cf00cf7308 */ /* 0x000e220000000800 */
[----:B------:R-:W-:Y:S01]  /*1b960*/  FADD.FTZ R13, R124, R13 ;  /* 0x0000000d7c0d7221 */ /* 0x000fe20000010000 */
[----:B--2---:R-:W-:-:S06]  /*1b970*/  FADD.FTZ R12, R89, R12 ;  /* 0x0000000c590c7221 */ /* 0x004fcc0000010000 */
[----:B------:R-:W1:Y:S01]  /*1b980*/  MUFU.EX2 R90, R119 ;  /* 0x00000077005a7308 */ /* 0x000e620000000800 */
[----:B------:R-:W-:Y:S01]  /*1b990*/  FADD.FTZ R13, R204, R13 ;  /* 0x0000000dcc0d7221 */ /* 0x000fe20000010000 */
[----:B---3--:R-:W-:-:S06]  /*1b9a0*/  FADD.FTZ R11, R205, R12 ;  /* 0x0000000ccd0b7221 */ /* 0x008fcc0000010000 */
[----:B------:R-:W2:Y:S01]  /*1b9b0*/  MUFU.EX2 R209, R209 ;  /* 0x000000d100d17308 */ /* 0x000ea20000000800 */
[----:B------:R-:W-:Y:S01]  /*1b9c0*/  FADD.FTZ R13, R120, R13 ;  /* 0x0000000d780d7221 */ /* 0x000fe20000010000 */
[----:B------:R-:W-:Y:S01]  /*1b9d0*/  FADD.FTZ R12, R98, R11 ;  /* 0x0000000b620c7221 */ /* 0x000fe20000010000 */
[----:B------:R-:W-:-:S05]  /*1b9e0*/  FFMA.FTZ R111, R111, R9, -R116 ;  /* 0x000000096f6f7223 */ /* 0x000fca0000010874 */
[----:B------:R-:W3:Y:S01]  /*1b9f0*/  MUFU.EX2 R5, R114 ;  /* 0x0000007200057308 */ /* 0x000ee20000000800 */
[----:B------:R-:W-:Y:S01]  /*1ba00*/  FADD.FTZ R13, R206, R13 ;  /* 0x0000000dce0d7221 */ /* 0x000fe20000010000 */
[----:B0-----:R-:W-:Y:S01]  /*1ba10*/  FADD.FTZ R11, R207, R12 ;  /* 0x0000000ccf0b7221 */ /* 0x001fe20000010000 */
[----:B------:R-:W-:-:S05]  /*1ba20*/  F2FP.F16.F32.PACK_AB R197, R8, R197 ;  /* 0x000000c508c5723e */ /* 0x000fca00000000ff */
[----:B------:R-:W0:Y:S01]  /*1ba30*/  MUFU.EX2 R211, R211 ;  /* 0x000000d300d37308 */ /* 0x000e220000000800 */
[----:B------:R-:W-:Y:S01]  /*1ba40*/  FADD.FTZ R13, R112, R13 ;  /* 0x0000000d700d7221 */ /* 0x000fe20000010000 */
[----:B-1----:R-:W-:-:S06]  /*1ba50*/  FADD.FTZ R8, R90, R11 ;  /* 0x0000000b5a087221 */ /* 0x002fcc0000010000 */
[----:B------:R-:W1:Y:S01]  /*1ba60*/  MUFU.EX2 R111, R111 ;  /* 0x0000006f006f7308 */ /* 0x000e620000000800 */
[----:B------:R-:W-:Y:S01]  /*1ba70*/  FADD.FTZ R13, R208, R13 ;  /* 0x0000000dd00d7221 */ /* 0x000fe20000010000 */
[----:B--2---:R-:W-:Y:S01]  /*1ba80*/  FADD.FTZ R8, R209, R8 ;  /* 0x00000008d1087221 */ /* 0x004fe20000010000 */
[----:B------:R-:W-:-:S05]  /*1ba90*/  FFMA.FTZ R102, R102, R9, -R116 ;  /* 0x0000000966667223 */ /* 0x000fca0000010874 */
[----:B------:R-:W2:Y:S01]  /*1baa0*/  MUFU.EX2 R107, R107 ;  /* 0x0000006b006b7308 */ /* 0x000ea20000000800 */
[----:B------:R-:W-:Y:S01]  /*1bab0*/  FADD.FTZ R13, R104, R13 ;  /* 0x0000000d680d7221 */ /* 0x000fe20000010000 */
[----:B---3--:R-:W-:Y:S01]  /*1bac0*/  FADD.FTZ R8, R5, R8 ;  /* 0x0000000805087221 */ /* 0x008fe20000010000 */
[----:B------:R-:W-:Y:S01]  /*1bad0*/  FFMA.FTZ R103, R103, R9, -R116 ;  /* 0x0000000967677223 */ /* 0x000fe20000010874 */
[----:B------:R-:W-:-:S04]  /*1bae0*/  F2FP.F16.F32.PACK_AB R201, R6, R201 ;  /* 0x000000c906c9723e */ /* 0x000fc800000000ff */
[----:B------:R-:W3:Y:S01]  /*1baf0*/  MUFU.EX2 R106, R106 ;  /* 0x0000006a006a7308 */ /* 0x000ee20000000800 */
[----:B------:R-:W-:Y:S01]  /*1bb00*/  FADD.FTZ R6, R210, R13 ;  /* 0x0000000dd2067221 */ /* 0x000fe20000010000 */
[----:B0-----:R-:W-:-:S06]  /*1bb10*/  FADD.FTZ R8, R211, R8 ;  /* 0x00000008d3087221 */ /* 0x001fcc0000010000 */
[----:B------:R-:W0:Y:S01]  /*1bb20*/  MUFU.EX2 R102, R102 ;  /* 0x0000006600667308 */ /* 0x000e220000000800 */
[----:B------:R-:W-:Y:S01]  /*1bb30*/  FADD.FTZ R11, R105, R6 ;  /* 0x00000006690b7221 */ /* 0x000fe20000010000 */
[----:B-1----:R-:W-:Y:S01]  /*1bb40*/  FADD.FTZ R8, R111, R8 ;  /* 0x000000086f087221 */ /* 0x002fe20000010000 */
[----:B------:R-:W-:-:S05]  /*1bb50*/  FFMA.FTZ R91, R91, R9, -R116 ;  /* 0x000000095b5b7223 */ /* 0x000fca0000010874 */
[----:B------:R-:W1:Y:S01]  /*1bb60*/  MUFU.EX2 R103, R103 ;  /* 0x0000006700677308 */ /* 0x000e620000000800 */
[----:B------:R-:W-:Y:S01]  /*1bb70*/  FADD.FTZ R6, R96, R11 ;  /* 0x0000000b60067221 */ /* 0x000fe20000010000 */
[----:B--2---:R-:W-:Y:S01]  /*1bb80*/  FADD.FTZ R11, R107, R8 ;  /* 0x000000086b0b7221 */ /* 0x004fe20000010000 */
[----:B------:R-:W-:-:S05]  /*1bb90*/  FFMA.FTZ R94, R94, R9, -R116 ;  /* 0x000000095e5e7223 */ /* 0x000fca0000010874 */
[----:B------:R-:W2:Y:S01]  /*1bba0*/  MUFU.EX2 R99, R99 ;  /* 0x0000006300637308 */ /* 0x000ea20000000800 */
[----:B------:R-:W-:Y:S01]  /*1bbb0*/  FADD.FTZ R13, R97, R6 ;  /* 0x00000006610d7221 */ /* 0x000fe20000010000 */
[----:B---3--:R-:W-:Y:S01]  /*1bbc0*/  FADD.FTZ R11, R106, R11 ;  /* 0x0000000b6a0b7221 */ /* 0x008fe20000010000 */
[----:B------:R-:W-:-:S05]  /*1bbd0*/  FFMA.FTZ R95, R95, R9, -R116 ;  /* 0x000000095f5f7223 */ /* 0x000fca0000010874 */
[----:B------:R-:W3:Y:S01]  /*1bbe0*/  MUFU.EX2 R91, R91 ;  /* 0x0000005b005b7308 */ /* 0x000ee20000000800 */
[----:B------:R-:W-:Y:S01]  /*1bbf0*/  FADD.FTZ R6, R100, R13 ;  /* 0x0000000d64067221 */ /* 0x000fe20000010000 */
[----:B0-----:R-:W-:Y:S01]  /*1bc00*/  FADD.FTZ R8, R102, R11 ;  /* 0x0000000b66087221 */ /* 0x001fe20000010000 */
[----:B------:R-:W-:-:S05]  /*1bc10*/  F2FP.F16.F32.PACK_AB R209, R5, R209 ;  /* 0x000000d105d1723e */ /* 0x000fca00000000ff */
[----:B------:R-:W0:Y:S01]  /*1bc20*/  MUFU.EX2 R219, R94 ;  /* 0x0000005e00db7308 */ /* 0x000e220000000800 */
[----:B------:R-:W-:Y:S01]  /*1bc30*/  FADD.FTZ R5, R101, R6 ;  /* 0x0000000665057221 */ /* 0x000fe20000010000 */
[----:B-1----:R-:W-:Y:S01]  /*1bc40*/  FADD.FTZ R8, R103, R8 ;  /* 0x0000000867087221 */ /* 0x002fe20000010000 */
[----:B------:R-:W-:-:S05]  /*1bc50*/  ISETP.GT.AND P2, PT, R0, R134, PT ;  /* 0x000000860000720c */ /* 0x000fca0003f44270 */
[----:B------:R-:W1:Y:S01]  /*1bc60*/  MUFU.EX2 R95, R95 ;  /* 0x0000005f005f7308 */ /* 0x000e620000000800 */
[----:B------:R-:W-:Y:S01]  /*1bc70*/  FADD.FTZ R6, R108, R5 ;  /* 0x000000056c067221 */ /* 0x000fe20000010000 */
[----:B--2---:R-:W-:-:S03]  /*1bc80*/  FADD.FTZ R8, R99, R8 ;  /* 0x0000000863087221 */ /* 0x004fc60000010000 */
[----:B------:R-:W-:Y:S01]  /*1bc90*/  FADD.FTZ R6, R109, R6 ;  /* 0x000000066d067221 */ /* 0x000fe20000010000 */
[----:B---3--:R-:W-:-:S03]  /*1bca0*/  FADD.FTZ R8, R91, R8 ;  /* 0x000000085b087221 */ /* 0x008fc60000010000 */
[----:B------:R-:W-:Y:S01]  /*1bcb0*/  FADD.FTZ R6, R113, R6 ;  /* 0x0000000671067221 */ /* 0x000fe20000010000 */
[----:B0-----:R-:W-:Y:S01]  /*1bcc0*/  FADD.FTZ R8, R219, R8 ;  /* 0x00000008db087221 */ /* 0x001fe20000010000 */
[C---:B------:R-:W-:Y:S01]  /*1bcd0*/  F2FP.F16.F32.PACK_AB R218, R3.reuse, R113 ;  /* 0x0000007103da723e */ /* 0x040fe200000000ff */
[-C--:B------:R-:W-:Y:S01]  /*1bce0*/  FMUL.FTZ R24, R24, R4.reuse ;  /* 0x0000000418187220 */ /* 0x080fe20000410000 */
        /* <DEDUP_REMOVED lines=32> */
[----:B------:R-:W-:Y:S01]  /*1bef0*/  F2FP.F16.F32.PACK_AB R179, R117, R179 ;  /* 0x000000b375b3723e */ /* 0x000fe200000000ff */
[----:B-1----:R-:W-:Y:S01]  /*1bf00*/  FADD.FTZ R225, R95, R8 ;  /* 0x000000085fe17221 */ /* 0x002fe20000010000 */
[----:B------:R-:W-:Y:S01]  /*1bf10*/  F2FP.F16.F32.PACK_AB R181, R125, R181 ;  /* 0x000000b57db5723e */ /* 0x000fe200000000ff */
[----:B------:R-:W-:Y:S01]  /*1bf20*/  VIADD R0, R0, 0xffffffff ;  /* 0xffffffff00007836 */ /* 0x000fe20000000000 */
[----:B------:R-:W-:Y:S01]  /*1bf30*/  F2FP.F16.F32.PACK_AB R183, R141, R183 ;  /* 0x000000b78db7723e */ /* 0x000fe200000000ff */
[----:B------:R-:W-:Y:S01]  /*1bf40*/  FMUL.FTZ R26, R26, R10 ;  /* 0x0000000a1a1a7220 */ /* 0x000fe20000410000 */
[----:B------:R-:W-:Y:S01]  /*1bf50*/  F2FP.F16.F32.PACK_AB R184, R21, R184 ;  /* 0x000000b815b8723e */ /* 0x000fe200000000ff */
[-C--:B------:R-:W-:Y:S01]  /*1bf60*/  FMUL.FTZ R27, R27, R10.reuse ;  /* 0x0000000a1b1b7220 */ /* 0x080fe20000410000 */
[----:B------:R-:W-:Y:S01]  /*1bf70*/  F2FP.F16.F32.PACK_AB R185, R129, R185 ;  /* 0x000000b981b9723e */ /* 0x000fe200000000ff */
[-C--:B------:R-:W-:Y:S01]  /*1bf80*/  FMUL.FTZ R30, R30, R10.reuse ;  /* 0x0000000a1e1e7220 */ /* 0x080fe20000410000 */
[----:B------:R-:W-:Y:S01]  /*1bf90*/  F2FP.F16.F32.PACK_AB R187, R132, R187 ;  /* 0x000000bb84bb723e */ /* 0x000fe200000000ff */
[----:B------:R-:W-:Y:S01]  /*1bfa0*/  FMUL.FTZ R31, R31, R10 ;  /* 0x0000000a1f1f7220 */ /* 0x000fe20000410000 */
        /* <DEDUP_REMOVED lines=56> */
[----:B------:R-:W-:Y:S01]  /*1c330*/  IMAD.MOV.U32 R5, RZ, RZ, R233 ;  /* 0x000000ffff057224 */ /* 0x000fe200078e00e9 */
[----:B------:R-:W-:Y:S01]  /*1c340*/  MOV R4, R7 ;  /* 0x0000000700047202 */ /* 0x000fe20000000f00 */
[----:B------:R-:W-:-:S02]  /*1c350*/  IMAD.MOV.U32 R6, RZ, RZ, R222 ;  /* 0x000000ffff067224 */ /* 0x000fc400078e00de */
[----:B------:R-:W-:Y:S01]  /*1c360*/  IMAD.MOV.U32 R3, RZ, RZ, R92 ;  /* 0x000000ffff037224 */ /* 0x000fe200078e005c */
[----:B------:R-:W-:Y:S06]  /*1c370*/  @P2 BRA `(.L_x_610) ;  /* 0xffffffa000b82947 */ /* 0x000fec000383ffff */
.L_x_600:
[----:B------:R-:W-:Y:S05]  /*1c380*/  WARPSYNC.ALL ;  /* 0x0000000000007948 */ /* 0x000fea0003800000 */
[----:B------:R-:W-:Y:S06]  /*1c390*/  BAR.ARV 0x8, 0x180 ;  /* 0x0206000000007b1d */ /* 0x000fec0000002000 */
[----:B------:R-:W-:Y:S05]  /*1c3a0*/  @!P0 BRA `(.L_x_611) ;  /* 0x0000000000048947 */ /* 0x000fea0003800000 */
[----:B------:R-:W-:Y:S01]  /*1c3b0*/  BPT.TRAP 0x1 ;  /* 0x000000040000795c */ /* 0x000fe20000300000 */
.L_x_611:
[----:B------:R-:W-:Y:S01]  /*1c3c0*/  IMAD R11, R222, 0x8, R2 ;  /* 0x00000008de0b7824 */ /* 0x000fe200078e0202 */
[----:B------:R-:W-:-:S04]  /*1c3d0*/  SHF.L.U32 R0, R233, 0x1f, RZ ;  /* 0x0000001fe9007819 */ /* 0x000fc800000006ff */
[----:B------:R0:W1:Y:S01]  /*1c3e0*/  SYNCS.PHASECHK.TRANS64.TRYWAIT P2, [R11+URZ+0x34850], R0 ;  /* 0x034850000b0075a7 */ /* 0x000062000804017f */
[----:B------:R-:W-:Y:S05]  /*1c3f0*/  @!P0 BRA `(.L_x_612) ;  /* 0x0000000000048947 */ /* 0x000fea0003800000 */
[----:B------:R-:W-:Y:S01]  /*1c400*/  BPT.TRAP 0x1 ;  /* 0x000000040000795c */ /* 0x000fe20000300000 */
.L_x_612:
[----:B------:R-:W-:-:S05]  /*1c410*/  VIADD R2, R2, 0x400 ;  /* 0x0000040002027836 */ /* 0x000fca0000000000 */
[----:B------:R-:W-:-:S04]  /*1c420*/  SHF.R.U32.HI R2, RZ, 0x4, R2 ;  /* 0x00000004ff027819 */ /* 0x000fc80000011602 */
[----:B------:R-:W-:-:S04]  /*1c430*/  LOP3.LUT R2, R2, 0x3fff, RZ, 0xc0, !PT ;  /* 0x00003fff02027812 */ /* 0x000fc800078ec0ff */
[----:B------:R-:W-:Y:S01]  /*1c440*/  LOP3.LUT R3, R2, 0x5800000, RZ, 0xfc, !PT ;  /* 0x0580000002037812 */ /* 0x000fe200078efcff */
[----:B-1----:R-:W-:Y:S06]  /*1c450*/  @P2 BRA `(.L_x_613) ;  /* 0x0000000000082947 */ /* 0x002fec0003800000 */
[----:B------:R-:W1:Y:S02]  /*1c460*/  SYNCS.PHASECHK.TRANS64.TRYWAIT P0, [R11+URZ+0x34850], R0 ;  /* 0x034850000b0075a7 */ /* 0x000e64000800017f */
[----:B-1----:R-:W-:Y:S05]  /*1c470*/  @!P0 BRA `(.L_x_614) ;  /* 0x000000c000188947 */ /* 0x002fea0003800000 */
.L_x_613:
[----:B------:R-:W-:Y:S01]  /*1c480*/  IMAD R2, R222, 0xb00, R3 ;  /* 0x00000b00de027824 */ /* 0x000fe200078e0203 */
[----:B------:R-:W2:Y:S01]  /*1c490*/  LDL.LU R15, [R1+0x78] ;  /* 0x00007800010f7983 */ /* 0x000ea20000300800 */
[----:B------:R-:W-:Y:S01]  /*1c4a0*/  IMAD.MOV.U32 R3, RZ, RZ, 0x40000040 ;  /* 0x40000040ff037424 */ /* 0x000fe200078e00ff */
[----:B------:R-:W-:Y:S05]  /*1c4b0*/  WARPSYNC.ALL ;  /* 0x0000000000007948 */ /* 0x000fea0003800000 */
[C---:B------:R-:W-:Y:S01]  /*1c4c0*/  R2UR UR6, R2.reuse ;  /* 0x00000000020672ca */ /* 0x040fe200000e0000 */
[----:B------:R-:W-:Y:S01]  /*1c4d0*/  WARPGROUP.ARRIVE ;  /* 0x00000000000079c5 */ /* 0x000fe20000000000 */
[----:B------:R-:W-:Y:S01]  /*1c4e0*/  R2UR UR7, R3 ;  /* 0x00000000030772ca */ /* 0x000fe200000e0000 */
[----:B------:R-:W-:Y:S01]  /*1c4f0*/  VIADD R4, R2, 0x80 ;  /* 0x0000008002047836 */ /* 0x000fe20000000000 */
[----:B01----:R-:W0:Y:S01]  /*1c500*/  SHFL.BFLY PT, R0, R225, 0x2, 0x1f ;  /* 0x0c401f00e1007f89 */ /* 0x003e2200000e0000 */
[----:B------:R-:W-:Y:S01]  /*1c510*/  IMAD.MOV.U32 R5, RZ, RZ, 0x40000040 ;  /* 0x40000040ff057424 */ /* 0x000fe200078e00ff */
[----:B------:R-:W-:Y:S01]  /*1c520*/  IADD3 R222, R222, 0x1, RZ ;  /* 0x00000001dede7810 */ /* 0x000fe20007ffe0ff */
[----:B------:R-:W-:-:S02]  /*1c530*/  IMAD.MOV.U32 R3, RZ, RZ, 0x40000040 ;  /* 0x40000040ff037424 */ /* 0x000fc400078e00ff */
[----:B------:R-:W-:Y:S01]  /*1c540*/  @!P1 VIADD R10, R11, 0x34860 ;  /* 0x000348600b0a9836 */ /* 0x000fe20000000000 */
[----:B------:R-:W-:Y:S01]  /*1c550*/  ISETP.NE.AND P2, PT, R222, 0x2, PT ;  /* 0x00000002de00780c */ /* 0x000fe20003f45270 */
[----:B------:R-:W-:Y:S02]  /*1c560*/  IMAD.MOV.U32 R93, RZ, RZ, RZ ;  /* 0x000000ffff5d7224 */ /* 0x000fe400078e00ff */
[----:B------:R-:W-:Y:S01]  /*1c570*/  IMAD.MOV.U32 R6, RZ, RZ, RZ ;  /* 0x000000ffff067224 */ /* 0x000fe200078e00ff */
[----:B------:R-:W-:Y:S01]  /*1c580*/  @!P1 PRMT R10, RZ, 0x654, R10 ;  /* 0x00000654ff0a9816 */ /* 0x000fe2000000000a */
[----:B------:R-:W-:Y:S01]  /*1c590*/  HGMMA.64x128x16.F32 R24, R176, gdesc[UR4].tnspB, R24, gsb0 ;  /* 0x41e00004b0187df0 */ /* 0x000fe20008000818 */
[----:B------:R-:W-:Y:S02]  /*1c5a0*/  R2UR UR6, R4 ;  /* 0x00000000040672ca */ /* 0x000fe400000e0000 */
[----:B------:R-:W-:Y:S01]  /*1c5b0*/  R2UR UR7, R5 ;  /* 0x00000000050772ca */ /* 0x000fe200000e0000 */
[----:B------:R-:W-:Y:S01]  /*1c5c0*/  IMAD.MOV.U32 R5, RZ, RZ, 0x40000040 ;  /* 0x40000040ff057424 */ /* 0x000fe200078e00ff */
[----:B------:R-:W-:-:S02]  /*1c5d0*/  IADD3 R4, R2, 0x100, RZ ;  /* 0x0000010002047810 */ /* 0x000fc40007ffe0ff */
[----:B------:R-:W-:Y:S01]  /*1c5e0*/  SEL R222, R222, RZ, P2 ;  /* 0x000000ffdede7207 */ /* 0x000fe20001000000 */
[----:B------:R-:W-:Y:S02]  /*1c5f0*/  WARPGROUP.DEPBAR.LE gsb0, 0x0 ;  /* 0x00008000000079c5 */ /* 0x000fe40000010000 */
[----:B------:R-:W-:-:S06]  /*1c600*/  WARPGROUP.ARRIVE ;  /* 0x00000000000079c5 */ /* 0x000fcc0000000000 */
[----:B------:R-:W-:Y:S01]  /*1c610*/  HGMMA.64x128x16.F32 R24, R180, gdesc[UR4].tnspB, R24, gsb0 ;  /* 0x41e00004b4187df0 */ /* 0x000fe20008000818 */
[----:B------:R-:W-:Y:S01]  /*1c620*/  R2UR UR6, R4 ;  /* 0x00000000040672ca */ /* 0x000fe200000e0000 */
[----:B------:R-:W-:Y:S01]  /*1c630*/  VIADD R4, R2, 0x180 ;  /* 0x0000018002047836 */ /* 0x000fe20000000000 */
[----:B------:R-:W-:Y:S01]  /*1c640*/  R2UR UR7, R5 ;  /* 0x00000000050772ca */ /* 0x000fe200000e0000 */
[----:B------:R-:W-:Y:S01]  /*1c650*/  IMAD.MOV.U32 R5, RZ, RZ, 0x40000040 ;  /* 0x40000040ff057424 */ /* 0x000fe200078e00ff */
[----:B--2---:R-:W-:-:S05]  /*1c660*/  IADD3 R15, R15, 0x1, RZ ;  /* 0x000000010f0f7810 */ /* 0x004fca0007ffe0ff */
        /* <DEDUP_REMOVED lines=11> */
[----:B------:R-:W-:Y:S02]  /*1c720*/  R2UR UR6, R4 ;  /* 0x00000000040672ca */ /* 0x000fe400000e0000 */
[----:B------:R-:W-:Y:S01]  /*1c730*/  R2UR UR7, R5 ;  /* 0x00000000050772ca */ /* 0x000fe200000e0000 */
[----:B------:R-:W-:Y:S01]  /*1c740*/  IMAD.MOV.U32 R5, RZ, RZ, 0x40000040 ;  /* 0x40000040ff057424 */ /* 0x000fe200078e00ff */
[----:B------:R-:W-:Y:S01]  /*1c750*/  IADD3 R4, R2, 0x280, RZ ;  /* 0x0000028002047810 */ /* 0x000fe20007ffe0ff */
[----:B------:R-:W-:Y:S02]  /*1c760*/  WARPGROUP.DEPBAR.LE gsb0, 0x0 ;  /* 0x00008000000079c5 */ /* 0x000fe40000010000 */
[----:B------:R-:W-:-:S08]  /*1c770*/  WARPGROUP.ARRIVE ;  /* 0x00000000000079c5 */ /* 0x000fd00000000000 */
        /* <DEDUP_REMOVED lines=36> */
[----:B0-----:R-:W-:Y:S01]  /*1c9c0*/  FADD.FTZ R2, R0, R225 ;  /* 0x000000e100027221 */ /* 0x001fe20000010000 */
[----:B------:R-:W-:Y:S02]  /*1c9d0*/  R2UR UR7, R3 ;  /* 0x00000000030772ca */ /* 0x000fe400000e0000 */
[----:B------:R-:W0:Y:S04]  /*1c9e0*/  SHFL.BFLY PT, R3, R226, 0x2, 0x1f ;  /* 0x0c401f00e2037f89 */ /* 0x000e2800000e0000 */
[----:B------:R-:W1:Y:S01]  /*1c9f0*/  SHFL.BFLY PT, R5, R2, 0x1, 0x1f ;  /* 0x0c201f0002057f89 */ /* 0x000e6200000e0000 */
[----:B0-----:R-:W-:Y:S01]  /*1ca00*/  FADD.FTZ R3, R3, R226 ;  /* 0x000000e203037221 */ /* 0x001fe20000010000 */
[----:B-1----:R-:W-:-:S04]  /*1ca10*/  FADD.FTZ R13, R2, R5 ;  /* 0x00000005020d7221 */ /* 0x002fc80000010000 */
[----:B------:R-:W0:Y:S01]  /*1ca20*/  SHFL.BFLY PT, R0, R3, 0x1, 0x1f ;  /* 0x0c201f0003007f89 */ /* 0x000e2200000e0000 */
[----:B------:R-:W-:-:S13]  /*1ca30*/  FSETP.NE.FTZ.AND P3, PT, R13, RZ, PT ;  /* 0x000000ff0d00720b */ /* 0x000fda0003f75000 */
[----:B------:R-:W1:Y:S01]  /*1ca40*/  @P3 MUFU.LG2 R8, R13 ;  /* 0x0000000d00083308 */ /* 0x000e620000000c00 */
[----:B------:R-:W-:Y:S01]  /*1ca50*/  @P3 FMUL.FTZ R14, R9, 0.69314718246459960938 ;  /* 0x3f317218090e3820 */ /* 0x000fe20000410000 */
[----:B0-----:R-:W-:-:S06]  /*1ca60*/  FADD.FTZ R12, R3, R0 ;  /* 0x00000000030c7221 */ /* 0x001fcc0000010000 */
[----:B------:R-:W-:Y:S01]  /*1ca70*/  @P3 MUFU.RCP R6, R13 ;  /* 0x0000000d00063308 */ /* 0x000fe20000001000 */
[----:B------:R-:W-:Y:S01]  /*1ca80*/  SEL R0, RZ, 0x1, P2 ;  /* 0x00000001ff007807 */ /* 0x000fe20001000000 */
[----:B------:R-:W-:Y:S01]  /*1ca90*/  IMAD.MOV.U32 R3, RZ, RZ, -0x800000 ;  /* 0xff800000ff037424 */ /* 0x000fe200078e00ff */
[----:B------:R-:W-:Y:S02]  /*1caa0*/  FSETP.NE.FTZ.AND P0, PT, R12, RZ, PT ;  /* 0x000000ff0c00720b */ /* 0x000fe40003f15000 */
[----:B------:R-:W-:Y:S01]  /*1cab0*/  LOP3.LUT R233, R233, R0, RZ, 0x3c, !PT ;  /* 0x00000000e9e97212 */ /* 0x000fe200078e3cff */
[----:B------:R-:W-:-:S10]  /*1cac0*/  IMAD.MOV.U32 R0, RZ, RZ, -0x800000 ;  /* 0xff800000ff007424 */ /* 0x000fd400078e00ff */
[----:B------:R-:W0:Y:S01]  /*1cad0*/  @P0 MUFU.LG2 R4, R12 ;  /* 0x0000000c00040308 */ /* 0x000e220000000c00 */
[----:B------:R-:W-:Y:S01]  /*1cae0*/  @P0 FMUL.FTZ R2, R9, 0.69314718246459960938 ;  /* 0x3f31721809020820 */ /* 0x000fe20000410000 */
[----:B-1----:R-:W-:-:S04]  /*1caf0*/  @P3 FMUL.FTZ R9, R8, 0.69314718246459960938 ;  /* 0x3f31721808093820 */ /* 0x002fc80000410000 */
[----:B------:R-:W-:Y:S02]  /*1cb00*/  @P3 FFMA.FTZ R0, R14, R92, R9 ;  /* 0x0000005c0e003223 */ /* 0x000fe40000010009 */
[----:B------:R-:W1:Y:S01]  /*1cb10*/  @P0 MUFU.RCP R93, R12 ;  /* 0x0000000c005d0308 */ /* 0x000e620000001000 */
[----:B0-----:R-:W-:-:S04]  /*1cb20*/  @P0 FMUL.FTZ R5, R4, 0.69314718246459960938 ;  /* 0x3f31721804050820 */ /* 0x001fc80000410000 */
[----:B------:R-:W-:Y:S01]  /*1cb30*/  @P0 FFMA.FTZ R3, R2, R7, R5 ;  /* 0x0000000702030223 */ /* 0x000fe20000010005 */
[----:B------:R-:W-:Y:S01]  /*1cb40*/  PLOP3.LUT P0, PT, PT, PT, PT, 0x8, 0x0 ;  /* 0x000000000000781c */ /* 0x000fe20003f0e170 */
[----:B------:R-:W-:Y:S02]  /*1cb50*/  WARPGROUP.DEPBAR.LE gsb0, 0x0 ;  /* 0x00008000000079c5 */ /* 0x000fe40000010000 */
[----:B------:R-:W-:-:S06]  /*1cb60*/  WARPGROUP.ARRIVE ;  /* 0x00000000000079c5 */ /* 0x000fcc0000000000 */
[----:B------:R-:W-:Y:S03]  /*1cb70*/  HGMMA.64x128x16.F32 R24, R216, gdesc[UR4].tnspB, R24, gsb0 ;  /* 0x41e00004d8187df0 */ /* 0x000fe60008000818 */
[----:B------:R-:W-:Y:S02]  /*1cb80*/  WARPGROUP.DEPBAR.LE gsb0, 0x0 ;  /* 0x00008000000079c5 */ /* 0x000fe40000010000 */
[----:B------:R0:W-:Y:S01]  /*1cb90*/  @!P1 SYNCS.ARRIVE.TRANS64.RED.A1T0 RZ, [R10+URZ], RZ ;  /* 0x000000ff0aff99a7 */ /* 0x0001e2000810043f */
[-C--:B-1----:R-:W-:Y:S01]  /*1cba0*/  FMUL.FTZ R20, R24, R93.reuse ;  /* 0x0000005d18147220 */ /* 0x082fe20000410000 */
        /* <DEDUP_REMOVED lines=62> */
[----:B0-----:R-:W-:-:S07]  /*1cf90*/  FMUL.FTZ R87, R87, R6 ;  /* 0x0000000657577220 */ /* 0x001fce0000410000 */
.L_x_554:
[----:B------:R-:W-:Y:S05]  /*1cfa0*/  WARPSYNC.ALL ;  /* 0x0000000000007948 */ /* 0x000fea0003800000 */
[----:B------:R-:W0:Y:S08]  /*1cfb0*/  S2UR UR5, SR_CgaCtaId ;  /* 0x00000000000579c3 */ /* 0x000e300000008800 */
[----:B------:R-:W-:Y:S06]  /*1cfc0*/  BAR.SYNC.DEFER_BLOCKING 0x5, 0x180 ;  /* 0x0146000000007b1d */ /* 0x000fec0000010000 */
[----:B------:R-:W-:Y:S01]  /*1cfd0*/  UMOV UR4, 0x400 ;  /* 0x0000040000047882 */ /* 0x000fe20000000000 */
[----:B------:R-:W-:Y:S01]  /*1cfe0*/  BSSY B0, `(.L_x_615) ;  /* 0x0000336000007945 */ /* 0x000fe20003800000 */
[----:B0-----:R-:W-:-:S06]  /*1cff0*/  ULEA UR4, UR5, UR4, 0x18 ;  /* 0x0000000405047291 */ /* 0x001fcc000f8ec03f */
[----:B------:R-:W-:-:S05]  /*1d000*/  IMAD.U32 R2, RZ, RZ, UR4 ;  /* 0x00000004ff027e24 */ /* 0x000fca000f8e00ff */
[----:B------:R0:W1:Y:S01]  /*1d010*/  LDS.128 R148, [R2+0x348d0] ;  /* 0x0348d00002947984 */ /* 0x0000620000000c00 */
[----:B------:R-:W-:Y:S06]  /*1d020*/  BAR.ARV 0x4, 0x180 ;  /* 0x0106000000007b1d */ /* 0x000fec0000002000 */
[----:B------:R-:W-:Y:S05]  /*1d030*/  @P0 BRA `(.L_x_616) ;  /* 0x0000002400600947 */ /* 0x000fea0003800000 */
[----:B------:R-:W2:Y:S01]  /*1d040*/  LDL R4, [R1+0x98] ;  /* 0x0000980001047983 */ /* 0x000ea20000100800 */
[----:B------:R-:W-:-:S03]  /*1d050*/  ULDC UR4, c[0x0][0xad4] ;  /* 0x0002b50000047ab9 */ /* 0x000fc60000000800 */
[----:B------:R-:W3:Y:S04]  /*1d060*/  LDL.LU R32, [R1+0x70] ;  /* 0x0000700001207983 */ /* 0x000ee80000300800 */
[----:B------:R-:W4:Y:S01]  /*1d070*/  LDL R108, [R1+0x60] ;  /* 0x00006000016c7983 */ /* 0x000f220000100800 */
[----:B------:R-:W0:Y:S01]  /*1d080*/  S2R R5, SR_SWINHI ;  /* 0x0000000000057919 */ /* 0x000e220000002f00 */
[----:B------:R-:W-:Y:S02]  /*1d090*/  MOV R98, R2 ;  /* 0x0000000200627202 */ /* 0x000fe40000000f00 */
[----:B0-----:R-:W-:-:S03]  /*1d0a0*/  MOV R99, R5 ;  /* 0x0000000500637202 */ /* 0x001fc60000000f00 */
[----:B--2---:R-:W-:-:S03]  /*1d0b0*/  IMAD.WIDE R8, R4, 0x2, R98 ;  /* 0x0000000204087825 */ /* 0x004fc600078e0262 */
[C---:B------:R-:W-:Y:S02]  /*1d0c0*/  IADD3 R105, P5, R8.reuse, 0x4060, RZ ;  /* 0x0000406008697810 */ /* 0x040fe40007fbe0ff */
[----:B------:R-:W-:Y:S02]  /*1d0d0*/  IADD3 R33, P0, R8, 0x60, RZ ;  /* 0x0000006008217810 */ /* 0x000fe40007f1e0ff */
[----:B------:R-:W-:-:S03]  /*1d0e0*/  LOP3.LUT R10, R105, 0x380, RZ, 0xc0, !PT ;  /* 0x00000380690a7812 */ /* 0x000fc600078ec0ff */
[----:B------:R-:W-:Y:S01]  /*1d0f0*/  IMAD.X R5, RZ, RZ, R9, P0 ;  /* 0x000000ffff057224 */ /* 0x000fe200000e0609 */
[----:B------:R-:W-:Y:S02]  /*1d100*/  SHF.R.U64 R10, R10, 0x3, RZ ;  /* 0x000000030a0a7819 */ /* 0x000fe400000012ff */
[----:B---3--:R-:W-:Y:S02]  /*1d110*/  ISETP.NE.AND P0, PT, R32, RZ, PT ;  /* 0x000000ff2000720c */ /* 0x008fe40003f05270 */
[----:B------:R-:W-:Y:S02]  /*1d120*/  IADD3 R101, P3, R8, 0x4020, RZ ;  /* 0x0000402008657810 */ /* 0x000fe40007f7e0ff */
[----:B------:R-:W-:Y:S02]  /*1d130*/  LOP3.LUT R24, R10, R105, RZ, 0x3c, !PT ;  /* 0x000000690a187212 */ /* 0x000fe400078e3cff */
[----:B------:R-:W-:Y:S02]  /*1d140*/  IADD3 R103, P4, R8, 0x4040, RZ ;  /* 0x0000404008677810 */ /* 0x000fe40007f9e0ff */
[----:B------:R-:W-:Y:S01]  /*1d150*/  SEL R105, R32, UR4, P0 ;  /* 0x0000000420697c07 */ /* 0x000fe20008000000 */
[----:B------:R-:W-:Y:S05]  /*1d160*/  WARPSYNC.ALL ;  /* 0x0000000000007948 */ /* 0x000fea0003800000 */
[----:B------:R-:W-:-:S02]  /*1d170*/  LOP3.LUT R4, R101, 0x380, RZ, 0xc0, !PT ;  /* 0x0000038065047812 */ /* 0x000fc400078ec0ff */
[----:B------:R-:W-:Y:S02]  /*1d180*/  LOP3.LUT R6, R103, 0x380, RZ, 0xc0, !PT ;  /* 0x0000038067067812 */ /* 0x000fe400078ec0ff */
[----:B------:R-:W-:Y:S01]  /*1d190*/  IADD3 R35, P2, R8, 0x4000, RZ ;  /* 0x0000400008237810 */ /* 0x000fe20007f5e0ff */
[--C-:B------:R-:W-:Y:S01]  /*1d1a0*/  IMAD.X R25, RZ, RZ, R9.reuse, P5 ;  /* 0x000000ffff197224 */ /* 0x100fe200028e0609 */
[----:B------:R-:W-:Y:S02]  /*1d1b0*/  SHF.R.U64 R4, R4, 0x3, RZ ;  /* 0x0000000304047819 */ /* 0x000fe400000012ff */
[C---:B------:R-:W-:Y:S02]  /*1d1c0*/  IADD3 R11, P1, R8.reuse, 0x20, RZ ;  /* 0x00000020080b7810 */ /* 0x040fe40007f3e0ff */
[----:B------:R-:W-:Y:S02]  /*1d1d0*/  LOP3.LUT R7, R8, 0x380, RZ, 0xc0, !PT ;  /* 0x0000038008077812 */ /* 0x000fe400078ec0ff */
[----:B------:R-:W-:Y:S01]  /*1d1e0*/  LOP3.LUT R10, R33, 0x380, RZ, 0xc0, !PT ;  /* 0x00000380210a7812 */ /* 0x000fe200078ec0ff */
[--C-:B------:R-:W-:Y:S01]  /*1d1f0*/  IMAD.X R27, RZ, RZ, R9.reuse, P4 ;  /* 0x000000ffff1b7224 */ /* 0x100fe200020e0609 */
[----:B------:R-:W-:Y:S01]  /*1d200*/  SHF.R.U64 R6, R6, 0x3, RZ ;  /* 0x0000000306067819 */ /* 0x000fe200000012ff */
[----:B------:R-:W-:Y:S01]  /*1d210*/  IMAD.X R29, RZ, RZ, R9, P3 ;  /* 0x000000ffff1d7224 */ /* 0x000fe200018e0609 */
[----:B------:R-:W-:Y:S01]  /*1d220*/  IADD3 R31, P5, R8, 0x40, RZ ;  /* 0x00000040081f7810 */ /* 0x000fe20007fbe0ff */
[----:B------:R-:W-:Y:S01]  /*1d230*/  ULDC.64 UR6, c[0x0][0xc08] ;  /* 0x0003020000067ab9 */ /* 0x000fe20000000a00 */
[----:B------:R-:W-:Y:S01]  /*1d240*/  LOP3.LUT R28, R4, R101, RZ, 0x3c, !PT ;  /* 0x00000065041c7212 */ /* 0x000fe200078e3cff */
[----:B----4-:R-:W-:Y:S01]  /*1d250*/  IMAD.SHL.U32 R107, R108, 0x4, RZ ;  /* 0x000000046c6b7824 */ /* 0x010fe200078e00ff */
[----:B------:R-:W-:Y:S01]  /*1d260*/  LOP3.LUT R12, R35, 0x380, RZ, 0xc0, !PT ;  /* 0x00000380230c7812 */ /* 0x000fe200078ec0ff */
[----:B------:R-:W-:Y:S01]  /*1d270*/  ULDC.64 UR4, c[0x0][0xc00] ;  /* 0x0003000000047ab9 */ /* 0x000fe20000000a00 */
[----:B------:R-:W-:-:S02]  /*1d280*/  LOP3.LUT R4, R11, 0x380, RZ, 0xc0, !PT ;  /* 0x000003800b047812 */ /* 0x000fc400078ec0ff */
[----:B------:R-:W-:Y:S02]  /*1d290*/  SHF.R.U64 R7, R7, 0x3, RZ ;  /* 0x0000000307077819 */ /* 0x000fe400000012ff */
[----:B------:R-:W-:Y:S02]  /*1d2a0*/  LOP3.LUT R26, R6, R103, RZ, 0x3c, !PT ;  /* 0x00000067061a7212 */ /* 0x000fe400078e3cff */
[----:B------:R-:W-:Y:S02]  /*1d2b0*/  LOP3.LUT R6, R31, 0x380, RZ, 0xc0, !PT ;  /* 0x000003801f067812 */ /* 0x000fe400078ec0ff */
[----:B------:R-:W-:Y:S02]  /*1d2c0*/  SHF.R.U64 R12, R12, 0x3, RZ ;  /* 0x000000030c0c7819 */ /* 0x000fe400000012ff */
[----:B------:R-:W-:Y:S02]  /*1d2d0*/  SHF.R.U64 R4, R4, 0x3, RZ ;  /* 0x0000000304047819 */ /* 0x000fe400000012ff */
[----:B------:R-:W-:-:S02]  /*1d2e0*/  LOP3.LUT R8, R7, R8, RZ, 0x3c, !PT ;  /* 0x0000000807087212 */ /* 0x000fc400078e3cff */
[----:B------:R-:W-:Y:S02]  /*1d2f0*/  SHF.R.U64 R10, R10, 0x3, RZ ;  /* 0x000000030a0a7819 */ /* 0x000fe400000012ff */
[----:B------:R-:W-:Y:S02]  /*1d300*/  SHF.R.U64 R6, R6, 0x3, RZ ;  /* 0x0000000306067819 */ /* 0x000fe400000012ff */
[----:B------:R-:W-:Y:S01]  /*1d310*/  LOP3.LUT R14, R12, R35, RZ, 0x3c, !PT ;  /* 0x000000230c0e7212 */ /* 0x000fe200078e3cff */
[--C-:B------:R-:W-:Y:S01]  /*1d320*/  IMAD.X R15, RZ, RZ, R9.reuse, P2 ;  /* 0x000000ffff0f7224 */ /* 0x100fe200010e0609 */
[----:B------:R-:W-:Y:S01]  /*1d330*/  LOP3.LUT R12, R4, R11, RZ, 0x3c, !PT ;  /* 0x0000000b040c7212 */ /* 0x000fe200078e3cff */
[----:B------:R-:W-:Y:S01]  /*1d340*/  IMAD.X R7, RZ, RZ, R9, P5 ;  /* 0x000000ffff077224 */ /* 0x000fe200028e0609 */
[----:B------:R-:W-:Y:S02]  /*1d350*/  IADD3.X R13, RZ, R9, RZ, P1, !PT ;  /* 0x00000009ff0d7210 */ /* 0x000fe40000ffe4ff */
[----:B------:R-:W-:-:S02]  /*1d360*/  LOP3.LUT R4, R10, R33, RZ, 0x3c, !PT ;  /* 0x000000210a047212 */ /* 0x000fc400078e3cff */
[----:B------:R-:W-:Y:S02]  /*1d370*/  MOV R30, R8 ;  /* 0x00000008001e7202 */ /* 0x000fe40000000f00 */
[----:B------:R-:W-:Y:S02]  /*1d380*/  LOP3.LUT R6, R6, R31, RZ, 0x3c, !PT ;  /* 0x0000001f06067212 */ /* 0x000fe400078e3cff */
[----:B------:R-:W-:Y:S02]  /*1d390*/  F2FP.F16.F32.PACK_AB R8, R21, R20 ;  /* 0x000000141508723e */ /* 0x000fe400000000ff */
[----:B------:R-:W-:Y:S02]  /*1d3a0*/  F2FP.F16.F32.PACK_AB R9, R85, R84 ;  /* 0x000000545509723e */ /* 0x000fe400000000ff */
[----:B------:R-:W-:Y:S02]  /*1d3b0*/  F2FP.F16.F32.PACK_AB R10, R89, R88 ;  /* 0x00000058590a723e */ /* 0x000fe400000000ff */
[----:B------:R-:W-:Y:S01]  /*1d3c0*/  F2FP.F16.F32.PACK_AB R11, R95, R94 ;  /* 0x0000005e5f0b723e */ /* 0x000fe200000000ff */
[----:B------:R-:W-:Y:S01]  /*1d3d0*/  BAR.SYNC.DEFER_BLOCKING 0x1, 0x100 ;  /* 0x0044000000007b1d */ /* 0x000fe20000010000 */
[----:B------:R-:W-:-:S02]  /*1d3e0*/  MOV R35, R4 ;  /* 0x0000000400237202 */ /* 0x000fc40000000f00 */
[----:B------:R-:W-:Y:S02]  /*1d3f0*/  MOV R33, R6 ;  /* 0x0000000600217202 */ /* 0x000fe40000000f00 */
[----:B------:R-:W-:Y:S02]  /*1d400*/  MOV R100, R12 ;  /* 0x0000000c00647202 */ /* 0x000fe40000000f00 */
[----:B------:R-:W-:Y:S02]  /*1d410*/  F2FP.F16.F32.PACK_AB R4, R91, R90 ;  /* 0x0000005a5b04723e */ /* 0x000fe400000000ff */
[----:B------:R-:W-:Y:S02]  /*1d420*/  F2FP.F16.F32.PACK_AB R5, R97, R96 ;  /* 0x000000606105723e */ /* 0x000fe400000000ff */
[----:B------:R-:W-:Y:S02]  /*1d430*/  F2FP.F16.F32.PACK_AB R6, R37, R36 ;  /* 0x000000242506723e */ /* 0x000fe400000000ff */
[----:B------:R-:W-:-:S02]  /*1d440*/  F2FP.F16.F32.PACK_AB R7, R39, R38 ;  /* 0x000000262707723e */ /* 0x000fc400000000ff */
[----:B------:R-:W-:Y:S02]  /*1d450*/  MOV R34, R14 ;  /* 0x0000000e00227202 */ /* 0x000fe40000000f00 */
[----:B------:R-:W-:Y:S02]  /*1d460*/  MOV R102, R24 ;  /* 0x0000001800667202 */ /* 0x000fe40000000f00 */
[----:B------:R-:W-:Y:S02]  /*1d470*/  MOV R103, R26 ;  /* 0x0000001a00677202 */ /* 0x000fe40000000f00 */
[----:B------:R-:W-:Y:S01]  /*1d480*/  F2FP.F16.F32.PACK_AB R12, R49, R48 ;  /* 0x00000030310c723e */ /* 0x000fe200000000ff */
[----:B------:R0:W-:Y:S01]  /*1d490*/  STSM.16.M88.4 [R30], R8 ;  /* 0x000000081e007844 */ /* 0x0001e20000000200 */
[----:B------:R-:W-:Y:S02]  /*1d4a0*/  F2FP.F16.F32.PACK_AB R13, R51, R50 ;  /* 0x00000032330d723e */ /* 0x000fe400000000ff */
[----:B------:R-:W-:-:S02]  /*1d4b0*/  F2FP.F16.F32.PACK_AB R14, R53, R52 ;  /* 0x00000034350e723e */ /* 0x000fc400000000ff */
[----:B------:R-:W-:Y:S02]  /*1d4c0*/  F2FP.F16.F32.PACK_AB R15, R55, R54 ;  /* 0x00000036370f723e */ /* 0x000fe400000000ff */
[----:B------:R-:W-:Y:S02]  /*1d4d0*/  F2FP.F16.F32.PACK_AB R24, R57, R56 ;  /* 0x000000383918723e */ /* 0x000fe400000000ff */
[----:B------:R-:W-:Y:S02]  /*1d4e0*/  F2FP.F16.F32.PACK_AB R25, R59, R58 ;  /* 0x0000003a3b19723e */ /* 0x000fe400000000ff */
[----:B------:R-:W-:Y:S02]  /*1d4f0*/  F2FP.F16.F32.PACK_AB R26, R61, R60 ;  /* 0x0000003c3d1a723e */ /* 0x000fe400000000ff */
[----:B------:R-:W-:Y:S02]  /*1d500*/  F2FP.F16.F32.PACK_AB R27, R63, R62 ;  /* 0x0000003e3f1b723e */ /* 0x000fe400000000ff */
[----:B0-----:R-:W-:-:S02]  /*1d510*/  F2FP.F16.F32.PACK_AB R8, R41, R40 ;  /* 0x000000282908723e */ /* 0x001fc400000000ff */
[----:B------:R-:W-:Y:S02]  /*1d520*/  F2FP.F16.F32.PACK_AB R9, R43, R42 ;  /* 0x0000002a2b09723e */ /* 0x000fe400000000ff */
[----:B------:R-:W-:Y:S02]  /*1d530*/  F2FP.F16.F32.PACK_AB R10, R45, R44 ;  /* 0x0000002c2d0a723e */ /* 0x000fe400000000ff */
[----:B------:R-:W-:Y:S01]  /*1d540*/  F2FP.F16.F32.PACK_AB R11, R47, R46 ;  /* 0x0000002e2f0b723e */ /* 0x000fe200000000ff */
[----:B------:R0:W-:Y:S01]  /*1d550*/  STSM.16.M88.4 [R100], R4 ;  /* 0x0000000464007844 */ /* 0x0001e20000000200 */
[----:B------:R-:W-:-:S03]  /*1d560*/  MOV R104, R28 ;  /* 0x0000001c00687202 */ /* 0x000fc60000000f00 */
[----:B------:R2:W-:Y:S01]  /*1d570*/  STSM.16.M88.4 [R33], R8 ;  /* 0x0000000821007844 */ /* 0x0005e20000000200 */
[----:B------:R-:W-:Y:S02]  /*1d580*/  F2FP.F16.F32.PACK_AB R28, R65, R64 ;  /* 0x00000040411c723e */ /* 0x000fe400000000ff */
[----:B------:R-:W-:Y:S01]  /*1d590*/  F2FP.F16.F32.PACK_AB R29, R67, R66 ;  /* 0x00000042431d723e */ /* 0x000fe200000000ff */
[----:B------:R3:W-:Y:S01]  /*1d5a0*/  STSM.16.M88.4 [R35], R12 ;  /* 0x0000000c23007844 */ /* 0x0007e20000000200 */
[----:B------:R-:W-:Y:S02]  /*1d5b0*/  F2FP.F16.F32.PACK_AB R30, R69, R68 ;  /* 0x00000044451e723e */ /* 0x000fe400000000ff */
[----:B------:R-:W-:Y:S01]  /*1d5c0*/  F2FP.F16.F32.PACK_AB R31, R71, R70 ;  /* 0x00000046471f723e */ /* 0x000fe200000000ff */
[----:B------:R4:W-:Y:S01]  /*1d5d0*/  STSM.16.M88.4 [R34], R24 ;  /* 0x0000001822007844 */ /* 0x0009e20000000200 */
[----:B------:R-:W-:Y:S02]  /*1d5e0*/  F2FP.F16.F32.PACK_AB R32, R73, R72 ;  /* 0x000000484920723e */ /* 0x000fe400000000ff */
[----:B0-----:R-:W-:-:S02]  /*1d5f0*/  F2FP.F16.F32.PACK_AB R4, R81, R80 ;  /* 0x000000505104723e */ /* 0x001fc400000000ff */
[----:B------:R-:W-:Y:S02]  /*1d600*/  F2FP.F16.F32.PACK_AB R5, R83, R82 ;  /* 0x000000525305723e */ /* 0x000fe400000000ff */
[----:B--2---:R-:W-:Y:S02]  /*1d610*/  F2FP.F16.F32.PACK_AB R33, R75, R74 ;  /* 0x0000004a4b21723e */ /* 0x004fe400000000ff */
[----:B------:R-:W-:Y:S02]  /*1d620*/  F2FP.F16.F32.PACK_AB R6, R93, R92 ;  /* 0x0000005c5d06723e */ /* 0x000fe400000000ff */
[----:B---3--:R-:W-:Y:S02]  /*1d630*/  F2FP.F16.F32.PACK_AB R35, R79, R78 ;  /* 0x0000004e4f23723e */ /* 0x008fe400000000ff */
[----:B------:R-:W-:Y:S02]  /*1d640*/  F2FP.F16.F32.PACK_AB R7, R87, R86 ;  /* 0x000000565707723e */ /* 0x000fe400000000ff */
[----:B----4-:R-:W-:Y:S01]  /*1d650*/  F2FP.F16.F32.PACK_AB R34, R77, R76 ;  /* 0x0000004c4d22723e */ /* 0x010fe200000000ff */
[----:B------:R-:W-:Y:S01]  /*1d660*/  STSM.16.M88.4 [R104], R28 ;  /* 0x0000001c68007844 */ /* 0x000fe20000000200 */
[----:B------:R-:W-:-:S03]  /*1d670*/  ISETP.GT.AND P2, PT, R105, 0x1, PT ;  /* 0x000000016900780c */ /* 0x000fc60003f44270 */
[----:B------:R-:W-:Y:S04]  /*1d680*/  STSM.16.M88.4 [R103], R32 ;  /* 0x0000002067007844 */ /* 0x000fe80000000200 */
[----:B------:R0:W-:Y:S01]  /*1d690*/  STSM.16.M88.4 [R102], R4 ;  /* 0x0000000466007844 */ /* 0x0001e20000000200 */
[----:B------:R-:W-:Y:S01]  /*1d6a0*/  BAR.SYNC.DEFER_BLOCKING 0x1, 0x100 ;  /* 0x0044000000007b1d */ /* 0x000fe20000010000 */
[----:B------:R-:W-:Y:S02]  /*1d6b0*/  ISETP.NE.U32.AND P3, PT, RZ, UR6, PT ;  /* 0x00000006ff007c0c */ /* 0x000fe4000bf65070 */
[----:B0-----:R-:W-:-:S04]  /*1d6c0*/  MOV R6, 0x9b8 ;  /* 0x000009b800067802 */ /* 0x001fc80000000f00 */
[----:B------:R-:W-:Y:S02]  /*1d6d0*/  SEL R6, R6, 0x978, P2 ;  /* 0x0000097806067807 */ /* 0x000fe40001000000 */
[----:B------:R-:W-:Y:S02]  /*1d6e0*/  ISETP.NE.AND.EX P3, PT, RZ, UR7, PT, P3 ;  /* 0x00000007ff007c0c */ /* 0x000fe4000bf65330 */
[----:B------:R0:W2:Y:S01]  /*1d6f0*/  LDC.64 R24, c[0x0][R6+0x220] ;  /* 0x0000880006187b82 */ /* 0x0000a20000000a00 */
[----:B------:R-:W-:-:S07]  /*1d700*/  SHF.R.S32.HI R106, RZ, 0x1f, R108 ;  /* 0x0000001fff6a7819 */ /* 0x000fce000001146c */
[----:B------:R0:W3:Y:S08]  /*1d710*/  LDC.64 R12, c[0x0][R6+0x218] ;  /* 0x00008600060c7b82 */ /* 0x0000f00000000a00 */
[----:B------:R0:W4:Y:S01]  /*1d720*/  LDC.64 R14, c[0x0][R6+0x228] ;  /* 0x00008a00060e7b82 */ /* 0x0001220000000a00 */
[----:B------:R-:W-:Y:S02]  /*1d730*/  SHF.L.U64.HI R8, R108, 0x2, R106 ;  /* 0x000000026c087819 */ /* 0x000fe4000001026a */
[----:B------:R-:W-:-:S04]  /*1d740*/  IADD3 R100, P1, R107, UR4, RZ ;  /* 0x000000046b647c10 */ /* 0x000fc8000ff3e0ff */
[----:B------:R-:W-:Y:S02]  /*1d750*/  IADD3.X R101, R8, UR5, RZ, P1, !PT ;  /* 0x0000000508657c10 */ /* 0x000fe40008ffe4ff */
[----:B------:R-:W-:-:S04]  /*1d760*/  @P3 IADD3 R26, P1, R107, UR6, RZ ;  /* 0x000000066b1a3c10 */ /* 0x000fc8000ff3e0ff */
[----:B------:R-:W-:Y:S02]  /*1d770*/  @P3 IADD3.X R27, R8, UR7, RZ, P1, !PT ;  /* 0x00000007081b3c10 */ /* 0x000fe40008ffe4ff */
[----:B------:R-:W1:Y:S01]  /*1d780*/  LDC R8, c[0x0][0xbe8] ;  /* 0x0002fa00ff087b82 */ /* 0x000e620000000800 */
[----:B------:R-:W-:-:S04]  /*1d790*/  ISETP.NE.U32.AND P0, PT, RZ, UR4, PT ;  /* 0x00000004ff007c0c */ /* 0x000fc8000bf05070 */
[----:B------:R-:W-:Y:S01]  /*1d7a0*/  ISETP.NE.AND.EX P0, PT, RZ, UR5, PT, P0 ;  /* 0x00000005ff007c0c */ /* 0x000fe2000bf05300 */
[----:B------:R-:W-:Y:S01]  /*1d7b0*/  ULDC UR6, c[0x0][0xa88] ;  /* 0x0002a20000067ab9 */ /* 0x000fe20000000800 */
[----:B------:R-:W-:Y:S02]  /*1d7c0*/  IMAD.MOV.U32 R11, RZ, RZ, RZ ;  /* 0x000000ffff0b7224 */ /* 0x000fe400078e00ff */
[----:B------:R-:W-:Y:S01]  /*1d7d0*/  IMAD.U32 R9, RZ, RZ, UR6 ;  /* 0x00000006ff097e24 */ /* 0x000fe2000f8e00ff */
[----:B------:R-:W-:-:S05]  /*1d7e0*/  ULDC.64 UR8, c[0x0][0x208] ;  /* 0x0000820000087ab9 */ /* 0x000fca0000000a00 */
[----:B------:R0:W5:Y:S04]  /*1d7f0*/  @P3 LDG.E R9, desc[UR8][R26.64] ;  /* 0x000000081a093981 */ /* 0x000168000c1e1900 */
[----:B------:R0:W5:Y:S01]  /*1d800*/  @P0 LDG.E R11, desc[UR8][R100.64] ;  /* 0x00000008640b0981 */ /* 0x000162000c1e1900 */
[----:B-1----:R-:W-:Y:S01]  /*1d810*/  ISETP.NE.AND P1, PT, R8, 0x1, PT ;  /* 0x000000010800780c */ /* 0x002fe20003f25270 */
[----:B0-234-:R-:W-:-:S12]  /*1d820*/  @P3 BRA `(.L_x_617) ;  /* 0x0000000000143947 */ /* 0x01dfd80003800000 */
[----:B------:R-:W-:Y:S05]  /*1d830*/  @!P0 BRA `(.L_x_617) ;  /* 0x0000000000108947 */ /* 0x000fea0003800000 */
[----:B------:R-:W-:Y:S02]  /*1d840*/  ULDC.64 UR6, c[0x0][0x208] ;  /* 0x0000820000067ab9 */ /* 0x000fe40000000a00 */
[----:B------:R-:W2:Y:S04]  /*1d850*/  LDG.E R4, desc[UR6][R100.64] ;  /* 0x0000000664047981 */ /* 0x000ea8000c1e1900 */
[----:B-----5:R-:W2:Y:S02]  /*1d860*/  LDG.E R9, desc[UR6][R100.64+0x4] ;  /* 0x0000040664097981 */ /* 0x020ea4000c1e1900 */
[----:B--2---:R-:W-:-:S07]  /*1d870*/  IMAD.IADD R9, R9, 0x1, -R4 ;  /* 0x0000000109097824 */ /* 0x004fce00078e0a04 */
.L_x_617:
[----:B------:R-:W2:Y:S04]  /*1d880*/  LDL R102, [R1+0x6c] ;  /* 0x00006c0001667983 */ /* 0x000ea80000100800 */
[----:B------:R-:W3:Y:S04]  /*1d890*/  LDL R28, [R1+0x94] ;  /* 0x00009400011c7983 */ /* 0x000ee80000100800 */
[----:B------:R-:W3:Y:S04]  /*1d8a0*/  LDL R103, [R1+0x7c] ;  /* 0x00007c0001677983 */ /* 0x000ee80000100800 */
[----:B------:R-:W4:Y:S01]  /*1d8b0*/  LDL R100, [R1+0x80] ;  /* 0x0000800001647983 */ /* 0x000f220000100800 */
[----:B------:R-:W0:Y:S03]  /*1d8c0*/  LDC.64 R6, c[0x0][R6+0x210] ;  /* 0x0000840006067b82 */ /* 0x000e260000000a00 */
[----:B------:R-:W4:Y:S01]  /*1d8d0*/  LDL R30, [R1+0x90] ;  /* 0x00009000011e7983 */ /* 0x000f220000100800 */
[----:B------:R-:W-:-:S04]  /*1d8e0*/  ISETP.NE.U32.AND P0, PT, RZ, UR4, PT ;  /* 0x00000004ff007c0c */ /* 0x000fc8000bf05070 */
[----:B------:R-:W1:Y:S01]  /*1d8f0*/  @P1 LDC R26, c[0x0][0xbec] ;  /* 0x0002fb00ff1a1b82 */ /* 0x000e620000000800 */
[----:B------:R-:W-:-:S04]  /*1d900*/  ISETP.NE.AND.EX P0, PT, RZ, UR5, PT, P0 ;  /* 0x00000005ff007c0c */ /* 0x000fc8000bf05300 */
[----:B------:R-:W-:-:S03]  /*1d910*/  SEL R10, R108, RZ, !P0 ;  /* 0x000000ff6c0a7207 */ /* 0x000fc60004000000 */
[----:B------:R-:W0:Y:S01]  /*1d920*/  @P1 LDC R33, c[0x0][0xbf0] ;  /* 0x0002fc00ff211b82 */ /* 0x000e220000000800 */
[----:B------:R-:W-:-:S07]  /*1d930*/  SEL R27, R106, RZ, !P0 ;  /* 0x000000ff6a1b7207 */ /* 0x000fce0004000000 */
[----:B------:R-:W1:Y:S01]  /*1d940*/  LDC.64 R4, c[0x0][0xba8] ;  /* 0x0002ea00ff047b82 */ /* 0x000e620000000a00 */
[-C--:B------:R-:W-:Y:S01]  /*1d950*/  IMAD R25, R25, R10.reuse, RZ ;  /* 0x0000000a19197224 */ /* 0x080fe200078e02ff */
[----:B------:R-:W0:Y:S03]  /*1d960*/  S2R R32, SR_TID.X ;  /* 0x0000000000207919 */ /* 0x000e260000002100 */
[C---:B------:R-:W-:Y:S02]  /*1d970*/  IMAD R31, R24.reuse, R27, R25 ;  /* 0x0000001b181f7224 */ /* 0x040fe400078e0219 */
[----:B------:R-:W-:-:S04]  /*1d980*/  IMAD.WIDE.U32 R24, R24, R10, RZ ;  /* 0x0000000a18187225 */ /* 0x000fc800078e00ff */
[----:B------:R-:W-:Y:S01]  /*1d990*/  IMAD.IADD R31, R25, 0x1, R31 ;  /* 0x00000001191f7824 */ /* 0x000fe200078e021f */
[----:B-1----:R-:W1:Y:S08]  /*1d9a0*/  @!P2 LDC R4, c[0x0][0xb50] ;  /* 0x0002d400ff04ab82 */ /* 0x002e700000000800 */
[----:B------:R-:W1:Y:S01]  /*1d9b0*/  @!P2 LDC R5, c[0x0][0xb54] ;  /* 0x0002d500ff05ab82 */ /* 0x000e620000000800 */
[----:B0-----:R-:W-:-:S02]  /*1d9c0*/  VIADD R32, R32, 0xffffff80 ;  /* 0xffffff8020207836 */ /* 0x001fc40000000000 */
[----:B-----5:R-:W-:Y:S01]  /*1d9d0*/  IMAD R9, R9, R8, RZ ;  /* 0x0000000809097224 */ /* 0x020fe200078e02ff */
[----:B------:R-:W-:Y:S01]  /*1d9e0*/  ULDC.64 UR6, c[0x0][0x208] ;  /* 0x0000820000067ab9 */ /* 0x000fe20000000a00 */
[-C--:B--2---:R-:W-:Y:S02]  /*1d9f0*/  IMAD R29, R13, R102.reuse, RZ ;  /* 0x000000660d1d7224 */ /* 0x084fe400078e02ff */
[----:B------:R-:W-:-:S04]  /*1da00*/  IMAD.WIDE.U32 R12, R12, R102, RZ ;  /* 0x000000660c0c7225 */ /* 0x000fc800078e00ff */
[----:B---3--:R-:W-:Y:S01]  /*1da10*/  IMAD R101, R103, 0x80, R28 ;  /* 0x0000008067657824 */ /* 0x008fe200078e021c */
[----:B------:R-:W-:-:S03]  /*1da20*/  IADD3 R25, P0, P3, R24, R12, R11 ;  /* 0x0000000c18197210 */ /* 0x000fc60007b1e00b */
[----:B------:R-:W-:Y:S01]  /*1da30*/  @P1 IMAD.HI.U32 R24, R101, R26, RZ ;  /* 0x0000001a65181227 */ /* 0x000fe200078e00ff */
[----:B----4-:R-:W-:-:S03]  /*1da40*/  SEL R27, R100, RZ, P2 ;  /* 0x000000ff641b7207 */ /* 0x010fc60001000000 */
[----:B------:R-:W-:Y:S02]  /*1da50*/  IMAD.IADD R35, R13, 0x1, R29 ;  /* 0x000000010d237824 */ /* 0x000fe400078e021d */
[----:B------:R-:W-:Y:S01]  /*1da60*/  IMAD.MOV.U32 R13, RZ, RZ, R101 ;  /* 0x000000ffff0d7224 */ /* 0x000fe200078e0065 */
[----:B------:R-:W-:Y:S01]  /*1da70*/  @P1 SHF.R.U32.HI R13, RZ, R33, R24 ;  /* 0x00000021ff0d1219 */ /* 0x000fe20000011618 */
[-C--:B------:R-:W-:Y:S01]  /*1da80*/  IMAD R29, R15, R27.reuse, RZ ;  /* 0x0000001b0f1d7224 */ /* 0x080fe200078e02ff */
[----:B------:R-:W-:Y:S01]  /*1da90*/  SHF.R.S32.HI R12, RZ, 0x1f, R11 ;  /* 0x0000001fff0c7819 */ /* 0x000fe2000001140b */
[----:B------:R-:W-:Y:S01]  /*1daa0*/  IMAD.WIDE.U32 R14, R14, R27, RZ ;  /* 0x0000001b0e0e7225 */ /* 0x000fe200078e00ff */
[----:B------:R-:W-:Y:S02]  /*1dab0*/  IADD3 R27, -R13, RZ, RZ ;  /* 0x000000ff0d1b7210 */ /* 0x000fe40007ffe1ff */
[----:B------:R-:W-:Y:S01]  /*1dac0*/  IADD3.X R24, R31, R35, R12, P0, P3 ;  /* 0x000000231f187210 */ /* 0x000fe200007e640c */
[----:B------:R-:W-:Y:S01]  /*1dad0*/  IMAD.IADD R29, R15, 0x1, R29 ;  /* 0x000000010f1d7824 */ /* 0x000fe200078e021d */
[----:B------:R-:W-:-:S02]  /*1dae0*/  IADD3 R14, P0, P3, R13, R25, R14 ;  /* 0x000000190d0e7210 */ /* 0x000fc40007b1e00e */
[----:B------:R-:W-:Y:S01]  /*1daf0*/  SHF.R.S32.HI R15, RZ, 0x1f, R13 ;  /* 0x0000001fff0f7819 */ /* 0x000fe2000001140d */
[----:B------:R-:W-:-:S03]  /*1db00*/  IMAD R13, R8, R27, R101 ;  /* 0x0000001b080d7224 */ /* 0x000fc600078e0265 */
[----:B------:R-:W-:Y:S01]  /*1db10*/  IADD3.X R15, R15, R24, R29, P0, P3 ;  /* 0x000000180f0f7210 */ /* 0x000fe200007e641d */
[----:B------:R-:W-:Y:S01]  /*1db20*/  IMAD R7, R7, R13, RZ ;  /* 0x0000000d07077224 */ /* 0x000fe200078e02ff */
[----:B------:R-:W-:-:S05]  /*1db30*/  SHF.R.S32.HI R25, RZ, 0x1f, R13 ;  /* 0x0000001fff197819 */ /* 0x000fca000001140d */
[C---:B------:R-:W-:Y:S02]  /*1db40*/  IMAD R25, R6.reuse, R25, R7 ;  /* 0x0000001906197224 */ /* 0x040fe400078e0207 */
[----:B------:R-:W-:Y:S01]  /*1db50*/  IMAD.WIDE.U32 R6, R6, R13, R14 ;  /* 0x0000000d06067225 */ /* 0x000fe200078e000e */
[----:B------:R-:W-:-:S03]  /*1db60*/  SHF.R.S32.HI R28, RZ, 0x1f, R32 ;  /* 0x0000001fff1c7819 */ /* 0x000fc60000011420 */
[----:B------:R-:W-:Y:S01]  /*1db70*/  IMAD.IADD R7, R7, 0x1, R25 ;  /* 0x0000000107077824 */ /* 0x000fe200078e0219 */
[----:B-1----:R-:W-:Y:S02]  /*1db80*/  LEA R13, P0, R6, R4, 0x2 ;  /* 0x00000004060d7211 */ /* 0x002fe400078010ff */
[----:B------:R-:W-:Y:S02]  /*1db90*/  LEA.HI R28, R28, R32, RZ, 0x7 ;  /* 0x000000201c1c7211 */ /* 0x000fe400078f38ff */
[----:B------:R-:W-:Y:S02]  /*1dba0*/  LEA.HI.X R7, R6, R5, R7, 0x2, P0 ;  /* 0x0000000506077211 */ /* 0x000fe400000f1407 */
[----:B------:R-:W-:Y:S01]  /*1dbb0*/  LOP3.LUT R28, R28, 0xffffff80, RZ, 0xc0, !PT ;  /* 0xffffff801c1c7812 */ /* 0x000fe200078ec0ff */
[----:B------:R-:W-:Y:S01]  /*1dbc0*/  SHFL.IDX PT, R4, R13, RZ, 0x1c1f ;  /* 0x001c1fff0d047589 */ /* 0x000fe200000e0000 */
[----:B------:R-:W-:-:S03]  /*1dbd0*/  IMAD R24, R103, 0x80, R30 ;  /* 0x0000008067187824 */ /* 0x000fc600078e021e */
[----:B------:R-:W0:Y:S01]  /*1dbe0*/  SHFL.IDX PT, R5, R7, RZ, 0x1c1f ;  /* 0x001c1fff07057589 */ /* 0x000e2200000e0000 */
[----:B------:R-:W-:-:S03]  /*1dbf0*/  IMAD.IADD R28, R32, 0x1, -R28 ;  /* 0x00000001201c7824 */ /* 0x000fc600078e0a1c */
[----:B------:R-:W-:Y:S04]  /*1dc00*/  SHFL.IDX PT, R14, R13, 0x1, 0x1c1f ;  /* 0x003c1f000d0e7f89 */ /* 0x000fe800000e0000 */
[----:B------:R-:W1:Y:S01]  /*1dc10*/  SHFL.IDX PT, R15, R7, 0x1, 0x1c1f ;  /* 0x003c1f00070f7f89 */ /* 0x000e6200000e0000 */
[----:B------:R-:W-:Y:S02]  /*1dc20*/  LOP3.LUT P0, RZ, R28, 0x3, RZ, 0xc0, !PT ;  /* 0x000000031cff7812 */ /* 0x000fe4000780c0ff */
[C---:B------:R-:W-:Y:S02]  /*1dc30*/  IADD3 R6, R24.reuse, 0x8, RZ ;  /* 0x0000000818067810 */ /* 0x040fe40007ffe0ff */
[-C--:B------:R-:W-:Y:S02]  /*1dc40*/  ISETP.GE.OR P3, PT, R24, R9.reuse, P0 ;  /* 0x000000091800720c */ /* 0x080fe40000766670 */
[----:B------:R-:W-:-:S11]  /*1dc50*/  ISETP.GE.OR P0, PT, R6, R9, P0 ;  /* 0x000000090600720c */ /* 0x000fd60000706670 */
[----:B0-----:R0:W-:Y:S04]  /*1dc60*/  @!P3 ST.E desc[UR6][R4.64], R3 ;  /* 0x000000030400b985 */ /* 0x0011e8000c101906 */
[----:B-1----:R0:W-:Y:S01]  /*1dc70*/  @!P0 ST.E desc[UR6][R14.64], R0 ;  /* 0x000000000e008985 */ /* 0x0021e2000c101906 */
[----:B------:R-:W-:Y:S05]  /*1dc80*/  @P2 BRA `(.L_x_618) ;  /* 0x0000000800d42947 */ /* 0x000fea0003800000 */
[----:B------:R-:W-:Y:S01]  /*1dc90*/  IMAD.SHL.U32 R28, R22, 0x40, RZ ;  /* 0x00000040161c7824 */ /* 0x000fe200078e00ff */
[----:B------:R-:W1:Y:S01]  /*1dca0*/  S2R R104, SR_TID.X ;  /* 0x0000000000687919 */ /* 0x000e620000002100 */
[----:B0-----:R-:W0:Y:S01]  /*1dcb0*/  @P1 LDC R15, c[0x0][0xbec] ;  /* 0x0002fb00ff0f1b82 */ /* 0x001e220000000800 */
[----:B------:R-:W-:Y:S01]  /*1dcc0*/  ULDC.64 UR4, c[0x0][0x208] ;  /* 0x0000820000047ab9 */ /* 0x000fe20000000a00 */
[----:B------:R-:W-:-:S04]  /*1dcd0*/  IMAD.IADD R3, R16, 0x1, R28 ;  /* 0x0000000110037824 */ /* 0x000fc800078e021c */
[----:B------:R-:W-:Y:S02]  /*1dce0*/  IMAD.WIDE R98, R3, 0x2, R98 ;  /* 0x0000000203627825 */ /* 0x000fe400078e0262 */
[----:B------:R-:W2:Y:S01]  /*1dcf0*/  @P1 LDC R21, c[0x0][0xbf0] ;  /* 0x0002fc00ff151b82 */ /* 0x000ea20000000800 */
[C---:B------:R-:W-:Y:S02]  /*1dd00*/  IADD3 R25, P5, R98.reuse, 0x1000, RZ ;  /* 0x0000100062197810 */ /* 0x040fe40007fbe0ff */
[----:B------:R-:W-:Y:S02]  /*1dd10*/  IADD3 R29, P0, R98, 0x2000, RZ ;  /* 0x00002000621d7810 */ /* 0x000fe40007f1e0ff */
[----:B------:R-:W-:Y:S02]  /*1dd20*/  LOP3.LUT R24, R25, 0x380, RZ, 0xc0, !PT ;  /* 0x0000038019187812 */ /* 0x000fe400078ec0ff */
[----:B------:R-:W-:Y:S02]  /*1dd30*/  LOP3.LUT R28, R29, 0x380, RZ, 0xc0, !PT ;  /* 0x000003801d1c7812 */ /* 0x000fe400078ec0ff */
[----:B------:R-:W-:-:S02]  /*1dd40*/  SHF.R.U64 R24, R24, 0x3, RZ ;  /* 0x0000000318187819 */ /* 0x000fc400000012ff */
[----:B------:R-:W-:Y:S02]  /*1dd50*/  SHF.R.U64 R28, R28, 0x3, RZ ;  /* 0x000000031c1c7819 */ /* 0x000fe400000012ff */
[----:B------:R-:W-:Y:S01]  /*1dd60*/  LOP3.LUT R24, R24, R25, RZ, 0x3c, !PT ;  /* 0x0000001918187212 */ /* 0x000fe200078e3cff */
[--C-:B------:R-:W-:Y:S01]  /*1dd70*/  IMAD.X R25, RZ, RZ, R99.reuse, P5 ;  /* 0x000000ffff197224 */ /* 0x100fe200028e0663 */
[----:B------:R-:W-:Y:S01]  /*1dd80*/  LOP3.LUT R28, R28, R29, RZ, 0x3c, !PT ;  /* 0x0000001d1c1c7212 */ /* 0x000fe200078e3cff */
[----:B------:R-:W-:Y:S01]  /*1dd90*/  IMAD.X R29, RZ, RZ, R99, P0 ;  /* 0x000000ffff1d7224 */ /* 0x000fe200000e0663 */
[C---:B------:R-:W-:Y:S02]  /*1dda0*/  IADD3 R33, P2, R98.reuse, 0x3000, RZ ;  /* 0x0000300062217810 */ /* 0x040fe40007f5e0ff */
[C---:B------:R-:W-:Y:S01]  /*1ddb0*/  IADD3 R37, P3, R98.reuse, 0x4000, RZ ;  /* 0x0000400062257810 */ /* 0x040fe20007f7e0ff */
[----:B------:R-:W5:Y:S01]  /*1ddc0*/  LD.E.128 R24, desc[UR4][R24.64] ;  /* 0x0000000418187980 */ /* 0x000f62000c101d00 */
[----:B------:R-:W-:-:S02]  /*1ddd0*/  IADD3 R41, P4, R98, 0x5000, RZ ;  /* 0x0000500062297810 */ /* 0x000fc40007f9e0ff */
[----:B------:R-:W-:Y:S01]  /*1dde0*/  IADD3 R45, P5, R98, 0x6000, RZ ;  /* 0x00006000622d7810 */ /* 0x000fe20007fbe0ff */
[----:B-1----:R-:W-:Y:S01]  /*1ddf0*/  VIADD R104, R104, 0xffffff80 ;  /* 0xffffff8068687836 */ /* 0x002fe20000000000 */
[----:B------:R-:W-:Y:S01]  /*1de00*/  IADD3 R3, P0, R98, 0x7000, RZ ;  /* 0x0000700062037810 */ /* 0x000fe20007f1e0ff */
[----:B------:R-:W5:Y:S01]  /*1de10*/  LD.E.128 R28, desc[UR4][R28.64] ;  /* 0x000000041c1c7980 */ /* 0x000f62000c101d00 */
[----:B------:R-:W-:Y:S02]  /*1de20*/  LOP3.LUT R32, R33, 0x380, RZ, 0xc0, !PT ;  /* 0x0000038021207812 */ /* 0x000fe400078ec0ff */
[----:B------:R-:W-:Y:S01]  /*1de30*/  LOP3.LUT R36, R37, 0x380, RZ, 0xc0, !PT ;  /* 0x0000038025247812 */ /* 0x000fe200078ec0ff */
[----:B------:R-:W-:Y:S01]  /*1de40*/  IMAD.X R49, RZ, RZ, R99, P0 ;  /* 0x000000ffff317224 */ /* 0x000fe200000e0663 */
[----:B------:R-:W-:Y:S02]  /*1de50*/  LOP3.LUT R40, R41, 0x380, RZ, 0xc0, !PT ;  /* 0x0000038029287812 */ /* 0x000fe400078ec0ff */
[----:B------:R-:W-:-:S02]  /*1de60*/  LOP3.LUT R44, R45, 0x380, RZ, 0xc0, !PT ;  /* 0x000003802d2c7812 */ /* 0x000fc400078ec0ff */
[----:B------:R-:W-:Y:S02]  /*1de70*/  LOP3.LUT R0, R3, 0x380, RZ, 0xc0, !PT ;  /* 0x0000038003007812 */ /* 0x000fe400078ec0ff */
[----:B------:R-:W-:Y:S02]  /*1de80*/  LOP3.LUT R5, R98, 0x380, RZ, 0xc0, !PT ;  /* 0x0000038062057812 */ /* 0x000fe400078ec0ff */
[----:B------:R-:W-:Y:S02]  /*1de90*/  SHF.R.U64 R32, R32, 0x3, RZ ;  /* 0x0000000320207819 */ /* 0x000fe400000012ff */
[----:B------:R-:W-:Y:S02]  /*1dea0*/  SHF.R.U64 R36, R36, 0x3, RZ ;  /* 0x0000000324247819 */ /* 0x000fe400000012ff */
[----:B------:R-:W-:Y:S02]  /*1deb0*/  SHF.R.U64 R40, R40, 0x3, RZ ;  /* 0x0000000328287819 */ /* 0x000fe400000012ff */
[----:B------:R-:W-:-:S02]  /*1dec0*/  SHF.R.U64 R44, R44, 0x3, RZ ;  /* 0x000000032c2c7819 */ /* 0x000fc400000012ff */
[----:B------:R-:W-:Y:S02]  /*1ded0*/  SHF.R.U64 R0, R0, 0x3, RZ ;  /* 0x0000000300007819 */ /* 0x000fe400000012ff */
[----:B------:R-:W-:Y:S02]  /*1dee0*/  SHF.R.U64 R5, R5, 0x3, RZ ;  /* 0x0000000305057819 */ /* 0x000fe400000012ff */
[----:B------:R-:W-:Y:S01]  /*1def0*/  LOP3.LUT R32, R32, R33, RZ, 0x3c, !PT ;  /* 0x0000002120207212 */ /* 0x000fe200078e3cff */
[--C-:B------:R-:W-:Y:S01]  /*1df00*/  IMAD.X R33, RZ, RZ, R99.reuse, P2 ;  /* 0x000000ffff217224 */ /* 0x100fe200010e0663 */
[----:B------:R-:W-:Y:S02]  /*1df10*/  LOP3.LUT R36, R36, R37, RZ, 0x3c, !PT ;  /* 0x0000002524247212 */ /* 0x000fe400078e3cff */
[----:B------:R-:W-:Y:S01]  /*1df20*/  LOP3.LUT R40, R40, R41, RZ, 0x3c, !PT ;  /* 0x0000002928287212 */ /* 0x000fe200078e3cff */
[--C-:B------:R-:W-:Y:S01]  /*1df30*/  IMAD.X R41, RZ, RZ, R99.reuse, P4 ;  /* 0x000000ffff297224 */ /* 0x100fe200020e0663 */
[----:B------:R-:W-:Y:S01]  /*1df40*/  LOP3.LUT R44, R44, R45, RZ, 0x3c, !PT ;  /* 0x0000002d2c2c7212 */ /* 0x000fe200078e3cff */
[----:B------:R-:W-:Y:S01]  /*1df50*/  IMAD.X R45, RZ, RZ, R99, P5 ;  /* 0x000000ffff2d7224 */ /* 0x000fe200028e0663 */
[----:B------:R-:W-:Y:S01]  /*1df60*/  IADD3.X R37, RZ, R99, RZ, P3, !PT ;  /* 0x00000063ff257210 */ /* 0x000fe20001ffe4ff */
[----:B------:R-:W5:Y:S01]  /*1df70*/  LD.E.128 R32, desc[UR4][R32.64] ;  /* 0x0000000420207980 */ /* 0x000f62000c101d00 */
[----:B------:R-:W-:-:S02]  /*1df80*/  LOP3.LUT R48, R0, R3, RZ, 0x3c, !PT ;  /* 0x0000000300307212 */ /* 0x000fc400078e3cff */
[----:B------:R-:W-:Y:S01]  /*1df90*/  LOP3.LUT R98, R5, R98, RZ, 0x3c, !PT ;  /* 0x0000006205627212 */ /* 0x000fe200078e3cff */
[----:B------:R-:W5:Y:S01]  /*1dfa0*/  LD.E.128 R40, desc[UR4][R40.64] ;  /* 0x0000000428287980 */ /* 0x000f62000c101d00 */
[----:B------:R-:W-:-:S03]  /*1dfb0*/  SHF.R.S32.HI R14, RZ, 0x1f, R104 ;  /* 0x0000001fff0e7819 */ /* 0x000fc60000011468 */
[----:B------:R1:W5:Y:S01]  /*1dfc0*/  LD.E.128 R4, desc[UR4][R98.64] ;  /* 0x0000000462047980 */ /* 0x000362000c101d00 */
[----:B------:R-:W-:-:S03]  /*1dfd0*/  LEA.HI R14, R14, R104, RZ, 0x3 ;  /* 0x000000680e0e7211 */ /* 0x000fc600078f18ff */
[----:B------:R-:W5:Y:S04]  /*1dfe0*/  LD.E.128 R36, desc[UR4][R36.64] ;  /* 0x0000000424247980 */ /* 0x000f68000c101d00 */
[----:B------:R-:W5:Y:S04]  /*1dff0*/  LD.E.128 R44, desc[UR4][R44.64] ;  /* 0x000000042c2c7980 */ /* 0x000f68000c101d00 */
[----:B------:R-:W5:Y:S01]  /*1e000*/  LD.E.128 R48, desc[UR4][R48.64] ;  /* 0x0000000430307980 */ /* 0x000f62000c101d00 */
[----:B------:R-:W-:Y:S01]  /*1e010*/  ULDC.64 UR4, c[0x0][0xaa0] ;  /* 0x0002a80000047ab9 */ /* 0x000fe20000000a00 */
[----:B------:R-:W-:Y:S01]  /*1e020*/  LOP3.LUT R14, R14, 0xfffffff8, RZ, 0xc0, !PT ;  /* 0xfffffff80e0e7812 */ /* 0x000fe200078ec0ff */
[----:B------:R-:W-:Y:S01]  /*1e030*/  IMAD R12, R12, UR4, RZ ;  /* 0x000000040c0c7c24 */ /* 0x000fe2000f8e02ff */
[----:B------:R-:W-:Y:S01]  /*1e040*/  @!PT LDS RZ, [RZ] ;  /* 0x00000000fffff984 */ /* 0x000fe20000000800 */
[----:B------:R-:W-:Y:S01]  /*1e050*/  @!PT LDS RZ, [RZ] ;  /* 0x00000000fffff984 */ /* 0x000fe20000000800 */
[----:B------:R-:W-:Y:S01]  /*1e060*/  @!PT LDS RZ, [RZ] ;  /* 0x00000000fffff984 */ /* 0x000fe20000000800 */
[----:B------:R-:W-:Y:S01]  /*1e070*/  @!PT LDS RZ, [RZ] ;  /* 0x00000000fffff984 */ /* 0x000fe20000000800 */
[----:B------:R3:W-:Y:S06]  /*1e080*/  MEMBAR.ALL.CTA ;  /* 0x0000000000007992 */ /* 0x0007ec0000008000 */
[----:B---3--:R-:W3:Y:S01]  /*1e090*/  FENCE.VIEW.ASYNC.S ;  /* 0x00000000000073c6 */ /* 0x008ee20000000000 */
[----:B------:R-:W-:-:S02]  /*1e0a0*/  IMAD R3, R11, UR5, R12 ;  /* 0x000000050b037c24 */ /* 0x000fc4000f8e020c */
[----:B------:R-:W-:Y:S01]  /*1e0b0*/  IMAD.WIDE.U32 R12, R11, UR4, RZ ;  /* 0x000000040b0c7c25 */ /* 0x000fe2000f8e00ff */
[----:B------:R-:W-:-:S03]  /*1e0c0*/  ULDC.64 UR4, c[0x0][0xae8] ;  /* 0x0002ba0000047ab9 */ /* 0x000fc60000000a00 */
[----:B------:R-:W-:Y:S01]  /*1e0d0*/  IMAD.IADD R14, R104, 0x1, -R14 ;  /* 0x00000001680e7824 */ /* 0x000fe200078e0a0e */
[----:B------:R-:W-:-:S03]  /*1e0e0*/  IADD3 R13, R13, R3, RZ ;  /* 0x000000030d0d7210 */ /* 0x000fc60007ffe0ff */
[----:B------:R-:W-:Y:S02]  /*1e0f0*/  IMAD R0, R14, 0x20, R22 ;  /* 0x000000200e007824 */ /* 0x000fe400078e0216 */
[----:B------:R-:W-:Y:S01]  /*1e100*/  IMAD.WIDE.U32 R12, R102, UR4, R12 ;  /* 0x00000004660c7c25 */ /* 0x000fe2000f8e000c */
[----:B------:R-:W-:-:S03]  /*1e110*/  SHF.R.S32.HI R11, RZ, 0x1f, R10 ;  /* 0x0000001fff0b7819 */ /* 0x000fc6000001140a */
[----:B------:R-:W-:Y:S02]  /*1e120*/  IMAD R14, R103, 0x80, R0 ;  /* 0x00000080670e7824 */ /* 0x000fe400078e0200 */
[----:B------:R-:W-:Y:S01]  /*1e130*/  IMAD R13, R102, UR5, R13 ;  /* 0x00000005660d7c24 */ /* 0x000fe2000f8e020d */
[----:B------:R-:W-:Y:S01]  /*1e140*/  ULDC.64 UR4, c[0x0][0xaf0] ;  /* 0x0002bc0000047ab9 */ /* 0x000fe20000000a00 */
[----:B0-----:R-:W-:-:S04]  /*1e150*/  @P1 IMAD.HI.U32 R0, R14, R15, RZ ;  /* 0x0000000f0e001227 */ /* 0x001fc800078e00ff */
[----:B------:R-:W-:Y:S02]  /*1e160*/  IMAD R11, R11, UR4, RZ ;  /* 0x000000040b0b7c24 */ /* 0x000fe4000f8e02ff */
[----:B------:R-:W-:Y:S01]  /*1e170*/  IMAD.MOV.U32 R3, RZ, RZ, R14 ;  /* 0x000000ffff037224 */ /* 0x000fe200078e000e */
[----:B--2---:R-:W-:Y:S01]  /*1e180*/  @P1 SHF.R.U32.HI R3, RZ, R21, R0 ;  /* 0x00000015ff031219 */ /* 0x004fe20000011600 */
[C---:B------:R-:W-:Y:S02]  /*1e190*/  IMAD R15, R10.reuse, UR5, R11 ;  /* 0x000000050a0f7c24 */ /* 0x040fe4000f8e020b */
[----:B------:R-:W-:Y:S01]  /*1e1a0*/  IMAD.WIDE.U32 R10, R10, UR4, R12 ;  /* 0x000000040a0a7c25 */ /* 0x000fe2000f8e000c */
[--C-:B------:R-:W-:Y:S01]  /*1e1b0*/  SHF.R.S32.HI R0, RZ, 0x1f, R3.reuse ;  /* 0x0000001fff007819 */ /* 0x100fe20000011403 */
[----:B------:R-:W-:Y:S02]  /*1e1c0*/  ULDC.64 UR4, c[0x0][0xae0] ;  /* 0x0002b80000047ab9 */ /* 0x000fe40000000a00 */
[----:B------:R-:W-:-:S02]  /*1e1d0*/  IMAD.MOV R13, RZ, RZ, -R3 ;  /* 0x000000ffff0d7224 */ /* 0x000fc400078e0a03 */
[----:B------:R-:W-:Y:S02]  /*1e1e0*/  IMAD.IADD R11, R11, 0x1, R15 ;  /* 0x000000010b0b7824 */ /* 0x000fe400078e020f */
[----:B------:R-:W-:Y:S01]  /*1e1f0*/  IMAD R12, R0, UR4, RZ ;  /* 0x00000004000c7c24 */ /* 0x000fe2000f8e02ff */
[----:B------:R-:W-:Y:S01]  /*1e200*/  IADD3 R0, R2, 0x34820, RZ ;  /* 0x0003482002007810 */ /* 0x000fe20007ffe0ff */
[----:B------:R-:W-:Y:S02]  /*1e210*/  IMAD R13, R8, R13, R14 ;  /* 0x0000000d080d7224 */ /* 0x000fe400078e020e */
[C---:B------:R-:W-:Y:S01]  /*1e220*/  IMAD R15, R3.reuse, UR5, R12 ;  /* 0x00000005030f7c24 */ /* 0x040fe2000f8e020c */
[----:B------:R-:W-:Y:S01]  /*1e230*/  PRMT R0, RZ, 0x654, R0 ;  /* 0x00000654ff007816 */ /* 0x000fe20000000000 */
[----:B------:R-:W-:Y:S01]  /*1e240*/  IMAD.WIDE.U32 R10, R3, UR4, R10 ;  /* 0x00000004030a7c25 */ /* 0x000fe2000f8e000a */
[----:B------:R-:W-:Y:S01]  /*1e250*/  SHF.R.S32.HI R3, RZ, 0x1f, R13 ;  /* 0x0000001fff037819 */ /* 0x000fe2000001140d */
[----:B------:R-:W-:Y:S01]  /*1e260*/  ULDC.64 UR4, c[0x0][0xad8] ;  /* 0x0002b60000047ab9 */ /* 0x000fe20000000a00 */
[----:B---3--:R0:W-:Y:S01]  /*1e270*/  SYNCS.ARRIVE.TRANS64.RED.A1T0 RZ, [R0+URZ], RZ ;  /* 0x000000ff00ff79a7 */ /* 0x0081e2000810043f */
[----:B------:R-:W-:-:S02]  /*1e280*/  IMAD.IADD R11, R11, 0x1, R15 ;  /* 0x000000010b0b7824 */ /* 0x000fc400078e020f */
[----:B------:R-:W-:-:S04]  /*1e290*/  IMAD.WIDE.U32 R10, R13, UR4, R10 ;  /* 0x000000040d0a7c25 */ /* 0x000fc8000f8e000a */
[----:B0-----:R-:W-:-:S04]  /*1e2a0*/  IMAD R0, R3, UR4, RZ ;  /* 0x0000000403007c24 */ /* 0x001fc8000f8e02ff */
[----:B------:R-:W-:Y:S01]  /*1e2b0*/  IMAD R13, R13, UR5, R0 ;  /* 0x000000050d0d7c24 */ /* 0x000fe2000f8e0200 */
[----:B------:R-:W-:Y:S02]  /*1e2c0*/  ULDC.64 UR4, c[0x0][0xa80] ;  /* 0x0002a00000047ab9 */ /* 0x000fe40000000a00 */
[----:B------:R-:W-:Y:S01]  /*1e2d0*/  LEA R3, P0, R10, UR4, 0x1 ;  /* 0x000000040a037c11 */ /* 0x000fe2000f8008ff */
[----:B------:R-:W-:Y:S01]  /*1e2e0*/  IMAD.IADD R11, R11, 0x1, R13 ;  /* 0x000000010b0b7824 */ /* 0x000fe200078e020d */
[----:B------:R-:W-:Y:S01]  /*1e2f0*/  UMOV UR4, 0xffffffff ;  /* 0xffffffff00047882 */ /* 0x000fe20000000000 */
[----:B------:R-:W-:-:S03]  /*1e300*/  IMAD R20, R103, 0x80, R22 ;  /* 0x0000008067147824 */ /* 0x000fc600078e0216 */
[----:B------:R-:W-:Y:S02]  /*1e310*/  LEA.HI.X R8, R10, UR5, R11, 0x1, P0 ;  /* 0x000000050a087c11 */ /* 0x000fe400080f0c0b */
[----:B------:R-:W-:Y:S01]  /*1e320*/  SHF.R.S32.HI R21, RZ, 0x1f, R221 ;  /* 0x0000001fff157819 */ /* 0x000fe200000114dd */
[----:B-1----:R-:W-:Y:S06]  /*1e330*/  BRA.DIV UR4, `(.L_x_619) ;  /* 0x000000a2047c7947 */ /* 0x002fec000b800000 */
[----:B------:R0:W1:Y:S04]  /*1e340*/  SHFL.IDX PT, R0, R8, RZ, 0x181f ;  /* 0x00181fff08007589 */ /* 0x00006800000e0000 */
[----:B------:R0:W2:Y:S02]  /*1e350*/  SHFL.IDX PT, R14, R3, RZ, 0x181f ;  /* 0x00181fff030e7589 */ /* 0x0000a400000e0000 */
.L_x_826:
[----:B------:R-:W-:Y:S01]  /*1e360*/  ISETP.GE.AND P0, PT, R20, R9, PT ;  /* 0x000000091400720c */ /* 0x000fe20003f06270 */
[----:B------:R-:W-:-:S12]  /*1e370*/  BSSY B1, `(.L_x_620) ;  /* 0x000000c000017945 */ /* 0x000fd80003800000 */
[----:B------:R-:W-:Y:S05]  /*1e380*/  @P0 BRA `(.L_x_621) ;  /* 0x0000000000280947 */ /* 0x000fea0003800000 */
[----:B------:R-:W-:Y:S01]  /*1e390*/  ULDC UR4, c[0x0][0xac8] ;  /* 0x0002b20000047ab9 */ /* 0x000fe20000000800 */
[----:B------:R-:W-:Y:S01]  /*1e3a0*/  ULDC.64 UR6, c[0x0][0x208] ;  /* 0x0000820000067ab9 */ /* 0x000fe20000000a00 */
[----:B------:R-:W-:Y:S02]  /*1e3b0*/  ISETP.GE.AND P0, PT, R16, UR4, PT ;  /* 0x0000000410007c0c */ /* 0x000fe4000bf06270 */
[----:B------:R-:W-:-:S11]  /*1e3c0*/  ISETP.GE.AND P1, PT, R221, UR4, PT ;  /* 0x00000004dd007c0c */ /* 0x000fd6000bf26270 */
[CC--:B--2---:R-:W-:Y:S02]  /*1e3d0*/  @!P0 LEA R10, P2, R16.reuse, R14.reuse, 0x1 ;  /* 0x0000000e100a8211 */ /* 0x0c4fe400078408ff */
[C---:B------:R-:W-:Y:S02]  /*1e3e0*/  @!P1 LEA R14, P3, R221.reuse, R14, 0x1 ;  /* 0x0000000edd0e9211 */ /* 0x040fe400078608ff */
[-C--:B-1----:R-:W-:Y:S02]  /*1e3f0*/  @!P0 LEA.HI.X R11, R16, R0.reuse, R17, 0x1, P2 ;  /* 0x00000000100b8211 */ /* 0x082fe400010f0c11 */
[----:B------:R-:W-:-:S03]  /*1e400*/  @!P1 LEA.HI.X R15, R221, R0, R21, 0x1, P3 ;  /* 0x00000000dd0f9211 */ /* 0x000fc600018f0c15 */
[----:B-----5:R3:W-:Y:S04]  /*1e410*/  @!P0 ST.E.128 desc[UR6][R10.64], R4 ;  /* 0x000000040a008985 */ /* 0x0207e8000c101d06 */
[----:B------:R3:W-:Y:S02]  /*1e420*/  @!P1 ST.E.128 desc[UR6][R14.64], R36 ;  /* 0x000000240e009985 */ /* 0x0007e4000c101d06 */
.L_x_621:
[----:B------:R-:W-:Y:S05]  /*1e430*/  BSYNC B1 ;  /* 0x0000000000017941 */ /* 0x000fea0003800000 */
.L_x_620:
[----:B------:R-:W-:-:S03]  /*1e440*/  UMOV UR4, 0xffffffff ;  /* 0xffffffff00047882 */ /* 0x000fc60000000000 */
[----:B------:R-:W-:Y:S05]  /*1e450*/  BRA.DIV UR4, `(.L_x_622) ;  /* 0x000000a204687947 */ /* 0x000fea000b800000 */
[----:B-1----:R1:W4:Y:S04]  /*1e460*/  SHFL.IDX PT, R0, R8, 0x1, 0x181f ;  /* 0x00381f0008007f89 */ /* 0x00232800000e0000 */
[----:B--23--:R1:W2:Y:S02]  /*1e470*/  SHFL.IDX PT, R14, R3, 0x1, 0x181f ;  /* 0x00381f00030e7f89 */ /* 0x00c2a400000e0000 */
.L_x_830:
[----:B-----5:R-:W-:Y:S01]  /*1e480*/  VIADD R4, R20, 0x20 ;  /* 0x0000002014047836 */ /* 0x020fe20000000000 */
[----:B------:R-:W-:Y:S04]  /*1e490*/  BSSY B1, `(.L_x_623) ;  /* 0x000000d000017945 */ /* 0x000fe80003800000 */
[----:B------:R-:W-:-:S13]  /*1e4a0*/  ISETP.GE.AND P0, PT, R4, R9, PT ;  /* 0x000000090400720c */ /* 0x000fda0003f06270 */
[----:B------:R-:W-:Y:S05]  /*1e4b0*/  @P0 BRA `(.L_x_624) ;  /* 0x0000000000280947 */ /* 0x000fea0003800000 */
[----:B------:R-:W-:Y:S01]  /*1e4c0*/  ULDC UR4, c[0x0][0xac8] ;  /* 0x0002b20000047ab9 */ /* 0x000fe20000000800 */
[----:B------:R-:W-:Y:S01]  /*1e4d0*/  ULDC.64 UR6, c[0x0][0x208] ;  /* 0x0000820000067ab9 */ /* 0x000fe20000000a00 */
[----:B------:R-:W-:Y:S02]  /*1e4e0*/  ISETP.GE.AND P2, PT, R16, UR4, PT ;  /* 0x0000000410007c0c */ /* 0x000fe4000bf46270 */
[----:B------:R-:W-:-:S11]  /*1e4f0*/  ISETP.GE.AND P3, PT, R221, UR4, PT ;  /* 0x00000004dd007c0c */ /* 0x000fd6000bf66270 */
[CC--:B--2---:R-:W-:Y:S02]  /*1e500*/  @!P2 LEA R4, P0, R16.reuse, R14.reuse, 0x1 ;  /* 0x0000000e1004a211 */ /* 0x0c4fe400078008ff */
[C---:B------:R-:W-:Y:S02]  /*1e510*/  @!P3 LEA R14, P1, R221.reuse, R14, 0x1 ;  /* 0x0000000edd0eb211 */ /* 0x040fe400078208ff */
[-C--:B----4-:R-:W-:Y:S02]  /*1e520*/  @!P2 LEA.HI.X R5, R16, R0.reuse, R17, 0x1, P0 ;  /* 0x000000001005a211 */ /* 0x090fe400000f0c11 */
[----:B------:R-:W-:-:S03]  /*1e530*/  @!P3 LEA.HI.X R15, R221, R0, R21, 0x1, P1 ;  /* 0x00000000dd0fb211 */ /* 0x000fc600008f0c15 */
[----:B------:R3:W-:Y:S04]  /*1e540*/  @!P2 ST.E.128 desc[UR6][R4.64], R24 ;  /* 0x000000180400a985 */ /* 0x0007e8000c101d06 */
[----:B------:R3:W-:Y:S02]  /*1e550*/  @!P3 ST.E.128 desc[UR6][R14.64], R40 ;  /* 0x000000280e00b985 */ /* 0x0007e4000c101d06 */
.L_x_624:
[----:B------:R-:W-:Y:S05]  /*1e560*/  BSYNC B1 ;  /* 0x0000000000017941 */ /* 0x000fea0003800000 */
.L_x_623:
[----:B------:R-:W-:-:S03]  /*1e570*/  UMOV UR4, 0xffffffff ;  /* 0xffffffff00047882 */ /* 0x000fc60000000000 */
[----:B------:R-:W-:Y:S05]  /*1e580*/  BRA.DIV UR4, `(.L_x_625) ;  /* 0x000000a204647947 */ /* 0x000fea000b800000 */
[----:B----4-:R4:W0:Y:S04]  /*1e590*/  SHFL.IDX PT, R0, R8, 0x2, 0x181f ;  /* 0x00581f0008007f89 */ /* 0x01082800000e0000 */
[----:B--23--:R4:W2:Y:S02]  /*1e5a0*/  SHFL.IDX PT, R14, R3, 0x2, 0x181f ;  /* 0x00581f00030e7f89 */ /* 0x00c8a400000e0000 */
.L_x_834:
[----:B------:R-:W-:Y:S01]  /*1e5b0*/  VIADD R4, R20, 0x40 ;  /* 0x0000004014047836 */ /* 0x000fe20000000000 */
        /* <DEDUP_REMOVED lines=9> */
[-C--:B0-----:R-:W-:Y:S02]  /*1e650*/  @!P2 LEA.HI.X R5, R16, R0.reuse, R17, 0x1, P0 ;  /* 0x000000001005a211 */ /* 0x081fe400000f0c11 */
[----:B------:R-:W-:-:S03]  /*1e660*/  @!P3 LEA.HI.X R15, R221, R0, R21, 0x1, P1 ;  /* 0x00000000dd0fb211 */ /* 0x000fc600008f0c15 */
[----:B------:R3:W-:Y:S04]  /*1e670*/  @!P2 ST.E.128 desc[UR6][R4.64], R28 ;  /* 0x0000001c0400a985 */ /* 0x0007e8000c101d06 */
[----:B------:R3:W-:Y:S02]  /*1e680*/  @!P3 ST.E.128 desc[UR6][R14.64], R44 ;  /* 0x0000002c0e00b985 */ /* 0x0007e4000c101d06 */
.L_x_627:
[----:B------:R-:W-:Y:S05]  /*1e690*/  BSYNC B1 ;  /* 0x0000000000017941 */ /* 0x000fea0003800000 */
.L_x_626:
[----:B------:R-:W-:-:S03]  /*1e6a0*/  UMOV UR4, 0xffffffff ;  /* 0xffffffff00047882 */ /* 0x000fc60000000000 */
[----:B------:R-:W-:Y:S05]  /*1e6b0*/  BRA.DIV UR4, `(.L_x_628) ;  /* 0x000000a204607947 */ /* 0x000fea000b800000 */
[----:B0-----:R0:W0:Y:S04]  /*1e6c0*/  SHFL.IDX PT, R0, R8, 0x3, 0x181f ;  /* 0x00781f0008007f89 */ /* 0x00102800000e0000 */
[----:B--23--:R2:W3:Y:S02]  /*1e6d0*/  SHFL.IDX PT, R14, R3, 0x3, 0x181f ;  /* 0x00781f00030e7f89 */ /* 0x00c4e400000e0000 */
.L_x_838:
[----:B------:R-:W-:-:S04]  /*1e6e0*/  IADD3 R4, R20, 0x60, RZ ;  /* 0x0000006014047810 */ /* 0x000fc80007ffe0ff */
[----:B------:R-:W-:-:S13]  /*1e6f0*/  ISETP.GE.AND P0, PT, R4, R9, PT ;  /* 0x000000090400720c */ /* 0x000fda0003f06270 */
[----:B------:R-:W-:Y:S05]  /*1e700*/  @P0 BRA `(.L_x_629) ;  /* 0x0000001c000c0947 */ /* 0x000fea0003800000 */
[----:B------:R-:W-:Y:S01]  /*1e710*/  ULDC UR4, c[0x0][0xac8] ;  /* 0x0002b20000047ab9 */ /* 0x000fe20000000800 */
[----:B------:R-:W-:Y:S01]  /*1e720*/  ULDC.64 UR6, c[0x0][0x208] ;  /* 0x0000820000067ab9 */ /* 0x000fe20000000a00 */
[----:B------:R-:W-:-:S13]  /*1e730*/  ISETP.GE.AND P1, PT, R16, UR4, PT ;  /* 0x0000000410007c0c */ /* 0x000fda000bf26270 */
[----:B---3--:R-:W-:-:S04]  /*1e740*/  @!P1 LEA R4, P0, R16, R14, 0x1 ;  /* 0x0000000e10049211 */ /* 0x008fc800078008ff */
[----:B0-----:R-:W-:Y:S02]  /*1e750*/  @!P1 LEA.HI.X R5, R16, R0, R17, 0x1, P0 ;  /* 0x0000000010059211 */ /* 0x001fe400000f0c11 */
[----:B------:R-:W-:-:S03]  /*1e760*/  ISETP.GE.AND P0, PT, R221, UR4, PT ;  /* 0x00000004dd007c0c */ /* 0x000fc6000bf06270 */
[----:B------:R0:W-:Y:S10]  /*1e770*/  @!P1 ST.E.128 desc[UR6][R4.64], R32 ;  /* 0x0000002004009985 */ /* 0x0001f4000c101d06 */
[----:B------:R-:W-:Y:S05]  /*1e780*/  @P0 BRA `(.L_x_629) ;  /* 0x0000001800ec0947 */ /* 0x000fea0003800000 */
[----:B------:R-:W-:Y:S01]  /*1e790*/  LEA R14, P0, R221, R14, 0x1 ;  /* 0x0000000edd0e7211 */ /* 0x000fe200078008ff */
[----:B------:R-:W-:-:S03]  /*1e7a0*/  ULDC.64 UR4, c[0x0][0x208] ;  /* 0x0000820000047ab9 */ /* 0x000fc60000000a00 */
[----:B------:R-:W-:-:S05]  /*1e7b0*/  LEA.HI.X R15, R221, R0, R21, 0x1, P0 ;  /* 0x00000000dd0f7211 */ /* 0x000fca00000f0c15 */
[----:B------:R3:W-:Y:S01]  /*1e7c0*/  ST.E.128 desc[UR4][R14.64], R48 ;  /* 0x000000300e007985 */ /* 0x0007e2000c101d04 */
[----:B------:R-:W-:Y:S05]  /*1e7d0*/  BRA `(.L_x_629) ;  /* 0x0000001800d87947 */ /* 0x000fea0003800000 */
.L_x_618:
[----:B------:R-:W2:Y:S01]  /*1e7e0*/  LDL R119, [R1+0x40] ;  /* 0x0000400001777983 */ /* 0x000ea20000100800 */
[----:B0-----:R-:W0:Y:S01]  /*1e7f0*/  @P1 LDC R0, c[0x0][0xbec] ;  /* 0x0002fb00ff001b82 */ /* 0x001e220000000800 */
[----:B------:R-:W-:Y:S01]  /*1e800*/  ULDC.64 UR4, c[0x0][0xb08] ;  /* 0x0002c20000047ab9 */ /* 0x000fe20000000a00 */
[----:B------:R-:W-:Y:S01]  /*1e810*/  SHF.R.S32.HI R3, RZ, 0x1f, R10 ;  /* 0x0000001fff037819 */ /* 0x000fe2000001140a */
[----:B------:R-:W-:Y:S01]  /*1e820*/  IMAD R12, R12, UR4, RZ ;  /* 0x000000040c0c7c24 */ /* 0x000fe2000f8e02ff */
[----:B------:R-:W-:Y:S01]  /*1e830*/  ULDC.64 UR6, c[0x0][0xb30] ;  /* 0x0002cc0000067ab9 */ /* 0x000fe20000000a00 */
[----:B------:R-:W-:-:S03]  /*1e840*/  IMAD.WIDE.U32 R4, R11, UR4, RZ ;  /* 0x000000040b047c25 */ /* 0x000fc6000f8e00ff */
[----:B------:R-:W1:Y:S01]  /*1e850*/  @P1 LDC R13, c[0x0][0xbf0] ;  /* 0x0002fc00ff0d1b82 */ /* 0x000e620000000800 */
[----:B------:R-:W-:Y:S01]  /*1e860*/  IMAD R11, R11, UR5, R12 ;  /* 0x000000050b0b7c24 */ /* 0x000fe2000f8e020c */
[----:B------:R-:W-:-:S03]  /*1e870*/  ULDC.64 UR4, c[0x0][0xb38] ;  /* 0x0002ce0000047ab9 */ /* 0x000fc60000000a00 */
[----:B------:R-:W-:Y:S02]  /*1e880*/  IMAD.IADD R5, R5, 0x1, R11 ;  /* 0x0000000105057824 */ /* 0x000fe400078e020b */
[----:B------:R-:W-:-:S04]  /*1e890*/  IMAD.WIDE.U32 R4, R102, UR4, R4 ;  /* 0x0000000466047c25 */ /* 0x000fc8000f8e0004 */
[----:B------:R-:W-:Y:S01]  /*1e8a0*/  IMAD R5, R102, UR5, R5 ;  /* 0x0000000566057c24 */ /* 0x000fe2000f8e0205 */
[----:B------:R-:W-:Y:S02]  /*1e8b0*/  ULDC.64 UR4, c[0x0][0xb40] ;  /* 0x0002d00000047ab9 */ /* 0x000fe40000000a00 */
[----:B------:R-:W-:Y:S02]  /*1e8c0*/  IMAD R3, R3, UR4, RZ ;  /* 0x0000000403037c24 */ /* 0x000fe4000f8e02ff */
[----:B0-----:R-:W-:-:S04]  /*1e8d0*/  @P1 IMAD.HI.U32 R0, R101, R0, RZ ;  /* 0x0000000065001227 */ /* 0x001fc800078e00ff */
[C---:B------:R-:W-:Y:S02]  /*1e8e0*/  IMAD R7, R10.reuse, UR5, R3 ;  /* 0x000000050a077c24 */ /* 0x040fe4000f8e0203 */
[----:B------:R-:W-:Y:S01]  /*1e8f0*/  IMAD.WIDE.U32 R10, R10, UR4, R4 ;  /* 0x000000040a0a7c25 */ /* 0x000fe2000f8e0004 */
[----:B------:R-:W-:-:S03]  /*1e900*/  ULDC.64 UR4, c[0x0][0xb48] ;  /* 0x0002d20000047ab9 */ /* 0x000fc60000000a00 */
[----:B------:R-:W-:Y:S01]  /*1e910*/  IMAD.MOV.U32 R3, RZ, RZ, R101 ;  /* 0x000000ffff037224 */ /* 0x000fe200078e0065 */
[----:B-1----:R-:W-:Y:S01]  /*1e920*/  @P1 SHF.R.U32.HI R3, RZ, R13, R0 ;  /* 0x0000000dff031219 */ /* 0x002fe20000011600 */
[----:B------:R-:W-:-:S03]  /*1e930*/  IMAD.IADD R11, R11, 0x1, R7 ;  /* 0x000000010b0b7824 */ /* 0x000fc600078e0207 */
[--C-:B------:R-:W-:Y:S01]  /*1e940*/  SHF.R.S32.HI R0, RZ, 0x1f, R3.reuse ;  /* 0x0000001fff007819 */ /* 0x100fe20000011403 */
[----:B------:R-:W-:Y:S02]  /*1e950*/  IMAD.MOV R7, RZ, RZ, -R3 ;  /* 0x000000ffff077224 */ /* 0x000fe400078e0a03 */
[----:B------:R-:W-:-:S04]  /*1e960*/  IMAD.WIDE.U32 R4, R100, UR4, R10 ;  /* 0x0000000464047c25 */ /* 0x000fc8000f8e000a */
[----:B------:R-:W-:Y:S02]  /*1e970*/  IMAD R7, R8, R7, R101 ;  /* 0x0000000708077224 */ /* 0x000fe400078e0265 */
[----:B------:R-:W-:Y:S02]  /*1e980*/  IMAD R0, R0, UR6, RZ ;  /* 0x0000000600007c24 */ /* 0x000fe4000f8e02ff */
[----:B------:R-:W-:Y:S01]  /*1e990*/  IMAD R5, R100, UR5, R5 ;  /* 0x0000000564057c24 */ /* 0x000fe2000f8e0205 */
[----:B------:R-:W-:Y:S01]  /*1e9a0*/  ULDC.64 UR4, c[0x0][0xb28] ;  /* 0x0002ca0000047ab9 */ /* 0x000fe20000000a00 */
[C---:B------:R-:W-:Y:S01]  /*1e9b0*/  IMAD R11, R3.reuse, UR7, R0 ;  /* 0x00000007030b7c24 */ /* 0x040fe2000f8e0200 */
[----:B------:R-:W-:Y:S01]  /*1e9c0*/  SHF.R.S32.HI R0, RZ, 0x1f, R7 ;  /* 0x0000001fff007819 */ /* 0x000fe20000011407 */
[----:B------:R-:W-:-:S04]  /*1e9d0*/  IMAD.WIDE.U32 R4, R3, UR6, R4 ;  /* 0x0000000603047c25 */ /* 0x000fc8000f8e0004 */
[----:B------:R-:W-:Y:S02]  /*1e9e0*/  IMAD R0, R0, UR4, RZ ;  /* 0x0000000400007c24 */ /* 0x000fe4000f8e02ff */
[----:B------:R-:W-:Y:S01]  /*1e9f0*/  IMAD.IADD R5, R5, 0x1, R11 ;  /* 0x0000000105057824 */ /* 0x000fe200078e020b */
[----:B------:R-:W-:Y:S01]  /*1ea00*/  IADD3 R8, R2, 0x34820, RZ ;  /* 0x0003482002087810 */ /* 0x000fe20007ffe0ff */
[C---:B------:R-:W-:Y:S02]  /*1ea10*/  IMAD R3, R7.reuse, UR5, R0 ;  /* 0x0000000507037c24 */ /* 0x040fe4000f8e0200 */
[----:B------:R-:W-:Y:S01]  /*1ea20*/  IMAD.WIDE.U32 R4, R7, UR4, R4 ;  /* 0x0000000407047c25 */ /* 0x000fe2000f8e0004 */
[----:B------:R-:W-:Y:S01]  /*1ea30*/  ULDC.64 UR4, c[0x0][0xb00] ;  /* 0x0002c00000047ab9 */ /* 0x000fe20000000a00 */
[----:B------:R-:W-:Y:S02]  /*1ea40*/  PRMT R8, RZ, 0x654, R8 ;  /* 0x00000654ff087816 */ /* 0x000fe40000000008 */
[----:B------:R-:W-:Y:S01]  /*1ea50*/  IMAD.IADD R3, R5, 0x1, R3 ;  /* 0x0000000105037824 */ /* 0x000fe200078e0203 */
[C---:B------:R-:W-:Y:S01]  /*1ea60*/  LEA R0, P0, R4.reuse, UR4, 0x2 ;  /* 0x0000000404007c11 */ /* 0x040fe2000f8010ff */
[----:B------:R-:W-:Y:S01]  /*1ea70*/  UMOV UR4, 0xffffffff ;  /* 0xffffffff00047882 */ /* 0x000fe20000000000 */
[----:B------:R0:W-:Y:S02]  /*1ea80*/  SYNCS.ARRIVE.TRANS64.RED.A1T0 RZ, [R8+URZ], RZ ;  /* 0x000000ff08ff79a7 */ /* 0x0001e4000810043f */
[----:B------:R-:W-:Y:S01]  /*1ea90*/  LEA.HI.X R4, R4, UR5, R3, 0x2, P0 ;  /* 0x0000000504047c11 */ /* 0x000fe200080f1403 */
[C---:B--2---:R-:W-:Y:S01]  /*1eaa0*/  VIADD R30, R119.reuse, 0x30 ;  /* 0x00000030771e7836 */ /* 0x044fe20000000000 */
[C---:B------:R-:W-:Y:S01]  /*1eab0*/  IADD3 R100, R119.reuse, 0x50, RZ ;  /* 0x0000005077647810 */ /* 0x040fe20007ffe0ff */
[C---:B------:R-:W-:Y:S01]  /*1eac0*/  VIADD R32, R119.reuse, 0x38 ;  /* 0x0000003877207836 */ /* 0x040fe20000000000 */
[C---:B------:R-:W-:Y:S01]  /*1ead0*/  IADD3 R7, R119.reuse, 0x8, RZ ;  /* 0x0000000877077810 */ /* 0x040fe20007ffe0ff */
[----:B------:R-:W-:-:S02]  /*1eae0*/  VIADD R34, R119, 0x40 ;  /* 0x0000004077227836 */ /* 0x000fc40000000000 */
[C---:B------:R-:W-:Y:S02]  /*1eaf0*/  VIADD R98, R119.reuse, 0x48 ;  /* 0x0000004877627836 */ /* 0x040fe40000000000 */
[C---:B------:R-:W-:Y:S02]  /*1eb00*/  VIADD R102, R119.reuse, 0x58 ;  /* 0x0000005877667836 */ /* 0x040fe40000000000 */
[C---:B------:R-:W-:Y:S02]  /*1eb10*/  VIADD R104, R119.reuse, 0x60 ;  /* 0x0000006077687836 */ /* 0x040fe40000000000 */
[C---:B------:R-:W-:Y:S02]  /*1eb20*/  VIADD R106, R119.reuse, 0x68 ;  /* 0x00000068776a7836 */ /* 0x040fe40000000000 */
[C---:B------:R-:W-:Y:S02]  /*1eb30*/  VIADD R108, R119.reuse, 0x70 ;  /* 0x00000070776c7836 */ /* 0x040fe40000000000 */
[----:B------:R-:W-:-:S02]  /*1eb40*/  VIADD R110, R119, 0x78 ;  /* 0x00000078776e7836 */ /* 0x000fc40000000000 */
[C---:B------:R-:W-:Y:S02]  /*1eb50*/  VIADD R112, R119.reuse, 0x10 ;  /* 0x0000001077707836 */ /* 0x040fe40000000000 */
[C---:B------:R-:W-:Y:S02]  /*1eb60*/  VIADD R114, R119.reuse, 0x28 ;  /* 0x0000002877727836 */ /* 0x040fe40000000000 */
[C---:B------:R-:W-:Y:S02]  /*1eb70*/  VIADD R115, R119.reuse, 0x20 ;  /* 0x0000002077737836 */ /* 0x040fe40000000000 */
[----:B------:R-:W-:Y:S01]  /*1eb80*/  VIADD R117, R119, 0x18 ;  /* 0x0000001877757836 */ /* 0x000fe20000000000 */
[----:B------:R-:W-:Y:S02]  /*1eb90*/  SHF.R.S32.HI R31, RZ, 0x1f, R30 ;  /* 0x0000001fff1f7819 */ /* 0x000fe4000001141e */
[----:B------:R-:W-:Y:S02]  /*1eba0*/  SHF.R.S32.HI R33, RZ, 0x1f, R32 ;  /* 0x0000001fff217819 */ /* 0x000fe40000011420 */
[----:B------:R-:W-:-:S02]  /*1ebb0*/  SHF.R.S32.HI R35, RZ, 0x1f, R34 ;  /* 0x0000001fff237819 */ /* 0x000fc40000011422 */
[----:B------:R-:W-:Y:S02]  /*1ebc0*/  SHF.R.S32.HI R99, RZ, 0x1f, R98 ;  /* 0x0000001fff637819 */ /* 0x000fe40000011462 */
[----:B------:R-:W-:Y:S02]  /*1ebd0*/  SHF.R.S32.HI R101, RZ, 0x1f, R100 ;  /* 0x0000001fff657819 */ /* 0x000fe40000011464 */
[----:B------:R-:W-:Y:S02]  /*1ebe0*/  SHF.R.S32.HI R103, RZ, 0x1f, R102 ;  /* 0x0000001fff677819 */ /* 0x000fe40000011466 */
[----:B------:R-:W-:Y:S02]  /*1ebf0*/  SHF.R.S32.HI R105, RZ, 0x1f, R104 ;  /* 0x0000001fff697819 */ /* 0x000fe40000011468 */
[----:B------:R-:W-:Y:S02]  /*1ec00*/  SHF.R.S32.HI R107, RZ, 0x1f, R106 ;  /* 0x0000001fff6b7819 */ /* 0x000fe4000001146a */
[----:B------:R-:W-:-:S02]  /*1ec10*/  SHF.R.S32.HI R109, RZ, 0x1f, R108 ;  /* 0x0000001fff6d7819 */ /* 0x000fc4000001146c */
[----:B------:R-:W-:Y:S02]  /*1ec20*/  SHF.R.S32.HI R111, RZ, 0x1f, R110 ;  /* 0x0000001fff6f7819 */ /* 0x000fe4000001146e */
[----:B0-----:R-:W-:Y:S02]  /*1ec30*/  SHF.R.S32.HI R8, RZ, 0x1f, R7 ;  /* 0x0000001fff087819 */ /* 0x001fe40000011407 */
[----:B------:R-:W-:Y:S02]  /*1ec40*/  SHF.R.S32.HI R113, RZ, 0x1f, R112 ;  /* 0x0000001fff717819 */ /* 0x000fe40000011470 */
[----:B------:R-:W-:Y:S02]  /*1ec50*/  SHF.R.S32.HI R116, RZ, 0x1f, R114 ;  /* 0x0000001fff747819 */ /* 0x000fe40000011472 */
[----:B------:R-:W-:Y:S02]  /*1ec60*/  SHF.R.S32.HI R118, RZ, 0x1f, R115 ;  /* 0x0000001fff767819 */ /* 0x000fe40000011473 */
[----:B------:R-:W-:Y:S01]  /*1ec70*/  SHF.R.S32.HI R120, RZ, 0x1f, R117 ;  /* 0x0000001fff787819 */ /* 0x000fe20000011475 */
[----:B------:R-:W-:Y:S06]  /*1ec80*/  BRA.DIV UR4, `(.L_x_630) ;  /* 0x0000009e04347947 */ /* 0x000fec000b800000 */
[----:B------:R0:W1:Y:S04]  /*1ec90*/  SHFL.IDX PT, R3, R4, RZ, 0x1c1f ;  /* 0x001c1fff04037589 */ /* 0x00006800000e0000 */
[----:B------:R0:W2:Y:S02]  /*1eca0*/  SHFL.IDX PT, R14, R0, RZ, 0x1c1f ;  /* 0x001c1fff000e7589 */ /* 0x0000a400000e0000 */
.L_x_841:
[----:B------:R-:W-:Y:S01]  /*1ecb0*/  ISETP.GE.AND P0, PT, R24, R9, PT ;  /* 0x000000091800720c */ /* 0x000fe20003f06270 */
[----:B------:R-:W-:-:S12]  /*1ecc0*/  BSSY B1, `(.L_x_631) ;  /* 0x0000044000017945 */ /* 0x000fd80003800000 */
[----:B------:R-:W-:Y:S05]  /*1ecd0*/  @P0 BRA `(.L_x_632) ;  /* 0x0000000400080947 */ /* 0x000fea0003800000 */
[----:B------:R-:W-:Y:S01]  /*1ece0*/  ULDC UR4, c[0x0][0xac8] ;  /* 0x0002b20000047ab9 */ /* 0x000fe20000000800 */
[----:B------:R-:W-:Y:S01]  /*1ecf0*/  ULDC.64 UR6, c[0x0][0x208] ;  /* 0x0000820000067ab9 */ /* 0x000fe20000000a00 */
[----:B------:R-:W-:Y:S02]  /*1ed00*/  ISETP.GE.AND P0, PT, R119, UR4, PT ;  /* 0x0000000477007c0c */ /* 0x000fe4000bf06270 */
[----:B------:R-:W-:Y:S02]  /*1ed10*/  ISETP.GE.AND P2, PT, R7, UR4, PT ;  /* 0x0000000407007c0c */ /* 0x000fe4000bf46270 */
[----:B------:R-:W-:Y:S02]  /*1ed20*/  ISETP.GE.AND P3, PT, R112, UR4, PT ;  /* 0x0000000470007c0c */ /* 0x000fe4000bf66270 */
[----:B------:R-:W-:-:S07]  /*1ed30*/  ISETP.GE.AND P1, PT, R117, UR4, PT ;  /* 0x0000000475007c0c */ /* 0x000fce000bf26270 */
[----:B-1----:R-:W-:Y:S02]  /*1ed40*/  @!P0 IMAD.MOV.U32 R15, RZ, RZ, R3 ;  /* 0x000000ffff0f8224 */ /* 0x002fe400078e0003 */
[----:B--2---:R-:W-:Y:S01]  /*1ed50*/  @!P2 LEA R10, P4, R7, R14, 0x2 ;  /* 0x0000000e070aa211 */ /* 0x004fe200078810ff */
[----:B------:R-:W-:-:S03]  /*1ed60*/  @!P0 IMAD.WIDE R12, R119, 0x4, R14 ;  /* 0x00000004770c8825 */ /* 0x000fc600078e020e */
[-C--:B------:R-:W-:Y:S02]  /*1ed70*/  @!P2 LEA.HI.X R11, R7, R3.reuse, R8, 0x2, P4 ;  /* 0x00000003070ba211 */ /* 0x080fe400020f1408 */
[-C--:B------:R-:W-:Y:S01]  /*1ed80*/  @!P3 LEA R24, P4, R112, R14.reuse, 0x2 ;  /* 0x0000000e7018b211 */ /* 0x080fe200078810ff */
[----:B------:R1:W-:Y:S01]  /*1ed90*/  @!P0 ST.E.64 desc[UR6][R12.64], R20 ;  /* 0x000000140c008985 */ /* 0x0003e2000c101b06 */
[----:B------:R-:W-:Y:S02]  /*1eda0*/  ISETP.GE.AND P0, PT, R115, UR4, PT ;  /* 0x0000000473007c0c */ /* 0x000fe4000bf06270 */
[----:B------:R-:W-:Y:S01]  /*1edb0*/  @!P1 LEA R26, P5, R117, R14, 0x2 ;  /* 0x0000000e751a9211 */ /* 0x000fe200078a10ff */
[----:B------:R2:W-:Y:S01]  /*1edc0*/  @!P2 ST.E.64 desc[UR6][R10.64], R88 ;  /* 0x000000580a00a985 */ /* 0x0005e2000c101b06 */
[----:B------:R-:W-:Y:S02]  /*1edd0*/  ISETP.GE.AND P2, PT, R114, UR4, PT ;  /* 0x0000000472007c0c */ /* 0x000fe4000bf46270 */
[----:B------:R-:W-:-:S02]  /*1ede0*/  @!P3 LEA.HI.X R25, R112, R3, R113, 0x2, P4 ;  /* 0x000000037019b211 */ /* 0x000fc400020f1471 */
[----:B------:R-:W-:Y:S02]  /*1edf0*/  @!P1 LEA.HI.X R27, R117, R3, R120, 0x2, P5 ;  /* 0x00000003751b9211 */ /* 0x000fe400028f1478 */
[----:B------:R-:W-:Y:S01]  /*1ee00*/  ISETP.GE.AND P4, PT, R30, UR4, PT ;  /* 0x000000041e007c0c */ /* 0x000fe2000bf86270 */
[----:B------:R3:W-:Y:S02]  /*1ee10*/  @!P3 ST.E.64 desc[UR6][R24.64], R90 ;  /* 0x0000005a1800b985 */ /* 0x0007e4000c101b06 */
[-C--:B------:R-:W-:Y:S02]  /*1ee20*/  @!P0 LEA R28, P3, R115, R14.reuse, 0x2 ;  /* 0x0000000e731c8211 */ /* 0x080fe400078610ff */
[----:B------:R4:W-:Y:S01]  /*1ee30*/  @!P1 ST.E.64 desc[UR6][R26.64], R36 ;  /* 0x000000241a009985 */ /* 0x0009e2000c101b06 */
[----:B------:R-:W-:Y:S02]  /*1ee40*/  ISETP.GE.AND P1, PT, R32, UR4, PT ;  /* 0x0000000420007c0c */ /* 0x000fe4000bf26270 */
[----:B-1----:R-:W-:-:S02]  /*1ee50*/  @!P2 LEA R12, P5, R114, R14, 0x2 ;  /* 0x0000000e720ca211 */ /* 0x002fc400078a10ff */
[-C--:B------:R-:W-:Y:S02]  /*1ee60*/  @!P0 LEA.HI.X R29, R115, R3.reuse, R118, 0x2, P3 ;  /* 0x00000003731d8211 */ /* 0x080fe400018f1476 */
[----:B------:R-:W-:Y:S02]  /*1ee70*/  @!P2 LEA.HI.X R13, R114, R3, R116, 0x2, P5 ;  /* 0x00000003720da211 */ /* 0x000fe400028f1474 */
[----:B------:R-:W-:Y:S01]  /*1ee80*/  ISETP.GE.AND P3, PT, R34, UR4, PT ;  /* 0x0000000422007c0c */ /* 0x000fe2000bf66270 */
[----:B------:R-:W-:Y:S01]  /*1ee90*/  @!P0 ST.E.64 desc[UR6][R28.64], R40 ;  /* 0x000000281c008985 */ /* 0x000fe2000c101b06 */
[----:B--2---:R-:W-:-:S03]  /*1eea0*/  @!P4 LEA R10, P0, R30, R14, 0x2 ;  /* 0x0000000e1e0ac211 */ /* 0x004fc600078010ff */
[----:B------:R1:W-:Y:S01]  /*1eeb0*/  @!P2 ST.E.64 desc[UR6][R12.64], R44 ;  /* 0x0000002c0c00a985 */ /* 0x0003e2000c101b06 */
[-C--:B------:R-:W-:Y:S02]  /*1eec0*/  @!P1 LEA R20, P5, R32, R14.reuse, 0x2 ;  /* 0x0000000e20149211 */ /* 0x080fe400078a10ff */
[----:B------:R-:W-:Y:S02]  /*1eed0*/  ISETP.GE.AND P2, PT, R98, UR4, PT ;  /* 0x0000000462007c0c */ /* 0x000fe4000bf46270 */
[-C--:B------:R-:W-:Y:S02]  /*1eee0*/  @!P4 LEA.HI.X R11, R30, R3.reuse, R31, 0x2, P0 ;  /* 0x000000031e0bc211 */ /* 0x080fe400000f141f */
[----:B------:R-:W-:Y:S02]  /*1eef0*/  ISETP.GE.AND P0, PT, R100, UR4, PT ;  /* 0x0000000464007c0c */ /* 0x000fe4000bf06270 */
[----:B------:R-:W-:Y:S01]  /*1ef00*/  @!P1 LEA.HI.X R21, R32, R3, R33, 0x2, P5 ;  /* 0x0000000320159211 */ /* 0x000fe200028f1421 */
[----:B------:R2:W-:Y:S01]  /*1ef10*/  @!P4 ST.E.64 desc[UR6][R10.64], R48 ;  /* 0x000000300a00c985 */ /* 0x0005e2000c101b06 */
[----:B---3--:R-:W-:-:S03]  /*1ef20*/  @!P3 LEA R24, P5, R34, R14, 0x2 ;  /* 0x0000000e2218b211 */ /* 0x008fc600078a10ff */
[----:B------:R3:W-:Y:S01]  /*1ef30*/  @!P1 ST.E.64 desc[UR6][R20.64], R52 ;  /* 0x0000003414009985 */ /* 0x0007e2000c101b06 */
[----:B------:R-:W-:Y:S02]  /*1ef40*/  ISETP.GE.AND P1, PT, R102, UR4, PT ;  /* 0x0000000466007c0c */ /* 0x000fe4000bf26270 */
[-C--:B------:R-:W-:Y:S02]  /*1ef50*/  @!P3 LEA.HI.X R25, R34, R3.reuse, R35, 0x2, P5 ;  /* 0x000000032219b211 */ /* 0x080fe400028f1423 */
[-C--:B----4-:R-:W-:Y:S02]  /*1ef60*/  @!P2 LEA R26, P4, R98, R14.reuse, 0x2 ;  /* 0x0000000e621aa211 */ /* 0x090fe400078810ff */
[----:B-1----:R-:W-:Y:S01]  /*1ef70*/  @!P0 LEA R12, P5, R100, R14, 0x2 ;  /* 0x0000000e640c8211 */ /* 0x002fe200078a10ff */
[----:B------:R1:W-:Y:S01]  /*1ef80*/  @!P3 ST.E.64 desc[UR6][R24.64], R56 ;  /* 0x000000381800b985 */ /* 0x0003e2000c101b06 */
[----:B------:R-:W-:Y:S02]  /*1ef90*/  @!P2 LEA.HI.X R27, R98, R3, R99, 0x2, P4 ;  /* 0x00000003621ba211 */ /* 0x000fe400020f1463 */
[----:B------:R-:W-:-:S02]  /*1efa0*/  ISETP.GE.AND P3, PT, R104, UR4, PT ;  /* 0x0000000468007c0c */ /* 0x000fc4000bf66270 */
[-C--:B------:R-:W-:Y:S01]  /*1efb0*/  @!P0 LEA.HI.X R13, R100, R3.reuse, R101, 0x2, P5 ;  /* 0x00000003640d8211 */ /* 0x080fe200028f1465 */
[----:B------:R4:W-:Y:S01]  /*1efc0*/  @!P2 ST.E.64 desc[UR6][R26.64], R60 ;  /* 0x0000003c1a00a985 */ /* 0x0009e2000c101b06 */
[----:B------:R-:W-:Y:S02]  /*1efd0*/  ISETP.GE.AND P4, PT, R106, UR4, PT ;  /* 0x000000046a007c0c */ /* 0x000fe4000bf86270 */
[----:B--2---:R-:W-:Y:S01]  /*1efe0*/  @!P1 LEA R10, P5, R102, R14, 0x2 ;  /* 0x0000000e660a9211 */ /* 0x004fe200078a10ff */
[----:B------:R2:W-:Y:S01]  /*1eff0*/  @!P0 ST.E.64 desc[UR6][R12.64], R64 ;  /* 0x000000400c008985 */ /* 0x0005e2000c101b06 */
[----:B------:R-:W-:Y:S02]  /*1f000*/  ISETP.GE.AND P2, PT, R108, UR4, PT ;  /* 0x000000046c007c0c */ /* 0x000fe4000bf46270 */
[----:B------:R-:W-:Y:S02]  /*1f010*/  ISETP.GE.AND P0, PT, R110, UR4, PT ;  /* 0x000000046e007c0c */ /* 0x000fe4000bf06270 */
[----:B------:R-:W-:-:S02]  /*1f020*/  @!P1 LEA.HI.X R11, R102, R3, R103, 0x2, P5 ;  /* 0x00000003660b9211 */ /* 0x000fc400028f1467 */
[----:B---3--:R-:W-:-:S03]  /*1f030*/  @!P3 LEA R20, P5, R104, R14, 0x2 ;  /* 0x0000000e6814b211 */ /* 0x008fc600078a10ff */
[----:B------:R2:W-:Y:S01]  /*1f040*/  @!P1 ST.E.64 desc[UR6][R10.64], R68 ;  /* 0x000000440a009985 */ /* 0x0005e2000c101b06 */
[-C--:B-1----:R-:W-:Y:S02]  /*1f050*/  @!P4 LEA R24, P1, R106, R14.reuse, 0x2 ;  /* 0x0000000e6a18c211 */ /* 0x082fe400078210ff */
[-C--:B------:R-:W-:Y:S02]  /*1f060*/  @!P3 LEA.HI.X R21, R104, R3.reuse, R105, 0x2, P5 ;  /* 0x000000036815b211 */ /* 0x080fe400028f1469 */
[-C--:B----4-:R-:W-:Y:S02]  /*1f070*/  @!P2 LEA R26, P5, R108, R14.reuse, 0x2 ;  /* 0x0000000e6c1aa211 */ /* 0x090fe400078a10ff */
[-C--:B------:R-:W-:Y:S01]  /*1f080*/  @!P4 LEA.HI.X R25, R106, R3.reuse, R107, 0x2, P1 ;  /* 0x000000036a19c211 */ /* 0x080fe200008f146b */
[----:B------:R2:W-:Y:S01]  /*1f090*/  @!P3 ST.E.64 desc[UR6][R20.64], R72 ;  /* 0x000000481400b985 */ /* 0x0005e2000c101b06 */
[----:B------:R-:W-:Y:S02]  /*1f0a0*/  @!P0 LEA R14, P1, R110, R14, 0x2 ;  /* 0x0000000e6e0e8211 */ /* 0x000fe400078210ff */
[-C--:B------:R-:W-:Y:S01]  /*1f0b0*/  @!P2 LEA.HI.X R27, R108, R3.reuse, R109, 0x2, P5 ;  /* 0x000000036c1ba211 */ /* 0x080fe200028f146d */
[----:B------:R2:W-:Y:S01]  /*1f0c0*/  @!P4 ST.E.64 desc[UR6][R24.64], R76 ;  /* 0x0000004c1800c985 */ /* 0x0005e2000c101b06 */
[----:B------:R-:W-:-:S03]  /*1f0d0*/  @!P0 LEA.HI.X R15, R110, R3, R111, 0x2, P1 ;  /* 0x000000036e0f8211 */ /* 0x000fc600008f146f */
[----:B------:R2:W-:Y:S04]  /*1f0e0*/  @!P2 ST.E.64 desc[UR6][R26.64], R80 ;  /* 0x000000501a00a985 */ /* 0x0005e8000c101b06 */
[----:B------:R2:W-:Y:S02]  /*1f0f0*/  @!P0 ST.E.64 desc[UR6][R14.64], R92 ;  /* 0x0000005c0e008985 */ /* 0x0005e4000c101b06 */
.L_x_632:
[----:B------:R-:W-:Y:S05]  /*1f100*/  BSYNC B1 ;  /* 0x0000000000017941 */ /* 0x000fea0003800000 */
.L_x_631:
[----:B------:R-:W-:-:S03]  /*1f110*/  UMOV UR4, 0xffffffff ;  /* 0xffffffff00047882 */ /* 0x000fc60000000000 */
[----:B------:R-:W-:Y:S05]  /*1f120*/  BRA.DIV UR4, `(.L_x_633) ;  /* 0x0000009a04407947 */ /* 0x000fea000b800000 */
[----:B-1----:R1:W3:Y:S04]  /*1f130*/  SHFL.IDX PT, R3, R4, 0x1, 0x1c1f ;  /* 0x003c1f0004037f89 */ /* 0x0022e800000e0000 */
[----:B--2---:R1:W2:Y:S02]  /*1f140*/  SHFL.IDX PT, R14, R0, 0x1, 0x1c1f ;  /* 0x003c1f00000e7f89 */ /* 0x0042a400000e0000 */
.L_x_845:
[----:B------:R-:W-:-:S13]  /*1f150*/  ISETP.GE.AND P0, PT, R6, R9, PT ;  /* 0x000000090600720c */ /* 0x000fda0003f06270 */
[----:B------:R-:W-:Y:S05]  /*1f160*/  @P0 BRA `(.L_x_629) ;  /* 0x0000001000740947 */ /* 0x000fea0003800000 */
[----:B------:R-:W-:Y:S01]  /*1f170*/  ULDC UR4, c[0x0][0xac8] ;  /* 0x0002b20000047ab9 */ /* 0x000fe20000000800 */
[----:B------:R-:W-:Y:S01]  /*1f180*/  ULDC.64 UR6, c[0x0][0x208] ;  /* 0x0000820000067ab9 */ /* 0x000fe20000000a00 */
[----:B------:R-:W-:Y:S02]  /*1f190*/  ISETP.GE.AND P5, PT, R119, UR4, PT ;  /* 0x0000000477007c0c */ /* 0x000fe4000bfa6270 */
[----:B------:R-:W-:Y:S02]  /*1f1a0*/  ISETP.GE.AND P0, PT, R7, UR4, PT ;  /* 0x0000000407007c0c */ /* 0x000fe4000bf06270 */
[----:B------:R-:W-:Y:S02]  /*1f1b0*/  ISETP.GE.AND P1, PT, R112, UR4, PT ;  /* 0x0000000470007c0c */ /* 0x000fe4000bf26270 */
[----:B------:R-:W-:Y:S02]  /*1f1c0*/  ISETP.GE.AND P3, PT, R117, UR4, PT ;  /* 0x0000000475007c0c */ /* 0x000fe4000bf66270 */
[----:B------:R-:W-:-:S05]  /*1f1d0*/  ISETP.GE.AND P4, PT, R115, UR4, PT ;  /* 0x0000000473007c0c */ /* 0x000fca000bf86270 */
[----:B---3--:R-:W-:Y:S02]  /*1f1e0*/  @!P5 MOV R15, R3 ;  /* 0x00000003000fd202 */ /* 0x008fe40000000f00 */
[----:B--2---:R-:W-:Y:S01]  /*1f1f0*/  @!P0 LEA R6, P2, R7, R14, 0x2 ;  /* 0x0000000e07068211 */ /* 0x004fe200078410ff */
[----:B01----:R-:W-:-:S03]  /*1f200*/  @!P5 IMAD.WIDE R4, R119, 0x4, R14 ;  /* 0x000000047704d825 */ /* 0x003fc600078e020e */
[----:B------:R-:W-:Y:S02]  /*1f210*/  @!P0 LEA.HI.X R7, R7, R3, R8, 0x2, P2 ;  /* 0x0000000307078211 */ /* 0x000fe400010f1408 */
[----:B------:R-:W-:Y:S01]  /*1f220*/  ISETP.GE.AND P2, PT, R114, UR4, PT ;  /* 0x0000000472007c0c */ /* 0x000fe2000bf46270 */
[----:B------:R0:W-:Y:S01]  /*1f230*/  @!P5 ST.E.64 desc[UR6][R4.64], R84 ;  /* 0x000000540400d985 */ /* 0x0001e2000c101b06 */
[----:B------:R-:W-:-:S03]  /*1f240*/  @!P1 LEA R8, P5, R112, R14, 0x2 ;  /* 0x0000000e70089211 */ /* 0x000fc600078a10ff */
[----:B------:R1:W-:Y:S01]  /*1f250*/  @!P0 ST.E.64 desc[UR6][R6.64], R94 ;  /* 0x0000005e06008985 */ /* 0x0003e2000c101b06 */
[CC--:B------:R-:W-:Y:S02]  /*1f260*/  @!P3 LEA R10, P0, R117.reuse, R14.reuse, 0x2 ;  /* 0x0000000e750ab211 */ /* 0x0c0fe400078010ff */
[-C--:B------:R-:W-:Y:S02]  /*1f270*/  @!P1 LEA.HI.X R9, R112, R3.reuse, R113, 0x2, P5 ;  /* 0x0000000370099211 */ /* 0x080fe400028f1471 */
[-C--:B------:R-:W-:Y:S02]  /*1f280*/  @!P3 LEA.HI.X R11, R117, R3.reuse, R120, 0x2, P0 ;  /* 0x00000003750bb211 */ /* 0x080fe400000f1478 */
[----:B------:R-:W-:Y:S01]  /*1f290*/  ISETP.GE.AND P0, PT, R30, UR4, PT ;  /* 0x000000041e007c0c */ /* 0x000fe2000bf06270 */
[----:B------:R2:W-:Y:S01]  /*1f2a0*/  @!P1 ST.E.64 desc[UR6][R8.64], R96 ;  /* 0x0000006008009985 */ /* 0x0005e2000c101b06 */
[C---:B------:R-:W-:Y:S02]  /*1f2b0*/  @!P4 LEA R12, P5, R115.reuse, R14, 0x2 ;  /* 0x0000000e730cc211 */ /* 0x040fe400078a10ff */
[----:B------:R-:W-:Y:S01]  /*1f2c0*/  ISETP.GE.AND P1, PT, R32, UR4, PT ;  /* 0x0000000420007c0c */ /* 0x000fe2000bf26270 */
[----:B------:R3:W-:Y:S01]  /*1f2d0*/  @!P3 ST.E.64 desc[UR6][R10.64], R38 ;  /* 0x000000260a00b985 */ /* 0x0007e2000c101b06 */
[----:B------:R-:W-:-:S02]  /*1f2e0*/  @!P4 LEA.HI.X R13, R115, R3, R118, 0x2, P5 ;  /* 0x00000003730dc211 */ /* 0x000fc400028f1476 */
[-C--:B0-----:R-:W-:Y:S02]  /*1f2f0*/  @!P2 LEA R4, P5, R114, R14.reuse, 0x2 ;  /* 0x0000000e7204a211 */ /* 0x081fe400078a10ff */
[----:B------:R-:W-:Y:S01]  /*1f300*/  ISETP.GE.AND P3, PT, R34, UR4, PT ;  /* 0x0000000422007c0c */ /* 0x000fe2000bf66270 */
[----:B------:R0:W-:Y:S01]  /*1f310*/  @!P4 ST.E.64 desc[UR6][R12.64], R42 ;  /* 0x0000002a0c00c985 */ /* 0x0001e2000c101b06 */
[-C--:B------:R-:W-:Y:S02]  /*1f320*/  @!P2 LEA.HI.X R5, R114, R3.reuse, R116, 0x2, P5 ;  /* 0x000000037205a211 */ /* 0x080fe400028f1474 */
[----:B-1----:R-:W-:Y:S02]  /*1f330*/  @!P0 LEA R6, P5, R30, R14, 0x2 ;  /* 0x0000000e1e068211 */ /* 0x002fe400078a10ff */
[----:B------:R-:W-:Y:S01]  /*1f340*/  ISETP.GE.AND P4, PT, R98, UR4, PT ;  /* 0x0000000462007c0c */ /* 0x000fe2000bf86270 */
[----:B------:R1:W-:Y:S01]  /*1f350*/  @!P2 ST.E.64 desc[UR6][R4.64], R46 ;  /* 0x0000002e0400a985 */ /* 0x0003e2000c101b06 */
[----:B------:R-:W-:-:S02]  /*1f360*/  @!P0 LEA.HI.X R7, R30, R3, R31, 0x2, P5 ;  /* 0x000000031e078211 */ /* 0x000fc400028f141f */
[-C--:B------:R-:W-:Y:S02]  /*1f370*/  @!P1 LEA R20, P5, R32, R14.reuse, 0x2 ;  /* 0x0000000e20149211 */ /* 0x080fe400078a10ff */
[----:B------:R-:W-:Y:S01]  /*1f380*/  ISETP.GE.AND P2, PT, R100, UR4, PT ;  /* 0x0000000464007c0c */ /* 0x000fe2000bf46270 */
[----:B------:R4:W-:Y:S01]  /*1f390*/  @!P0 ST.E.64 desc[UR6][R6.64], R50 ;  /* 0x0000003206008985 */ /* 0x0009e2000c101b06 */
[-C--:B------:R-:W-:Y:S02]  /*1f3a0*/  @!P1 LEA.HI.X R21, R32, R3.reuse, R33, 0x2, P5 ;  /* 0x0000000320159211 */ /* 0x080fe400028f1421 */
[----:B--2---:R-:W-:Y:S02]  /*1f3b0*/  @!P3 LEA R8, P5, R34, R14, 0x2 ;  /* 0x0000000e2208b211 */ /* 0x004fe400078a10ff */
[----:B------:R-:W-:Y:S01]  /*1f3c0*/  ISETP.GE.AND P0, PT, R102, UR4, PT ;  /* 0x0000000466007c0c */ /* 0x000fe2000bf06270 */
[----:B------:R2:W-:Y:S01]  /*1f3d0*/  @!P1 ST.E.64 desc[UR6][R20.64], R54 ;  /* 0x0000003614009985 */ /* 0x0005e2000c101b06 */
[----:B------:R-:W-:-:S02]  /*1f3e0*/  @!P3 LEA.HI.X R9, R34, R3, R35, 0x2, P5 ;  /* 0x000000032209b211 */ /* 0x000fc400028f1423 */
[-C--:B---3--:R-:W-:Y:S02]  /*1f3f0*/  @!P4 LEA R10, P5, R98, R14.reuse, 0x2 ;  /* 0x0000000e620ac211 */ /* 0x088fe400078a10ff */
[----:B------:R-:W-:Y:S01]  /*1f400*/  ISETP.GE.AND P1, PT, R104, UR4, PT ;  /* 0x0000000468007c0c */ /* 0x000fe2000bf26270 */
[----:B------:R3:W-:Y:S01]  /*1f410*/  @!P3 ST.E.64 desc[UR6][R8.64], R58 ;  /* 0x0000003a0800b985 */ /* 0x0007e2000c101b06 */
[----:B------:R-:W-:Y:S02]  /*1f420*/  @!P4 LEA.HI.X R11, R98, R3, R99, 0x2, P5 ;  /* 0x00000003620bc211 */ /* 0x000fe400028f1463 */
[----:B------:R-:W-:Y:S02]  /*1f430*/  ISETP.GE.AND P3, PT, R106, UR4, PT ;  /* 0x000000046a007c0c */ /* 0x000fe4000bf66270 */
[-C--:B0-----:R-:W-:Y:S01]  /*1f440*/  @!P2 LEA R12, P5, R100, R14.reuse, 0x2 ;  /* 0x0000000e640ca211 */ /* 0x081fe200078a10ff */
[----:B------:R0:W-:Y:S01]  /*1f450*/  @!P4 ST.E.64 desc[UR6][R10.64], R62 ;  /* 0x0000003e0a00c985 */ /* 0x0001e2000c101b06 */
[----:B-1----:R-:W-:-:S02]  /*1f460*/  @!P0 LEA R4, P4, R102, R14, 0x2 ;  /* 0x0000000e66048211 */ /* 0x002fc400078810ff */
[-C--:B------:R-:W-:Y:S02]  /*1f470*/  @!P2 LEA.HI.X R13, R100, R3.reuse, R101, 0x2, P5 ;  /* 0x00000003640da211 */ /* 0x080fe400028f1465 */
[----:B------:R-:W-:Y:S02]  /*1f480*/  ISETP.GE.AND P5, PT, R108, UR4, PT ;  /* 0x000000046c007c0c */ /* 0x000fe4000bfa6270 */
[----:B------:R-:W-:Y:S01]  /*1f490*/  @!P0 LEA.HI.X R5, R102, R3, R103, 0x2, P4 ;  /* 0x0000000366058211 */ /* 0x000fe200020f1467 */
[----:B------:R0:W-:Y:S01]  /*1f4a0*/  @!P2 ST.E.64 desc[UR6][R12.64], R66 ;  /* 0x000000420c00a985 */ /* 0x0001e2000c101b06 */
[----:B----4-:R-:W-:-:S03]  /*1f4b0*/  @!P1 LEA R6, P4, R104, R14, 0x2 ;  /* 0x0000000e68069211 */ /* 0x010fc600078810ff */
[----:B------:R0:W-:Y:S01]  /*1f4c0*/  @!P0 ST.E.64 desc[UR6][R4.64], R70 ;  /* 0x0000004604008985 */ /* 0x0001e2000c101b06 */
[-C--:B------:R-:W-:Y:S02]  /*1f4d0*/  @!P1 LEA.HI.X R7, R104, R3.reuse, R105, 0x2, P4 ;  /* 0x0000000368079211 */ /* 0x080fe400020f1469 */
[-C--:B--2---:R-:W-:Y:S02]  /*1f4e0*/  @!P3 LEA R20, P4, R106, R14.reuse, 0x2 ;  /* 0x0000000e6a14b211 */ /* 0x084fe400078810ff */
[----:B------:R-:W-:Y:S01]  /*1f4f0*/  ISETP.GE.AND P0, PT, R110, UR4, PT ;  /* 0x000000046e007c0c */ /* 0x000fe2000bf06270 */
[----:B------:R0:W-:Y:S01]  /*1f500*/  @!P1 ST.E.64 desc[UR6][R6.64], R74 ;  /* 0x0000004a06009985 */ /* 0x0001e2000c101b06 */
[----:B------:R-:W-:Y:S02]  /*1f510*/  @!P3 LEA.HI.X R21, R106, R3, R107, 0x2, P4 ;  /* 0x000000036a15b211 */ /* 0x000fe400020f146b */
[----:B---3--:R-:W-:-:S03]  /*1f520*/  @!P5 LEA R8, P4, R108, R14, 0x2 ;  /* 0x0000000e6c08d211 */ /* 0x008fc600078810ff */
[----:B------:R0:W-:Y:S01]  /*1f530*/  @!P3 ST.E.64 desc[UR6][R20.64], R78 ;  /* 0x0000004e1400b985 */ /* 0x0001e2000c101b06 */
[----:B------:R-:W-:-:S05]  /*1f540*/  @!P5 LEA.HI.X R9, R108, R3, R109, 0x2, P4 ;  /* 0x000000036c09d211 */ /* 0x000fca00020f146d */
[----:B------:R0:W-:Y:S01]  /*1f550*/  @!P5 ST.E.64 desc[UR6][R8.64], R82 ;  /* 0x000000520800d985 */ /* 0x0001e2000c101b06 */
[----:B------:R-:W-:Y:S05]  /*1f560*/  @P0 BRA `(.L_x_629) ;  /* 0x0000000c00740947 */ /* 0x000fea0003800000 */
[----:B------:R-:W-:Y:S01]  /*1f570*/  LEA R14, P0, R110, R14, 0x2 ;  /* 0x0000000e6e0e7211 */ /* 0x000fe200078010ff */
[----:B------:R-:W-:-:S03]  /*1f580*/  ULDC.64 UR4, c[0x0][0x208] ;  /* 0x0000820000047ab9 */ /* 0x000fc60000000a00 */
[----:B------:R-:W-:-:S05]  /*1f590*/  LEA.HI.X R15, R110, R3, R111, 0x2, P0 ;  /* 0x000000036e0f7211 */ /* 0x000fca00000f146f */
[----:B------:R1:W-:Y:S01]  /*1f5a0*/  ST.E.64 desc[UR4][R14.64], R86 ;  /* 0x000000560e007985 */ /* 0x0003e2000c101b04 */
[----:B------:R-:W-:Y:S05]  /*1f5b0*/  BRA `(.L_x_629) ;  /* 0x0000000c00607947 */ /* 0x000fea0003800000 */
.L_x_616:
[----:B------:R-:W2:Y:S01]  /*1f5c0*/  LDL R9, [R1+0x60] ;  /* 0x0000600001097983 */ /* 0x000ea20000100800 */
[----:B------:R-:W-:Y:S01]  /*1f5d0*/  ULDC.64 UR6, c[0x0][0xc08] ;  /* 0x0003020000067ab9 */ /* 0x000fe20000000a00 */
[----:B------:R-:W-:Y:S02]  /*1f5e0*/  ULDC.64 UR4, c[0x0][0xc00] ;  /* 0x0003000000047ab9 */ /* 0x000fe40000000a00 */
[----:B------:R-:W3:Y:S01]  /*1f5f0*/  LDL R8, [R1+0x70] ;  /* 0x0000700001087983 */ /* 0x000ee20000100800 */
[----:B------:R-:W-:Y:S01]  /*1f600*/  ISETP.NE.U32.AND P1, PT, RZ, UR6, PT ;  /* 0x00000006ff007c0c */ /* 0x000fe2000bf25070 */
[----:B------:R-:W-:Y:S01]  /*1f610*/  IMAD.MOV.U32 R3, RZ, RZ, RZ ;  /* 0x000000ffff037224 */ /* 0x000fe200078e00ff */
[----:B------:R-:W-:Y:S01]  /*1f620*/  ISETP.NE.U32.AND P0, PT, RZ, UR4, PT ;  /* 0x00000004ff007c0c */ /* 0x000fe2000bf05070 */
[----:B------:R-:W-:Y:S01]  /*1f630*/  ULDC.64 UR8, c[0x0][0x208] ;  /* 0x0000820000087ab9 */ /* 0x000fe20000000a00 */
[----:B------:R-:W-:Y:S01]  /*1f640*/  ISETP.NE.AND.EX P1, PT, RZ, UR7, PT, P1 ;  /* 0x00000007ff007c0c */ /* 0x000fe2000bf25310 */
[----:B------:R-:W4:Y:S01]  /*1f650*/  S2R R28, SR_TID.X ;  /* 0x00000000001c7919 */ /* 0x000f220000002100 */
[----:B------:R-:W-:Y:S01]  /*1f660*/  ISETP.NE.AND.EX P0, PT, RZ, UR5, PT, P0 ;  /* 0x00000005ff007c0c */ /* 0x000fe2000bf05300 */
[----:B----4-:R-:W-:-:S05]  /*1f670*/  VIADD R28, R28, 0xffffff80 ;  /* 0xffffff801c1c7836 */ /* 0x010fca0000000000 */
[----:B------:R-:W-:Y:S01]  /*1f680*/  ISETP.GT.AND P3, PT, R28, 0x7f, PT ;  /* 0x0000007f1c00780c */ /* 0x000fe20003f64270 */
[----:B--2---:R-:W-:Y:S01]  /*1f690*/  IMAD.SHL.U32 R6, R9, 0x4, RZ ;  /* 0x0000000409067824 */ /* 0x004fe200078e00ff */
[----:B------:R-:W-:-:S04]  /*1f6a0*/  SHF.R.S32.HI R26, RZ, 0x1f, R9 ;  /* 0x0000001fff1a7819 */ /* 0x000fc80000011409 */
[----:B------:R-:W-:Y:S02]  /*1f6b0*/  IADD3 R4, P2, R6, UR4, RZ ;  /* 0x0000000406047c10 */ /* 0x000fe4000ff5e0ff */
[----:B------:R-:W-:-:S04]  /*1f6c0*/  SHF.L.U64.HI R0, R9, 0x2, R26 ;  /* 0x0000000209007819 */ /* 0x000fc8000001021a */
[----:B------:R-:W-:Y:S02]  /*1f6d0*/  IADD3.X R5, R0, UR5, RZ, P2, !PT ;  /* 0x0000000500057c10 */ /* 0x000fe400097fe4ff */
[----:B------:R-:W-:Y:S01]  /*1f6e0*/  @P1 IADD3 R6, P2, R6, UR6, RZ ;  /* 0x0000000606061c10 */ /* 0x000fe2000ff5e0ff */
[----:B------:R-:W-:Y:S02]  /*1f6f0*/  ULDC UR4, c[0x0][0xa88] ;  /* 0x0002a20000047ab9 */ /* 0x000fe40000000800 */
[----:B------:R2:W5:Y:S01]  /*1f700*/  @P0 LDG.E R3, desc[UR8][R4.64] ;  /* 0x0000000804030981 */ /* 0x000562000c1e1900 */
[----:B------:R-:W-:Y:S01]  /*1f710*/  @P1 IADD3.X R7, R0, UR7, RZ, P2, !PT ;  /* 0x0000000700071c10 */ /* 0x000fe200097fe4ff */
[----:B------:R-:W-:Y:S01]  /*1f720*/  IMAD.U32 R20, RZ, RZ, UR4 ;  /* 0x00000004ff147e24 */ /* 0x000fe2000f8e00ff */
[----:B---3--:R-:W-:-:S05]  /*1f730*/  ISETP.NE.AND P2, PT, R8, RZ, PT ;  /* 0x000000ff0800720c */ /* 0x008fca0003f45270 */
[----:B------:R2:W5:Y:S08]  /*1f740*/  @P1 LDG.E R20, desc[UR8][R6.64] ;  /* 0x0000000806141981 */ /* 0x000570000c1e1900 */
[----:B------:R-:W3:Y:S02]  /*1f750*/  @!P2 LDC R8, c[0x0][0xad4] ;  /* 0x0002b500ff08ab82 */ /* 0x000ee40000000800 */
[----:B---3--:R2:W-:Y:S01]  /*1f760*/  @!P2 STL [R1+0x70], R8 ;  /* 0x000070080100a387 */ /* 0x0085e20000100800 */
[----:B------:R-:W-:Y:S01]  /*1f770*/  ISETP.GT.AND P2, PT, R8, 0x1, PT ;  /* 0x000000010800780c */ /* 0x000fe20003f44270 */
[----:B------:R-:W-:-:S12]  /*1f780*/  @P1 BRA `(.L_x_634) ;  /* 0x0000000000141947 */ /* 0x000fd80003800000 */
[----:B------:R-:W-:Y:S05]  /*1f790*/  @!P0 BRA `(.L_x_634) ;  /* 0x0000000000108947 */ /* 0x000fea0003800000 */
[----:B------:R-:W-:Y:S02]  /*1f7a0*/  ULDC.64 UR4, c[0x0][0x208] ;  /* 0x0000820000047ab9 */ /* 0x000fe40000000a00 */
[----:B--2---:R-:W2:Y:S04]  /*1f7b0*/  LDG.E R7, desc[UR4][R4.64] ;  /* 0x0000000404077981 */ /* 0x004ea8000c1e1900 */
[----:B-----5:R-:W2:Y:S02]  /*1f7c0*/  LDG.E R20, desc[UR4][R4.64+0x4] ;  /* 0x0000040404147981 */ /* 0x020ea4000c1e1900 */
[----:B--2---:R-:W-:-:S07]  /*1f7d0*/  IMAD.IADD R20, R20, 0x1, -R7 ;  /* 0x0000000114147824 */ /* 0x004fce00078e0a07 */
.L_x_634:
[----:B------:R-:W-:Y:S01]  /*1f7e0*/  BSSY B1, `(.L_x_635) ;  /* 0x000003b000017945 */ /* 0x000fe20003800000 */
[----:B------:R-:W-:Y:S02]  /*1f7f0*/  SEL R27, R9, RZ, !P0 ;  /* 0x000000ff091b7207 */ /* 0x000fe40004000000 */
[----:B------:R-:W-:Y:S02]  /*1f800*/  SEL R26, R26, RZ, !P0 ;  /* 0x000000ff1a1a7207 */ /* 0x000fe40004000000 */
[----:B-----5:R-:W-:Y:S01]  /*1f810*/  SHF.R.S32.HI R24, RZ, 0x1f, R3 ;  /* 0x0000001fff187819 */ /* 0x020fe20000011403 */
[----:B------:R-:W-:Y:S06]  /*1f820*/  @P3 BRA `(.L_x_636) ;  /* 0x0000000000d83947 */ /* 0x000fec0003800000 */
[----:B--2---:R-:W2:Y:S01]  /*1f830*/  LDL R4, [R1+0x7c] ;  /* 0x00007c0001047983 */ /* 0x004ea20000100800 */
[----:B------:R-:W3:Y:S01]  /*1f840*/  LDC R33, c[0x0][0xbe8] ;  /* 0x0002fa00ff217b82 */ /* 0x000ee20000000800 */
[----:B------:R-:W2:Y:S02]  /*1f850*/  S2R R0, SR_TID.X ;  /* 0x0000000000007919 */ /* 0x000ea40000002100 */
[----:B--2---:R-:W-:Y:S01]  /*1f860*/  LEA R0, R4, R0, 0x7 ;  /* 0x0000000004007211 */ /* 0x004fe200078e38ff */
[----:B---3--:R-:W-:-:S04]  /*1f870*/  IMAD R4, R20, R33, RZ ;  /* 0x0000002114047224 */ /* 0x008fc800078e02ff */
[----:B------:R-:W-:-:S05]  /*1f880*/  VIADD R29, R0, 0xffffff80 ;  /* 0xffffff80001d7836 */ /* 0x000fca0000000000 */
[----:B------:R-:W-:-:S13]  /*1f890*/  ISETP.GE.AND P0, PT, R29, R4, PT ;  /* 0x000000041d00720c */ /* 0x000fda0003f06270 */
[----:B------:R-:W-:Y:S05]  /*1f8a0*/  @P0 BRA `(.L_x_636) ;  /* 0x0000000000b80947 */ /* 0x000fea0003800000 */
[----:B------:R-:W2:Y:S01]  /*1f8b0*/  LDL R12, [R1+0x6c] ;  /* 0x00006c00010c7983 */ /* 0x000ea20000100800 */
[----:B------:R-:W-:Y:S01]  /*1f8c0*/  IMAD.MOV.U32 R14, RZ, RZ, 0x9b8 ;  /* 0x000009b8ff0e7424 */ /* 0x000fe200078e00ff */
[----:B------:R-:W-:Y:S01]  /*1f8d0*/  ISETP.GT.AND P0, PT, R8, 0x1, PT ;  /* 0x000000010800780c */ /* 0x000fe20003f04270 */
[----:B------:R-:W3:Y:S01]  /*1f8e0*/  LDC.64 R30, c[0x0][0xba8] ;  /* 0x0002ea00ff1e7b82 */ /* 0x000ee20000000a00 */
[----:B------:R-:W4:Y:S01]  /*1f8f0*/  LDL.LU R32, [R1+0x80] ;  /* 0x0000800001207983 */ /* 0x000f220000300800 */
[----:B------:R-:W-:Y:S01]  /*1f900*/  ISETP.NE.AND P1, PT, R33, 0x1, PT ;  /* 0x000000012100780c */ /* 0x000fe20003f25270 */
[----:B------:R-:W-:Y:S01]  /*1f910*/  IMAD.MOV.U32 R15, RZ, RZ, R29 ;  /* 0x000000ffff0f7224 */ /* 0x000fe200078e001d */
[----:B------:R-:W-:Y:S01]  /*1f920*/  SEL R14, R14, 0x978, P0 ;  /* 0x000009780e0e7807 */ /* 0x000fe20000000000 */
[----:B------:R-:W-:-:S03]  /*1f930*/  ULDC.64 UR4, c[0x0][0x208] ;  /* 0x0000820000047ab9 */ /* 0x000fc60000000a00 */
[----:B------:R-:W5:Y:S08]  /*1f940*/  LDC.64 R6, c[0x0][R14+0x220] ;  /* 0x000088000e067b82 */ /* 0x000f700000000a00 */
[----:B------:R-:W2:Y:S08]  /*1f950*/  LDC.64 R4, c[0x0][R14+0x218] ;  /* 0x000086000e047b82 */ /* 0x000eb00000000a00 */
[----:B------:R-:W0:Y:S08]  /*1f960*/  LDC.64 R8, c[0x0][R14+0x228] ;  /* 0x00008a000e087b82 */ /* 0x000e300000000a00 */
[----:B------:R-:W1:Y:S08]  /*1f970*/  @P1 LDC R0, c[0x0][0xbec] ;  /* 0x0002fb00ff001b82 */ /* 0x000e700000000800 */
[----:B------:R-:W0:Y:S08]  /*1f980*/  LDC.64 R10, c[0x0][R14+0x210] ;  /* 0x000084000e0a7b82 */ /* 0x000e300000000a00 */
[----:B------:R-:W0:Y:S01]  /*1f990*/  @P1 LDC R25, c[0x0][0xbf0] ;  /* 0x0002fc00ff191b82 */ /* 0x000e220000000800 */
[----:B-1----:R-:W-:-:S07]  /*1f9a0*/  @P1 IMAD.HI.U32 R0, R29, R0, RZ ;  /* 0x000000001d001227 */ /* 0x002fce00078e00ff */
[----:B---3--:R-:W1:Y:S01]  /*1f9b0*/  @!P0 LDC R30, c[0x0][0xb50] ;  /* 0x0002d400ff1e8b82 */ /* 0x008e620000000800 */
[----:B-----5:R-:W-:-:S07]  /*1f9c0*/  IMAD R7, R7, R27, RZ ;  /* 0x0000001b07077224 */ /* 0x020fce00078e02ff */
[----:B------:R-:W3:Y:S01]  /*1f9d0*/  @!P0 LDC R31, c[0x0][0xb54] ;  /* 0x0002d500ff1f8b82 */ /* 0x000ee20000000800 */
[----:B0-----:R-:W-:Y:S01]  /*1f9e0*/  @P1 SHF.R.U32.HI R15, RZ, R25, R0 ;  /* 0x00000019ff0f1219 */ /* 0x001fe20000011600 */
[----:B------:R-:W-:Y:S02]  /*1f9f0*/  IMAD R25, R6, R26, R7 ;  /* 0x0000001a06197224 */ /* 0x000fe400078e0207 */
[-C--:B--2---:R-:W-:Y:S02]  /*1fa00*/  IMAD R21, R5, R12.reuse, RZ ;  /* 0x0000000c05157224 */ /* 0x084fe400078e02ff */
[----:B------:R-:W-:Y:S01]  /*1fa10*/  IMAD.WIDE.U32 R4, R4, R12, RZ ;  /* 0x0000000c04047225 */ /* 0x000fe200078e00ff */
[----:B----4-:R-:W-:-:S03]  /*1fa20*/  SEL R7, R32, RZ, P0 ;  /* 0x000000ff20077207 */ /* 0x010fc60000000000 */
[----:B------:R-:W-:-:S04]  /*1fa30*/  IMAD.WIDE.U32 R12, R6, R27, RZ ;  /* 0x0000001b060c7225 */ /* 0x000fc800078e00ff */
[----:B------:R-:W-:Y:S01]  /*1fa40*/  IMAD.IADD R21, R5, 0x1, R21 ;  /* 0x0000000105157824 */ /* 0x000fe200078e0215 */
[----:B------:R-:W-:Y:S01]  /*1fa50*/  IADD3 R0, P1, P3, R12, R4, R3 ;  /* 0x000000040c007210 */ /* 0x000fe20007b3e003 */
[----:B------:R-:W-:Y:S01]  /*1fa60*/  IMAD.MOV R6, RZ, RZ, -R15 ;  /* 0x000000ffff067224 */ /* 0x000fe200078e0a0f */
[----:B------:R-:W-:Y:S01]  /*1fa70*/  IADD3 R25, R13, R25, RZ ;  /* 0x000000190d197210 */ /* 0x000fe20007ffe0ff */
[----:B------:R-:W-:-:S04]  /*1fa80*/  IMAD.WIDE.U32 R4, R8, R7, RZ ;  /* 0x0000000708047225 */ /* 0x000fc800078e00ff */
[----:B------:R-:W-:Y:S02]  /*1fa90*/  IMAD R9, R9, R7, RZ ;  /* 0x0000000709097224 */ /* 0x000fe400078e02ff */
[----:B------:R-:W-:Y:S01]  /*1faa0*/  IMAD R7, R33, R6, R29 ;  /* 0x0000000621077224 */ /* 0x000fe200078e021d */
[----:B------:R-:W-:Y:S01]  /*1fab0*/  IADD3.X R6, R25, R21, R24, P1, P3 ;  /* 0x0000001519067210 */ /* 0x000fe20000fe6418 */
[----:B------:R-:W-:Y:S01]  /*1fac0*/  IMAD.IADD R9, R5, 0x1, R9 ;  /* 0x0000000105097824 */ /* 0x000fe200078e0209 */
[----:B------:R-:W-:Y:S01]  /*1fad0*/  IADD3 R4, P0, P1, R15, R0, R4 ;  /* 0x000000000f047210 */ /* 0x000fe2000791e004 */
[----:B------:R-:W-:Y:S01]  /*1fae0*/  IMAD R0, R11, R7, RZ ;  /* 0x000000070b007224 */ /* 0x000fe200078e02ff */
[----:B------:R-:W-:-:S04]  /*1faf0*/  SHF.R.S32.HI R15, RZ, 0x1f, R15 ;  /* 0x0000001fff0f7819 */ /* 0x000fc8000001140f */
[----:B------:R-:W-:Y:S02]  /*1fb00*/  IADD3.X R5, R15, R6, R9, P0, P1 ;  /* 0x000000060f057210 */ /* 0x000fe400007e2409 */
[----:B------:R-:W-:Y:S01]  /*1fb10*/  SHF.R.S32.HI R9, RZ, 0x1f, R7 ;  /* 0x0000001fff097819 */ /* 0x000fe20000011407 */
[----:B------:R-:W-:-:S04]  /*1fb20*/  IMAD.WIDE.U32 R4, R10, R7, R4 ;  /* 0x000000070a047225 */ /* 0x000fc800078e0004 */
[----:B------:R-:W-:Y:S01]  /*1fb30*/  IMAD R9, R10, R9, R0 ;  /* 0x000000090a097224 */ /* 0x000fe200078e0200 */
[----:B-1----:R-:W-:-:S03]  /*1fb40*/  LEA R6, P0, R4, R30, 0x2 ;  /* 0x0000001e04067211 */ /* 0x002fc600078010ff */
[----:B------:R-:W-:Y:S02]  /*1fb50*/  IMAD.IADD R0, R5, 0x1, R9 ;  /* 0x0000000105007824 */ /* 0x000fe400078e0209 */
[----:B------:R-:W-:-:S03]  /*1fb60*/  IMAD.MOV.U32 R5, RZ, RZ, -0x800000 ;  /* 0xff800000ff057424 */ /* 0x000fc600078e00ff */
[----:B---3--:R-:W-:-:S05]  /*1fb70*/  LEA.HI.X R7, R4, R31, R0, 0x2, P0 ;  /* 0x0000001f04077211 */ /* 0x008fca00000f1400 */
[----:B------:R3:W-:Y:S02]  /*1fb80*/  STG.E desc[UR4][R6.64], R5 ;  /* 0x0000000506007986 */ /* 0x0007e4000c101904 */
.L_x_636:
[----:B------:R-:W-:Y:S05]  /*1fb90*/  BSYNC B1 ;  /* 0x0000000000017941 */ /* 0x000fea0003800000 */
.L_x_635:
[----:B------:R-:W-:Y:S05]  /*1fba0*/  @P2 BRA `(.L_x_629) ;  /* 0x0000000400e42947 */ /* 0x000fea0003800000 */
[----:B------:R-:W4:Y:S01]  /*1fbb0*/  LDL.LU R12, [R1+0x6c] ;  /* 0x00006c00010c7983 */ /* 0x000f220000300800 */
[----:B------:R-:W5:Y:S01]  /*1fbc0*/  LDC R21, c[0x0][0xbe8] ;  /* 0x0002fa00ff157b82 */ /* 0x000f620000000800 */
[----:B--23--:R-:W-:Y:S01]  /*1fbd0*/  SHF.R.S32.HI R6, RZ, 0x1f, R28 ;  /* 0x0000001fff067819 */ /* 0x00cfe2000001141c */
[----:B------:R-:W-:Y:S01]  /*1fbe0*/  ULDC.64 UR4, c[0x0][0xaa0] ;  /* 0x0002a80000047ab9 */ /* 0x000fe20000000a00 */
[----:B------:R-:W2:Y:S01]  /*1fbf0*/  LDL.LU R10, [R1+0x7c] ;  /* 0x00007c00010a7983 */ /* 0x000ea20000300800 */
[----:B------:R-:W-:Y:S01]  /*1fc00*/  IMAD R0, R24, UR4, RZ ;  /* 0x0000000418007c24 */ /* 0x000fe2000f8e02ff */
[----:B------:R-:W-:Y:S01]  /*1fc10*/  LEA.HI R6, R6, R28, RZ, 0x3 ;  /* 0x0000001c06067211 */ /* 0x000fe200078f18ff */
[C---:B------:R-:W-:Y:S01]  /*1fc20*/  IMAD.WIDE.U32 R4, R3.reuse, UR4, RZ ;  /* 0x0000000403047c25 */ /* 0x040fe2000f8e00ff */
[----:B------:R-:W-:Y:S02]  /*1fc30*/  ULDC.64 UR6, c[0x0][0xaf0] ;  /* 0x0002bc0000067ab9 */ /* 0x000fe40000000a00 */
[----:B------:R-:W-:Y:S01]  /*1fc40*/  LOP3.LUT R6, R6, 0xfffffff8, RZ, 0xc0, !PT ;  /* 0xfffffff806067812 */ /* 0x000fe200078ec0ff */
[----:B------:R-:W-:Y:S01]  /*1fc50*/  IMAD R7, R3, UR5, R0 ;  /* 0x0000000503077c24 */ /* 0x000fe2000f8e0200 */
[----:B------:R-:W-:-:S03]  /*1fc60*/  ULDC.64 UR4, c[0x0][0xae8] ;  /* 0x0002ba0000047ab9 */ /* 0x000fc60000000a00 */
[----:B------:R-:W-:Y:S01]  /*1fc70*/  IMAD.IADD R6, R28, 0x1, -R6 ;  /* 0x000000011c067824 */ /* 0x000fe200078e0a06 */
[----:B------:R-:W-:-:S03]  /*1fc80*/  IADD3 R5, R5, R7, RZ ;  /* 0x0000000705057210 */ /* 0x000fc60007ffe0ff */
[----:B------:R-:W-:Y:S02]  /*1fc90*/  IMAD R0, R6, 0x20, R22 ;  /* 0x0000002006007824 */ /* 0x000fe400078e0216 */
[----:B------:R-:W-:Y:S01]  /*1fca0*/  IMAD R6, R26, UR6, RZ ;  /* 0x000000061a067c24 */ /* 0x000fe2000f8e02ff */
[----:B-----5:R-:W-:-:S13]  /*1fcb0*/  ISETP.NE.AND P0, PT, R21, 0x1, PT ;  /* 0x000000011500780c */ /* 0x020fda0003f05270 */
[----:B------:R-:W3:Y:S08]  /*1fcc0*/  @P0 LDC R9, c[0x0][0xbec] ;  /* 0x0002fb00ff090b82 */ /* 0x000ef00000000800 */
[----:B------:R-:W5:Y:S01]  /*1fcd0*/  @P0 LDC R11, c[0x0][0xbf0] ;  /* 0x0002fc00ff0b0b82 */ /* 0x000f620000000800 */
[----:B----4-:R-:W-:-:S04]  /*1fce0*/  IMAD.WIDE.U32 R4, R12, UR4, R4 ;  /* 0x000000040c047c25 */ /* 0x010fc8000f8e0004 */
[----:B--2---:R-:W-:Y:S02]  /*1fcf0*/  IMAD R8, R10, 0x80, R0 ;  /* 0x000000800a087824 */ /* 0x004fe400078e0200 */
[----:B------:R-:W-:Y:S01]  /*1fd00*/  IMAD R5, R12, UR5, R5 ;  /* 0x000000050c057c24 */ /* 0x000fe2000f8e0205 */
[----:B------:R-:W-:Y:S01]  /*1fd10*/  ULDC.64 UR4, c[0x0][0xae0] ;  /* 0x0002b80000047ab9 */ /* 0x000fe20000000a00 */
[----:B---3--:R-:W-:-:S04]  /*1fd20*/  @P0 IMAD.HI.U32 R0, R8, R9, RZ ;  /* 0x0000000908000227 */ /* 0x008fc800078e00ff */
[----:B------:R-:W-:Y:S01]  /*1fd30*/  IMAD.MOV.U32 R3, RZ, RZ, R8 ;  /* 0x000000ffff037224 */ /* 0x000fe200078e0008 */
[----:B-----5:R-:W-:Y:S01]  /*1fd40*/  @P0 SHF.R.U32.HI R3, RZ, R11, R0 ;  /* 0x0000000bff030219 */ /* 0x020fe20000011600 */
[C---:B------:R-:W-:Y:S02]  /*1fd50*/  IMAD R9, R27.reuse, UR7, R6 ;  /* 0x000000071b097c24 */ /* 0x040fe4000f8e0206 */
[----:B------:R-:W-:Y:S01]  /*1fd60*/  IMAD.WIDE.U32 R4, R27, UR6, R4 ;  /* 0x000000061b047c25 */ /* 0x000fe2000f8e0004 */
[----:B------:R-:W-:-:S03]  /*1fd70*/  SHF.R.S32.HI R0, RZ, 0x1f, R3 ;  /* 0x0000001fff007819 */ /* 0x000fc60000011403 */
[----:B------:R-:W-:Y:S02]  /*1fd80*/  IMAD.MOV R7, RZ, RZ, -R3 ;  /* 0x000000ffff077224 */ /* 0x000fe400078e0a03 */
[----:B------:R-:W-:Y:S02]  /*1fd90*/  IMAD R0, R0, UR4, RZ ;  /* 0x0000000400007c24 */ /* 0x000fe4000f8e02ff */
[----:B------:R-:W-:Y:S02]  /*1fda0*/  IMAD R7, R21, R7, R8 ;  /* 0x0000000715077224 */ /* 0x000fe400078e0208 */
[----:B------:R-:W-:Y:S02]  /*1fdb0*/  IMAD.IADD R5, R5, 0x1, R9 ;  /* 0x0000000105057824 */ /* 0x000fe400078e0209 */
[C---:B------:R-:W-:Y:S01]  /*1fdc0*/  IMAD R9, R3.reuse, UR5, R0 ;  /* 0x0000000503097c24 */ /* 0x040fe2000f8e0200 */
[----:B------:R-:W-:Y:S01]  /*1fdd0*/  SHF.R.S32.HI R0, RZ, 0x1f, R7 ;  /* 0x0000001fff007819 */ /* 0x000fe20000011407 */
[----:B------:R-:W-:Y:S01]  /*1fde0*/  IMAD.WIDE.U32 R4, R3, UR4, R4 ;  /* 0x0000000403047c25 */ /* 0x000fe2000f8e0004 */
[----:B------:R-:W-:-:S03]  /*1fdf0*/  ULDC.64 UR4, c[0x0][0xad8] ;  /* 0x0002b60000047ab9 */ /* 0x000fc60000000a00 */
[----:B------:R-:W-:Y:S02]  /*1fe00*/  IMAD R0, R0, UR4, RZ ;  /* 0x0000000400007c24 */ /* 0x000fe4000f8e02ff */
[----:B------:R-:W-:Y:S02]  /*1fe10*/  IMAD.IADD R5, R5, 0x1, R9 ;  /* 0x0000000105057824 */ /* 0x000fe400078e0209 */
[C---:B------:R-:W-:Y:S02]  /*1fe20*/  IMAD R3, R7.reuse, UR5, R0 ;  /* 0x0000000507037c24 */ /* 0x040fe4000f8e0200 */
[----:B------:R-:W-:Y:S01]  /*1fe30*/  IMAD.WIDE.U32 R4, R7, UR4, R4 ;  /* 0x0000000407047c25 */ /* 0x000fe2000f8e0004 */
[----:B------:R-:W-:Y:S01]  /*1fe40*/  ULDC.64 UR4, c[0x0][0xa80] ;  /* 0x0002a00000047ab9 */ /* 0x000fe20000000a00 */
[----:B------:R-:W-:Y:S02]  /*1fe50*/  SHF.R.S32.HI R7, RZ, 0x1f, R221 ;  /* 0x0000001fff077819 */ /* 0x000fe400000114dd */
[----:B------:R-:W-:Y:S01]  /*1fe60*/  IMAD R6, R10, 0x80, R22 ;  /* 0x000000800a067824 */ /* 0x000fe200078e0216 */
[----:B------:R-:W-:-:S02]  /*1fe70*/  IADD3 R5, R5, R3, RZ ;  /* 0x0000000305057210 */ /* 0x000fc40007ffe0ff */
[----:B------:R-:W-:Y:S01]  /*1fe80*/  LEA R3, P0, R4, UR4, 0x1 ;  /* 0x0000000404037c11 */ /* 0x000fe2000f8008ff */
[----:B------:R-:W-:-:S03]  /*1fe90*/  UMOV UR4, 0xffffffff ;  /* 0xffffffff00047882 */ /* 0x000fc60000000000 */
[----:B------:R-:W-:Y:S01]  /*1fea0*/  LEA.HI.X R4, R4, UR5, R5, 0x1, P0 ;  /* 0x0000000504047c11 */ /* 0x000fe200080f0c05 */
[----:B------:R-:W-:Y:S08]  /*1feb0*/  BRA.DIV UR4, `(.L_x_637) ;  /* 0x0000008e04247947 */ /* 0x000ff0000b800000 */
[----:B------:R2:W3:Y:S04]  /*1fec0*/  SHFL.IDX PT, R0, R4, RZ, 0x181f ;  /* 0x00181fff04007589 */ /* 0x0004e800000e0000 */
[----:B------:R2:W4:Y:S02]  /*1fed0*/  SHFL.IDX PT, R14, R3, RZ, 0x181f ;  /* 0x00181fff030e7589 */ /* 0x00052400000e0000 */
.L_x_848:
[----:B------:R-:W-:Y:S01]  /*1fee0*/  IMAD R20, R20, R21, RZ ;  /* 0x0000001514147224 */ /* 0x000fe200078e02ff */
[----:B------:R-:W-:Y:S04]  /*1fef0*/  BSSY B1, `(.L_x_638) ;  /* 0x000000d000017945 */ /* 0x000fe80003800000 */
[----:B------:R-:W-:-:S13]  /*1ff00*/  ISETP.GE.AND P0, PT, R6, R20, PT ;  /* 0x000000140600720c */ /* 0x000fda0003f06270 */
[----:B------:R-:W-:Y:S05]  /*1ff10*/  @P0 BRA `(.L_x_639) ;  /* 0x0000000000280947 */ /* 0x000fea0003800000 */
[----:B------:R-:W-:Y:S01]  /*1ff20*/  ULDC UR4, c[0x0][0xac8] ;  /* 0x0002b20000047ab9 */ /* 0x000fe20000000800 */
[----:B------:R-:W-:Y:S01]  /*1ff30*/  ULDC.64 UR6, c[0x0][0x208] ;  /* 0x0000820000067ab9 */ /* 0x000fe20000000a00 */
[----:B------:R-:W-:Y:S02]  /*1ff40*/  ISETP.GE.AND P2, PT, R16, UR4, PT ;  /* 0x0000000410007c0c */ /* 0x000fe4000bf46270 */
[----:B------:R-:W-:-:S11]  /*1ff50*/  ISETP.GE.AND P3, PT, R221, UR4, PT ;  /* 0x00000004dd007c0c */ /* 0x000fd6000bf66270 */
[CC--:B----4-:R-:W-:Y:S02]  /*1ff60*/  @!P2 LEA R8, P0, R16.reuse, R14.reuse, 0x1 ;  /* 0x0000000e1008a211 */ /* 0x0d0fe400078008ff */
[C---:B------:R-:W-:Y:S02]  /*1ff70*/  @!P3 LEA R14, P1, R221.reuse, R14, 0x1 ;  /* 0x0000000edd0eb211 */ /* 0x040fe400078208ff */
[-C--:B---3--:R-:W-:Y:S02]  /*1ff80*/  @!P2 LEA.HI.X R9, R16, R0.reuse, R17, 0x1, P0 ;  /* 0x000000001009a211 */ /* 0x088fe400000f0c11 */
[----:B------:R-:W-:-:S03]  /*1ff90*/  @!P3 LEA.HI.X R15, R221, R0, R7, 0x1, P1 ;  /* 0x00000000dd0fb211 */ /* 0x000fc600008f0c07 */
[----:B------:R3:W-:Y:S04]  /*1ffa0*/  @!P2 ST.E.128 desc[UR6][R8.64], RZ ;  /* 0x000000ff0800a985 */ /* 0x0007e8000c101d06 */
[----:B------:R3:W-:Y:S02]  /*1ffb0*/  @!P3 ST.E.128 desc[UR6][R14.64], RZ ;  /* 0x000000ff0e00b985 */ /* 0x0007e4000c101d06 */
.L_x_639:
[----:B------:R-:W-:Y:S05]  /*1ffc0*/  BSYNC B1 ;  /* 0x0000000000017941 */ /* 0x000fea0003800000 */
.L_x_638:
[----:B------:R-:W-:-:S03]  /*1ffd0*/  UMOV UR4, 0xffffffff ;  /* 0xffffffff00047882 */ /* 0x000fc60000000000 */
[----:B------:R-:W-:Y:S05]  /*1ffe0*/  BRA.DIV UR4, `(.L_x_640) ;  /* 0x0000008e040c7947 */ /* 0x000fea000b800000 */
[----:B---3--:R3:W0:Y:S04]  /*1fff0*/  SHFL.IDX PT, R0, R4, 0x1, 0x181f ;  /* 0x00381f0004007f89 */ /* 0x00862800000e0000 */
[----:B----4-:R3:W4:Y:S02]  /*20000*/  SHFL.IDX PT, R14, R3, 0x1, 0x181f ;  /* 0x00381f00030e7f89 */ /* 0x01072400000e0000 */
.L_x_852:
        /* <DEDUP_REMOVED lines=10> */
[-C--:B0-----:R-:W-:Y:S02]  /*200b0*/  @!P2 LEA.HI.X R9, R16, R0.reuse, R17, 0x1, P0 ;  /* 0x000000001009a211 */ /* 0x081fe400000f0c11 */
[----:B------:R-:W-:-:S03]  /*200c0*/  @!P3 LEA.HI.X R15, R221, R0, R7, 0x1, P1 ;  /* 0x00000000dd0fb211 */ /* 0x000fc600008f0c07 */
[----:B------:R0:W-:Y:S04]  /*200d0*/  @!P2 ST.E.128 desc[UR6][R8.64], RZ ;  /* 0x000000ff0800a985 */ /* 0x0001e8000c101d06 */
[----:B------:R0:W-:Y:S02]  /*200e0*/  @!P3 ST.E.128 desc[UR6][R14.64], RZ ;  /* 0x000000ff0e00b985 */ /* 0x0001e4000c101d06 */
.L_x_642:
[----:B------:R-:W-:Y:S05]  /*200f0*/  BSYNC B1 ;  /* 0x0000000000017941 */ /* 0x000fea0003800000 */
.L_x_641:
[----:B------:R-:W-:-:S03]  /*20100*/  UMOV UR4, 0xffffffff ;  /* 0xffffffff00047882 */ /* 0x000fc60000000000 */
[----:B------:R-:W-:Y:S05]  /*20110*/  BRA.DIV UR4, `(.L_x_643) ;  /* 0x0000008e04087947 */ /* 0x000fea000b800000 */
[----:B0-----:R0:W0:Y:S04]  /*20120*/  SHFL.IDX PT, R0, R4, 0x2, 0x181f ;  /* 0x00581f0004007f89 */ /* 0x00102800000e0000 */
[----:B----4-:R4:W0:Y:S02]  /*20130*/  SHFL.IDX PT, R14, R3, 0x2, 0x181f ;  /* 0x00581f00030e7f89 */ /* 0x01082400000e0000 */
.L_x_856:
        /* <DEDUP_REMOVED lines=8> */
[CC--:B0-----:R-:W-:Y:S02]  /*201c0*/  @!P2 LEA R8, P0, R16.reuse, R14.reuse, 0x1 ;  /* 0x0000000e1008a211 */ /* 0x0c1fe400078008ff */
[C---:B------:R-:W-:Y:S02]  /*201d0*/  @!P3 LEA R14, P1, R221.reuse, R14, 0x1 ;  /* 0x0000000edd0eb211 */ /* 0x040fe400078208ff */
[-C--:B------:R-:W-:Y:S02]  /*201e0*/  @!P2 LEA.HI.X R9, R16, R0.reuse, R17, 0x1, P0 ;  /* 0x000000001009a211 */ /* 0x080fe400000f0c11 */
[----:B------:R-:W-:-:S03]  /*201f0*/  @!P3 LEA.HI.X R15, R221, R0, R7, 0x1, P1 ;  /* 0x00000000dd0fb211 */ /* 0x000fc600008f0c07 */
[----:B------:R0:W-:Y:S04]  /*20200*/  @!P2 ST.E.128 desc[UR6][R8.64], RZ ;  /* 0x000000ff0800a985 */ /* 0x0001e8000c101d06 */
[----:B------:R0:W-:Y:S02]  /*20210*/  @!P3 ST.E.128 desc[UR6][R14.64], RZ ;  /* 0x000000ff0e00b985 */ /* 0x0001e4000c101d06 */
.L_x_645:
[----:B------:R-:W-:Y:S05]  /*20220*/  BSYNC B1 ;  /* 0x0000000000017941 */ /* 0x000fea0003800000 */
.L_x_644:
[----:B------:R-:W-:-:S03]  /*20230*/  UMOV UR4, 0xffffffff ;  /* 0xffffffff00047882 */ /* 0x000fc60000000000 */
[----:B------:R-:W-:Y:S05]  /*20240*/  BRA.DIV UR4, `(.L_x_646) ;  /* 0x0000008e04047947 */ /* 0x000fea000b800000 */
[----:B0-----:R0:W0:Y:S04]  /*20250*/  SHFL.IDX PT, R0, R4, 0x3, 0x181f ;  /* 0x00781f0004007f89 */ /* 0x00102800000e0000 */
[----:B------:R0:W0:Y:S02]  /*20260*/  SHFL.IDX PT, R14, R3, 0x3, 0x181f ;  /* 0x00781f00030e7f89 */ /* 0x00002400000e0000 */
.L_x_860:
[----:B0-234-:R-:W-:-:S05]  /*20270*/  VIADD R3, R6, 0x60 ;  /* 0x0000006006037836 */ /* 0x01dfca0000000000 */
[----:B------:R-:W-:-:S13]  /*20280*/  ISETP.GE.AND P0, PT, R3, R20, PT ;  /* 0x000000140300720c */ /* 0x000fda0003f06270 */
[----:B------:R-:W-:Y:S05]  /*20290*/  @P0 BRA `(.L_x_629) ;  /* 0x0000000000280947 */ /* 0x000fea0003800000 */
[----:B------:R-:W-:Y:S01]  /*202a0*/  ULDC UR4, c[0x0][0xac8] ;  /* 0x0002b20000047ab9 */ /* 0x000fe20000000800 */
[----:B------:R-:W-:Y:S01]  /*202b0*/  ULDC.64 UR6, c[0x0][0x208] ;  /* 0x0000820000067ab9 */ /* 0x000fe20000000a00 */
[----:B------:R-:W-:Y:S02]  /*202c0*/  ISETP.GE.AND P2, PT, R16, UR4, PT ;  /* 0x0000000410007c0c */ /* 0x000fe4000bf46270 */
[----:B------:R-:W-:-:S11]  /*202d0*/  ISETP.GE.AND P3, PT, R221, UR4, PT ;  /* 0x00000004dd007c0c */ /* 0x000fd6000bf66270 */
[CC--:B------:R-:W-:Y:S02]  /*202e0*/  @!P2 LEA R4, P0, R16.reuse, R14.reuse, 0x1 ;  /* 0x0000000e1004a211 */ /* 0x0c0fe400078008ff */
[C---:B------:R-:W-:Y:S02]  /*202f0*/  @!P3 LEA R14, P1, R221.reuse, R14, 0x1 ;  /* 0x0000000edd0eb211 */ /* 0x040fe400078208ff */
[-C--:B------:R-:W-:Y:S02]  /*20300*/  @!P2 LEA.HI.X R5, R16, R0.reuse, R17, 0x1, P0 ;  /* 0x000000001005a211 */ /* 0x080fe400000f0c11 */
[----:B------:R-:W-:-:S03]  /*20310*/  @!P3 LEA.HI.X R15, R221, R0, R7, 0x1, P1 ;  /* 0x00000000dd0fb211 */ /* 0x000fc600008f0c07 */
[----:B------:R4:W-:Y:S04]  /*20320*/  @!P2 ST.E.128 desc[UR6][R4.64], RZ ;  /* 0x000000ff0400a985 */ /* 0x0009e8000c101d06 */
[----:B------:R4:W-:Y:S02]  /*20330*/  @!P3 ST.E.128 desc[UR6][R14.64], RZ ;  /* 0x000000ff0e00b985 */ /* 0x0009e4000c101d06 */
.L_x_629:
[----:B------:R-:W-:Y:S05]  /*20340*/  BSYNC B0 ;  /* 0x0000000000007941 */ /* 0x000fea0003800000 */
.L_x_615:
[----:B------:R-:W-:Y:S02]  /*20350*/  ULDC UR4, c[0x0][0xc3c] ;  /* 0x00030f0000047ab9 */ /* 0x000fe40000000800 */
[----:B-1----:R-:W-:-:S13]  /*20360*/  ISETP.GE.AND P0, PT, R151, UR4, PT ;  /* 0x0000000497007c0c */ /* 0x002fda000bf06270 */
[----:B------:R-:W-:Y:S05]  /*20370*/  @!P0 BRA `(.L_x_647) ;  /* 0xfffffe0c00d88947 */ /* 0x000fea000383ffff */
[----:B------:R-:W-:Y:S05]  /*20380*/  BRA `(.L_x_416) ;  /* 0x0000007800907947 */ /* 0x000fea0003800000 */
.L_x_414:
[----:B------:R-:W-:-:S08]  /*20390*/  NOP ;  /* 0x0000000000007918 */ /* 0x000fd00000000000 */
[----:B--2---:R-:W0:-:S00]  /*203a0*/  USETMAXREG.DEALLOC.CTAPOOL 0x18 ;  /* 0x00000018000079c8 */ /* 0x004e0000080e0500 */
[----:B0-----:R-:W2:Y:S01]  /*203b0*/  LDL.LU R2, [R1] ;  /* 0x0000000001027983 */ /* 0x001ea20000300800 */
[----:B------:R-:W-:Y:S01]  /*203c0*/  LOP3.LUT R0, R0, 0x3, RZ, 0xc0, !PT ;  /* 0x0000000300007812 */ /* 0x000fe200078ec0ff */
[----:B------:R-:W-:-:S05]  /*203d0*/  IMAD.MOV.U32 R7, RZ, RZ, RZ ;  /* 0x000000ffff077224 */ /* 0x000fca00078e00ff */
[----:B------:R-:W0:Y:S02]  /*203e0*/  SHFL.IDX PT, R0, R0, RZ, 0x1f ;  /* 0x00001fff00007589 */ /* 0x000e2400000e0000 */
[----:B0-----:R-:W-:Y:S02]  /*203f0*/  ISETP.NE.AND P0, PT, R0, RZ, PT ;  /* 0x000000ff0000720c */ /* 0x001fe40003f05270 */
[----:B--2---:R-:W-:-:S11]  /*20400*/  LOP3.LUT R2, R2, 0xfffffffd, RZ, 0xc0, !PT ;  /* 0xfffffffd02027812 */ /* 0x004fd600078ec0ff */
[----:B------:R-:W-:-:S05]  /*20410*/  @P0 LOP3.LUT R2, R2, 0x2, RZ, 0xfc, !PT ;  /* 0x0000000202020812 */ /* 0x000fca00078efcff */
[----:B------:R0:W-:Y:S01]  /*20420*/  STL [R1], R2 ;  /* 0x0000000201007387 */ /* 0x0001e20000100800 */
[----:B------:R-:W-:Y:S05]  /*20430*/  @!P0 BRA `(.L_x_648) ;  /* 0x0000000000248947 */ /* 0x000fea0003800000 */
[----:B------:R-:W1:Y:S08]  /*20440*/  S2UR UR5, SR_CgaCtaId ;  /* 0x00000000000579c3 */ /* 0x000e700000008800 */
[----:B------:R-:W-:Y:S06]  /*20450*/  BAR.SYNC.DEFER_BLOCKING 0x5, 0x180 ;  /* 0x0146000000007b1d */ /* 0x000fec0000010000 */
[----:B------:R-:W-:-:S02]  /*20460*/  UMOV UR4, 0x400 ;  /* 0x0000040000047882 */ /* 0x000fc40000000000 */
[----:B-1----:R-:W-:-:S09]  /*20470*/  ULEA UR4, UR5, UR4, 0x18 ;  /* 0x0000000405047291 */ /* 0x002fd2000f8ec03f */
[----:B------:R-:W1:Y:S04]  /*20480*/  LDS.128 R8, [UR4+0x348d0] ;  /* 0x0348d004ff087984 */ /* 0x000e680008000c00 */
[----:B-1----:R1:W-:Y:S04]  /*20490*/  STL.64 [R1+0x10], R8 ;  /* 0x0000100801007387 */ /* 0x0023e80000100a00 */
[----:B------:R1:W-:Y:S01]  /*204a0*/  STL.64 [R1+0x18], R10 ;  /* 0x0000180a01007387 */ /* 0x0003e20000100a00 */
[----:B------:R-:W-:Y:S06]  /*204b0*/  BAR.ARV 0x4, 0x180 ;  /* 0x0106000000007b1d */ /* 0x000fec0000002000 */
[----:B------:R-:W-:Y:S05]  /*204c0*/  BRA `(.L_x_649) ;  /* 0x0000000800ac7947 */ /* 0x000fea0003800000 */
.L_x_648:
[----:B------:R-:W-:Y:S01]  /*204d0*/  LOP3.LUT R0, R6, 0x1f, RZ, 0xc0, !PT ;  /* 0x0000001f06007812 */ /* 0x000fe200078ec0ff */
[----:B------:R-:W-:Y:S01]  /*204e0*/  ULDC UR4, c[0x0][0xc3c] ;  /* 0x00030f0000047ab9 */ /* 0x000fe20000000800 */
[----:B------:R-:W-:Y:S01]  /*204f0*/  ULDC.64 UR6, c[0x0][0x208] ;  /* 0x0000820000067ab9 */ /* 0x000fe20000000a00 */
[----:B------:R-:W-:Y:S01]  /*20500*/  MOV R10, RZ ;  /* 0x000000ff000a7202 */ /* 0x000fe20000000f00 */
[----:B------:R-:W-:Y:S01]  /*20510*/  ULDC UR5, c[0x0][0xc38] ;  /* 0x00030e0000057ab9 */ /* 0x000fe20000000800 */
        /* <DEDUP_REMOVED lines=32> */
[----:B-1----:R-:W-:-:S05]  /*20720*/  IMAD R8, R8, UR5, RZ ;  /* 0x0000000508087c24 */ /* 0x002fca000f8e02ff */
[----:B0-----:R-:W-:Y:S02]  /*20730*/  ISETP.GT.AND P6, PT, R8, UR6, PT ;  /* 0x0000000608007c0c */ /* 0x001fe4000bfc4270 */
[----:B------:R-:W-:-:S11]  /*20740*/  MOV R11, R8 ;  /* 0x00000008000b7202 */ /* 0x000fd60000000f00 */
[----:B------:R-:W-:Y:S05]  /*20750*/  @P6 BRA `(.L_x_650) ;  /* 0x0000000000a86947 */ /* 0x000fea0003800000 */
[----:B------:R-:W-:Y:S01]  /*20760*/  IMAD.MOV.U32 R8, RZ, RZ, R11 ;  /* 0x000000ffff087224 */ /* 0x000fe200078e000b */
[----:B------:R-:W-:Y:S01]  /*20770*/  UMOV UR4, URZ ;  /* 0x0000003f00047c82 */ /* 0x000fe20008000000 */
[----:B------:R-:W-:-:S05]  /*20780*/  ULDC UR5, c[0x0][0xc38] ;  /* 0x00030e0000057ab9 */ /* 0x000fca0000000800 */
.L_x_652:
        /* <DEDUP_REMOVED lines=13> */
[----:B------:R-:W-:Y:S02]  /*20860*/  IMAD.MOV.U32 R10, RZ, RZ, RZ ;  /* 0x000000ffff0a7224 */ /* 0x000fe400078e00ff */
[----:B0-----:R-:W-:-:S05]  /*20870*/  @!P6 IMAD.WIDE R2, R9, 0x4, R2 ;  /* 0x000000040902e825 */ /* 0x001fca00078e0202 */
[----:B------:R1:W2:Y:S02]  /*20880*/  @!P6 LDG.E R7, desc[UR8][R2.64] ;  /* 0x000000080207e981 */ /* 0x0002a4000c1e1900 */
[----:B-1----:R-:W-:-:S05]  /*20890*/  @!P6 IMAD.WIDE R2, R9, 0x4, R4 ;  /* 0x000000040902e825 */ /* 0x002fca00078e0204 */
[----:B------:R-:W2:Y:S02]  /*208a0*/  @!P6 LDG.E R10, desc[UR8][R2.64] ;  /* 0x00000008020ae981 */ /* 0x000ea4000c1e1900 */
[----:B--2---:R-:W-:-:S05]  /*208b0*/  IMAD R11, R7, R10, RZ ;  /* 0x0000000a070b7224 */ /* 0x004fca00078e02ff */
[----:B------:R-:W0:Y:S02]  /*208c0*/  SHFL.UP PT, R4, R11, 0x1, RZ ;  /* 0x042000000b047989 */ /* 0x000e2400000e00ff */
[----:B0-----:R-:W-:-:S04]  /*208d0*/  SEL R4, R4, RZ, P1 ;  /* 0x000000ff04047207 */ /* 0x001fc80000800000 */
[----:B------:R-:W-:-:S05]  /*208e0*/  IADD3 R4, R11, R4, RZ ;  /* 0x000000040b047210 */ /* 0x000fca0007ffe0ff */
        /* <DEDUP_REMOVED lines=17> */
.L_x_650:
[----:B------:R-:W-:Y:S01]  /*20a00*/  IADD3 R11, -R11, R8, RZ ;  /* 0x000000080b0b7210 */ /* 0x000fe20007ffe1ff */
[----:B------:R-:W-:-:S04]  /*20a10*/  IMAD.MOV.U32 R14, RZ, RZ, RZ ;  /* 0x000000ffff0e7224 */ /* 0x000fc800078e00ff */
        /* <DEDUP_REMOVED lines=18> */
.L_x_653:
[----:B-1----:R-:W-:Y:S01]  /*20b40*/  IMAD R10, R14, UR5, R11 ;  /* 0x000000050e0a7c24 */ /* 0x002fe2000f8e020b */
[----:B------:R-:W1:Y:S01]  /*20b50*/  MUFU.RCP R12, R12 ;  /* 0x0000000c000c7308 */ /* 0x000e620000001000 */
[----:B------:R-:W-:Y:S02]  /*20b60*/  IMAD R11, R16, R5, RZ ;  /* 0x00000005100b7224 */ /* 0x000fe400078e02ff */
[----:B0-----:R-:W-:Y:S01]  /*20b70*/  IMAD.MOV.U32 R2, RZ, RZ, RZ ;  /* 0x000000ffff027224 */ /* 0x001fe200078e00ff */
[----:B------:R0:W-:Y:S03]  /*20b80*/  STL [R1+0x10], R10 ;  /* 0x0000100a01007387 */ /* 0x0001e60000100800 */
[----:B------:R-:W-:Y:S01]  /*20b90*/  IMAD.HI.U32 R2, R3, R11, R2 ;  /* 0x0000000b03027227 */ /* 0x000fe200078e0002 */
[----:B------:R-:W-:-:S04]  /*20ba0*/  IABS R11, R7 ;  /* 0x00000007000b7213 */ /* 0x000fc80000000000 */
[----:B------:R-:W-:Y:S02]  /*20bb0*/  IADD3 R14, RZ, -R11, RZ ;  /* 0x8000000bff0e7210 */ /* 0x000fe40007ffe0ff */
[----:B0-----:R-:W-:-:S04]  /*20bc0*/  IADD3 R10, -R10, UR6, RZ ;  /* 0x000000060a0a7c10 */ /* 0x001fc8000fffe1ff */
[----:B------:R-:W-:-:S05]  /*20bd0*/  IABS R3, R10 ;  /* 0x0000000a00037213 */ /* 0x000fca0000000000 */
[----:B------:R-:W-:-:S04]  /*20be0*/  IMAD.HI.U32 R11, R2, R3, RZ ;  /* 0x00000003020b7227 */ /* 0x000fc800078e00ff */
[----:B------:R-:W-:Y:S02]  /*20bf0*/  IMAD R2, R11, R14, R3 ;  /* 0x0000000e0b027224 */ /* 0x000fe400078e0203 */
[----:B-1----:R-:W-:-:S03]  /*20c00*/  VIADD R3, R12, 0xffffffe ;  /* 0x0ffffffe0c037836 */ /* 0x002fc60000000000 */
[----:B------:R-:W-:-:S03]  /*20c10*/  ISETP.GT.U32.AND P1, PT, R5, R2, PT ;  /* 0x000000020500720c */ /* 0x000fc60003f24070 */
[----:B------:R-:W0:Y:S10]  /*20c20*/  F2I.FTZ.U32.TRUNC.NTZ R3, R3 ;  /* 0x0000000300037305 */ /* 0x000e34000021f000 */
[----:B------:R-:W-:-:S02]  /*20c30*/  @!P1 IMAD.IADD R2, R2, 0x1, -R5 ;  /* 0x0000000102029824 */ /* 0x000fc400078e0a05 */
[----:B------:R-:W-:Y:S01]  /*20c40*/  @!P1 VIADD R11, R11, 0x1 ;  /* 0x000000010b0b9836 */ /* 0x000fe20000000000 */
[----:B------:R-:W-:Y:S02]  /*20c50*/  ISETP.NE.AND P1, PT, R7, RZ, PT ;  /* 0x000000ff0700720c */ /* 0x000fe40003f25270 */
[----:B------:R-:W-:Y:S01]  /*20c60*/  ISETP.GE.U32.AND P0, PT, R2, R5, PT ;  /* 0x000000050200720c */ /* 0x000fe20003f06070 */
[----:B0-----:R-:W-:Y:S02]  /*20c70*/  IMAD.MOV R5, RZ, RZ, -R3 ;  /* 0x000000ffff057224 */ /* 0x001fe400078e0a03 */
[----:B------:R-:W-:Y:S02]  /*20c80*/  IMAD.MOV.U32 R2, RZ, RZ, RZ ;  /* 0x000000ffff027224 */ /* 0x000fe400078e00ff */
[----:B------:R-:W-:-:S04]  /*20c90*/  IMAD R5, R5, R8, RZ ;  /* 0x0000000805057224 */ /* 0x000fc800078e02ff */
[----:B------:R-:W-:Y:S01]  /*20ca0*/  IMAD.HI.U32 R5, R3, R5, R2 ;  /* 0x0000000503057227 */ /* 0x000fe200078e0002 */
[----:B------:R-:W-:Y:S02]  /*20cb0*/  LOP3.LUT R2, R10, R7, RZ, 0x3c, !PT ;  /* 0x000000070a027212 */ /* 0x000fe400078e3cff */
[----:B------:R-:W-:Y:S02]  /*20cc0*/  IABS R3, R9 ;  /* 0x0000000900037213 */ /* 0x000fe40000000000 */
[----:B------:R-:W-:Y:S02]  /*20cd0*/  ISETP.GE.AND P2, PT, R2, RZ, PT ;  /* 0x000000ff0200720c */ /* 0x000fe40003f46270 */
[----:B------:R-:W-:Y:S01]  /*20ce0*/  @P0 IADD3 R11, R11, 0x1, RZ ;  /* 0x000000010b0b0810 */ /* 0x000fe20007ffe0ff */
[----:B------:R-:W-:-:S10]  /*20cf0*/  IMAD.MOV R3, RZ, RZ, -R3 ;  /* 0x000000ffff037224 */ /* 0x000fd400078e0a03 */
[----:B------:R-:W-:Y:S01]  /*20d00*/  @!P2 IMAD.MOV R11, RZ, RZ, -R11 ;  /* 0x000000ffff0ba224 */ /* 0x000fe200078e0a0b */
[----:B------:R-:W-:-:S04]  /*20d10*/  @!P1 LOP3.LUT R11, RZ, R7, RZ, 0x33, !PT ;  /* 0x00000007ff0b9212 */ /* 0x000fc800078e33ff */
[-C--:B------:R-:W-:Y:S01]  /*20d20*/  IABS R2, R11.reuse ;  /* 0x0000000b00027213 */ /* 0x080fe20000000000 */
[----:B------:R-:W-:-:S04]  /*20d30*/  IMAD R7, R7, R11, RZ ;  /* 0x0000000b07077224 */ /* 0x000fc800078e02ff */
[----:B------:R-:W-:-:S04]  /*20d40*/  IMAD.HI.U32 R5, R5, R2, RZ ;  /* 0x0000000205057227 */ /* 0x000fc800078e00ff */
[----:B------:R-:W-:Y:S01]  /*20d50*/  IMAD R3, R5, R3, R2 ;  /* 0x0000000305037224 */ /* 0x000fe200078e0202 */
[----:B------:R-:W-:-:S04]  /*20d60*/  LOP3.LUT R2, R11, R9, RZ, 0x3c, !PT ;  /* 0x000000090b027212 */ /* 0x000fc800078e3cff */
[----:B------:R-:W-:Y:S02]  /*20d70*/  ISETP.GT.U32.AND P1, PT, R8, R3, PT ;  /* 0x000000030800720c */ /* 0x000fe40003f24070 */
[----:B------:R-:W-:-:S11]  /*20d80*/  ISETP.GE.AND P2, PT, R2, RZ, PT ;  /* 0x000000ff0200720c */ /* 0x000fd60003f46270 */
[----:B------:R-:W-:Y:S02]  /*20d90*/  @!P1 IMAD.IADD R3, R3, 0x1, -R8 ;  /* 0x0000000103039824 */ /* 0x000fe400078e0a08 */
[----:B------:R-:W-:Y:S01]  /*20da0*/  @!P1 VIADD R5, R5, 0x1 ;  /* 0x0000000105059836 */ /* 0x000fe20000000000 */
[----:B------:R-:W-:Y:S02]  /*20db0*/  ISETP.NE.AND P1, PT, R9, RZ, PT ;  /* 0x000000ff0900720c */ /* 0x000fe40003f25270 */
[----:B------:R-:W-:-:S13]  /*20dc0*/  ISETP.GE.U32.AND P0, PT, R3, R8, PT ;  /* 0x000000080300720c */ /* 0x000fda0003f06070 */
[----:B------:R-:W-:-:S05]  /*20dd0*/  @P0 VIADD R5, R5, 0x1 ;  /* 0x0000000105050836 */ /* 0x000fca0000000000 */
[----:B------:R-:W-:Y:S02]  /*20de0*/  @!P2 IADD3 R5, -R5, RZ, RZ ;  /* 0x000000ff0505a210 */ /* 0x000fe40007ffe1ff */
[----:B------:R-:W-:-:S05]  /*20df0*/  @!P1 LOP3.LUT R5, RZ, R9, RZ, 0x33, !PT ;  /* 0x00000009ff059212 */ /* 0x000fca00078e33ff */
[----:B------:R-:W-:-:S04]  /*20e00*/  IMAD.MOV R2, RZ, RZ, -R5 ;  /* 0x000000ffff027224 */ /* 0x000fc800078e0a05 */
[C---:B------:R-:W-:Y:S02]  /*20e10*/  IMAD R11, R9.reuse, R2, R11 ;  /* 0x00000002090b7224 */ /* 0x040fe400078e020b */
[----:B------:R-:W-:Y:S02]  /*20e20*/  IMAD R2, R9, 0x1000000, R5 ;  /* 0x0100000009027824 */ /* 0x000fe400078e0205 */
[----:B------:R-:W-:Y:S02]  /*20e30*/  IMAD.IADD R5, R10, 0x1, -R7 ;  /* 0x000000010a057824 */ /* 0x000fe400078e0a07 */
[----:B------:R-:W-:Y:S02]  /*20e40*/  IMAD R3, R11, 0x10000, R2 ;  /* 0x000100000b037824 */ /* 0x000fe400078e0202 */
[----:B------:R-:W-:Y:S01]  /*20e50*/  VIADD R2, R4, UR4 ;  /* 0x0000000404027c36 */ /* 0x000fe20008000000 */
[----:B------:R1:W-:Y:S04]  /*20e60*/  STL [R1+0x14], R5 ;  /* 0x0000140501007387 */ /* 0x0003e80000100800 */
[----:B------:R1:W-:Y:S04]  /*20e70*/  STL [R1+0x1c], R2 ;  /* 0x00001c0201007387 */ /* 0x0003e80000100800 */
[----:B------:R1:W-:Y:S01]  /*20e80*/  STL [R1+0x18], R3 ;  /* 0x0000180301007387 */ /* 0x0003e20000100800 */
[----:B------:R-:W-:Y:S05]  /*20e90*/  BRA `(.L_x_654) ;  /* 0x0000000000107947 */ /* 0x000fea0003800000 */
.L_x_651:
[----:B------:R-:W-:Y:S01]  /*20ea0*/  MOV R2, UR6 ;  /* 0x0000000600027c02 */ /* 0x000fe20008000f00 */
[----:B------:R0:W-:Y:S04]  /*20eb0*/  STL [R1+0x14], RZ ;  /* 0x000014ff01007387 */ /* 0x0001e80000100800 */
[----:B------:R0:W-:Y:S04]  /*20ec0*/  STL [R1+0x18], RZ ;  /* 0x000018ff01007387 */ /* 0x0001e80000100800 */
[----:B------:R0:W-:Y:S02]  /*20ed0*/  STL [R1+0x10], R2 ;  /* 0x0000100201007387 */ /* 0x0001e40000100800 */
.L_x_654:
[----:B------:R-:W2:Y:S04]  /*20ee0*/  LDL R8, [R1+0x10] ;  /* 0x0000100001087983 */ /* 0x000ea80000100800 */
[----:B------:R-:W2:Y:S04]  /*20ef0*/  LDL R9, [R1+0x14] ;  /* 0x0000140001097983 */ /* 0x000ea80000100800 */
[----:B------:R-:W2:Y:S04]  /*20f00*/  LDL R10, [R1+0x18] ;  /* 0x00001800010a7983 */ /* 0x000ea80000100800 */
[----:B------:R-:W2:Y:S01]  /*20f10*/  LDL R11, [R1+0x1c] ;  /* 0x00001c00010b7983 */ /* 0x000ea20000100800 */
[----:B------:R-:W-:-:S13]  /*20f20*/  ISETP.NE.AND P0, PT, R0, RZ, PT ;  /* 0x000000ff0000720c */ /* 0x000fda0003f05270 */
[----:B-1----:R-:W1:Y:S01]  /*20f30*/  @!P0 S2R R3, SR_CgaCtaId ;  /* 0x0000000000038919 */ /* 0x002e620000008800 */
[----:B------:R-:W-:-:S04]  /*20f40*/  @!P0 MOV R0, 0x400 ;  /* 0x0000040000008802 */ /* 0x000fc80000000f00 */
[----:B-1----:R-:W-:-:S05]  /*20f50*/  @!P0 LEA R0, R3, R0, 0x18 ;  /* 0x0000000003008211 */ /* 0x002fca00078ec0ff */
[----:B--2---:R2:W-:Y:S01]  /*20f60*/  @!P0 STS.128 [R0+0x348d0], R8 ;  /* 0x0348d00800008388 */ /* 0x0045e20000000c00 */
[----:B------:R-:W-:Y:S06]  /*20f70*/  BAR.ARV 0x5, 0x180 ;  /* 0x0146000000007b1d */ /* 0x000fec0000002000 */
.L_x_649:
[----:B--2---:R-:W2:Y:S01]  /*20f80*/  LDL R0, [R1+0x1c] ;  /* 0x00001c0001007983 */ /* 0x004ea20000100800 */
[----:B------:R-:W-:Y:S01]  /*20f90*/  ULDC UR4, c[0x0][0xc3c] ;  /* 0x00030f0000047ab9 */ /* 0x000fe20000000800 */
[----:B------:R-:W-:Y:S01]  /*20fa0*/  IMAD.MOV.U32 R19, RZ, RZ, RZ ;  /* 0x000000ffff137224 */ /* 0x000fe200078e00ff */
[----:B--2---:R-:W-:Y:S01]  /*20fb0*/  ISETP.GE.AND P0, PT, R0, UR4, PT ;  /* 0x0000000400007c0c */ /* 0x004fe2000bf06270 */
[----:B------:R-:W-:-:S05]  /*20fc0*/  IMAD.MOV.U32 R0, RZ, RZ, 0x1 ;  /* 0x00000001ff007424 */ /* 0x000fca00078e00ff */
[----:B------:R2:W-:Y:S04]  /*20fd0*/  STL [R1+0xc], R0 ;  /* 0x00000c0001007387 */ /* 0x0005e80000100800 */
[----:B------:R2:W-:Y:S03]  /*20fe0*/  STL [R1+0x5c], RZ ;  /* 0x00005cff01007387 */ /* 0x0005e60000100800 */
[----:B------:R-:W-:Y:S05]  /*20ff0*/  @P0 BRA `(.L_x_655) ;  /* 0x0000006800940947 */ /* 0x000fea0003800000 */
[----:B------:R-:W3:Y:S01]  /*21000*/  S2UR UR5, SR_CgaCtaId ;  /* 0x00000000000579c3 */ /* 0x000ee20000008800 */
[C---:B--2---:R-:W-:Y:S01]  /*21010*/  IMAD.SHL.U32 R0, R6.reuse, 0x8, RZ ;  /* 0x0000000806007824 */ /* 0x044fe200078e00ff */
[----:B------:R-:W-:Y:S01]  /*21020*/  LOP3.LUT R4, R6, 0x7f, RZ, 0xc0, !PT ;  /* 0x0000007f06047812 */ /* 0x000fe200078ec0ff */
[----:B------:R-:W-:Y:S01]  /*21030*/  UMOV UR4, 0x400 ;  /* 0x0000040000047882 */ /* 0x000fe20000000000 */
[----:B------:R-:W-:Y:S01]  /*21040*/  BSSY B8, `(.L_x_655) ;  /* 0x00006a0000087945 */ /* 0x000fe20003800000 */
[----:B------:R-:W-:Y:S01]  /*21050*/  IMAD.MOV.U32 R19, RZ, RZ, RZ ;  /* 0x000000ffff137224 */ /* 0x000fe200078e00ff */
[----:B------:R-:W-:Y:S01]  /*21060*/  LOP3.LUT R3, R0, 0x1f8, RZ, 0xc0, !PT ;  /* 0x000001f800037812 */ /* 0x000fe200078ec0ff */
[----:B0-----:R-:W-:Y:S01]  /*21070*/  IMAD.SHL.U32 R2, R4, 0x8, RZ ;  /* 0x0000000804027824 */ /* 0x001fe200078e00ff */
[----:B------:R-:W-:Y:S01]  /*21080*/  LOP3.LUT R0, R0, 0x38, RZ, 0xc0, !PT ;  /* 0x0000003800007812 */ /* 0x000fe200078ec0ff */
[----:B------:R-:W-:Y:S01]  /*21090*/  ULDC.64 UR38, c[0x0][0x198] ;  /* 0x0000660000267ab9 */ /* 0x000fe20000000a00 */
[----:B------:R-:W-:Y:S01]  /*210a0*/  LOP3.LUT R3, R3, 0x38, R6, 0x78, !PT ;  /* 0x0000003803037812 */ /* 0x000fe200078e7806 */
[----:B------:R-:W-:Y:S01]  /*210b0*/  IMAD.SHL.U32 R6, R6, 0x10, RZ ;  /* 0x0000001006067824 */ /* 0x000fe200078e00ff */
[----:B------:R-:W-:Y:S01]  /*210c0*/  LOP3.LUT R0, R0, 0x40, RZ, 0xfc, !PT ;  /* 0x0000004000007812 */ /* 0x000fe200078efcff */
[----:B------:R-:W-:Y:S01]  /*210d0*/  ULDC UR36, c[0x0][0xc] ;  /* 0x0000030000247ab9 */ /* 0x000fe20000000800 */
[----:B------:R-:W-:-:S02]  /*210e0*/  LOP3.LUT R3, R3, 0x200, R2, 0xf8, !PT ;  /* 0x0000020003037812 */ /* 0x000fc400078ef802 */
[----:B------:R-:W-:-:S04]  /*210f0*/  SHF.R.U32.HI R2, RZ, 0x3, R4 ;  /* 0x00000003ff027819 */ /* 0x000fc80000011604 */
[----:B------:R-:W-:Y:S01]  /*21100*/  LOP3.LUT R4, R2, 0x70, R6, 0xf8, !PT ;  /* 0x0000007002047812 */ /* 0x000fe200078ef806 */
[----:B------:R-:W-:Y:S01]  /*21110*/  IMAD.MOV.U32 R2, RZ, RZ, 0x1 ;  /* 0x00000001ff027424 */ /* 0x000fe200078e00ff */
[----:B---3--:R-:W-:-:S06]  /*21120*/  ULEA UR4, UR5, UR4, 0x18 ;  /* 0x0000000405047291 */ /* 0x008fcc000f8ec03f */
[----:B------:R-:W-:-:S05]  /*21130*/  MOV R18, UR4 ;  /* 0x0000000400127c02 */ /* 0x000fca0008000f00 */
[----:B------:R-:W-:-:S05]  /*21140*/  IMAD R3, R3, 0x2, R18 ;  /* 0x0000000203037824 */ /* 0x000fca00078e0212 */
[----:B------:R0:W-:Y:S04]  /*21150*/  STL [R1+0x30], R3 ;  /* 0x0000300301007387 */ /* 0x0001e80000100800 */
[----:B------:R0:W-:Y:S04]  /*21160*/  STL [R1+0x5c], RZ ;  /* 0x00005cff01007387 */ /* 0x0001e80000100800 */
[----:B------:R0:W-:Y:S04]  /*21170*/  STL [R1+0x24], R2 ;  /* 0x0000240201007387 */ /* 0x0001e80000100800 */
[----:B------:R0:W-:Y:S04]  /*21180*/  STL [R1+0x20], RZ ;  /* 0x000020ff01007387 */ /* 0x0001e80000100800 */
[----:B------:R0:W-:Y:S02]  /*21190*/  STL [R1+0xc], R2 ;  /* 0x00000c0201007387 */ /* 0x0001e40000100800 */
.L_x_792:
[----:B------:R-:W2:Y:S01]  /*211a0*/  LDL R0, [R1+0x1c] ;  /* 0x00001c0001007983 */ /* 0x000ea20000100800 */
        /* <DEDUP_REMOVED lines=9> */
[----:B-1----:R-:W-:Y:S01]  /*21240*/  MOV R8, RZ ;  /* 0x000000ff00087202 */ /* 0x002fe20000000f00 */
[----:B------:R-:W-:Y:S01]  /*21250*/  ULDC.64 UR10, c[0x0][0xa18] ;  /* 0x00028600000a7ab9 */ /* 0x000fe20000000a00 */
[----:B------:R-:W-:Y:S01]  /*21260*/  ISETP.NE.AND.EX P0, PT, RZ, UR5, PT, P0 ;  /* 0x00000005ff007c0c */ /* 0x000fe2000bf05300 */
[----:B------:R-:W-:Y:S01]  /*21270*/  ULDC.64 UR8, c[0x0][0xa10] ;  /* 0x0002840000087ab9 */ /* 0x000fe20000000a00 */
[----:B------:R-:W-:Y:S01]  /*21280*/  ULDC.64 UR6, c[0x0][0xa08] ;  /* 0x0002820000067ab9 */ /* 0x000fe20000000a00 */
[----:B--2---:R-:W-:Y:S01]  /*21290*/  SHF.R.S32.HI R4, RZ, 0x1f, R15 ;  /* 0x0000001fff047819 */ /* 0x004fe2000001140f */
[----:B------:R-:W-:-:S09]  /*212a0*/  IMAD.SHL.U32 R14, R15, 0x4, RZ ;  /* 0x000000040f0e7824 */ /* 0x000fd200078e00ff */
        /* <DEDUP_REMOVED lines=8> */
[----:B------:R-:W-:Y:S02]  /*21330*/  ISETP.NE.AND.EX P1, PT, RZ, UR5, PT, P1 ;  /* 0x00000005ff007c0c */ /* 0x000fe4000bf25310 */
[----:B------:R-:W-:Y:S02]  /*21340*/  CS2R R10, SRZ ;  /* 0x00000000000a7805 */ /* 0x000fe4000001ff00 */
[----:B------:R-:W-:Y:S01]  /*21350*/  ISETP.NE.U32.AND P3, PT, RZ, UR10, PT ;  /* 0x0000000aff007c0c */ /* 0x000fe2000bf65070 */
[----:B------:R-:W-:Y:S01]  /*21360*/  STL [R1+0x4], R14 ;  /* 0x0000040e01007387 */ /* 0x000fe20000100800 */
[----:B------:R-:W-:Y:S02]  /*21370*/  ISETP.NE.U32.AND P0, PT, RZ, UR6, PT ;  /* 0x00000006ff007c0c */ /* 0x000fe4000bf05070 */
[----:B------:R-:W-:Y:S01]  /*21380*/  ISETP.NE.U32.AND P2, PT, RZ, UR8, PT ;  /* 0x00000008ff007c0c */ /* 0x000fe2000bf45070 */
[----:B------:R-:W-:Y:S01]  /*21390*/  STL [R1+0x28], R13 ;  /* 0x0000280d01007387 */ /* 0x000fe20000100800 */
[----:B------:R-:W-:-:S02]  /*213a0*/  IADD3 R6, P5, R14, UR6, RZ ;  /* 0x000000060e067c10 */ /* 0x000fc4000ffbe0ff */
[C---:B-1----:R-:W-:Y:S02]  /*213b0*/  IADD3 R2, P4, R14.reuse, UR4, RZ ;  /* 0x000000040e027c10 */ /* 0x042fe4000ff9e0ff */
[----:B------:R-:W-:Y:S02]  /*213c0*/  ISETP.NE.AND.EX P3, PT, RZ, UR11, PT, P3 ;  /* 0x0000000bff007c0c */ /* 0x000fe4000bf65330 */
[C---:B------:R-:W-:Y:S02]  /*213d0*/  IADD3.X R3, R13.reuse, UR5, RZ, P4, !PT ;  /* 0x000000050d037c10 */ /* 0x040fe4000a7fe4ff */
[----:B0-----:R-:W-:Y:S02]  /*213e0*/  IADD3 R4, P4, R14, UR8, RZ ;  /* 0x000000080e047c10 */ /* 0x001fe4000ff9e0ff */
[----:B------:R-:W-:Y:S01]  /*213f0*/  ISETP.NE.AND.EX P0, PT, RZ, UR7, PT, P0 ;  /* 0x00000007ff007c0c */ /* 0x000fe2000bf05300 */
[----:B------:R-:W2:Y:S01]  /*21400*/  @P1 LDG.E R8, desc[UR12][R2.64] ;  /* 0x0000000c02081981 */ /* 0x000ea2000c1e1900 */
[C---:B------:R-:W-:Y:S01]  /*21410*/  IADD3.X R5, R13.reuse, UR9, RZ, P4, !PT ;  /* 0x000000090d057c10 */ /* 0x040fe2000a7fe4ff */
[----:B------:R-:W-:Y:S01]  /*21420*/  ULDC UR4, c[0x0][0x288] ;  /* 0x0000a20000047ab9 */ /* 0x000fe20000000800 */
[----:B------:R-:W-:Y:S01]  /*21430*/  ISETP.NE.AND.EX P2, PT, RZ, UR9, PT, P2 ;  /* 0x00000009ff007c0c */ /* 0x000fe2000bf45320 */
[----:B------:R-:W-:Y:S01]  /*21440*/  IMAD.U32 R12, RZ, RZ, UR4 ;  /* 0x00000004ff0c7e24 */ /* 0x000fe2000f8e00ff */
[----:B------:R-:W-:Y:S01]  /*21450*/  ULDC.64 UR4, c[0x0][0x418] ;  /* 0x0001060000047ab9 */ /* 0x000fe20000000a00 */
[----:B------:R-:W-:Y:S01]  /*21460*/  IADD3.X R7, R13, UR7, RZ, P5, !PT ;  /* 0x000000070d077c10 */ /* 0x000fe2000affe4ff */
[----:B--2---:R0:W-:Y:S01]  /*21470*/  STL [R1+0x48], R8 ;  /* 0x0000480801007387 */ /* 0x0041e20000100800 */
[----:B------:R-:W-:-:S03]  /*21480*/  UISETP.NE.U32.AND UP0, UPT, UR4, URZ, UPT ;  /* 0x0000003f0400728c */ /* 0x000fc6000bf05070 */
[----:B------:R-:W-:Y:S01]  /*21490*/  ULDC UR4, c[0x0][0x424] ;  /* 0x0001090000047ab9 */ /* 0x000fe20000000800 */
[----:B------:R-:W5:Y:S04]  /*214a0*/  @P0 LDG.E R11, desc[UR12][R6.64] ;  /* 0x0000000c060b0981 */ /* 0x000f68000c1e1900 */
[----:B------:R-:W5:Y:S01]  /*214b0*/  @P2 LDG.E R10, desc[UR12][R4.64] ;  /* 0x0000000c040a2981 */ /* 0x000f62000c1e1900 */
[----:B0-----:R-:W-:-:S04]  /*214c0*/  @P3 IADD3 R8, P4, R14, UR10, RZ ;  /* 0x0000000a0e083c10 */ /* 0x001fc8000ff9e0ff */
[----:B------:R-:W-:-:S05]  /*214d0*/  @P3 IADD3.X R9, R13, UR11, RZ, P4, !PT ;  /* 0x0000000b0d093c10 */ /* 0x000fca000a7fe4ff */
[----:B------:R0:W2:Y:S01]  /*214e0*/  @P3 LDG.E R12, desc[UR12][R8.64] ;  /* 0x0000000c080c3981 */ /* 0x0000a2000c1e1900 */
[----:B------:R-:W-:-:S03]  /*214f0*/  UISETP.NE.AND.EX UP0, UPT, UR5, URZ, UPT, UP0 ;  /* 0x0000003f0500728c */ /* 0x000fc6000bf05300 */
[----:B------:R-:W-:Y:S01]  /*21500*/  ULDC UR5, c[0x0][0x2f0] ;  /* 0x0000bc0000057ab9 */ /* 0x000fe20000000800 */
[----:B------:R-:W-:-:S04]  /*21510*/  USEL UR4, UR4, 0x1, UP0 ;  /* 0x0000000104047887 */ /* 0x000fc80008000000 */
[----:B------:R-:W-:-:S03]  /*21520*/  UIMAD UR4, UR4, UR5, URZ ;  /* 0x00000005040472a4 */ /* 0x000fc6000f8e023f */
[----:B------:R-:W-:Y:S02]  /*21530*/  ULDC UR5, c[0x0][0x348] ;  /* 0x0000d20000057ab9 */ /* 0x000fe40000000800 */
[----:B0-----:R-:W-:Y:S02]  /*21540*/  IMAD.U32 R9, RZ, RZ, UR5 ;  /* 0x00000005ff097e24 */ /* 0x001fe4000f8e00ff */
[----:B------:R-:W-:Y:S01]  /*21550*/  IMAD.U32 R8, RZ, RZ, UR4 ;  /* 0x00000004ff087e24 */ /* 0x000fe2000f8e00ff */
[----:B--2---:R0:W-:Y:S01]  /*21560*/  STL [R1+0x54], R12 ;  /* 0x0000540c01007387 */ /* 0x0041e20000100800 */
[----:B------:R-:W-:Y:S05]  /*21570*/  @P3 BRA `(.L_x_656) ;  /* 0x0000000000183947 */ /* 0x000fea0003800000 */
[----:B------:R-:W-:Y:S05]  /*21580*/  @!P1 BRA `(.L_x_656) ;  /* 0x0000000000149947 */ /* 0x000fea0003800000 */
[----:B------:R-:W-:Y:S02]  /*21590*/  ULDC.64 UR4, c[0x0][0x208] ;  /* 0x0000820000047ab9 */ /* 0x000fe40000000a00 */
[----:B0-----:R-:W2:Y:S04]  /*215a0*/  LDG.E R12, desc[UR4][R2.64] ;  /* 0x00000004020c7981 */ /* 0x001ea8000c1e1900 */
[----:B------:R-:W2:Y:S02]  /*215b0*/  LDG.E R2, desc[UR4][R2.64+0x4] ;  /* 0x0000040402027981 */ /* 0x000ea4000c1e1900 */
[----:B--2---:R-:W-:-:S05]  /*215c0*/  IMAD.IADD R2, R2, 0x1, -R12 ;  /* 0x0000000102027824 */ /* 0x004fca00078e0a0c */
[----:B------:R1:W-:Y:S02]  /*215d0*/  STL [R1+0x54], R2 ;  /* 0x0000540201007387 */ /* 0x0003e40000100800 */
.L_x_656:
[----:B------:R-:W2:Y:S01]  /*215e0*/  LDL.LU R3, [R1+0x18] ;  /* 0x0000180001037983 */ /* 0x000ea20000300800 */
[----:B0-----:R-:W-:Y:S01]  /*215f0*/  MOV R12, R15 ;  /* 0x0000000f000c7202 */ /* 0x001fe20000000f00 */
[----:B------:R-:W-:Y:S02]  /*21600*/  ULDC.64 UR4, c[0x0][0xa20] ;  /* 0x0002880000047ab9 */ /* 0x000fe40000000a00 */
[----:B------:R-:W-:Y:S02]  /*21610*/  ISETP.NE.U32.AND P1, PT, RZ, UR4, PT ;  /* 0x00000004ff007c0c */ /* 0x000fe4000bf25070 */
[----:B------:R0:W-:Y:S02]  /*21620*/  STL [R1+0x8], R12 ;  /* 0x0000080c01007387 */ /* 0x0001e40000100800 */
[----:B------:R-:W-:Y:S02]  /*21630*/  ISETP.NE.AND.EX P1, PT, RZ, UR5, PT, P1 ;  /* 0x00000005ff007c0c */ /* 0x000fe4000bf25310 */
[----:B--2---:R-:W-:-:S02]  /*21640*/  LOP3.LUT R17, R3, 0xff000000, RZ, 0xc0, !PT ;  /* 0xff00000003117812 */ /* 0x004fc400078ec0ff */
[C---:B-1----:R-:W-:Y:S02]  /*21650*/  LOP3.LUT R2, R3.reuse, 0xff0000, RZ, 0xc0, !PT ;  /* 0x00ff000003027812 */ /* 0x042fe400078ec0ff */
[----:B------:R-:W-:Y:S02]  /*21660*/  SHF.R.U32.HI R17, RZ, 0x8, R17 ;  /* 0x00000008ff117819 */ /* 0x000fe40000011611 */
[----:B------:R-:W-:Y:S02]  /*21670*/  LOP3.LUT R16, R3, 0xffff, RZ, 0xc0, !PT ;  /* 0x0000ffff03107812 */ /* 0x000fe400078ec0ff */
[----:B------:R-:W-:Y:S01]  /*21680*/  LEA.HI R17, R2, R17, RZ, 0x10 ;  /* 0x0000001102117211 */ /* 0x000fe200078f80ff */
[----:B-----5:R-:W-:-:S05]  /*21690*/  IMAD.IADD R2, R11, 0x1, R0 ;  /* 0x000000010b027824 */ /* 0x020fca00078e0200 */
[----:B------:R0:W-:Y:S01]  /*216a0*/  STL [R1+0x18], R2 ;  /* 0x0000180201007387 */ /* 0x0001e20000100800 */
[----:B------:R-:W-:Y:S05]  /*216b0*/  @!P1 BRA `(.L_x_657) ;  /* 0x0000000000149947 */ /* 0x000fea0003800000 */
[----:B0-----:R-:W-:Y:S01]  /*216c0*/  IADD3 R2, P0, R14, UR4, RZ ;  /* 0x000000040e027c10 */ /* 0x001fe2000ff1e0ff */
[----:B------:R-:W-:-:S03]  /*216d0*/  ULDC.64 UR6, c[0x0][0x208] ;  /* 0x0000820000067ab9 */ /* 0x000fc60000000a00 */
[----:B------:R-:W-:-:S05]  /*216e0*/  IADD3.X R3, R13, UR5, RZ, P0, !PT ;  /* 0x000000050d037c10 */ /* 0x000fca00087fe4ff */
[----:B------:R0:W5:Y:S01]  /*216f0*/  LDG.E R8, desc[UR6][R2.64] ;  /* 0x0000000602087981 */ /* 0x000162000c1e1900 */
[----:B------:R-:W-:Y:S05]  /*21700*/  BRA `(.L_x_658) ;  /* 0x0000000000147947 */ /* 0x000fea0003800000 */
.L_x_657:
[----:B------:R-:W-:Y:S05]  /*21710*/  @!P0 BRA `(.L_x_658) ;  /* 0x0000000000108947 */ /* 0x000fea0003800000 */
[----:B------:R-:W-:Y:S02]  /*21720*/  ULDC.64 UR4, c[0x0][0x208] ;  /* 0x0000820000047ab9 */ /* 0x000fe40000000a00 */
[----:B------:R-:W2:Y:S04]  /*21730*/  LDG.E R8, desc[UR4][R6.64] ;  /* 0x0000000406087981 */ /* 0x000ea8000c1e1900 */
[----:B------:R-:W2:Y:S02]  /*21740*/  LDG.E R6, desc[UR4][R6.64+0x4] ;  /* 0x0000040406067981 */ /* 0x000ea4000c1e1900 */
[----:B--2---:R-:W-:-:S07]  /*21750*/  IMAD.IADD R8, R6, 0x1, -R8 ;  /* 0x0000000106087824 */ /* 0x004fce00078e0a08 */
.L_x_658:
[----:B------:R-:W-:Y:S01]  /*21760*/  ULDC.64 UR4, c[0x0][0x208] ;  /* 0x0000820000047ab9 */ /* 0x000fe20000000a00 */
[----:B-----5:R-:W-:Y:S02]  /*21770*/  IMAD.IADD R6, R8, 0x1, -R0 ;  /* 0x0000000108067824 */ /* 0x020fe400078e0a00 */
[----:B------:R-:W2:Y:S04]  /*21780*/  @P2 LDG.E R0, desc[UR4][R4.64] ;  /* 0x0000000404002981 */ /* 0x000ea8000c1e1900 */
[----:B------:R-:W2:Y:S01]  /*21790*/  @P2 LDG.E R4, desc[UR4][R4.64+0x4] ;  /* 0x0000040404042981 */ /* 0x000ea2000c1e1900 */
[----:B------:R-:W-:Y:S01]  /*217a0*/  LOP3.LUT R13, R17, 0xff, RZ, 0xc0, !PT ;  /* 0x000000ff110d7812 */ /* 0x000fe200078ec0ff */
[----:B------:R-:W-:Y:S01]  /*217b0*/  BSSY B0, `(.L_x_659) ;  /* 0x000002a000007945 */ /* 0x000fe20003800000 */
[----:B------:R-:W-:Y:S01]  /*217c0*/  SHF.R.U32.HI R17, RZ, 0x10, R17 ;  /* 0x00000010ff117819 */ /* 0x000fe20000011611 */
[----:B--2---:R-:W-:-:S04]  /*217d0*/  @P2 IMAD.IADD R9, R4, 0x1, -R0 ;  /* 0x0000000104092824 */ /* 0x004fc800078e0a00 */
[----:B0-----:R-:W-:-:S04]  /*217e0*/  IMAD.IADD R2, R6, 0x1, R9 ;  /* 0x0000000106027824 */ /* 0x001fc800078e0209 */
[C---:B------:R-:W-:Y:S01]  /*217f0*/  VIADD R0, R2.reuse, 0xaf ;  /* 0x000000af02007836 */ /* 0x040fe20000000000 */
[----:B------:R-:W-:-:S03]  /*21800*/  ISETP.GE.AND P1, PT, R2, 0x1, PT ;  /* 0x000000010200780c */ /* 0x000fc60003f26270 */
[----:B------:R-:W-:-:S05]  /*21810*/  IMAD.HI R0, R0, 0x2e8ba2e9, RZ ;  /* 0x2e8ba2e900007827 */ /* 0x000fca00078e02ff */
[----:B------:R-:W-:-:S04]  /*21820*/  SHF.R.U32.HI R2, RZ, 0x1f, R0 ;  /* 0x0000001fff027819 */ /* 0x000fc80000011600 */
[----:B------:R-:W-:Y:S02]  /*21830*/  LEA.HI.SX32 R11, R0, R2, 0x1b ;  /* 0x00000002000b7211 */ /* 0x000fe400078fdaff */
[----:B------:R-:W-:-:S03]  /*21840*/  MOV R0, RZ ;  /* 0x000000ff00007202 */ /* 0x000fc60000000f00 */
[----:B------:R0:W-:Y:S04]  /*21850*/  STL [R1+0x38], R11 ;  /* 0x0000380b01007387 */ /* 0x0001e80000100800 */
[----:B------:R0:W-:Y:S01]  /*21860*/  STL [R1+0x58], R13 ;  /* 0x0000580d01007387 */ /* 0x0001e20000100800 */
[----:B------:R-:W-:Y:S05]  /*21870*/  @!P1 BRA `(.L_x_660) ;  /* 0x0000000000749947 */ /* 0x000fea0003800000 */
[----:B------:R-:W-:Y:S01]  /*21880*/  ISETP.NE.AND P0, PT, R17, RZ, PT ;  /* 0x000000ff1100720c */ /* 0x000fe20003f05270 */
[----:B------:R-:W-:-:S03]  /*21890*/  ULDC UR4, c[0x0][0x9f0] ;  /* 0x00027c0000047ab9 */ /* 0x000fc60000000800 */
[----:B------:R-:W-:-:S04]  /*218a0*/  SEL R2, R17, UR4, P0 ;  /* 0x0000000411027c07 */ /* 0x000fc80008000000 */
[----:B------:R-:W-:Y:S02]  /*218b0*/  IABS R3, R2 ;  /* 0x0000000200037213 */ /* 0x000fe40000000000 */
[----:B------:R-:W-:Y:S02]  /*218c0*/  IADD3 R0, R2, -0x1, R11 ;  /* 0xffffffff02007810 */ /* 0x000fe40007ffe00b */
[----:B------:R-:W1:Y:S08]  /*218d0*/  I2F.RP R4, R3 ;  /* 0x0000000300047306 */ /* 0x000e700000209400 */
[----:B-1----:R-:W1:Y:S02]  /*218e0*/  MUFU.RCP R4, R4 ;  /* 0x0000000400047308 */ /* 0x002e640000001000 */
[----:B-1----:R-:W-:-:S06]  /*218f0*/  VIADD R4, R4, 0xffffffe ;  /* 0x0ffffffe04047836 */ /* 0x002fcc0000000000 */
[----:B------:R1:W2:Y:S02]  /*21900*/  F2I.FTZ.U32.TRUNC.NTZ R5, R4 ;  /* 0x0000000400057305 */ /* 0x0002a4000021f000 */
[----:B-1----:R-:W-:-:S04]  /*21910*/  LOP3.LUT R4, R0, R2, RZ, 0x3c, !PT ;  /* 0x0000000200047212 */ /* 0x002fc800078e3cff */
[----:B------:R-:W-:Y:S01]  /*21920*/  ISETP.GE.AND P4, PT, R4, RZ, PT ;  /* 0x000000ff0400720c */ /* 0x000fe20003f86270 */
[----:B--2---:R-:W-:-:S04]  /*21930*/  IMAD.MOV R4, RZ, RZ, -R5 ;  /* 0x000000ffff047224 */ /* 0x004fc800078e0a05 */
[----:B------:R-:W-:Y:S02]  /*21940*/  IMAD R7, R4, R3, RZ ;  /* 0x0000000304077224 */ /* 0x000fe400078e02ff */
[----:B------:R-:W-:-:S04]  /*21950*/  IMAD.MOV.U32 R4, RZ, RZ, RZ ;  /* 0x000000ffff047224 */ /* 0x000fc800078e00ff */
[----:B------:R-:W-:Y:S01]  /*21960*/  IMAD.HI.U32 R7, R5, R7, R4 ;  /* 0x0000000705077227 */ /* 0x000fe200078e0004 */
[----:B------:R-:W-:Y:S02]  /*21970*/  IABS R4, R0 ;  /* 0x0000000000047213 */ /* 0x000fe40000000000 */
[----:B------:R-:W-:-:S05]  /*21980*/  IABS R0, R2 ;  /* 0x0000000200007213 */ /* 0x000fca0000000000 */
[----:B------:R-:W-:-:S04]  /*21990*/  IMAD.MOV R0, RZ, RZ, -R0 ;  /* 0x000000ffff007224 */ /* 0x000fc800078e0a00 */
[----:B------:R-:W-:Y:S02]  /*219a0*/  IMAD.MOV.U32 R5, RZ, RZ, R0 ;  /* 0x000000ffff057224 */ /* 0x000fe400078e0000 */
        /* <DEDUP_REMOVED lines=8> */
[----:B------:R-:W-:Y:S01]  /*21a30*/  @!P4 IMAD.MOV R0, RZ, RZ, -R0 ;  /* 0x000000ffff00c224 */ /* 0x000fe200078e0a00 */
[----:B------:R-:W-:-:S07]  /*21a40*/  @!P3 LOP3.LUT R0, RZ, R2, RZ, 0x33, !PT ;  /* 0x00000002ff00b212 */ /* 0x000fce00078e33ff */
.L_x_660:
[----:B------:R-:W-:Y:S05]  /*21a50*/  BSYNC B0 ;  /* 0x0000000000007941 */ /* 0x000fea0003800000 */
.L_x_659:
[-C--:B------:R-:W-:Y:S01]  /*21a60*/  IMAD R2, R13, R0.reuse, RZ ;  /* 0x000000000d027224 */ /* 0x080fe200078e02ff */
[----:B------:R-:W-:Y:S04]  /*21a70*/  BSSY B0, `(.L_x_661) ;  /* 0x0000121000007945 */ /* 0x000fe80003800000 */
        /* <DEDUP_REMOVED lines=16> */
[----:B------:R-:W-:Y:S01]  /*21b80*/  UMOV UR4, 0xffffffff ;  /* 0xffffffff00047882 */ /* 0x000fe20000000000 */
[----:B------:R-:W-:Y:S02]  /*21b90*/  SEL R0, R12, RZ, !P2 ;  /* 0x000000ff0c007207 */ /* 0x000fe40005000000 */
[----:B------:R-:W-:Y:S05]  /*21ba0*/  BRA.DIV UR4, `(.L_x_663) ;  /* 0x0000007204f47947 */ /* 0x000fea000b800000 */
[----:B------:R-:W1:Y:S02]  /*21bb0*/  S2R R3, SR_TID.X ;  /* 0x0000000000037919 */ /* 0x000e640000002100 */
[----:B-1----:R-:W-:-:S04]  /*21bc0*/  SHF.R.U32.HI R3, RZ, 0x5, R3 ;  /* 0x00000005ff037819 */ /* 0x002fc80000011603 */
[----:B------:R-:W-:-:S05]  /*21bd0*/  LOP3.LUT R3, R3, 0x3, RZ, 0xc0, !PT ;  /* 0x0000000303037812 */ /* 0x000fca00078ec0ff */
[----:B------:R1:W2:Y:S02]  /*21be0*/  SHFL.IDX PT, R14, R3, RZ, 0x1f ;  /* 0x00001fff030e7589 */ /* 0x0002a400000e0000 */
.L_x_863:
[----:B--2---:R-:W-:Y:S02]  /*21bf0*/  ISETP.NE.AND P0, PT, R14, RZ, PT ;  /* 0x000000ff0e00720c */ /* 0x004fe40003f05270 */
[----:B------:R-:W-:-:S11]  /*21c00*/  PLOP3.LUT P6, PT, PT, PT, PT, 0x8, 0x0 ;  /* 0x000000000000781c */ /* 0x000fd60003fce170 */
[----:B------:R-:W-:Y:S05]  /*21c10*/  @P0 BRA `(.L_x_664) ;  /* 0x00000000000c0947 */ /* 0x000fea0003800000 */
[----:B------:R-:W-:-:S03]  /*21c20*/  UMOV UR4, 0xffffffff ;  /* 0xffffffff00047882 */ /* 0x000fc60000000000 */
[----:B------:R-:W-:Y:S05]  /*21c30*/  BRA.DIV UR4, `(.L_x_665) ;  /* 0x0000007604047947 */ /* 0x000fea000b800000 */
[----:B------:R-:W-:-:S13]  /*21c40*/  ELECT P6, URZ, PT ;  /* 0x00000000003f782f */ /* 0x000fda00038c0000 */
.L_x_664:
[----:B-1----:R-:W2:Y:S01]  /*21c50*/  LDL R3, [R1+0x5c] ;  /* 0x00005c0001037983 */ /* 0x002ea20000100800 */
[----:B------:R-:W-:Y:S01]  /*21c60*/  BSSY B1, `(.L_x_666) ;  /* 0x0000008000017945 */ /* 0x000fe20003800000 */
[----:B--2---:R-:W-:-:S04]  /*21c70*/  IADD3 R3, R3, 0x1, RZ ;  /* 0x0000000103037810 */ /* 0x004fc80007ffe0ff */
[----:B------:R-:W-:-:S04]  /*21c80*/  LEA.HI R4, R3, R3, RZ, 0x1 ;  /* 0x0000000303047211 */ /* 0x000fc800078f08ff */
[----:B------:R-:W-:-:S05]  /*21c90*/  LOP3.LUT R4, R4, 0xfffffffe, RZ, 0xc0, !PT ;  /* 0xfffffffe04047812 */ /* 0x000fca00078ec0ff */
[----:B------:R-:W-:-:S05]  /*21ca0*/  IMAD.IADD R3, R3, 0x1, -R4 ;  /* 0x0000000103037824 */ /* 0x000fca00078e0a04 */
[----:B------:R-:W-:-:S04]  /*21cb0*/  SHF.L.U32 R3, R3, 0x1f, RZ ;  /* 0x0000001f03037819 */ /* 0x000fc800000006ff */
[----:B------:R-:W1:Y:S02]  /*21cc0*/  SYNCS.PHASECHK.TRANS64.TRYWAIT P0, [R18+URZ+0x34820], R3 ;  /* 0x03482003120075a7 */ /* 0x000e64000800017f */
[----:B-1----:R-:W-:Y:S05]  /*21cd0*/  @!P0 BRA `(.L_x_667) ;  /* 0x0000007000fc8947 */ /* 0x002fea0003800000 */
.L_x_866:
[----:B------:R-:W-:Y:S05]  /*21ce0*/  BSYNC B1 ;  /* 0x0000000000017941 */ /* 0x000fea0003800000 */
.L_x_666:
[----:B------:R-:W-:Y:S04]  /*21cf0*/  BSSY B1, `(.L_x_668) ;  /* 0x000006f000017945 */ /* 0x000fe80003800000 */
[----:B------:R-:W-:Y:S05]  /*21d00*/  @!P6 BRA `(.L_x_669) ;  /* 0x0000000400b4e947 */ /* 0x000fea0003800000 */
[----:B------:R-:W2:Y:S04]  /*21d10*/  LDL R5, [R1+0x20] ;  /* 0x0000200001057983 */ /* 0x000ea80000100800 */
[----:B------:R-:W3:Y:S01]  /*21d20*/  LDL R6, [R1+0x24] ;  /* 0x0000240001067983 */ /* 0x000ee20000100800 */
[----:B------:R-:W-:Y:S01]  /*21d30*/  BSSY B2, `(.L_x_670) ;  /* 0x0000008000027945 */ /* 0x000fe20003800000 */
[----:B------:R-:W4:Y:S02]  /*21d40*/  S2R R4, SR_TID.X ;  /* 0x0000000000047919 */ /* 0x000f240000002100 */
[----:B----4-:R-:W-:-:S04]  /*21d50*/  LOP3.LUT R4, R4, 0x7f, RZ, 0xc0, !PT ;  /* 0x0000007f04047812 */ /* 0x010fc800078ec0ff */
[----:B------:R-:W-:Y:S01]  /*21d60*/  ISETP.NE.AND P2, PT, R4, RZ, PT ;  /* 0x000000ff0400720c */ /* 0x000fe20003f45270 */
[----:B--2---:R-:W-:Y:S01]  /*21d70*/  IMAD R5, R5, 0x8, R18 ;  /* 0x0000000805057824 */ /* 0x004fe200078e0212 */
[----:B---3--:R-:W-:-:S04]  /*21d80*/  SHF.L.U32 R9, R6, 0x1f, RZ ;  /* 0x0000001f06097819 */ /* 0x008fc800000006ff */
[----:B------:R-:W2:Y:S02]  /*21d90*/  SYNCS.PHASECHK.TRANS64.TRYWAIT P0, [R5+URZ+0x348a0], R9 ;  /* 0x0348a009050075a7 */ /* 0x000ea4000800017f */
[----:B--2---:R-:W-:Y:S05]  /*21da0*/  @!P0 BRA `(.L_x_671) ;  /* 0x0000007000dc8947 */ /* 0x004fea0003800000 */
.L_x_867:
[----:B------:R-:W-:Y:S05]  /*21db0*/  BSYNC B2 ;  /* 0x0000000000027941 */ /* 0x000fea0003800000 */
.L_x_670:
[----:B------:R-:W-:Y:S04]  /*21dc0*/  BSSY B2, `(.L_x_672) ;  /* 0x0000009000027945 */ /* 0x000fe80003800000 */
[----:B------:R-:W-:Y:S05]  /*21dd0*/  @P2 BRA `(.L_x_673) ;  /* 0x00000000001c2947 */ /* 0x000fea0003800000 */
[----:B------:R-:W3:Y:S01]  /*21de0*/  S2R R4, SR_TID.X ;  /* 0x0000000000047919 */ /* 0x000ee20000002100 */
[----:B-1----:R-:W-:-:S04]  /*21df0*/  IMAD.MOV.U32 R3, RZ, RZ, 0xb000 ;  /* 0x0000b000ff037424 */ /* 0x002fc800078e00ff */
[----:B------:R4:W-:Y:S01]  /*21e00*/  SYNCS.ARRIVE.TRANS64 RZ, [R5+URZ+0x34890], R3 ;  /* 0x0348900305ff79a7 */ /* 0x0009e2000800003f */
[----:B---3--:R-:W-:-:S04]  /*21e10*/  LOP3.LUT R4, R4, 0x1f, RZ, 0xc0, !PT ;  /* 0x0000001f04047812 */ /* 0x008fc800078ec0ff */
[----:B------:R-:W-:-:S13]  /*21e20*/  ISETP.NE.AND P0, PT, R4, RZ, PT ;  /* 0x000000ff0400720c */ /* 0x000fda0003f05270 */
[----:B----4-:R-:W-:Y:S05]  /*21e30*/  @!P0 BRA `(.L_x_673) ;  /* 0x0000000000048947 */ /* 0x010fea0003800000 */
[----:B------:R-:W-:Y:S01]  /*21e40*/  BPT.TRAP 0x1 ;  /* 0x000000040000795c */ /* 0x000fe20000300000 */
.L_x_673:
[----:B------:R-:W-:Y:S05]  /*21e50*/  BSYNC B2 ;  /* 0x0000000000027941 */ /* 0x000fea0003800000 */
.L_x_672:
[----:B-1----:R-:W3:Y:S01]  /*21e60*/  LDL R3, [R1+0x20] ;  /* 0x0000200001037983 */ /* 0x002ee20000100800 */
[----:B------:R-:W-:Y:S01]  /*21e70*/  IMAD.MOV.U32 R14, RZ, RZ, RZ ;  /* 0x000000ffff0e7224 */ /* 0x000fe200078e00ff */
[----:B------:R-:W-:Y:S01]  /*21e80*/  UIADD3 UR4, UP0, UR38, 0x570, URZ ;  /* 0x0000057026047890 */ /* 0x000fe2000ff1e03f */
[----:B------:R-:W-:Y:S01]  /*21e90*/  IMAD R4, R7, 0xb0, R10 ;  /* 0x000000b007047824 */ /* 0x000fe200078e020a */
[----:B------:R-:W-:Y:S01]  /*21ea0*/  PLOP3.LUT P0, PT, PT, PT, PT, 0x80, 0x0 ;  /* 0x000000000000781c */ /* 0x000fe20003f0f070 */
[----:B------:R-:W-:Y:S01]  /*21eb0*/  UMOV UR6, 0x0 ;  /* 0x0000000000067882 */ /* 0x000fe20000000000 */
[----:B------:R-:W-:Y:S01]  /*21ec0*/  R2UR UR10, R14 ;  /* 0x000000000e0a72ca */ /* 0x000fe200000e0000 */
[----:B------:R-:W-:Y:S01]  /*21ed0*/  VIADD R4, R4, 0xffffff50 ;  /* 0xffffff5004047836 */ /* 0x000fe20000000000 */
[----:B------:R-:W-:Y:S01]  /*21ee0*/  UIADD3.X UR5, URZ, UR39, URZ, UP0, !UPT ;  /* 0x000000273f057290 */ /* 0x000fe200087fe43f */
[----:B------:R-:W-:Y:S01]  /*21ef0*/  UMOV UR7, 0x12f00000 ;  /* 0x12f0000000077882 */ /* 0x000fe20000000000 */
[----:B---3--:R-:W-:Y:S01]  /*21f00*/  IMAD R8, R3, 0xb000, R18 ;  /* 0x0000b00003087824 */ /* 0x008fe200078e0212 */
[----:B------:R-:W-:-:S03]  /*21f10*/  IADD3 R3, R5, 0x34890, RZ ;  /* 0x0003489005037810 */ /* 0x000fc60007ffe0ff */
[----:B------:R-:W-:-:S07]  /*21f20*/  VIADD R6, R8, 0x1e400 ;  /* 0x0001e40008067836 */ /* 0x000fce0000000000 */
.L_x_674:
        /* <DEDUP_REMOVED lines=9> */
[----:B-1----:R-:W-:Y:S05]  /*21fc0*/  @P0 BRA.U.ANY `(.L_x_674) ;  /* 0xfffffffd00d80947 */ /* 0x002fea000393ffff */
[----:B0-----:R-:W-:Y:S01]  /*21fd0*/  IMAD.MOV.U32 R11, RZ, RZ, 0x40 ;  /* 0x00000040ff0b7424 */ /* 0x001fe200078e00ff */
[----:B------:R-:W-:Y:S01]  /*21fe0*/  PLOP3.LUT P0, PT, PT, PT, PT, 0x80, 0x0 ;  /* 0x000000000000781c */ /* 0x000fe20003f0f070 */
[----:B------:R-:W-:Y:S01]  /*21ff0*/  VIADD R6, R8, 0x23c00 ;  /* 0x00023c0008067836 */ /* 0x000fe20000000000 */
[----:B------:R-:W-:Y:S01]  /*22000*/  UMOV UR6, 0x0 ;  /* 0x0000000000067882 */ /* 0x000fe20000000000 */
[----:B------:R-:W-:Y:S01]  /*22010*/  UMOV UR7, 0x12f00000 ;  /* 0x12f0000000077882 */ /* 0x000fe20000000000 */
[----:B------:R-:W-:-:S15]  /*22020*/  R2UR UR10, R11 ;  /* 0x000000000b0a72ca */ /* 0x000fde00000e0000 */
.L_x_675:
        /* <DEDUP_REMOVED lines=10> */
[----:B------:R-:W0:Y:S01]  /*220d0*/  SYNCS.PHASECHK.TRANS64.TRYWAIT P0, [R5+URZ+0x348c0], R9 ;  /* 0x0348c009050075a7 */ /* 0x000e22000800017f */
[----:B------:R-:W-:Y:S04]  /*220e0*/  BSSY B2, `(.L_x_676) ;  /* 0x0000002000027945 */ /* 0x000fe80003800000 */
[----:B0-----:R-:W-:Y:S05]  /*220f0*/  @!P0 BRA `(.L_x_677) ;  /* 0x00000070001c8947 */ /* 0x001fea0003800000 */
.L_x_868:
[----:B------:R-:W-:Y:S05]  /*22100*/  BSYNC B2 ;  /* 0x0000000000027941 */ /* 0x000fea0003800000 */
.L_x_676:
[----:B------:R-:W-:Y:S01]  /*22110*/  BSSY B2, `(.L_x_678) ;  /* 0x000000b000027945 */ /* 0x000fe20003800000 */
[----:B------:R-:W-:Y:S02]  /*22120*/  IMAD.MOV.U32 R12, RZ, RZ, 0x0 ;  /* 0x00000000ff0c7424 */ /* 0x000fe400078e00ff */
[----:B------:R-:W-:Y:S01]  /*22130*/  IMAD.MOV.U32 R13, RZ, RZ, 0x12f00000 ;  /* 0x12f00000ff0d7424 */ /* 0x000fe200078e00ff */
[----:B------:R-:W-:Y:S06]  /*22140*/  @P2 BRA `(.L_x_679) ;  /* 0x00000000001c2947 */ /* 0x000fec0003800000 */
[----:B------:R-:W1:Y:S01]  /*22150*/  S2R R6, SR_TID.X ;  /* 0x0000000000067919 */ /* 0x000e620000002100 */
[----:B------:R-:W-:-:S04]  /*22160*/  MOV R3, 0xb000 ;  /* 0x0000b00000037802 */ /* 0x000fc80000000f00 */
[----:B------:R3:W-:Y:S01]  /*22170*/  SYNCS.ARRIVE.TRANS64 RZ, [R5+URZ+0x348b0], R3 ;  /* 0x0348b00305ff79a7 */ /* 0x0007e2000800003f */
[----:B-1----:R-:W-:-:S04]  /*22180*/  LOP3.LUT R6, R6, 0x1f, RZ, 0xc0, !PT ;  /* 0x0000001f06067812 */ /* 0x002fc800078ec0ff */
[----:B------:R-:W-:-:S13]  /*22190*/  ISETP.NE.AND P0, PT, R6, RZ, PT ;  /* 0x000000ff0600720c */ /* 0x000fda0003f05270 */
[----:B---3--:R-:W-:Y:S05]  /*221a0*/  @!P0 BRA `(.L_x_679) ;  /* 0x0000000000048947 */ /* 0x008fea0003800000 */
[----:B------:R-:W-:Y:S01]  /*221b0*/  BPT.TRAP 0x1 ;  /* 0x000000040000795c */ /* 0x000fe20000300000 */
.L_x_679:
[----:B------:R-:W-:Y:S05]  /*221c0*/  BSYNC B2 ;  /* 0x0000000000027941 */ /* 0x000fea0003800000 */
.L_x_678:
[----:B------:R-:W-:Y:S01]  /*221d0*/  R2UR UR10, R14 ;  /* 0x000000000e0a72ca */ /* 0x000fe200000e0000 */
[----:B------:R-:W-:Y:S01]  /*221e0*/  UIADD3 UR4, UP0, UR38, 0x670, URZ ;  /* 0x0000067026047890 */ /* 0x000fe2000ff1e03f */
[----:B------:R-:W-:Y:S01]  /*221f0*/  R2UR UR6, R12 ;  /* 0x000000000c0672ca */ /* 0x000fe200000e0000 */
[----:B0-2---:R-:W-:Y:S01]  /*22200*/  VIADD R5, R5, 0x348b0 ;  /* 0x000348b005057836 */ /* 0x005fe20000000000 */
[----:B------:R-:W-:Y:S01]  /*22210*/  R2UR UR7, R13 ;  /* 0x000000000d0772ca */ /* 0x000fe200000e0000 */
[----:B------:R-:W-:Y:S01]  /*22220*/  VIADD R3, R8, 0x400 ;  /* 0x0000040008037836 */ /* 0x000fe20000000000 */
[----:B------:R-:W-:Y:S01]  /*22230*/  PLOP3.LUT P0, PT, PT, PT, PT, 0x80, 0x0 ;  /* 0x000000000000781c */ /* 0x000fe20003f0f070 */
[----:B------:R-:W-:-:S12]  /*22240*/  UIADD3.X UR5, URZ, UR39, URZ, UP0, !UPT ;  /* 0x000000273f057290 */ /* 0x000fd800087fe43f */
.L_x_680:
        /* <DEDUP_REMOVED lines=15> */
.L_x_681:
        /* <DEDUP_REMOVED lines=10> */
.L_x_669:
[----:B------:R-:W-:Y:S05]  /*223e0*/  BSYNC B1 ;  /* 0x0000000000017941 */ /* 0x000fea0003800000 */
.L_x_668:
[----:B------:R-:W1:Y:S04]  /*223f0*/  LDL.LU R8, [R1+0x20] ;  /* 0x0000200001087983 */ /* 0x000e680000300800 */
[----:B------:R-:W2:Y:S01]  /*22400*/  LDL.LU R6, [R1+0x24] ;  /* 0x0000240001067983 */ /* 0x000ea20000300800 */
[----:B------:R-:W-:Y:S01]  /*22410*/  PLOP3.LUT P0, PT, PT, PT, PT, 0x8, 0x0 ;  /* 0x000000000000781c */ /* 0x000fe20003f0e170 */
[----:B-1----:R-:W-:Y:S02]  /*22420*/  VIADD R3, R8, 0x1 ;  /* 0x0000000108037836 */ /* 0x002fe40000000000 */
[----:B------:R-:W-:-:S03]  /*22430*/  VIADD R8, R7, 0xfffffffe ;  /* 0xfffffffe07087836 */ /* 0x000fc60000000000 */
[C---:B------:R-:W-:Y:S02]  /*22440*/  ISETP.NE.AND P2, PT, R3.reuse, 0x2, PT ;  /* 0x000000020300780c */ /* 0x040fe40003f45270 */
[----:B------:R-:W-:Y:S02]  /*22450*/  ISETP.GE.AND P3, PT, R8, R2, PT ;  /* 0x000000020800720c */ /* 0x000fe40003f66270 */
[----:B------:R-:W-:Y:S02]  /*22460*/  SEL R4, RZ, 0x1, P2 ;  /* 0x00000001ff047807 */ /* 0x000fe40001000000 */
[----:B------:R-:W-:Y:S02]  /*22470*/  SEL R3, R3, RZ, P2 ;  /* 0x000000ff03037207 */ /* 0x000fe40001000000 */
[----:B--2---:R-:W-:-:S03]  /*22480*/  LOP3.LUT R6, R6, R4, RZ, 0x3c, !PT ;  /* 0x0000000406067212 */ /* 0x004fc600078e3cff */
[----:B------:R1:W-:Y:S04]  /*22490*/  STL [R1+0x20], R3 ;  /* 0x0000200301007387 */ /* 0x0003e80000100800 */
[----:B------:R1:W-:Y:S01]  /*224a0*/  STL [R1+0x24], R6 ;  /* 0x0000240601007387 */ /* 0x0003e20000100800 */
[----:B------:R-:W-:Y:S05]  /*224b0*/  @!P3 BRA `(.L_x_662) ;  /* 0x0000000400f0b947 */ /* 0x000fea0003800000 */
.L_x_696:
[----:B------:R-:W-:Y:S05]  /*224c0*/  YIELD ;  /* 0x0000000000007946 */ /* 0x000fea0003800000 */
[----:B------:R-:W-:Y:S04]  /*224d0*/  BSSY B1, `(.L_x_682) ;  /* 0x000006e000017945 */ /* 0x000fe80003800000 */
[----:B--2---:R-:W-:Y:S05]  /*224e0*/  @!P6 BRA `(.L_x_683) ;  /* 0x0000000400b0e947 */ /* 0x004fea0003800000 */
[----:B------:R-:W2:Y:S04]  /*224f0*/  LDL R5, [R1+0x20] ;  /* 0x0000200001057983 */ /* 0x000ea80000100800 */
[----:B------:R-:W3:Y:S01]  /*22500*/  LDL R4, [R1+0x24] ;  /* 0x0000240001047983 */ /* 0x000ee20000100800 */
[----:B------:R-:W-:Y:S01]  /*22510*/  BSSY B2, `(.L_x_684) ;  /* 0x0000008000027945 */ /* 0x000fe20003800000 */
[----:B-1----:R-:W1:Y:S02]  /*22520*/  S2R R3, SR_TID.X ;  /* 0x0000000000037919 */ /* 0x002e640000002100 */
[----:B-1----:R-:W-:-:S04]  /*22530*/  LOP3.LUT R3, R3, 0x7f, RZ, 0xc0, !PT ;  /* 0x0000007f03037812 */ /* 0x002fc800078ec0ff */
[----:B------:R-:W-:Y:S02]  /*22540*/  ISETP.NE.AND P3, PT, R3, RZ, PT ;  /* 0x000000ff0300720c */ /* 0x000fe40003f65270 */
[----:B--2---:R-:W-:Y:S02]  /*22550*/  LEA R7, R5, R18, 0x3 ;  /* 0x0000001205077211 */ /* 0x004fe400078e18ff */
[----:B---3--:R-:W-:-:S04]  /*22560*/  SHF.L.U32 R6, R4, 0x1f, RZ ;  /* 0x0000001f04067819 */ /* 0x008fc800000006ff */
[----:B------:R-:W1:Y:S02]  /*22570*/  SYNCS.PHASECHK.TRANS64.TRYWAIT P2, [R7+URZ+0x348a0], R6 ;  /* 0x0348a006070075a7 */ /* 0x000e64000804017f */
[----:B-1----:R-:W-:Y:S05]  /*22580*/  @!P2 BRA `(.L_x_685) ;  /* 0x0000006c000ca947 */ /* 0x002fea0003800000 */
.L_x_869:
[----:B------:R-:W-:Y:S05]  /*22590*/  BSYNC B2 ;  /* 0x0000000000027941 */ /* 0x000fea0003800000 */
.L_x_684:
[----:B------:R-:W-:Y:S04]  /*225a0*/  BSSY B2, `(.L_x_686) ;  /* 0x0000009000027945 */ /* 0x000fe80003800000 */
[----:B------:R-:W-:Y:S05]  /*225b0*/  @P3 BRA `(.L_x_687) ;  /* 0x00000000001c3947 */ /* 0x000fea0003800000 */
[----:B------:R-:W2:Y:S01]  /*225c0*/  S2R R4, SR_TID.X ;  /* 0x0000000000047919 */ /* 0x000ea20000002100 */
[----:B------:R-:W-:-:S04]  /*225d0*/  IMAD.MOV.U32 R3, RZ, RZ, 0xb000 ;  /* 0x0000b000ff037424 */ /* 0x000fc800078e00ff */
[----:B------:R3:W-:Y:S01]  /*225e0*/  SYNCS.ARRIVE.TRANS64 RZ, [R7+URZ+0x34890], R3 ;  /* 0x0348900307ff79a7 */ /* 0x0007e2000800003f */
[----:B--2---:R-:W-:-:S04]  /*225f0*/  LOP3.LUT R4, R4, 0x1f, RZ, 0xc0, !PT ;  /* 0x0000001f04047812 */ /* 0x004fc800078ec0ff */
[----:B------:R-:W-:-:S13]  /*22600*/  ISETP.NE.AND P2, PT, R4, RZ, PT ;  /* 0x000000ff0400720c */ /* 0x000fda0003f45270 */
[----:B---3--:R-:W-:Y:S05]  /*22610*/  @!P2 BRA `(.L_x_687) ;  /* 0x000000000004a947 */ /* 0x008fea0003800000 */
[----:B------:R-:W-:Y:S01]  /*22620*/  BPT.TRAP 0x1 ;  /* 0x000000040000795c */ /* 0x000fe20000300000 */
.L_x_687:
[----:B------:R-:W-:Y:S05]  /*22630*/  BSYNC B2 ;  /* 0x0000000000027941 */ /* 0x000fea0003800000 */
.L_x_686:
[----:B------:R-:W2:Y:S01]  /*22640*/  LDL R3, [R1+0x20] ;  /* 0x0000200001037983 */ /* 0x000ea20000100800 */
[----:B0-----:R-:W-:Y:S01]  /*22650*/  IMAD.MOV.U32 R11, RZ, RZ, RZ ;  /* 0x000000ffff0b7224 */ /* 0x001fe200078e00ff */
[----:B------:R-:W-:Y:S01]  /*22660*/  UIADD3 UR4, UP0, UR38, 0x570, URZ ;  /* 0x0000057026047890 */ /* 0x000fe2000ff1e03f */
[----:B------:R-:W-:Y:S01]  /*22670*/  PLOP3.LUT P2, PT, PT, PT, PT, 0x80, 0x0 ;  /* 0x000000000000781c */ /* 0x000fe20003f4f070 */
[----:B------:R-:W-:Y:S01]  /*22680*/  IMAD R4, R8, 0xb0, R10 ;  /* 0x000000b008047824 */ /* 0x000fe200078e020a */
[----:B------:R-:W-:Y:S01]  /*22690*/  UMOV UR6, 0x0 ;  /* 0x0000000000067882 */ /* 0x000fe20000000000 */
[----:B------:R-:W-:Y:S01]  /*226a0*/  R2UR UR10, R11 ;  /* 0x000000000b0a72ca */ /* 0x000fe200000e0000 */
[----:B------:R-:W-:Y:S01]  /*226b0*/  UIADD3.X UR5, URZ, UR39, URZ, UP0, !UPT ;  /* 0x000000273f057290 */ /* 0x000fe200087fe43f */
[----:B------:R-:W-:Y:S01]  /*226c0*/  UMOV UR7, 0x12f00000 ;  /* 0x12f0000000077882 */ /* 0x000fe20000000000 */
[----:B--2---:R-:W-:Y:S02]  /*226d0*/  IMAD R5, R3, 0xb000, R18 ;  /* 0x0000b00003057824 */ /* 0x004fe400078e0212 */
[----:B------:R-:W-:-:S02]  /*226e0*/  VIADD R3, R7, 0x34890 ;  /* 0x0003489007037836 */ /* 0x000fc40000000000 */
[----:B------:R-:W-:-:S08]  /*226f0*/  VIADD R9, R5, 0x1e400 ;  /* 0x0001e40005097836 */ /* 0x000fd00000000000 */
.L_x_688:
        /* <DEDUP_REMOVED lines=12> */
[----:B------:R-:W-:Y:S01]  /*227c0*/  UMOV UR6, 0x0 ;  /* 0x0000000000067882 */ /* 0x000fe20000000000 */
[----:B------:R-:W-:Y:S01]  /*227d0*/  IADD3 R9, R5, 0x23c00, RZ ;  /* 0x00023c0005097810 */ /* 0x000fe20007ffe0ff */
[----:B------:R-:W-:Y:S01]  /*227e0*/  UMOV UR7, 0x12f00000 ;  /* 0x12f0000000077882 */ /* 0x000fe20000000000 */
[----:B------:R-:W-:-:S15]  /*227f0*/  R2UR UR10, R14 ;  /* 0x000000000e0a72ca */ /* 0x000fde00000e0000 */
.L_x_689:
        /* <DEDUP_REMOVED lines=13> */
.L_x_870:
[----:B------:R-:W-:Y:S05]  /*228d0*/  BSYNC B2 ;  /* 0x0000000000027941 */ /* 0x000fea0003800000 */
.L_x_690:
[----:B------:R-:W-:Y:S01]  /*228e0*/  BSSY B2, `(.L_x_692) ;  /* 0x000000b000027945 */ /* 0x000fe20003800000 */
[----:B------:R-:W-:Y:S02]  /*228f0*/  IMAD.MOV.U32 R12, RZ, RZ, 0x0 ;  /* 0x00000000ff0c7424 */ /* 0x000fe400078e00ff */
[----:B------:R-:W-:Y:S01]  /*22900*/  IMAD.MOV.U32 R13, RZ, RZ, 0x12f00000 ;  /* 0x12f00000ff0d7424 */ /* 0x000fe200078e00ff */
[----:B------:R-:W-:Y:S06]  /*22910*/  @P3 BRA `(.L_x_693) ;  /* 0x00000000001c3947 */ /* 0x000fec0003800000 */
[----:B------:R-:W2:Y:S01]  /*22920*/  S2R R9, SR_TID.X ;  /* 0x0000000000097919 */ /* 0x000ea20000002100 */
[----:B------:R-:W-:-:S04]  /*22930*/  IMAD.MOV.U32 R3, RZ, RZ, 0xb000 ;  /* 0x0000b000ff037424 */ /* 0x000fc800078e00ff */
[----:B------:R3:W-:Y:S01]  /*22940*/  SYNCS.ARRIVE.TRANS64 RZ, [R7+URZ+0x348b0], R3 ;  /* 0x0348b00307ff79a7 */ /* 0x0007e2000800003f */
[----:B--2---:R-:W-:-:S04]  /*22950*/  LOP3.LUT R9, R9, 0x1f, RZ, 0xc0, !PT ;  /* 0x0000001f09097812 */ /* 0x004fc800078ec0ff */
[----:B------:R-:W-:-:S13]  /*22960*/  ISETP.NE.AND P2, PT, R9, RZ, PT ;  /* 0x000000ff0900720c */ /* 0x000fda0003f45270 */
[----:B---3--:R-:W-:Y:S05]  /*22970*/  @!P2 BRA `(.L_x_693) ;  /* 0x000000000004a947 */ /* 0x008fea0003800000 */
[----:B------:R-:W-:Y:S01]  /*22980*/  BPT.TRAP 0x1 ;  /* 0x000000040000795c */ /* 0x000fe20000300000 */
.L_x_693:
[----:B------:R-:W-:Y:S05]  /*22990*/  BSYNC B2 ;  /* 0x0000000000027941 */ /* 0x000fea0003800000 */
.L_x_692:
[----:B------:R-:W-:Y:S01]  /*229a0*/  R2UR UR10, R11 ;  /* 0x000000000b0a72ca */ /* 0x000fe200000e0000 */
[----:B------:R-:W-:Y:S01]  /*229b0*/  UIADD3 UR4, UP0, UR38, 0x670, URZ ;  /* 0x0000067026047890 */ /* 0x000fe2000ff1e03f */
[----:B------:R-:W-:Y:S01]  /*229c0*/  R2UR UR6, R12 ;  /* 0x000000000c0672ca */ /* 0x000fe200000e0000 */
[----:B01----:R-:W-:Y:S01]  /*229d0*/  VIADD R7, R7, 0x348b0 ;  /* 0x000348b007077836 */ /* 0x003fe20000000000 */
[----:B------:R-:W-:Y:S01]  /*229e0*/  R2UR UR7, R13 ;  /* 0x000000000d0772ca */ /* 0x000fe200000e0000 */
[----:B------:R-:W-:Y:S01]  /*229f0*/  VIADD R3, R5, 0x400 ;  /* 0x0000040005037836 */ /* 0x000fe20000000000 */
[----:B------:R-:W-:Y:S01]  /*22a00*/  PLOP3.LUT P2, PT, PT, PT, PT, 0x80, 0x0 ;  /* 0x000000000000781c */ /* 0x000fe20003f4f070 */
[----:B------:R-:W-:-:S12]  /*22a10*/  UIADD3.X UR5, URZ, UR39, URZ, UP0, !UPT ;  /* 0x000000273f057290 */ /* 0x000fd800087fe43f */
.L_x_694:
        /* <DEDUP_REMOVED lines=10> */
[----:B------:R-:W-:Y:S02]  /*22ac0*/  R2UR UR10, R14 ;  /* 0x000000000e0a72ca */ /* 0x000fe400000e0000 */
[----:B------:R-:W-:Y:S02]  /*22ad0*/  R2UR UR6, R12 ;  /* 0x000000000c0672ca */ /* 0x000fe400000e0000 */
[----:B------:R-:W-:Y:S02]  /*22ae0*/  R2UR UR7, R13 ;  /* 0x000000000d0772ca */ /* 0x000fe400000e0000 */
[----:B------:R-:W-:Y:S02]  /*22af0*/  PLOP3.LUT P2, PT, PT, PT, PT, 0x80, 0x0 ;  /* 0x000000000000781c */ /* 0x000fe40003f4f070 */
[----:B------:R-:W-:-:S11]  /*22b00*/  IADD3 R5, R5, 0x5c00, RZ ;  /* 0x00005c0005057810 */ /* 0x000fd60007ffe0ff */
.L_x_695:
        /* <DEDUP_REMOVED lines=10> */
.L_x_683:
[----:B------:R-:W-:Y:S05]  /*22bb0*/  BSYNC B1 ;  /* 0x0000000000017941 */ /* 0x000fea0003800000 */
.L_x_682:
[----:B-1----:R-:W2:Y:S04]  /*22bc0*/  LDL.LU R3, [R1+0x20] ;  /* 0x0000200001037983 */ /* 0x002ea80000300800 */
[----:B------:R-:W3:Y:S01]  /*22bd0*/  LDL.LU R6, [R1+0x24] ;  /* 0x0000240001067983 */ /* 0x000ee20000300800 */
[C---:B------:R-:W-:Y:S01]  /*22be0*/  ISETP.GT.AND P3, PT, R8.reuse, R2, PT ;  /* 0x000000020800720c */ /* 0x040fe20003f64270 */
[----:B------:R-:W-:Y:S02]  /*22bf0*/  VIADD R8, R8, 0xffffffff ;  /* 0xffffffff08087836 */ /* 0x000fe40000000000 */
[----:B--2---:R-:W-:-:S05]  /*22c00*/  VIADD R3, R3, 0x1 ;  /* 0x0000000103037836 */ /* 0x004fca0000000000 */
[----:B------:R-:W-:-:S04]  /*22c10*/  ISETP.NE.AND P2, PT, R3, 0x2, PT ;  /* 0x000000020300780c */ /* 0x000fc80003f45270 */
[----:B------:R-:W-:Y:S02]  /*22c20*/  SEL R4, RZ, 0x1, P2 ;  /* 0x00000001ff047807 */ /* 0x000fe40001000000 */
[----:B------:R-:W-:Y:S02]  /*22c30*/  SEL R3, R3, RZ, P2 ;  /* 0x000000ff03037207 */ /* 0x000fe40001000000 */
[----:B---3--:R-:W-:-:S05]  /*22c40*/  LOP3.LUT R6, R6, R4, RZ, 0x3c, !PT ;  /* 0x0000000406067212 */ /* 0x008fca00078e3cff */
[----:B------:R2:W-:Y:S04]  /*22c50*/  STL [R1+0x24], R6 ;  /* 0x0000240601007387 */ /* 0x0005e80000100800 */
[----:B------:R2:W-:Y:S01]  /*22c60*/  STL [R1+0x20], R3 ;  /* 0x0000200301007387 */ /* 0x0005e20000100800 */
[----:B------:R-:W-:Y:S05]  /*22c70*/  @P3 BRA `(.L_x_696) ;  /* 0xfffffff800103947 */ /* 0x000fea000383ffff */
.L_x_662:
[----:B------:R-:W-:Y:S05]  /*22c80*/  BSYNC B0 ;  /* 0x0000000000007941 */ /* 0x000fea0003800000 */
.L_x_661:
[----:B------:R3:W5:Y:S01]  /*22c90*/  LDL R7, [R1+0x38] ;  /* 0x0000380001077983 */ /* 0x0007620000100800 */
[----:B------:R-:W-:Y:S05]  /*22ca0*/  @!P0 WARPSYNC.ALL ;  /* 0x0000000000008948 */ /* 0x000fea0003800000 */
[----:B------:R3:W-:Y:S01]  /*22cb0*/  STL [R1+0x40], RZ ;  /* 0x000040ff01007387 */ /* 0x0007e20000100800 */
[----:B------:R-:W-:Y:S01]  /*22cc0*/  BSSY B0, `(.L_x_697) ;  /* 0x0000020000007945 */ /* 0x000fe20003800000 */
[----:B------:R-:W-:Y:S06]  /*22cd0*/  @!P0 BAR.SYNC.DEFER_BLOCKING 0xc, 0x180 ;  /* 0x0306000000008b1d */ /* 0x000fec0000010000 */
[----:B---3--:R-:W-:Y:S05]  /*22ce0*/  @!P1 BRA `(.L_x_698) ;  /* 0x0000000000749947 */ /* 0x008fea0003800000 */
[----:B------:R-:W-:-:S13]  /*22cf0*/  ISETP.NE.AND P0, PT, R17, RZ, PT ;  /* 0x000000ff1100720c */ /* 0x000fda0003f05270 */
[----:B------:R-:W3:Y:S02]  /*22d00*/  @!P0 LDC R17, c[0x0][0x9f0] ;  /* 0x00027c00ff118b82 */ /* 0x000ee40000000800 */
[----:B---3--:R-:W-:-:S04]  /*22d10*/  IABS R0, R17 ;  /* 0x0000001100007213 */ /* 0x008fc80000000000 */
[----:B------:R-:W3:Y:S08]  /*22d20*/  I2F.RP R2, R0 ;  /* 0x0000000000027306 */ /* 0x000ef00000209400 */
[----:B---3--:R-:W3:Y:S02]  /*22d30*/  MUFU.RCP R2, R2 ;  /* 0x0000000200027308 */ /* 0x008ee40000001000 */
[----:B---3--:R-:W-:-:S06]  /*22d40*/  VIADD R2, R2, 0xffffffe ;  /* 0x0ffffffe02027836 */ /* 0x008fcc0000000000 */
[----:B-12---:R-:W1:Y:S02]  /*22d50*/  F2I.FTZ.U32.TRUNC.NTZ R3, R2 ;  /* 0x0000000200037305 */ /* 0x006e64000021f000 */
[----:B-1----:R-:W-:-:S04]  /*22d60*/  IMAD.MOV R2, RZ, RZ, -R3 ;  /* 0x000000ffff027224 */ /* 0x002fc800078e0a03 */
[----:B------:R-:W-:Y:S02]  /*22d70*/  IMAD R4, R2, R0, RZ ;  /* 0x0000000002047224 */ /* 0x000fe400078e02ff */
[----:B------:R-:W-:-:S04]  /*22d80*/  IMAD.MOV.U32 R2, RZ, RZ, RZ ;  /* 0x000000ffff027224 */ /* 0x000fc800078e00ff */
[----:B------:R-:W-:Y:S01]  /*22d90*/  IMAD.HI.U32 R6, R3, R4, R2 ;  /* 0x0000000403067227 */ /* 0x000fe200078e0002 */
[-C--:B------:R-:W-:Y:S02]  /*22da0*/  IABS R2, R17.reuse ;  /* 0x0000001100027213 */ /* 0x080fe40000000000 */
[----:B-----5:R-:W-:Y:S02]  /*22db0*/  IADD3 R4, R7, -0x1, R17 ;  /* 0xffffffff07047810 */ /* 0x020fe40007ffe011 */
[----:B------:R-:W-:Y:S02]  /*22dc0*/  IADD3 R2, RZ, -R2, RZ ;  /* 0x80000002ff027210 */ /* 0x000fe40007ffe0ff */
[----:B------:R-:W-:Y:S02]  /*22dd0*/  IABS R3, R4 ;  /* 0x0000000400037213 */ /* 0x000fe40000000000 */
[----:B------:R-:W-:Y:S01]  /*22de0*/  LOP3.LUT R4, R4, R17, RZ, 0x3c, !PT ;  /* 0x0000001104047212 */ /* 0x000fe200078e3cff */
[----:B------:R-:W-:-:S02]  /*22df0*/  IMAD.MOV.U32 R5, RZ, RZ, R2 ;  /* 0x000000ffff057224 */ /* 0x000fc400078e0002 */
        /* <DEDUP_REMOVED lines=8> */
[----:B------:R-:W-:-:S05]  /*22e80*/  @P0 VIADD R2, R2, 0x1 ;  /* 0x0000000102020836 */ /* 0x000fca0000000000 */
[----:B------:R-:W-:Y:S02]  /*22e90*/  @!P2 IADD3 R2, -R2, RZ, RZ ;  /* 0x000000ff0202a210 */ /* 0x000fe40007ffe1ff */
[----:B------:R-:W-:-:S05]  /*22ea0*/  @!P1 LOP3.LUT R2, RZ, R17, RZ, 0x33, !PT ;  /* 0x00000011ff029212 */ /* 0x000fca00078e33ff */
[----:B------:R3:W-:Y:S02]  /*22eb0*/  STL [R1+0x40], R2 ;  /* 0x0000400201007387 */ /* 0x0007e40000100800 */
.L_x_698:
[----:B------:R-:W-:Y:S05]  /*22ec0*/  BSYNC B0 ;  /* 0x0000000000007941 */ /* 0x000fea0003800000 */
.L_x_697:
[----:B------:R-:W4:Y:S04]  /*22ed0*/  LDL R0, [R1+0x40] ;  /* 0x0000400001007983 */ /* 0x000f280000100800 */
[----:B---3--:R-:W4:Y:S01]  /*22ee0*/  LDL R2, [R1+0x58] ;  /* 0x0000580001027983 */ /* 0x008f220000100800 */
[----:B------:R-:W-:Y:S01]  /*22ef0*/  BSSY B7, `(.L_x_699) ;  /* 0x00003d8000077945 */ /* 0x000fe20003800000 */
[----:B----4-:R-:W-:-:S05]  /*22f00*/  IMAD R2, R2, R0, RZ ;  /* 0x0000000002027224 */ /* 0x010fca00078e02ff */
[----:B-----5:R-:W-:Y:S01]  /*22f10*/  VIADDMNMX R0, R2, R0, R7, PT ;  /* 0x0000000002007246 */ /* 0x020fe20003800107 */
[----:B------:R3:W-:Y:S03]  /*22f20*/  STL [R1+0x2c], R2 ;  /* 0x00002c0201007387 */ /* 0x0007e60000100800 */
[----:B------:R-:W-:Y:S01]  /*22f30*/  ISETP.GT.AND P0, PT, R0, R2, PT ;  /* 0x000000020000720c */ /* 0x000fe20003f04270 */
[----:B------:R3:W-:-:S12]  /*22f40*/  STL [R1+0x3c], R0 ;  /* 0x00003c0001007387 */ /* 0x0007d80000100800 */
[----:B---3--:R-:W-:Y:S05]  /*22f50*/  @P0 BRA `(.L_x_700) ;  /* 0x00000000004c0947 */ /* 0x008fea0003800000 */
[----:B------:R-:W3:Y:S02]  /*22f60*/  S2R R0, SR_TID.X ;  /* 0x0000000000007919 */ /* 0x000ee40000002100 */
[----:B---3--:R-:W-:-:S04]  /*22f70*/  LOP3.LUT R0, R0, 0x7f, RZ, 0xc0, !PT ;  /* 0x0000007f00007812 */ /* 0x008fc800078ec0ff */
[----:B------:R-:W-:-:S13]  /*22f80*/  ISETP.NE.AND P0, PT, R0, RZ, PT ;  /* 0x000000ff0000720c */ /* 0x000fda0003f05270 */
[----:B------:R-:W-:Y:S05]  /*22f90*/  @P0 BRA `(.L_x_701) ;  /* 0x0000003c00340947 */ /* 0x000fea0003800000 */
[----:B-12---:R-:W1:Y:S01]  /*22fa0*/  S2R R3, SR_LANEID ;  /* 0x0000000000037919 */ /* 0x006e620000000000 */
[----:B------:R-:W-:Y:S01]  /*22fb0*/  VOTEU.ANY UR4, UPT, PT ;  /* 0x0000000000047886 */ /* 0x000fe200038e0100 */
[----:B------:R-:W-:Y:S01]  /*22fc0*/  ULDC.64 UR6, c[0x0][0x208] ;  /* 0x0000820000067ab9 */ /* 0x000fe20000000a00 */
[----:B------:R-:W1:Y:S08]  /*22fd0*/  FLO.U32 R0, UR4 ;  /* 0x0000000400007d00 */ /* 0x000e7000080e0000 */
[----:B------:R-:W2:Y:S01]  /*22fe0*/  POPC R5, UR4 ;  /* 0x0000000400057d09 */ /* 0x000ea20008000000 */
[----:B-1----:R-:W-:-:S02]  /*22ff0*/  ISETP.EQ.U32.AND P0, PT, R0, R3, PT ;  /* 0x000000030000720c */ /* 0x002fc40003f02070 */
[----:B------:R-:W2:Y:S11]  /*23000*/  LDC.64 R2, c[0x0][0xc60] ;  /* 0x00031800ff027b82 */ /* 0x000eb60000000a00 */
[----:B--2---:R-:W2:Y:S01]  /*23010*/  @P0 ATOMG.E.ADD.STRONG.GPU PT, R3, desc[UR6][R2.64], R5 ;  /* 0x00000005020309a8 */ /* 0x004ea200081ee1c6 */
[----:B------:R-:W1:Y:S02]  /*23020*/  S2R R4, SR_LTMASK ;  /* 0x0000000000047919 */ /* 0x000e640000003900 */
[----:B-1----:R-:W-:-:S04]  /*23030*/  LOP3.LUT R4, R4, UR4, RZ, 0xc0, !PT ;  /* 0x0000000404047c12 */ /* 0x002fc8000f8ec0ff */
[----:B------:R-:W1:Y:S01]  /*23040*/  POPC R7, R4 ;  /* 0x0000000400077309 */ /* 0x000e620000000000 */
[----:B--2---:R-:W1:Y:S02]  /*23050*/  SHFL.IDX PT, R0, R3, R0, 0x1f ;  /* 0x00001f0003007589 */ /* 0x004e6400000e0000 */
[----:B-1----:R-:W-:-:S05]  /*23060*/  IADD3 R0, R0, UR36, R7 ;  /* 0x0000002400007c10 */ /* 0x002fca000fffe007 */
[----:B------:R3:W-:Y:S01]  /*23070*/  STL [R1+0x10], R0 ;  /* 0x0000100001007387 */ /* 0x0007e20000100800 */
[----:B------:R-:W-:Y:S05]  /*23080*/  BRA `(.L_x_701) ;  /* 0x0000003800f87947 */ /* 0x000fea0003800000 */
.L_x_700:
        /* <DEDUP_REMOVED lines=8> */
[----:B------:R-:W-:Y:S01]  /*23110*/  IMAD.U32 R4, RZ, RZ, UR6 ;  /* 0x00000006ff047e24 */ /* 0x000fe2000f8e00ff */
[----:B------:R-:W-:Y:S01]  /*23120*/  MOV R7, UR9 ;  /* 0x0000000900077c02 */ /* 0x000fe20008000f00 */
[----:B-12---:R-:W1:Y:S01]  /*23130*/  LDC.64 R2, c[0x4][R2] ;  /* 0x0100000002027b82 */ /* 0x006e620000000a00 */
[----:B------:R-:W-:Y:S01]  /*23140*/  IMAD.U32 R5, RZ, RZ, UR7 ;  /* 0x00000007ff057e24 */ /* 0x000fe2000f8e00ff */
[----:B0-----:R-:W-:Y:S01]  /*23150*/  MOV R13, RZ ;  /* 0x000000ff000d7202 */ /* 0x001fe20000000f00 */
[----:B------:R-:W-:Y:S02]  /*23160*/  IMAD.U32 R6, RZ, RZ, UR8 ;  /* 0x00000008ff067e24 */ /* 0x000fe4000f8e00ff */
[----:B------:R-:W-:-:S02]  /*23170*/  IMAD.U32 R10, RZ, RZ, UR4 ;  /* 0x00000004ff0a7e24 */ /* 0x000fc4000f8e00ff */
[----:B------:R-:W-:Y:S02]  /*23180*/  IMAD.U32 R11, RZ, RZ, UR5 ;  /* 0x00000005ff0b7e24 */ /* 0x000fe4000f8e00ff */
[----:B------:R-:W-:Y:S02]  /*23190*/  IMAD.MOV.U32 R8, RZ, RZ, 0x70 ;  /* 0x00000070ff087424 */ /* 0x000fe400078e00ff */
[----:B------:R-:W-:-:S07]  /*231a0*/  IMAD.MOV.U32 R12, RZ, RZ, 0x1 ;  /* 0x00000001ff0c7424 */ /* 0x000fce00078e00ff */
[----:B------:R-:W-:-:S07]  /*231b0*/  LEPC R20, `(.L_x_703) ;  /* 0x000000001014794e */ /* 0x000fce0000000000 */
[----:B-1----:R-:W-:Y:S05]  /*231c0*/  CALL.ABS.NOINC R2 ;  /* 0x0000000002007343 */ /* 0x002fea0003c00000 */
.L_x_703:
[----:B------:R-:W-:Y:S05]  /*231d0*/  BSYNC B6 ;  /* 0x0000000000067941 */ /* 0x000fea0003800000 */
.L_x_702:
        /* <DEDUP_REMOVED lines=8> */
[----:B-12---:R1:W2:Y:S01]  /*23260*/  LDC.64 R2, c[0x4][R17] ;  /* 0x0100000011027b82 */ /* 0x0062a20000000a00 */
[----:B------:R-:W-:Y:S01]  /*23270*/  IMAD.U32 R4, RZ, RZ, UR6 ;  /* 0x00000006ff047e24 */ /* 0x000fe2000f8e00ff */
[----:B------:R-:W-:Y:S01]  /*23280*/  MOV R7, UR9 ;  /* 0x0000000900077c02 */ /* 0x000fe20008000f00 */
[----:B------:R-:W-:Y:S01]  /*23290*/  IMAD.U32 R5, RZ, RZ, UR7 ;  /* 0x00000007ff057e24 */ /* 0x000fe2000f8e00ff */
[----:B0-----:R-:W-:Y:S01]  /*232a0*/  MOV R13, RZ ;  /* 0x000000ff000d7202 */ /* 0x001fe20000000f00 */
[----:B------:R-:W-:Y:S02]  /*232b0*/  IMAD.U32 R6, RZ, RZ, UR8 ;  /* 0x00000008ff067e24 */ /* 0x000fe4000f8e00ff */
[----:B------:R-:W-:-:S02]  /*232c0*/  IMAD.U32 R10, RZ, RZ, UR4 ;  /* 0x00000004ff0a7e24 */ /* 0x000fc4000f8e00ff */
[----:B------:R-:W-:Y:S02]  /*232d0*/  IMAD.U32 R11, RZ, RZ, UR5 ;  /* 0x00000005ff0b7e24 */ /* 0x000fe4000f8e00ff */
[----:B------:R-:W-:Y:S02]  /*232e0*/  IMAD.MOV.U32 R8, RZ, RZ, 0x70 ;  /* 0x00000070ff087424 */ /* 0x000fe400078e00ff */
[----:B-1----:R-:W-:-:S07]  /*232f0*/  IMAD.MOV.U32 R12, RZ, RZ, 0x1 ;  /* 0x00000001ff0c7424 */ /* 0x002fce00078e00ff */
[----:B------:R-:W-:-:S07]  /*23300*/  LEPC R20, `(.L_x_706) ;  /* 0x000000001014794e */ /* 0x000fce0000000000 */
[----:B--2---:R-:W-:Y:S05]  /*23310*/  CALL.ABS.NOINC R2 ;  /* 0x0000000002007343 */ /* 0x004fea0003c00000 */
.L_x_706:
[----:B------:R0:W1:Y:S01]  /*23320*/  LDC.64 R2, c[0x4][R17] ;  /* 0x0100000011027b82 */ /* 0x0000620000000a00 */
[----:B------:R-:W-:Y:S01]  /*23330*/  ULDC.64 UR4, c[0x4][0xa0] ;  /* 0x0100280000047ab9 */ /* 0x000fe20000000a00 */
[----:B------:R-:W-:Y:S01]  /*23340*/  ULDC.64 UR6, c[0x4][0xa8] ;  /* 0x01002a0000067ab9 */ /* 0x000fe20000000a00 */
[----:B------:R-:W-:Y:S01]  /*23350*/  ULDC.64 UR8, c[0x4][0x38] ;  /* 0x01000e0000087ab9 */ /* 0x000fe20000000a00 */
[----:B------:R-:W-:Y:S01]  /*23360*/  IMAD.U32 R4, RZ, RZ, UR4 ;  /* 0x00000004ff047e24 */ /* 0x000fe2000f8e00ff */
[----:B------:R-:W-:Y:S01]  /*23370*/  MOV R10, UR8 ;  /* 0x00000008000a7c02 */ /* 0x000fe20008000f00 */
        /* <DEDUP_REMOVED lines=9> */
.L_x_705:
[----:B------:R-:W-:Y:S05]  /*23410*/  BSYNC B6 ;  /* 0x0000000000067941 */ /* 0x000fea0003800000 */
.L_x_704:
[----:B------:R-:W3:Y:S01]  /*23420*/  LDL.LU R2, [R1+0x4] ;  /* 0x0000040001027983 */ /* 0x000ee20000300800 */
[----:B------:R-:W-:-:S03]  /*23430*/  ULDC.64 UR4, c[0x0][0x9f8] ;  /* 0x00027e0000047ab9 */ /* 0x000fc60000000a00 */
[----:B------:R-:W1:Y:S04]  /*23440*/  LDL.LU R0, [R1+0x28] ;  /* 0x0000280001007983 */ /* 0x000e680000300800 */
[----:B------:R-:W4:Y:S01]  /*23450*/  LDL R7, [R1+0x8] ;  /* 0x0000080001077983 */ /* 0x000f220000100800 */
[----:B------:R-:W-:Y:S01]  /*23460*/  ISETP.NE.U32.AND P0, PT, RZ, UR4, PT ;  /* 0x00000004ff007c0c */ /* 0x000fe2000bf05070 */
[----:B------:R-:W-:Y:S02]  /*23470*/  ULDC.64 UR6, c[0x0][0x208] ;  /* 0x0000820000067ab9 */ /* 0x000fe40000000a00 */
[----:B------:R-:W5:Y:S01]  /*23480*/  LDL R17, [R1+0x3c] ;  /* 0x00003c0001117983 */ /* 0x000f620000100800 */
[----:B------:R-:W-:-:S13]  /*23490*/  ISETP.NE.AND.EX P0, PT, RZ, UR5, PT, P0 ;  /* 0x00000005ff007c0c */ /* 0x000fda000bf05300 */
[----:B---3--:R-:W-:-:S04]  /*234a0*/  @P0 IADD3 R2, P1, R2, UR4, RZ ;  /* 0x0000000402020c10 */ /* 0x008fc8000ff3e0ff */
[----:B-12---:R-:W-:Y:S01]  /*234b0*/  @P0 IADD3.X R3, R0, UR5, RZ, P1, !PT ;  /* 0x0000000500030c10 */ /* 0x006fe20008ffe4ff */
[----:B------:R-:W-:-:S04]  /*234c0*/  ULDC.64 UR4, c[0x0][0xa08] ;  /* 0x0002820000047ab9 */ /* 0x000fc80000000a00 */
[----:B----4-:R1:W2:Y:S02]  /*234d0*/  @P0 LDG.E R7, desc[UR6][R2.64] ;  /* 0x0000000602070981 */ /* 0x0102a4000c1e1900 */
[----:B-1----:R-:W1:Y:S01]  /*234e0*/  LDC.64 R2, c[0x0][0x418] ;  /* 0x00010600ff027b82 */ /* 0x002e620000000a00 */
[----:B-----5:R-:W-:Y:S02]  /*234f0*/  IADD3 R0, R17, -0x1, RZ ;  /* 0xffffffff11007810 */ /* 0x020fe40007ffe0ff */
[----:B--2---:R-:W-:Y:S01]  /*23500*/  SHF.R.S32.HI R8, RZ, 0x1f, R7 ;  /* 0x0000001fff087819 */ /* 0x004fe20000011407 */
[----:B------:R2:W-:Y:S04]  /*23510*/  @P0 STL [R1+0x8], R7 ;  /* 0x0000080701000387 */ /* 0x0005e80000100800 */
[----:B------:R2:W-:Y:S01]  /*23520*/  STL [R1+0x28], R8 ;  /* 0x0000280801007387 */ /* 0x0005e20000100800 */
[----:B-1----:R-:W-:Y:S01]  /*23530*/  LOP3.LUT P0, RZ, R2, UR4, RZ, 0xfc, !PT ;  /* 0x0000000402ff7c12 */ /* 0x002fe2000f80fcff */
[----:B------:R-:W-:-:S03]  /*23540*/  UMOV UR4, 0xffffffff ;  /* 0xffffffff00047882 */ /* 0x000fc60000000000 */
[----:B------:R-:W-:-:S04]  /*23550*/  LOP3.LUT P0, RZ, R3, UR5, RZ, 0xfc, P0 ;  /* 0x0000000503ff7c12 */ /* 0x000fc8000800fcff */
[----:B------:R-:W-:Y:S01]  /*23560*/  SEL R17, R7, RZ, !P0 ;  /* 0x000000ff07117207 */ /* 0x000fe20004000000 */
[----:B--2---:R-:W-:Y:S08]  /*23570*/  BRA.DIV UR4, `(.L_x_707) ;  /* 0x0000005e04387947 */ /* 0x004ff0000b800000 */
[----:B------:R-:W1:Y:S02]  /*23580*/  S2R R4, SR_TID.X ;  /* 0x0000000000047919 */ /* 0x000e640000002100 */
[----:B-1----:R-:W-:-:S04]  /*23590*/  SHF.R.U32.HI R4, RZ, 0x5, R4 ;  /* 0x00000005ff047819 */ /* 0x002fc80000011604 */
[----:B------:R-:W-:-:S05]  /*235a0*/  LOP3.LUT R4, R4, 0x3, RZ, 0xc0, !PT ;  /* 0x0000000304047812 */ /* 0x000fca00078ec0ff */
[----:B------:R1:W2:Y:S02]  /*235b0*/  SHFL.IDX PT, R14, R4, RZ, 0x1f ;  /* 0x00001fff040e7589 */ /* 0x0002a400000e0000 */
.L_x_873:
[----:B-1----:R-:W3:Y:S01]  /*235c0*/  LDL.LU R4, [R1] ;  /* 0x0000000001047983 */ /* 0x002ee20000300800 */
[----:B------:R-:W-:Y:S02]  /*235d0*/  PLOP3.LUT P1, PT, PT, PT, PT, 0x8, 0x0 ;  /* 0x000000000000781c */ /* 0x000fe40003f2e170 */
[----:B--2---:R-:W-:Y:S01]  /*235e0*/  ISETP.NE.AND P0, PT, R14, RZ, PT ;  /* 0x000000ff0e00720c */ /* 0x004fe20003f05270 */
[----:B------:R1:W-:Y:S01]  /*235f0*/  STL [R1+0x4], R0 ;  /* 0x0000040001007387 */ /* 0x0003e20000100800 */
[----:B---3--:R-:W-:-:S09]  /*23600*/  LOP3.LUT R4, R4, 0xfffffffe, RZ, 0xc0, !PT ;  /* 0xfffffffe04047812 */ /* 0x008fd200078ec0ff */
[----:B------:R-:W-:-:S05]  /*23610*/  @P1 LOP3.LUT R4, R4, 0x1, RZ, 0xfc, !PT ;  /* 0x0000000104041812 */ /* 0x000fca00078efcff */
[----:B------:R1:W-:Y:S01]  /*23620*/  STL [R1], R4 ;  /* 0x0000000401007387 */ /* 0x0003e20000100800 */
[----:B------:R-:W-:Y:S05]  /*23630*/  @P0 BRA `(.L_x_708) ;  /* 0x0000000400240947 */ /* 0x000fea0003800000 */
[----:B------:R-:W-:-:S03]  /*23640*/  UMOV UR4, 0xffffffff ;  /* 0xffffffff00047882 */ /* 0x000fc60000000000 */
[----:B------:R-:W-:Y:S05]  /*23650*/  BRA.DIV UR4, `(.L_x_709) ;  /* 0x0000005e04347947 */ /* 0x000fea000b800000 */
[----:B------:R-:W-:-:S13]  /*23660*/  ELECT P6, URZ, PT ;  /* 0x00000000003f782f */ /* 0x000fda00038c0000 */
.L_x_876:
        /* <DEDUP_REMOVED lines=8> */
[----:B-1----:R-:W-:Y:S01]  /*236f0*/  IMAD.MOV.U32 R0, RZ, RZ, R9 ;  /* 0x000000ffff007224 */ /* 0x002fe200078e0009 */
[----:B--2---:R-:W-:-:S13]  /*23700*/  ISETP.NE.AND P0, PT, R6, 0x1, PT ;  /* 0x000000010600780c */ /* 0x004fda0003f05270 */
[----:B------:R-:W1:Y:S02]  /*23710*/  @P0 LDC.64 R4, c[0x0][0x440] ;  /* 0x00011000ff040b82 */ /* 0x000e640000000a00 */
[----:B-1----:R-:W-:-:S05]  /*23720*/  @P0 IMAD.HI.U32 R4, R9, R4, RZ ;  /* 0x0000000409040227 */ /* 0x002fca00078e00ff */
        /* <DEDUP_REMOVED lines=8> */
[----:B------:R-:W-:-:S03]  /*237b0*/  IMAD.WIDE.U32 R4, R7, UR4, R4 ;  /* 0x0000000407047c25 */ /* 0x000fc6000f8e0004 */
[----:B------:R-:W-:Y:S02]  /*237c0*/  LEA R2, P0, R4, R2, 0x2 ;  /* 0x0000000204027211 */ /* 0x000fe400078010ff */
[----:B------:R-:W-:-:S04]  /*237d0*/  IADD3 R0, R5, R0, RZ ;  /* 0x0000000005007210 */ /* 0x000fc80007ffe0ff */
[----:B------:R-:W-:-:S05]  /*237e0*/  LEA.HI.X R3, R4, R3, R0, 0x2, P0 ;  /* 0x0000000304037211 */ /* 0x000fca00000f1400 */
[----:B------:R2:W5:Y:S02]  /*237f0*/  LDG.E R17, desc[UR6][R2.64] ;  /* 0x0000000602117981 */ /* 0x000564000c1e1900 */
.L_x_710:
[----:B--2---:R-:W2:Y:S01]  /*23800*/  LDL R2, [R1+0xc] ;  /* 0x00000c0001027983 */ /* 0x004ea20000100800 */
[----:B-1----:R-:W-:Y:S01]  /*23810*/  IMAD R0, R19, 0x8, R18 ;  /* 0x0000000813007824 */ /* 0x002fe200078e0212 */
[----:B--2---:R-:W-:-:S04]  /*23820*/  SHF.L.U32 R2, R2, 0x1f, RZ ;  /* 0x0000001f02027819 */ /* 0x004fc800000006ff */
[----:B------:R-:W1:Y:S02]  /*23830*/  SYNCS.PHASECHK.TRANS64.TRYWAIT P0, [R0+URZ+0x34840], R2 ;  /* 0x03484002000075a7 */ /* 0x000e64000800017f */
[----:B-1----:R-:W-:Y:S05]  /*23840*/  @!P0 BRA `(.L_x_711) ;  /* 0x0000005800d88947 */ /* 0x002fea0003800000 */
.L_x_877:
[----:B------:R-:W2:Y:S02]  /*23850*/  S2R R3, SR_TID.X ;  /* 0x0000000000037919 */ /* 0x000ea40000002100 */
[----:B--2---:R-:W-:-:S04]  /*23860*/  LOP3.LUT R3, R3, 0x7f, RZ, 0xc0, !PT ;  /* 0x0000007f03037812 */ /* 0x004fc800078ec0ff */
[----:B------:R-:W-:-:S13]  /*23870*/  ISETP.NE.AND P0, PT, R3, RZ, PT ;  /* 0x000000ff0300720c */ /* 0x000fda0003f05270 */
[----:B------:R-:W-:Y:S05]  /*23880*/  @P0 BRA `(.L_x_712) ;  /* 0x00000000001c0947 */ /* 0x000fea0003800000 */
[----:B------:R-:W2:Y:S01]  /*23890*/  S2R R3, SR_TID.X ;  /* 0x0000000000037919 */ /* 0x000ea20000002100 */
[----:B-1----:R-:W-:-:S04]  /*238a0*/  IMAD.MOV.U32 R2, RZ, RZ, 0xb000 ;  /* 0x0000b000ff027424 */ /* 0x002fc800078e00ff */
[----:B------:R3:W-:Y:S01]  /*238b0*/  SYNCS.ARRIVE.TRANS64 RZ, [R0+URZ+0x34830], R2 ;  /* 0x0348300200ff79a7 */ /* 0x0007e2000800003f */
[----:B--2---:R-:W-:-:S04]  /*238c0*/  LOP3.LUT R3, R3, 0x1f, RZ, 0xc0, !PT ;  /* 0x0000001f03037812 */ /* 0x004fc800078ec0ff */
[----:B------:R-:W-:-:S13]  /*238d0*/  ISETP.NE.AND P0, PT, R3, RZ, PT ;  /* 0x000000ff0300720c */ /* 0x000fda0003f05270 */
[----:B---3--:R-:W-:Y:S05]  /*238e0*/  @!P0 BRA `(.L_x_712) ;  /* 0x0000000000048947 */ /* 0x008fea0003800000 */
[----:B------:R-:W-:Y:S01]  /*238f0*/  BPT.TRAP 0x1 ;  /* 0x000000040000795c */ /* 0x000fe20000300000 */
.L_x_712:
[----:B------:R-:W2:Y:S04]  /*23900*/  LDL R4, [R1+0x4] ;  /* 0x0000040001047983 */ /* 0x000ea80000100800 */
[----:B------:R-:W3:Y:S04]  /*23910*/  LDL R3, [R1+0x18] ;  /* 0x0000180001037983 */ /* 0x000ee80000100800 */
[----:B-1----:R-:W4:Y:S01]  /*23920*/  LDL.LU R2, [R1] ;  /* 0x0000000001027983 */ /* 0x002f220000300800 */
        /* <DEDUP_REMOVED lines=14> */
[----:B--2---:R-:W-:Y:S02]  /*23a10*/  R2UR UR11, R4 ;  /* 0x00000000040b72ca */ /* 0x004fe400000e0000 */
[----:B---3--:R-:W-:Y:S02]  /*23a20*/  R2UR UR5, R3 ;  /* 0x00000000030572ca */ /* 0x008fe400000e0000 */
[----:B----4-:R-:W-:-:S04]  /*23a30*/  LOP3.LUT R2, R2, 0xfffffffe, RZ, 0xc0, !PT ;  /* 0xfffffffe02027812 */ /* 0x010fc800078ec0ff */
[----:B------:R-:W-:-:S07]  /*23a40*/  @P0 LOP3.LUT R2, R2, 0x1, RZ, 0xfc, !PT ;  /* 0x0000000102020812 */ /* 0x000fce00078efcff */
[----:B------:R-:W-:Y:S01]  /*23a50*/  UIMAD UR11, UR11, 0xb0, UR5 ;  /* 0x000000b00b0b78a4 */ /* 0x000fe2000f8e0205 */
[----:B------:R2:W-:Y:S01]  /*23a60*/  STL [R1], R2 ;  /* 0x0000000201007387 */ /* 0x0005e20000100800 */
[----:B------:R-:W-:-:S09]  /*23a70*/  UIADD3.X UR5, URZ, UR39, URZ, UP0, !UPT ;  /* 0x000000273f057290 */ /* 0x000fd200087fe43f */
[----:B------:R1:W-:Y:S02]  /*23a80*/  UTMALDG.4D [UR8], [UR4], desc[UR6] ;  /* 0x00000608040075b4 */ /* 0x0003e40008019000 */
[----:B-1----:R-:W-:Y:S01]  /*23a90*/  UMOV UR8, UR14 ;  /* 0x0000000e00087c82 */ /* 0x002fe20008000000 */
[----:B------:R-:W-:Y:S02]  /*23aa0*/  UMOV UR10, UR15 ;  /* 0x0000000f000a7c82 */ /* 0x000fe40008000000 */
[----:B------:R2:W-:Y:S02]  /*23ab0*/  UTMALDG.4D [UR8], [UR4], desc[UR6] ;  /* 0x00000608040075b4 */ /* 0x0005e40008019000 */
[----:B--2---:R-:W-:Y:S01]  /*23ac0*/  NOP ;  /* 0x0000000000007918 */ /* 0x004fe20000000000 */
.L_x_708:
[----:B------:R-:W2:Y:S04]  /*23ad0*/  LDL.LU R3, [R1+0x48] ;  /* 0x0000480001037983 */ /* 0x000ea80000300800 */
[----:B------:R-:W3:Y:S04]  /*23ae0*/  LDL.LU R5, [R1+0x34] ;  /* 0x0000340001057983 */ /* 0x000ee80000300800 */
[----:B-1----:R-:W4:Y:S01]  /*23af0*/  LDL.LU R4, [R1+0x50] ;  /* 0x0000500001047983 */ /* 0x002f220000300800 */
        /* <DEDUP_REMOVED lines=10> */
[----:B---3--:R-:W-:-:S03]  /*23ba0*/  SEL R5, R5, RZ, !P0 ;  /* 0x000000ff05057207 */ /* 0x008fc60004000000 */
[----:B------:R-:W-:Y:S01]  /*23bb0*/  IMAD R0, R0, UR4, RZ ;  /* 0x0000000400007c24 */ /* 0x000fe2000f8e02ff */
[----:B----4-:R-:W-:-:S03]  /*23bc0*/  SEL R4, R4, RZ, !P0 ;  /* 0x000000ff04047207 */ /* 0x010fc60004000000 */
        /* <DEDUP_REMOVED lines=8> */
[----:B-1----:R-:W-:Y:S01]  /*23c50*/  MOV R2, 0x0 ;  /* 0x0000000000027802 */ /* 0x002fe20000000f00 */
[----:B------:R-:W-:Y:S01]  /*23c60*/  ULDC.64 UR4, c[0x4][0xa0] ;  /* 0x0100280000047ab9 */ /* 0x000fe20000000a00 */
[----:B------:R-:W-:Y:S01]  /*23c70*/  ULDC.64 UR6, c[0x4][0xa8] ;  /* 0x01002a0000067ab9 */ /* 0x000fe20000000a00 */
[----:B------:R-:W-:Y:S01]  /*23c80*/  ULDC.64 UR8, c[0x4][0x20] ;  /* 0x0100080000087ab9 */ /* 0x000fe20000000a00 */
[----:B------:R-:W-:Y:S01]  /*23c90*/  MOV R4, UR4 ;  /* 0x0000000400047c02 */ /* 0x000fe20008000f00 */
[----:B------:R-:W-:Y:S01]  /*23ca0*/  IMAD.U32 R5, RZ, RZ, UR5 ;  /* 0x00000005ff057e24 */ /* 0x000fe2000f8e00ff */
[----:B------:R-:W1:Y:S01]  /*23cb0*/  LDC.64 R2, c[0x4][R2] ;  /* 0x0100000002027b82 */ /* 0x000e620000000a00 */
[----:B------:R-:W-:Y:S01]  /*23cc0*/  IMAD.U32 R6, RZ, RZ, UR6 ;  /* 0x00000006ff067e24 */ /* 0x000fe2000f8e00ff */
[----:B0-----:R-:W-:Y:S01]  /*23cd0*/  MOV R11, UR9 ;  /* 0x00000009000b7c02 */ /* 0x001fe20008000f00 */
[----:B------:R-:W-:Y:S02]  /*23ce0*/  IMAD.U32 R7, RZ, RZ, UR7 ;  /* 0x00000007ff077e24 */ /* 0x000fe4000f8e00ff */
[----:B------:R-:W-:-:S02]  /*23cf0*/  IMAD.U32 R10, RZ, RZ, UR8 ;  /* 0x00000008ff0a7e24 */ /* 0x000fc4000f8e00ff */
[----:B------:R-:W-:Y:S02]  /*23d00*/  IMAD.MOV.U32 R8, RZ, RZ, 0x70 ;  /* 0x00000070ff087424 */ /* 0x000fe400078e00ff */
[----:B------:R-:W-:Y:S02]  /*23d10*/  IMAD.MOV.U32 R12, RZ, RZ, 0x1 ;  /* 0x00000001ff0c7424 */ /* 0x000fe400078e00ff */
[----:B------:R-:W-:-:S07]  /*23d20*/  IMAD.MOV.U32 R13, RZ, RZ, RZ ;  /* 0x000000ffff0d7224 */ /* 0x000fce00078e00ff */
[----:B------:R-:W-:-:S07]  /*23d30*/  LEPC R20, `(.L_x_714) ;  /* 0x000000001014794e */ /* 0x000fce0000000000 */
[----:B-1----:R-:W-:Y:S05]  /*23d40*/  CALL.ABS.NOINC R2 ;  /* 0x0000000002007343 */ /* 0x002fea0003c00000 */
.L_x_714:
[----:B------:R-:W-:Y:S05]  /*23d50*/  BSYNC B6 ;  /* 0x0000000000067941 */ /* 0x000fea0003800000 */
.L_x_713:
[----:B-1----:R-:W2:Y:S01]  /*23d60*/  LDL.LU R0, [R1+0x60] ;  /* 0x0000600001007983 */ /* 0x002ea20000300800 */
[----:B------:R-:W-:Y:S01]  /*23d70*/  ULDC.64 UR4, c[0x0][0x2d8] ;  /* 0x0000b60000047ab9 */ /* 0x000fe20000000a00 */
[----:B------:R-:W1:Y:S01]  /*23d80*/  LDC R8, c[0x0][0x448] ;  /* 0x00011200ff087b82 */ /* 0x000e620000000800 */
[----:B------:R-:W-:Y:S01]  /*23d90*/  ULDC.64 UR6, c[0x0][0x280] ;  /* 0x0000a00000067ab9 */ /* 0x000fe20000000a00 */
[----:B------:R-:W3:Y:S04]  /*23da0*/  LDL.LU R5, [R1+0x50] ;  /* 0x0000500001057983 */ /* 0x000ee80000300800 */
[----:B------:R-:W3:Y:S04]  /*23db0*/  LDL.LU.64 R2, [R1+0x48] ;  /* 0x0000480001027983 */ /* 0x000ee80000300a00 */
[----:B------:R-:W4:Y:S01]  /*23dc0*/  LDL.LU R4, [R1+0x34] ;  /* 0x0000340001047983 */ /* 0x000f220000300800 */
[----:B-1----:R-:W-:Y:S01]  /*23dd0*/  ISETP.NE.AND P0, PT, R8, 0x1, PT ;  /* 0x000000010800780c */ /* 0x002fe20003f05270 */
[----:B------:R-:W1:-:S12]  /*23de0*/  S2R R9, SR_TID.X ;  /* 0x0000000000097919 */ /* 0x000e580000002100 */
[----:B------:R-:W0:Y:S01]  /*23df0*/  @P0 LDC R7, c[0x0][0x450] ;  /* 0x00011400ff070b82 */ /* 0x000e220000000800 */
[----:B---3--:R-:W-:Y:S02]  /*23e00*/  IMAD.MOV.U32 R3, RZ, RZ, R5 ;  /* 0x000000ffff037224 */ /* 0x008fe400078e0005 */
[----:B------:R-:W3:Y:S01]  /*23e10*/  LDL.LU R5, [R1+0x14] ;  /* 0x0000140001057983 */ /* 0x000ee20000300800 */
[----:B-1----:R-:W-:Y:S02]  /*23e20*/  IMAD.SHL.U32 R9, R9, 0x8, RZ ;  /* 0x0000000809097824 */ /* 0x002fe400078e00ff */
[C---:B------:R-:W-:Y:S01]  /*23e30*/  IMAD.WIDE.U32 R2, R16.reuse, UR4, R2 ;  /* 0x0000000410027c25 */ /* 0x040fe2000f8e0002 */
[----:B------:R-:W1:Y:S02]  /*23e40*/  S2R R10, SR_TID.X ;  /* 0x00000000000a7919 */ /* 0x000e640000002100 */
[----:B------:R-:W-:Y:S01]  /*23e50*/  LOP3.LUT R9, R9, 0x38, RZ, 0xc0, !PT ;  /* 0x0000003809097812 */ /* 0x000fe200078ec0ff */
[----:B------:R-:W-:Y:S01]  /*23e60*/  IMAD R3, R16, UR5, R3 ;  /* 0x0000000510037c24 */ /* 0x000fe2000f8e0203 */
[----:B------:R-:W-:-:S02]  /*23e70*/  ULDC.64 UR4, c[0x0][0x2e0] ;  /* 0x0000b80000047ab9 */ /* 0x000fc40000000a00 */
[----:B--2---:R-:W-:Y:S01]  /*23e80*/  IMAD R0, R0, UR4, RZ ;  /* 0x0000000400007c24 */ /* 0x004fe2000f8e02ff */
[----:B------:R-:W-:Y:S01]  /*23e90*/  LOP3.LUT R9, R9, 0x40, RZ, 0xfc, !PT ;  /* 0x0000004009097812 */ /* 0x000fe200078efcff */
[----:B----4-:R-:W-:-:S04]  /*23ea0*/  IMAD.WIDE.U32 R2, R4, UR4, R2 ;  /* 0x0000000404027c25 */ /* 0x010fc8000f8e0002 */
[----:B------:R-:W-:Y:S01]  /*23eb0*/  IMAD R0, R4, UR5, R0 ;  /* 0x0000000504007c24 */ /* 0x000fe2000f8e0200 */
[----:B------:R-:W-:Y:S01]  /*23ec0*/  ULDC.64 UR4, c[0x0][0x2d0] ;  /* 0x0000b40000047ab9 */ /* 0x000fe20000000a00 */
[----:B------:R-:W2:Y:S03]  /*23ed0*/  S2R R4, SR_TID.X ;  /* 0x0000000000047919 */ /* 0x000ea60000002100 */
[----:B------:R-:W-:Y:S01]  /*23ee0*/  IADD3 R3, R3, R0, RZ ;  /* 0x0000000003037210 */ /* 0x000fe20007ffe0ff */
[----:B-1----:R-:W-:-:S05]  /*23ef0*/  IMAD.SHL.U32 R10, R10, 0x8, RZ ;  /* 0x000000080a0a7824 */ /* 0x002fca00078e00ff */
[----:B------:R-:W-:Y:S02]  /*23f00*/  LOP3.LUT R10, R10, 0x38, RZ, 0xc0, !PT ;  /* 0x000000380a0a7812 */ /* 0x000fe400078ec0ff */
[----:B--2---:R-:W-:-:S04]  /*23f10*/  LOP3.LUT R4, R4, 0x7f, RZ, 0xc0, !PT ;  /* 0x0000007f04047812 */ /* 0x004fc800078ec0ff */
[----:B------:R-:W-:Y:S02]  /*23f20*/  SHF.R.U32.HI R6, RZ, 0x3, R4 ;  /* 0x00000003ff067819 */ /* 0x000fe40000011604 */
[----:B------:R-:W1:Y:S02]  /*23f30*/  S2R R4, SR_TID.X ;  /* 0x0000000000047919 */ /* 0x000e640000002100 */
[----:B-1----:R-:W-:-:S05]  /*23f40*/  IMAD.SHL.U32 R4, R4, 0x10, RZ ;  /* 0x0000001004047824 */ /* 0x002fca00078e00ff */
[----:B------:R-:W-:Y:S02]  /*23f50*/  LOP3.LUT R4, R6, 0x70, R4, 0xf8, !PT ;  /* 0x0000007006047812 */ /* 0x000fe400078ef804 */
[----:B------:R-:W1:Y:S01]  /*23f60*/  @P0 LDC R6, c[0x0][0x44c] ;  /* 0x00011300ff060b82 */ /* 0x000e620000000800 */
[----:B---3--:R-:W-:-:S05]  /*23f70*/  IMAD.SHL.U32 R5, R5, 0x80, RZ ;  /* 0x0000008005057824 */ /* 0x008fca00078e00ff */
[----:B------:R-:W-:-:S05]  /*23f80*/  LOP3.LUT R4, R4, R5, RZ, 0xfc, !PT ;  /* 0x0000000504047212 */ /* 0x000fca00078efcff */
[----:B-1----:R-:W-:-:S04]  /*23f90*/  @P0 IMAD.HI.U32 R6, R4, R6, RZ ;  /* 0x0000000604060227 */ /* 0x002fc800078e00ff */
[----:B------:R-:W-:Y:S01]  /*23fa0*/  IMAD.MOV.U32 R0, RZ, RZ, R4 ;  /* 0x000000ffff007224 */ /* 0x000fe200078e0004 */
[----:B0-----:R-:W-:-:S05]  /*23fb0*/  @P0 SHF.R.U32.HI R0, RZ, R7, R6 ;  /* 0x00000007ff000219 */ /* 0x001fca0000011606 */
[----:B------:R-:W-:Y:S02]  /*23fc0*/  IMAD.MOV R6, RZ, RZ, -R0 ;  /* 0x000000ffff067224 */ /* 0x000fe400078e0a00 */
[----:B------:R-:W-:-:S04]  /*23fd0*/  IMAD.WIDE.U32 R2, R0, UR4, R2 ;  /* 0x0000000400027c25 */ /* 0x000fc8000f8e0002 */
[----:B------:R-:W-:Y:S01]  /*23fe0*/  IMAD R4, R8, R6, R4 ;  /* 0x0000000608047224 */ /* 0x000fe200078e0204 */
[----:B------:R-:W-:-:S05]  /*23ff0*/  SHF.R.S32.HI R6, RZ, 0x1f, R0 ;  /* 0x0000001fff067819 */ /* 0x000fca0000011400 */
[----:B------:R-:W-:-:S04]  /*24000*/  IMAD R6, R6, UR4, RZ ;  /* 0x0000000406067c24 */ /* 0x000fc8000f8e02ff */
[----:B------:R-:W-:Y:S01]  /*24010*/  IMAD R0, R0, UR5, R6 ;  /* 0x0000000500007c24 */ /* 0x000fe2000f8e0206 */
[----:B------:R-:W-:-:S04]  /*24020*/  ULDC.64 UR4, c[0x0][0x2c8] ;  /* 0x0000b20000047ab9 */ /* 0x000fc80000000a00 */
[----:B------:R-:W-:Y:S02]  /*24030*/  IADD3 R3, R3, R0, RZ ;  /* 0x0000000003037210 */ /* 0x000fe40007ffe0ff */
[----:B------:R-:W-:Y:S01]  /*24040*/  SHF.R.S32.HI R0, RZ, 0x1f, R4 ;  /* 0x0000001fff007819 */ /* 0x000fe20000011404 */
[----:B------:R-:W-:-:S04]  /*24050*/  IMAD.WIDE.U32 R2, R4, UR4, R2 ;  /* 0x0000000404027c25 */ /* 0x000fc8000f8e0002 */
[----:B------:R-:W-:Y:S01]  /*24060*/  IMAD R0, R0, UR4, RZ ;  /* 0x0000000400007c24 */ /* 0x000fe2000f8e02ff */
[----:B------:R-:W-:Y:S02]  /*24070*/  ULDC UR4, c[0x0][0x2b8] ;  /* 0x0000ae0000047ab9 */ /* 0x000fe40000000800 */
[----:B------:R-:W-:Y:S01]  /*24080*/  ISETP.GE.AND P1, PT, R9, UR4, PT ;  /* 0x0000000409007c0c */ /* 0x000fe2000bf26270 */
[----:B------:R-:W-:Y:S01]  /*24090*/  IMAD R0, R4, UR5, R0 ;  /* 0x0000000504007c24 */ /* 0x000fe2000f8e0200 */
[----:B------:R0:W5:Y:S01]  /*240a0*/  LDL R9, [R1+0x30] ;  /* 0x0000300001097983 */ /* 0x0001620000100800 */
[----:B------:R-:W-:Y:S02]  /*240b0*/  LEA R4, P2, R2, UR6, 0x1 ;  /* 0x0000000602047c11 */ /* 0x000fe4000f8408ff */
[----:B------:R-:W-:Y:S01]  /*240c0*/  IMAD.IADD R0, R3, 0x1, R0 ;  /* 0x0000000103007824 */ /* 0x000fe200078e0200 */
[----:B------:R-:W-:Y:S01]  /*240d0*/  ISETP.GE.AND P0, PT, R10, UR4, PT ;  /* 0x000000040a007c0c */ /* 0x000fe2000bf06270 */
[----:B------:R-:W-:-:S03]  /*240e0*/  UMOV UR4, 0xffffffff ;  /* 0xffffffff00047882 */ /* 0x000fc60000000000 */
[----:B------:R-:W-:Y:S01]  /*240f0*/  LEA.HI.X R3, R2, UR7, R0, 0x1, P2 ;  /* 0x0000000702037c11 */ /* 0x000fe200090f0c00 */
[----:B0-----:R-:W-:Y:S08]  /*24100*/  BRA.DIV UR4, `(.L_x_715) ;  /* 0x0000005204bc7947 */ /* 0x001ff0000b800000 */
[----:B------:R-:W0:Y:S02]  /*24110*/  S2R R6, SR_TID.X ;  /* 0x0000000000067919 */ /* 0x000e240000002100 */
[----:B0-----:R-:W-:-:S04]  /*24120*/  LOP3.LUT R6, R6, 0x7f, RZ, 0xc0, !PT ;  /* 0x0000007f06067812 */ /* 0x001fc800078ec0ff */
[----:B------:R-:W-:Y:S02]  /*24130*/  SHF.R.U32.HI R7, RZ, 0x3, R6 ;  /* 0x00000003ff077819 */ /* 0x000fe40000011606 */
[----:B------:R-:W2:Y:S01]  /*24140*/  LDL.LU R6, [R1+0x54] ;  /* 0x0000540001067983 */ /* 0x000ea20000300800 */
[----:B------:R-:W-:Y:S02]  /*24150*/  ULDC.64 UR4, c[0x0][0x208] ;  /* 0x0000820000047ab9 */ /* 0x000fe40000000a00 */
[----:B------:R-:W-:Y:S02]  /*24160*/  IMAD.IADD R0, R7, 0x1, R5 ;  /* 0x0000000107007824 */ /* 0x000fe400078e0205 */
[----:B------:R-:W0:Y:S03]  /*24170*/  SHFL.IDX PT, R7, R4, RZ, 0x181f ;  /* 0x00181fff04077589 */ /* 0x000e2600000e0000 */
[----:B------:R-:W-:Y:S01]  /*24180*/  IADD3 R5, R0, 0x10, RZ ;  /* 0x0000001000057810 */ /* 0x000fe20007ffe0ff */
        /* <DEDUP_REMOVED lines=25> */
[----:B0-----:R-:W-:-:S05]  /*24320*/  @!P2 IMAD.X R6, RZ, RZ, R6, P3 ;  /* 0x000000ffff06a224 */ /* 0x001fca00018e0606 */
[----:B------:R-:W-:Y:S01]  /*24330*/  @!P2 MOV R7, R6 ;  /* 0x000000060007a202 */ /* 0x000fe20000000f00 */
        /* <DEDUP_REMOVED lines=9> */
[----:B------:R-:W-:Y:S01]  /*243d0*/  @!P2 IMAD.MOV.U32 R7, RZ, RZ, R6 ;  /* 0x000000ffff07a224 */ /* 0x000fe200078e0006 */
[----:B------:R-:W-:Y:S01]  /*243e0*/  @!P2 MOV R6, R5 ;  /* 0x000000050006a202 */ /* 0x000fe20000000f00 */
[----:B------:R-:W-:-:S04]  /*243f0*/  VIADD R5, R0, 0x40 ;  /* 0x0000004000057836 */ /* 0x000fc80000000000 */
        /* <DEDUP_REMOVED lines=8> */
[----:B------:R-:W-:Y:S01]  /*24480*/  @!P2 IMAD.MOV.U32 R6, RZ, RZ, R5 ;  /* 0x000000ffff06a224 */ /* 0x000fe200078e0005 */
[----:B------:R-:W-:-:S04]  /*24490*/  IADD3 R5, R0, 0x50, RZ ;  /* 0x0000005000057810 */ /* 0x000fc80007ffe0ff */
        /* <DEDUP_REMOVED lines=15> */
[----:B-1----:R-:W-:-:S04]  /*24590*/  @!P2 LEA R5, P3, R10, R5, 0x1 ;  /* 0x000000050a05a211 */ /* 0x002fc800078608ff */
[----:B0-----:R-:W-:-:S05]  /*245a0*/  @!P2 IADD3.X R6, RZ, R6, RZ, P3, !PT ;  /* 0x00000006ff06a210 */ /* 0x001fca0001ffe4ff */
[----:B------:R-:W-:Y:S02]  /*245b0*/  @!P2 IMAD.MOV.U32 R7, RZ, RZ, R6 ;  /* 0x000000ffff07a224 */ /* 0x000fe400078e0006 */
[----:B------:R-:W-:Y:S02]  /*245c0*/  @!P2 IMAD.MOV.U32 R6, RZ, RZ, R5 ;  /* 0x000000ffff06a224 */ /* 0x000fe400078e0005 */
[----:B------:R0:W1:Y:S04]  /*245d0*/  SHFL.IDX PT, R5, R3, 0x7, 0x181f ;  /* 0x00f81f0003057f89 */ /* 0x00006800000e0000 */
[----:B------:R0:W-:Y:S04]  /*245e0*/  @!P2 LDGSTS.E.BYPASS.LTC128B.128 [R9+0x19400], desc[UR4][R6.64], !P0 ;  /* 0x194000000609afae */ /* 0x0001e8000c101d44 */
[----:B------:R0:W-:Y:S04]  /*245f0*/  @!P2 LDGSTS.E.BYPASS.LTC128B.128 [R9+0x1d400], desc[UR4][R6.64+0x80], !P1 ;  /* 0x1d4000800609afae */ /* 0x0001e8000c901d44 */
[----:B------:R0:W2:Y:S02]  /*24600*/  SHFL.IDX PT, R3, R4, 0x7, 0x181f ;  /* 0x00f81f0004037f89 */ /* 0x0000a400000e0000 */
.L_x_894:
        /* <DEDUP_REMOVED lines=12> */
.L_x_717:
[----:B------:R-:W-:Y:S05]  /*246d0*/  BSYNC B0 ;  /* 0x0000000000007941 */ /* 0x000fea0003800000 */
.L_x_716:
[----:B------:R-:W-:Y:S01]  /*246e0*/  NOP ;  /* 0x0000000000007918 */ /* 0x000fe20000000000 */
[----:B------:R-:W-:Y:S02]  /*246f0*/  PLOP3.LUT P0, PT, PT, PT, PT, 0x80, 0x0 ;  /* 0x000000000000781c */ /* 0x000fe40003f0f070 */
[----:B------:R-:W-:-:S11]  /*24700*/  IADD3 R11, R18, 0x34800, RZ ;  /* 0x00034800120b7810 */ /* 0x000fd60007ffe0ff */
.L_x_718:
        /* <DEDUP_REMOVED lines=16> */
[----:B------:R-:W4:Y:S03]  /*24810*/  SYNCS.PHASECHK.TRANS64.TRYWAIT P0, [R18+URZ+0x34820], R0 ;  /* 0x03482000120075a7 */ /* 0x000f26000800017f */
[----:B---34-:R-:W-:Y:S05]  /*24820*/  @!P0 BRA `(.L_x_720) ;  /* 0x0000005400cc8947 */ /* 0x018fea0003800000 */
.L_x_895:
[----:B------:R-:W-:Y:S05]  /*24830*/  BSYNC B0 ;  /* 0x0000000000007941 */ /* 0x000fea0003800000 */
.L_x_719:
[----:B0-2---:R-:W3:Y:S04]  /*24840*/  LDL R3, [R1+0x3c] ;  /* 0x00003c0001037983 */ /* 0x005ee80000100800 */
[----:B------:R-:W2:Y:S01]  /*24850*/  LDL R2, [R1+0x2c] ;  /* 0x00002c0001027983 */ /* 0x000ea20000100800 */
[----:B------:R-:W-:Y:S01]  /*24860*/  BSSY B0, `(.L_x_721) ;  /* 0x00001e9000007945 */ /* 0x000fe20003800000 */
[----:B---3--:R-:W-:-:S05]  /*24870*/  VIADD R0, R3, 0xfffffffe ;  /* 0xfffffffe03007836 */ /* 0x008fca0000000000 */
[----:B--2---:R-:W-:-:S13]  /*24880*/  ISETP.GE.AND P0, PT, R0, R2, PT ;  /* 0x000000020000720c */ /* 0x004fda0003f06270 */
[----:B------:R-:W-:Y:S05]  /*24890*/  @!P0 BRA `(.L_x_722) ;  /* 0x0000001c00948947 */ /* 0x000fea0003800000 */
[----:B-1----:R-:W2:Y:S04]  /*248a0*/  LDL.LU R5, [R1+0x58] ;  /* 0x0000580001057983 */ /* 0x002ea80000300800 */
[----:B------:R-:W3:Y:S04]  /*248b0*/  LDL.LU R4, [R1+0x40] ;  /* 0x0000400001047983 */ /* 0x000ee80000300800 */
[----:B------:R-:W4:Y:S01]  /*248c0*/  LDL.LU R3, [R1+0x38] ;  /* 0x0000380001037983 */ /* 0x000f220000300800 */
[----:B------:R-:W-:Y:S01]  /*248d0*/  LOP3.LUT R2, RZ, R2, RZ, 0x33, !PT ;  /* 0x00000002ff027212 */ /* 0x000fe200078e33ff */
[----:B------:R-:W-:Y:S01]  /*248e0*/  BSSY B2, `(.L_x_723) ;  /* 0x00000a7000027945 */ /* 0x000fe20003800000 */
[----:B--2---:R-:W-:-:S04]  /*248f0*/  VIADD R6, R5, 0x1 ;  /* 0x0000000105067836 */ /* 0x004fc80000000000 */
[----:B---3--:R-:W-:-:S05]  /*24900*/  IMAD R6, R6, R4, RZ ;  /* 0x0000000406067224 */ /* 0x008fca00078e02ff */
[----:B----4-:R-:W-:-:S04]  /*24910*/  VIMNMX R6, R3, R6, PT ;  /* 0x0000000603067248 */ /* 0x010fc80003fe0100 */
[----:B------:R-:W-:-:S04]  /*24920*/  IADD3 R9, -R6, RZ, RZ ;  /* 0x000000ff06097210 */ /* 0x000fc80007ffe1ff */
[----:B------:R-:W-:-:S05]  /*24930*/  VIADDMNMX R9, R9, 0x1, R2, !PT ;  /* 0x0000000109097846 */ /* 0x000fca0007800102 */
[----:B------:R-:W-:-:S05]  /*24940*/  IMAD.IADD R2, R6, 0x1, R9 ;  /* 0x0000000106027824 */ /* 0x000fca00078e0209 */
[----:B------:R-:W-:-:S04]  /*24950*/  LOP3.LUT R2, R2, 0x1, RZ, 0xc0, !PT ;  /* 0x0000000102027812 */ /* 0x000fc800078ec0ff */
[----:B------:R-:W-:-:S13]  /*24960*/  ISETP.NE.U32.AND P0, PT, R2, 0x1, PT ;  /* 0x000000010200780c */ /* 0x000fda0003f05070 */
[----:B------:R-:W-:Y:S05]  /*24970*/  @P0 BRA `(.L_x_724) ;  /* 0x0000000800740947 */ /* 0x000fea0003800000 */
[----:B------:R-:W2:Y:S04]  /*24980*/  LDL R4, [R1] ;  /* 0x0000000001047983 */ /* 0x000ea80000100800 */
        /* <DEDUP_REMOVED lines=24> */
[----:B------:R-:W-:-:S05]  /*24b10*/  IADD3 R3, -R2, RZ, RZ ;  /* 0x000000ff02037210 */ /* 0x000fca0007ffe1ff */
        /* <DEDUP_REMOVED lines=9> */
.L_x_727:
[----:B------:R-:W-:Y:S01]  /*24bb0*/  IMAD R3, R7, 0x8, R18 ;  /* 0x0000000807037824 */ /* 0x000fe200078e0212 */
[----:B------:R-:W-:Y:S01]  /*24bc0*/  SHF.L.U32 R2, R10, 0x1f, RZ ;  /* 0x0000001f0a027819 */ /* 0x000fe200000006ff */
[----:B------:R-:W-:Y:S03]  /*24bd0*/  BSSY B3, `(.L_x_728) ;  /* 0x0000003000037945 */ /* 0x000fe60003800000 */
[----:B------:R-:W1:Y:S02]  /*24be0*/  SYNCS.PHASECHK.TRANS64.TRYWAIT P0, [R3+URZ+0x34840], R2 ;  /* 0x03484002030075a7 */ /* 0x000e64000800017f */
[----:B-1----:R-:W-:Y:S05]  /*24bf0*/  @!P0 BRA `(.L_x_729) ;  /* 0x0000005000ec8947 */ /* 0x002fea0003800000 */
.L_x_896:
[----:B------:R-:W-:Y:S05]  /*24c00*/  BSYNC B3 ;  /* 0x0000000000037941 */ /* 0x000fea0003800000 */
.L_x_728:
        /* <DEDUP_REMOVED lines=12> */
.L_x_731:
[----:B------:R-:W-:Y:S05]  /*24cd0*/  BSYNC B3 ;  /* 0x0000000000037941 */ /* 0x000fea0003800000 */
.L_x_730:
[----:B-1----:R-:W2:Y:S01]  /*24ce0*/  LDL R2, [R1+0x18] ;  /* 0x0000180001027983 */ /* 0x002ea20000100800 */
[----:B------:R-:W-:Y:S01]  /*24cf0*/  IMAD.MOV.U32 R14, RZ, RZ, RZ ;  /* 0x000000ffff0e7224 */ /* 0x000fe200078e00ff */
[----:B------:R-:W-:Y:S01]  /*24d00*/  UIADD3 UR4, UP0, UR38, 0x370, URZ ;  /* 0x0000037026047890 */ /* 0x000fe2000ff1e03f */
[----:B------:R-:W-:Y:S01]  /*24d10*/  IMAD R8, R7, 0xb000, R18 ;  /* 0x0000b00007087824 */ /* 0x000fe200078e0212 */
[----:B------:R-:W-:Y:S01]  /*24d20*/  PLOP3.LUT P0, PT, PT, PT, PT, 0x80, 0x0 ;  /* 0x000000000000781c */ /* 0x000fe20003f0f070 */
[----:B------:R-:W-:Y:S01]  /*24d30*/  UMOV UR6, 0x0 ;  /* 0x0000000000067882 */ /* 0x000fe20000000000 */
[----:B------:R-:W-:Y:S01]  /*24d40*/  R2UR UR10, R14 ;  /* 0x000000000e0a72ca */ /* 0x000fe200000e0000 */
[----:B------:R-:W-:Y:S01]  /*24d50*/  VIADD R5, R8, 0x1e400 ;  /* 0x0001e40008057836 */ /* 0x000fe20000000000 */
[----:B------:R-:W-:Y:S01]  /*24d60*/  IADD3 R3, R3, 0x34830, RZ ;  /* 0x0003483003037810 */ /* 0x000fe20007ffe0ff */
[----:B------:R-:W-:Y:S01]  /*24d70*/  UIADD3.X UR5, URZ, UR39, URZ, UP0, !UPT ;  /* 0x000000273f057290 */ /* 0x000fe200087fe43f */
[----:B------:R-:W-:Y:S01]  /*24d80*/  UMOV UR7, 0x14f00000 ;  /* 0x14f0000000077882 */ /* 0x000fe20000000000 */
[----:B--2---:R-:W-:-:S10]  /*24d90*/  IMAD R2, R0, 0xb0, R2 ;  /* 0x000000b000027824 */ /* 0x004fd400078e0202 */
.L_x_732:
        /* <DEDUP_REMOVED lines=16> */
.L_x_733:
        /* <DEDUP_REMOVED lines=16> */
.L_x_897:
[----:B------:R-:W-:Y:S05]  /*24fa0*/  BSYNC B3 ;  /* 0x0000000000037941 */ /* 0x000fea0003800000 */
.L_x_734:
[----:B------:R-:W-:Y:S01]  /*24fb0*/  BSSY B3, `(.L_x_736) ;  /* 0x000000c000037945 */ /* 0x000fe20003800000 */
[----:B------:R-:W-:Y:S01]  /*24fc0*/  MOV R12, 0x0 ;  /* 0x00000000000c7802 */ /* 0x000fe20000000f00 */
[----:B------:R-:W-:Y:S02]  /*24fd0*/  IMAD.MOV.U32 R13, RZ, RZ, 0x14f00000 ;  /* 0x14f00000ff0d7424 */ /* 0x000fe400078e00ff */
[----:B------:R-:W-:Y:S05]  /*24fe0*/  @P1 BRA `(.L_x_737) ;  /* 0x0000000000201947 */ /* 0x000fea0003800000 */
        /* <DEDUP_REMOVED lines=8> */
.L_x_737:
[----:B------:R-:W-:Y:S05]  /*25070*/  BSYNC B3 ;  /* 0x0000000000037941 */ /* 0x000fea0003800000 */
.L_x_736:
        /* <DEDUP_REMOVED lines=8> */
[----:B------:R-:W-:-:S02]  /*25100*/  PLOP3.LUT P0, PT, PT, PT, PT, 0x80, 0x0 ;  /* 0x000000000000781c */ /* 0x000fc40003f0f070 */
[----:B------:R-:W-:Y:S01]  /*25110*/  IADD3 R2, R2, 0x34850, RZ ;  /* 0x0003485002027810 */ /* 0x000fe20007ffe0ff */
[----:B------:R-:W-:Y:S01]  /*25120*/  UIADD3.X UR5, URZ, UR39, URZ, UP0, !UPT ;  /* 0x000000273f057290 */ /* 0x000fe200087fe43f */
[----:B--2---:R-:W-:Y:S02]  /*25130*/  IMAD R3, R3, 0xb0, R5 ;  /* 0x000000b003037824 */ /* 0x004fe400078e0205 */
[----:B------:R-:W-:-:S09]  /*25140*/  VIADD R5, R8, 0x400 ;  /* 0x0000040008057836 */ /* 0x000fd20000000000 */
.L_x_738:
        /* <DEDUP_REMOVED lines=15> */
.L_x_739:
        /* <DEDUP_REMOVED lines=12> */
.L_x_726:
[----:B------:R-:W-:Y:S05]  /*25300*/  BSYNC B1 ;  /* 0x0000000000017941 */ /* 0x000fea0003800000 */
.L_x_725:
[----:B0-----:R-:W2:Y:S01]  /*25310*/  LDL.LU R0, [R1+0x3c] ;  /* 0x00003c0001007983 */ /* 0x001ea20000300800 */
[----:B------:R-:W-:-:S03]  /*25320*/  MOV R19, R7 ;  /* 0x0000000700137202 */ /* 0x000fc60000000f00 */
[----:B------:R0:W-:Y:S02]  /*25330*/  STL [R1+0xc], R10 ;  /* 0x00000c0a01007387 */ /* 0x0001e40000100800 */
[----:B0-2---:R-:W-:-:S07]  /*25340*/  VIADD R0, R0, 0xfffffffd ;  /* 0xfffffffd00007836 */ /* 0x005fce0000000000 */
.L_x_724:
[----:B------:R-:W-:Y:S05]  /*25350*/  BSYNC B2 ;  /* 0x0000000000027941 */ /* 0x000fea0003800000 */
.L_x_723:
[----:B------:R-:W-:Y:S01]  /*25360*/  VIADD R9, R9, 0xfffffffe ;  /* 0xfffffffe09097836 */ /* 0x000fe20000000000 */
[----:B------:R-:W-:-:S04]  /*25370*/  LOP3.LUT R6, RZ, R6, RZ, 0x33, !PT ;  /* 0x00000006ff067212 */ /* 0x000fc800078e33ff */
[----:B------:R-:W-:-:S13]  /*25380*/  ISETP.NE.AND P0, PT, R9, R6, PT ;  /* 0x000000060900720c */ /* 0x000fda0003f05270 */
[----:B------:R-:W-:Y:S05]  /*25390*/  @!P0 BRA `(.L_x_722) ;  /* 0x0000001000d48947 */ /* 0x000fea0003800000 */
[----:B------:R-:W-:-:S07]  /*253a0*/  IMAD.MOV.U32 R8, RZ, RZ, R17 ;  /* 0x000000ffff087224 */ /* 0x000fce00078e0011 */
.L_x_770:
[----:B------:R-:W2:Y:S04]  /*253b0*/  LDL R3, [R1] ;  /* 0x0000000001037983 */ /* 0x000ea80000100800 */
        /* <DEDUP_REMOVED lines=22> */
[----:B0-----:R-:W-:Y:S01]  /*25520*/  @P0 IMAD.HI.U32 R6, R0, R2, RZ ;  /* 0x0000000200060227 */ /* 0x001fe200078e00ff */
[----:B------:R-:W-:-:S04]  /*25530*/  MOV R2, R0 ;  /* 0x0000000000027202 */ /* 0x000fc80000000f00 */
        /* <DEDUP_REMOVED lines=11> */
.L_x_742:
[----:B------:R-:W-:Y:S01]  /*255f0*/  IMAD R3, R4, 0x8, R18 ;  /* 0x0000000804037824 */ /* 0x000fe200078e0212 */
[----:B------:R-:W-:Y:S01]  /*25600*/  SHF.L.U32 R2, R5, 0x1f, RZ ;  /* 0x0000001f05027819 */ /* 0x000fe200000006ff */
[----:B------:R-:W-:Y:S03]  /*25610*/  BSSY B2, `(.L_x_743) ;  /* 0x0000003000027945 */ /* 0x000fe60003800000 */
[----:B------:R-:W1:Y:S02]  /*25620*/  SYNCS.PHASECHK.TRANS64.TRYWAIT P0, [R3+URZ+0x34840], R2 ;  /* 0x03484002030075a7 */ /* 0x000e64000800017f */
[----:B-1----:R-:W-:Y:S05]  /*25630*/  @!P0 BRA `(.L_x_744) ;  /* 0x0000004800848947 */ /* 0x002fea0003800000 */
.L_x_898:
[----:B------:R-:W-:Y:S05]  /*25640*/  BSYNC B2 ;  /* 0x0000000000027941 */ /* 0x000fea0003800000 */
.L_x_743:
[----:B------:R-:W2:Y:S01]  /*25650*/  S2R R7, SR_TID.X ;  /* 0x0000000000077919 */ /* 0x000ea20000002100 */
[----:B------:R-:W-:Y:S01]  /*25660*/  BSSY B2, `(.L_x_745) ;  /* 0x000000b000027945 */ /* 0x000fe20003800000 */
        /* <DEDUP_REMOVED lines=10> */
.L_x_746:
[----:B------:R-:W-:Y:S05]  /*25710*/  BSYNC B2 ;  /* 0x0000000000027941 */ /* 0x000fea0003800000 */
.L_x_745:
[----:B------:R-:W2:Y:S01]  /*25720*/  LDL R7, [R1+0x18] ;  /* 0x0000180001077983 */ /* 0x000ea20000100800 */
[----:B------:R-:W-:Y:S01]  /*25730*/  MOV R10, RZ ;  /* 0x000000ff000a7202 */ /* 0x000fe20000000f00 */
[----:B-1----:R-:W-:Y:S01]  /*25740*/  IMAD R2, R4, 0xb000, R18 ;  /* 0x0000b00004027824 */ /* 0x002fe200078e0212 */
[----:B------:R-:W-:Y:S01]  /*25750*/  UIADD3 UR4, UP0, UR38, 0x370, URZ ;  /* 0x0000037026047890 */ /* 0x000fe2000ff1e03f */
[----:B------:R-:W-:Y:S01]  /*25760*/  PLOP3.LUT P0, PT, PT, PT, PT, 0x80, 0x0 ;  /* 0x000000000000781c */ /* 0x000fe20003f0f070 */
[----:B------:R-:W-:Y:S01]  /*25770*/  VIADD R3, R3, 0x34830 ;  /* 0x0003483003037836 */ /* 0x000fe20000000000 */
[----:B------:R-:W-:Y:S01]  /*25780*/  R2UR UR10, R10 ;  /* 0x000000000a0a72ca */ /* 0x000fe200000e0000 */
[----:B0-----:R-:W-:Y:S01]  /*25790*/  VIADD R9, R2, 0x1e400 ;  /* 0x0001e40002097836 */ /* 0x001fe20000000000 */
[----:B------:R-:W-:Y:S01]  /*257a0*/  UIADD3.X UR5, URZ, UR39, URZ, UP0, !UPT ;  /* 0x000000273f057290 */ /* 0x000fe200087fe43f */
[----:B------:R-:W-:Y:S01]  /*257b0*/  UMOV UR6, 0x0 ;  /* 0x0000000000067882 */ /* 0x000fe20000000000 */
[----:B------:R-:W-:Y:S01]  /*257c0*/  UMOV UR7, 0x14f00000 ;  /* 0x14f0000000077882 */ /* 0x000fe20000000000 */
[----:B--2---:R-:W-:-:S10]  /*257d0*/  IMAD R7, R6, 0xb0, R7 ;  /* 0x000000b006077824 */ /* 0x004fd400078e0207 */
.L_x_747:
        /* <DEDUP_REMOVED lines=16> */
.L_x_748:
        /* <DEDUP_REMOVED lines=11> */
[----:B------:R-:W-:Y:S01]  /*25990*/  LEA R2, R19, R11, 0x3 ;  /* 0x0000000b13027211 */ /* 0x000fe200078e18ff */
[----:B------:R-:W-:Y:S01]  /*259a0*/  BSSY B2, `(.L_x_749) ;  /* 0x0000004000027945 */ /* 0x000fe20003800000 */
[----:B--2---:R-:W-:-:S04]  /*259b0*/  SHF.L.U32 R3, R12, 0x1f, RZ ;  /* 0x0000001f0c037819 */ /* 0x004fc800000006ff */
[----:B------:R-:W0:Y:S02]  /*259c0*/  SYNCS.PHASECHK.TRANS64.TRYWAIT P0, [R2+URZ+0x60], R3 ;  /* 0x00006003020075a7 */ /* 0x000e24000800017f */
[----:B0-----:R-:W-:Y:S05]  /*259d0*/  @!P0 BRA `(.L_x_750) ;  /* 0x0000004400b08947 */ /* 0x001fea0003800000 */
.L_x_899:
[----:B------:R-:W-:Y:S05]  /*259e0*/  BSYNC B2 ;  /* 0x0000000000027941 */ /* 0x000fea0003800000 */
.L_x_749:
        /* <DEDUP_REMOVED lines=11> */
.L_x_752:
[----:B------:R-:W-:Y:S05]  /*25aa0*/  BSYNC B2 ;  /* 0x0000000000027941 */ /* 0x000fea0003800000 */
.L_x_751:
        /* <DEDUP_REMOVED lines=10> */
[----:B--2---:R-:W-:Y:S01]  /*25b50*/  IMAD R3, R3, 0xb0, R7 ;  /* 0x000000b003037824 */ /* 0x004fe200078e0207 */
[----:B------:R-:W-:-:S10]  /*25b60*/  IADD3 R7, R19, 0x400, RZ ;  /* 0x0000040013077810 */ /* 0x000fd40007ffe0ff */
.L_x_753:
        /* <DEDUP_REMOVED lines=15> */
.L_x_754:
        /* <DEDUP_REMOVED lines=12> */
.L_x_741:
[----:B------:R-:W-:Y:S05]  /*25d20*/  BSYNC B1 ;  /* 0x0000000000017941 */ /* 0x000fea0003800000 */
.L_x_740:
[----:B------:R-:W2:Y:S01]  /*25d30*/  LDL R2, [R1] ;  /* 0x0000000001027983 */ /* 0x000ea20000100800 */
        /* <DEDUP_REMOVED lines=11> */
[----:B------:R-:W-:Y:S02]  /*25df0*/  MOV R7, R6 ;  /* 0x0000000600077202 */ /* 0x000fe40000000f00 */
        /* <DEDUP_REMOVED lines=23> */
.L_x_757:
[----:B------:R-:W-:Y:S01]  /*25f70*/  IMAD R2, R19, 0x8, R18 ;  /* 0x0000000813027824 */ /* 0x000fe200078e0212 */
[----:B------:R-:W-:Y:S01]  /*25f80*/  SHF.L.U32 R3, R10, 0x1f, RZ ;  /* 0x0000001f0a037819 */ /* 0x000fe200000006ff */
[----:B------:R-:W-:Y:S03]  /*25f90*/  BSSY B2, `(.L_x_758) ;  /* 0x0000003000027945 */ /* 0x000fe60003800000 */
[----:B------:R-:W2:Y:S02]  /*25fa0*/  SYNCS.PHASECHK.TRANS64.TRYWAIT P0, [R2+URZ+0x34840], R3 ;  /* 0x03484003020075a7 */ /* 0x000ea4000800017f */
[----:B--2---:R-:W-:Y:S05]  /*25fb0*/  @!P0 BRA `(.L_x_759) ;  /* 0x00000040004c8947 */ /* 0x004fea0003800000 */
.L_x_900:
[----:B------:R-:W-:Y:S05]  /*25fc0*/  BSYNC B2 ;  /* 0x0000000000027941 */ /* 0x000fea0003800000 */
.L_x_758:
[----:B-1----:R-:W1:Y:S01]  /*25fd0*/  S2R R9, SR_TID.X ;  /* 0x0000000000097919 */ /* 0x002e620000002100 */
[----:B------:R-:W-:Y:S01]  /*25fe0*/  BSSY B2, `(.L_x_760) ;  /* 0x000000b000027945 */ /* 0x000fe20003800000 */
[----:B-1----:R-:W-:-:S04]  /*25ff0*/  LOP3.LUT R9, R9, 0x7f, RZ, 0xc0, !PT ;  /* 0x0000007f09097812 */ /* 0x002fc800078ec0ff */
[----:B------:R-:W-:-:S13]  /*26000*/  ISETP.NE.AND P1, PT, R9, RZ, PT ;  /* 0x000000ff0900720c */ /* 0x000fda0003f25270 */
[----:B------:R-:W-:Y:S05]  /*26010*/  @P1 BRA `(.L_x_761) ;  /* 0x00000000001c1947 */ /* 0x000fea0003800000 */
[----:B------:R-:W1:Y:S01]  /*26020*/  S2R R9, SR_TID.X ;  /* 0x0000000000097919 */ /* 0x000e620000002100 */
[----:B--2---:R-:W-:-:S04]  /*26030*/  MOV R3, 0xb000 ;  /* 0x0000b00000037802 */ /* 0x004fc80000000f00 */
[----:B------:R3:W-:Y:S01]  /*26040*/  SYNCS.ARRIVE.TRANS64 RZ, [R2+URZ+0x34830], R3 ;  /* 0x0348300302ff79a7 */ /* 0x0007e2000800003f */
[----:B-1----:R-:W-:-:S04]  /*26050*/  LOP3.LUT R9, R9, 0x1f, RZ, 0xc0, !PT ;  /* 0x0000001f09097812 */ /* 0x002fc800078ec0ff */
[----:B------:R-:W-:-:S13]  /*26060*/  ISETP.NE.AND P0, PT, R9, RZ, PT ;  /* 0x000000ff0900720c */ /* 0x000fda0003f05270 */
[----:B---3--:R-:W-:Y:S05]  /*26070*/  @!P0 BRA `(.L_x_761) ;  /* 0x0000000000048947 */ /* 0x008fea0003800000 */
[----:B------:R-:W-:Y:S01]  /*26080*/  BPT.TRAP 0x1 ;  /* 0x000000040000795c */ /* 0x000fe20000300000 */
.L_x_761:
[----:B------:R-:W-:Y:S05]  /*26090*/  BSYNC B2 ;  /* 0x0000000000027941 */ /* 0x000fea0003800000 */
.L_x_760:
[----:B--2---:R-:W2:Y:S01]  /*260a0*/  LDL R3, [R1+0x18] ;  /* 0x0000180001037983 */ /* 0x004ea20000100800 */
[----:B------:R-:W-:Y:S01]  /*260b0*/  IMAD.MOV.U32 R14, RZ, RZ, RZ ;  /* 0x000000ffff0e7224 */ /* 0x000fe200078e00ff */
[----:B------:R-:W-:Y:S01]  /*260c0*/  UIADD3 UR4, UP0, UR38, 0x370, URZ ;  /* 0x0000037026047890 */ /* 0x000fe2000ff1e03f */
[C---:B------:R-:W-:Y:S01]  /*260d0*/  IMAD R2, R19.reuse, 0x8, R11 ;  /* 0x0000000813027824 */ /* 0x040fe200078e020b */
[----:B------:R-:W-:Y:S01]  /*260e0*/  PLOP3.LUT P0, PT, PT, PT, PT, 0x80, 0x0 ;  /* 0x000000000000781c */ /* 0x000fe20003f0f070 */
[----:B0-----:R-:W-:Y:S01]  /*260f0*/  IMAD R10, R19, 0xb000, R18 ;  /* 0x0000b000130a7824 */ /* 0x001fe200078e0212 */
[----:B------:R-:W-:Y:S01]  /*26100*/  R2UR UR10, R14 ;  /* 0x000000000e0a72ca */ /* 0x000fe200000e0000 */
[----:B------:R-:W-:Y:S01]  /*26110*/  VIADD R2, R2, 0x30 ;  /* 0x0000003002027836 */ /* 0x000fe20000000000 */
[----:B------:R-:W-:Y:S01]  /*26120*/  UIADD3.X UR5, URZ, UR39, URZ, UP0, !UPT ;  /* 0x000000273f057290 */ /* 0x000fe200087fe43f */
[----:B------:R-:W-:Y:S01]  /*26130*/  VIADD R9, R10, 0x1e400 ;  /* 0x0001e4000a097836 */ /* 0x000fe20000000000 */
[----:B------:R-:W-:Y:S01]  /*26140*/  UMOV UR6, 0x0 ;  /* 0x0000000000067882 */ /* 0x000fe20000000000 */
[----:B------:R-:W-:Y:S01]  /*26150*/  UMOV UR7, 0x14f00000 ;  /* 0x14f0000000077882 */ /* 0x000fe20000000000 */
[----:B--2---:R-:W-:-:S09]  /*26160*/  IMAD R3, R7, 0xb0, R3 ;  /* 0x000000b007037824 */ /* 0x004fd200078e0203 */
.L_x_762:
        /* <DEDUP_REMOVED lines=10> */
[----:B------:R-:W-:Y:S01]  /*26210*/  MOV R9, 0x40 ;  /* 0x0000004000097802 */ /* 0x000fe20000000f00 */
[----:B------:R-:W-:Y:S01]  /*26220*/  VIADD R10, R10, 0x23c00 ;  /* 0x00023c000a0a7836 */ /* 0x000fe20000000000 */
[----:B------:R-:W-:Y:S01]  /*26230*/  PLOP3.LUT P0, PT, PT, PT, PT, 0x80, 0x0 ;  /* 0x000000000000781c */ /* 0x000fe20003f0f070 */
[----:B------:R-:W-:Y:S01]  /*26240*/  UMOV UR6, 0x0 ;  /* 0x0000000000067882 */ /* 0x000fe20000000000 */
[----:B------:R-:W-:Y:S01]  /*26250*/  R2UR UR10, R9 ;  /* 0x00000000090a72ca */ /* 0x000fe200000e0000 */
[----:B------:R-:W-:-:S14]  /*26260*/  UMOV UR7, 0x14f00000 ;  /* 0x14f0000000077882 */ /* 0x000fdc0000000000 */
.L_x_763:
        /* <DEDUP_REMOVED lines=15> */
.L_x_901:
[----:B------:R-:W-:Y:S05]  /*26360*/  BSYNC B2 ;  /* 0x0000000000027941 */ /* 0x000fea0003800000 */
.L_x_764:
        /* <DEDUP_REMOVED lines=9> */
[----:B--2---:R-:W-:Y:S05]  /*26400*/  @!P0 BRA `(.L_x_767) ;  /* 0x0000000000048947 */ /* 0x004fea0003800000 */
[----:B------:R-:W-:Y:S01]  /*26410*/  BPT.TRAP 0x1 ;  /* 0x000000040000795c */ /* 0x000fe20000300000 */
.L_x_767:
[----:B------:R-:W-:Y:S05]  /*26420*/  BSYNC B2 ;  /* 0x0000000000027941 */ /* 0x000fea0003800000 */
.L_x_766:
        /* <DEDUP_REMOVED lines=12> */
.L_x_768:
        /* <DEDUP_REMOVED lines=15> */
.L_x_769:
        /* <DEDUP_REMOVED lines=12> */
.L_x_756:
[----:B------:R-:W-:Y:S05]  /*266a0*/  BSYNC B1 ;  /* 0x0000000000017941 */ /* 0x000fea0003800000 */
.L_x_755:
[----:B------:R-:W2:Y:S01]  /*266b0*/  LDL R2, [R1+0x2c] ;  /* 0x00002c0001027983 */ /* 0x000ea20000100800 */
[----:B------:R-:W-:Y:S02]  /*266c0*/  IADD3 R0, R0, -0x2, RZ ;  /* 0xfffffffe00007810 */ /* 0x000fe40007ffe0ff */
[----:B--2---:R-:W-:-:S13]  /*266d0*/  ISETP.GT.AND P0, PT, R6, R2, PT ;  /* 0x000000020600720c */ /* 0x004fda0003f04270 */
[----:B------:R-:W-:Y:S05]  /*266e0*/  @P0 BRA `(.L_x_770) ;  /* 0xffffffec00300947 */ /* 0x000fea000383ffff */
.L_x_722:
[----:B------:R-:W-:Y:S05]  /*266f0*/  BSYNC B0 ;  /* 0x0000000000007941 */ /* 0x000fea0003800000 */
.L_x_721:
        /* <DEDUP_REMOVED lines=9> */
[----:B------:R-:W-:Y:S01]  /*26790*/  ULDC.64 UR6, c[0x0][0x208] ;  /* 0x0000820000067ab9 */ /* 0x000fe20000000a00 */
[----:B--2---:R-:W-:-:S06]  /*267a0*/  ISETP.EQ.U32.AND P0, PT, R0, R2, PT ;  /* 0x000000020000720c */ /* 0x004fcc0003f02070 */
[----:B------:R-:W1:Y:S07]  /*267b0*/  POPC R2, UR4 ;  /* 0x0000000400027d09 */ /* 0x000e6e0008000000 */
[----:B-1----:R-:W2:Y:S04]  /*267c0*/  @P0 ATOMG.E.ADD.STRONG.GPU PT, R2, desc[UR6][R4.64], R2 ;  /* 0x00000002040209a8 */ /* 0x002ea800081ee1c6 */
[----:B--2---:R1:W2:Y:S02]  /*267d0*/  SHFL.IDX PT, R2, R2, R0, 0x1f ;  /* 0x00001f0002027589 */ /* 0x0042a400000e0000 */
[----:B-1----:R-:W1:Y:S02]  /*267e0*/  S2R R0, SR_LTMASK ;  /* 0x0000000000007919 */ /* 0x002e640000003900 */
[----:B-1----:R-:W-:-:S06]  /*267f0*/  LOP3.LUT R0, R0, UR4, RZ, 0xc0, !PT ;  /* 0x0000000400007c12 */ /* 0x002fcc000f8ec0ff */
[----:B------:R-:W2:Y:S02]  /*26800*/  POPC R0, R0 ;  /* 0x0000000000007309 */ /* 0x000ea40000000000 */
[----:B--2---:R-:W-:-:S05]  /*26810*/  IADD3 R0, R2, UR36, R0 ;  /* 0x0000002402007c10 */ /* 0x004fca000fffe000 */
[----:B------:R2:W-:Y:S02]  /*26820*/  STL [R1+0x10], R0 ;  /* 0x0000100001007387 */ /* 0x0005e40000100800 */
.L_x_772:
[----:B------:R-:W-:Y:S05]  /*26830*/  BSYNC B0 ;  /* 0x0000000000007941 */ /* 0x000fea0003800000 */
.L_x_771:
[----:B--2---:R-:W2:Y:S01]  /*26840*/  LDL R0, [R1] ;  /* 0x0000000001007983 */ /* 0x004ea20000100800 */
        /* <DEDUP_REMOVED lines=10> */
.L_x_902:
[----:B------:R-:W-:Y:S05]  /*268f0*/  BSYNC B1 ;  /* 0x0000000000017941 */ /* 0x000fea0003800000 */
.L_x_775:
        /* <DEDUP_REMOVED lines=9> */
.L_x_778:
[----:B------:R-:W-:Y:S05]  /*26990*/  BSYNC B1 ;  /* 0x0000000000017941 */ /* 0x000fea0003800000 */
.L_x_777:
        /* <DEDUP_REMOVED lines=12> */
.L_x_779:
        /* <DEDUP_REMOVED lines=11> */
[----:B------:R-:W-:Y:S01]  /*26b10*/  UMOV UR6, 0x0 ;  /* 0x0000000000067882 */ /* 0x000fe20000000000 */
[----:B------:R-:W-:Y:S01]  /*26b20*/  IADD3 R2, R2, 0x5c00, RZ ;  /* 0x00005c0002027810 */ /* 0x000fe20007ffe0ff */
[----:B------:R-:W-:Y:S01]  /*26b30*/  UMOV UR7, 0x14f00000 ;  /* 0x14f0000000077882 */ /* 0x000fe20000000000 */
[----:B------:R-:W-:-:S09]  /*26b40*/  UMOV UR10, 0x40 ;  /* 0x00000040000a7882 */ /* 0x000fd20000000000 */
.L_x_780:
        /* <DEDUP_REMOVED lines=10> */
.L_x_774:
[----:B------:R-:W-:Y:S05]  /*26bf0*/  BSYNC B0 ;  /* 0x0000000000007941 */ /* 0x000fea0003800000 */
.L_x_773:
[----:B------:R-:W2:Y:S01]  /*26c00*/  LDL.LU R4, [R1+0xc] ;  /* 0x00000c0001047983 */ /* 0x000ea20000300800 */
[----:B------:R-:W-:-:S05]  /*26c10*/  VIADD R19, R19, 0x1 ;  /* 0x0000000113137836 */ /* 0x000fca0000000000 */
[----:B------:R-:W-:-:S04]  /*26c20*/  ISETP.NE.AND P0, PT, R19, 0x2, PT ;  /* 0x000000021300780c */ /* 0x000fc80003f05270 */
[----:B------:R-:W-:Y:S02]  /*26c30*/  SEL R0, RZ, 0x1, P0 ;  /* 0x00000001ff007807 */ /* 0x000fe40000000000 */
[----:B------:R-:W-:Y:S02]  /*26c40*/  SEL R19, R19, RZ, P0 ;  /* 0x000000ff13137207 */ /* 0x000fe40000000000 */
[----:B--2---:R-:W-:-:S05]  /*26c50*/  LOP3.LUT R4, R4, R0, RZ, 0x3c, !PT ;  /* 0x0000000004047212 */ /* 0x004fca00078e3cff */
[----:B------:R2:W-:Y:S02]  /*26c60*/  STL [R1+0xc], R4 ;  /* 0x00000c0401007387 */ /* 0x0005e40000100800 */
.L_x_701:
[----:B------:R-:W-:Y:S05]  /*26c70*/  BSYNC B7 ;  /* 0x0000000000077941 */ /* 0x000fea0003800000 */
.L_x_699:
[----:B---3--:R-:W3:Y:S02]  /*26c80*/  LDL R0, [R1] ;  /* 0x0000000001007983 */ /* 0x008ee40000100800 */
[----:B---3--:R-:W-:-:S13]  /*26c90*/  LOP3.LUT P0, RZ, R0, 0x2, RZ, 0xc0, !PT ;  /* 0x0000000200ff7812 */ /* 0x008fda000780c0ff */
[----:B------:R-:W-:Y:S05]  /*26ca0*/  @!P0 BRA `(.L_x_781) ;  /* 0x00000000002c8947 */ /* 0x000fea0003800000 */
[----:B------:R-:W-:Y:S05]  /*26cb0*/  WARPSYNC.ALL ;  /* 0x0000000000007948 */ /* 0x000fea0003800000 */
[----:B------:R-:W3:Y:S08]  /*26cc0*/  S2UR UR5, SR_CgaCtaId ;  /* 0x00000000000579c3 */ /* 0x000ef00000008800 */
[----:B------:R-:W-:Y:S06]  /*26cd0*/  BAR.SYNC.DEFER_BLOCKING 0x5, 0x180 ;  /* 0x0146000000007b1d */ /* 0x000fec0000010000 */
[----:B------:R-:W-:-:S02]  /*26ce0*/  UMOV UR4, 0x400 ;  /* 0x0000040000047882 */ /* 0x000fc40000000000 */
[----:B---3--:R-:W-:-:S06]  /*26cf0*/  ULEA UR4, UR5, UR4, 0x18 ;  /* 0x0000000405047291 */ /* 0x008fcc000f8ec03f */
[----:B------:R-:W-:-:S05]  /*26d00*/  IMAD.U32 R18, RZ, RZ, UR4 ;  /* 0x00000004ff127e24 */ /* 0x000fca000f8e00ff */
[----:B-12---:R-:W1:Y:S04]  /*26d10*/  LDS.128 R4, [R18+0x348d0] ;  /* 0x0348d00012047984 */ /* 0x006e680000000c00 */
[----:B-1----:R1:W-:Y:S04]  /*26d20*/  STL.64 [R1+0x10], R4 ;  /* 0x0000100401007387 */ /* 0x0023e80000100a00 */
[----:B------:R1:W-:Y:S01]  /*26d30*/  STL.64 [R1+0x18], R6 ;  /* 0x0000180601007387 */ /* 0x0003e20000100a00 */
[----:B------:R-:W-:Y:S06]  /*26d40*/  BAR.ARV 0x4, 0x180 ;  /* 0x0106000000007b1d */ /* 0x000fec0000002000 */
[----:B------:R-:W-:Y:S05]  /*26d50*/  BRA `(.L_x_782) ;  /* 0x0000000c00287947 */ /* 0x000fea0003800000 */
.L_x_781:
[----:B------:R-:W3:Y:S01]  /*26d60*/  S2R R16, SR_TID.X ;  /* 0x0000000000107919 */ /* 0x000ee20000002100 */
[----:B------:R-:W-:Y:S01]  /*26d70*/  UMOV UR4, 0xffffffff ;  /* 0xffffffff00047882 */ /* 0x000fe20000000000 */
[----:B---3--:R-:W-:-:S04]  /*26d80*/  LOP3.LUT R16, R16, 0x1f, RZ, 0xc0, !PT ;  /* 0x0000001f10107812 */ /* 0x008fc800078ec0ff */
[----:B------:R-:W-:Y:S01]  /*26d90*/  ISETP.NE.AND P0, PT, R16, 0x1f, PT ;  /* 0x0000001f1000780c */ /* 0x000fe20003f05270 */
[----:B------:R-:W-:-:S12]  /*26da0*/  BRA.DIV UR4, `(.L_x_783) ;  /* 0x00000036040c7947 */ /* 0x000fd8000b800000 */
[----:B------:R-:W0:Y:S01]  /*26db0*/  LDL.LU R2, [R1+0x10] ;  /* 0x0000100001027983 */ /* 0x000e220000300800 */
[----:B------:R-:W-:-:S03]  /*26dc0*/  ULDC UR4, c[0x0][0xc3c] ;  /* 0x00030f0000047ab9 */ /* 0x000fc60000000800 */
[----:B-12---:R-:W2:Y:S01]  /*26dd0*/  LDL R3, [R1+0x1c] ;  /* 0x00001c0001037983 */ /* 0x006ea20000100800 */
[----:B------:R-:W-:Y:S01]  /*26de0*/  ULDC.64 UR6, c[0x0][0x208] ;  /* 0x0000820000067ab9 */ /* 0x000fe20000000a00 */
[----:B0-----:R-:W-:Y:S02]  /*26df0*/  IMAD.MOV.U32 R10, RZ, RZ, R2 ;  /* 0x000000ffff0a7224 */ /* 0x001fe400078e0002 */
[----:B--2---:R-:W-:-:S05]  /*26e00*/  IMAD.IADD R0, R3, 0x1, R16 ;  /* 0x0000000103007824 */ /* 0x004fca00078e0210 */
[----:B------:R-:W-:-:S13]  /*26e10*/  ISETP.GE.OR P1, PT, R0, UR4, !P0 ;  /* 0x0000000400007c0c */ /* 0x000fda000c726670 */
[----:B------:R-:W0:Y:S08]  /*26e20*/  @!P1 LDC.64 R2, c[0x0][0xc80] ;  /* 0x00032000ff029b82 */ /* 0x000e300000000a00 */
[----:B------:R-:W1:Y:S01]  /*26e30*/  @!P1 LDC.64 R6, c[0x0][0xc78] ;  /* 0x00031e00ff069b82 */ /* 0x000e620000000a00 */
[----:B0-----:R-:W-:-:S05]  /*26e40*/  @!P1 IMAD.WIDE R2, R0, 0x4, R2 ;  /* 0x0000000400029825 */ /* 0x001fca00078e0202 */
[----:B------:R1:W2:Y:S02]  /*26e50*/  @!P1 LDG.E R8, desc[UR6][R2.64] ;  /* 0x0000000602089981 */ /* 0x0002a4000c1e1900 */
[----:B-1----:R-:W-:-:S06]  /*26e60*/  @!P1 IMAD.WIDE R2, R0, 0x4, R6 ;  /* 0x0000000400029825 */ /* 0x002fcc00078e0206 */
[----:B------:R-:W3:Y:S01]  /*26e70*/  @!P1 LDG.E R2, desc[UR6][R2.64] ;  /* 0x0000000602029981 */ /* 0x000ee2000c1e1900 */
[----:B------:R-:W-:Y:S01]  /*26e80*/  MOV R4, RZ ;  /* 0x000000ff00047202 */ /* 0x000fe20000000f00 */
[----:B------:R-:W-:Y:S01]  /*26e90*/  IMAD.MOV.U32 R6, RZ, RZ, RZ ;  /* 0x000000ffff067224 */ /* 0x000fe200078e00ff */
[C---:B------:R-:W-:Y:S01]  /*26ea0*/  ISETP.GE.U32.AND P2, PT, R16.reuse, 0x2, PT ;  /* 0x000000021000780c */ /* 0x040fe20003f46070 */
[----:B------:R-:W-:Y:S01]  /*26eb0*/  SHFL.IDX PT, R5, R10, RZ, 0x1f ;  /* 0x00001fff0a057589 */ /* 0x000fe200000e0000 */
[C---:B------:R-:W-:Y:S02]  /*26ec0*/  ISETP.GE.U32.AND P3, PT, R16.reuse, 0x4, PT ;  /* 0x000000041000780c */ /* 0x040fe40003f66070 */
[C---:B------:R-:W-:Y:S01]  /*26ed0*/  ISETP.GE.U32.AND P4, PT, R16.reuse, 0x8, PT ;  /* 0x000000081000780c */ /* 0x040fe20003f86070 */
[----:B------:R-:W-:Y:S01]  /*26ee0*/  SHFL.IDX PT, R0, R10, 0x1, 0x1f ;  /* 0x00201f000a007f89 */ /* 0x000fe200000e0000 */
[----:B------:R-:W-:Y:S01]  /*26ef0*/  ISETP.GE.U32.AND P5, PT, R16, 0x10, PT ;  /* 0x000000101000780c */ /* 0x000fe20003fa6070 */
[----:B--2---:R-:W-:-:S02]  /*26f00*/  @!P1 IMAD.MOV.U32 R4, RZ, RZ, R8 ;  /* 0x000000ffff049224 */ /* 0x004fc400078e0008 */
[----:B------:R-:W-:Y:S02]  /*26f10*/  IMAD.MOV.U32 R8, RZ, RZ, RZ ;  /* 0x000000ffff087224 */ /* 0x000fe400078e00ff */
[----:B---3--:R-:W-:Y:S01]  /*26f20*/  @!P1 IMAD.MOV.U32 R6, RZ, RZ, R2 ;  /* 0x000000ffff069224 */ /* 0x008fe200078e0002 */
[----:B------:R-:W-:-:S03]  /*26f30*/  ISETP.NE.AND P1, PT, R16, RZ, PT ;  /* 0x000000ff1000720c */ /* 0x000fc60003f25270 */
[----:B------:R-:W-:-:S05]  /*26f40*/  IMAD R2, R6, R4, RZ ;  /* 0x0000000406027224 */ /* 0x000fca00078e02ff */
[----:B------:R-:W0:Y:S02]  /*26f50*/  SHFL.UP PT, R3, R2, 0x1, RZ ;  /* 0x0420000002037989 */ /* 0x000e2400000e00ff */
[----:B0-----:R-:W-:-:S05]  /*26f60*/  SEL R3, R3, RZ, P1 ;  /* 0x000000ff03037207 */ /* 0x001fca0000800000 */
[----:B------:R-:W-:-:S05]  /*26f70*/  IMAD.IADD R2, R2, 0x1, R3 ;  /* 0x0000000102027824 */ /* 0x000fca00078e0203 */
        /* <DEDUP_REMOVED lines=12> */
[----:B------:R0:W1:Y:S02]  /*27040*/  SHFL.IDX PT, R9, R7, 0x1f, 0x1f ;  /* 0x03e01f0007097f89 */ /* 0x00006400000e0000 */
.L_x_912:
[----:B------:R-:W-:Y:S02]  /*27050*/  ULDC UR4, c[0x0][0xc38] ;  /* 0x00030e0000047ab9 */ /* 0x000fe40000000800 */
[----:B------:R-:W-:-:S05]  /*27060*/  MOV R2, UR4 ;  /* 0x0000000400027c02 */ /* 0x000fca0008000f00 */
[----:B-1----:R-:W-:-:S04]  /*27070*/  IMAD R9, R9, R2, RZ ;  /* 0x0000000209097224 */ /* 0x002fc800078e02ff */
[----:B------:R-:W-:-:S05]  /*27080*/  IMAD.IADD R0, R0, 0x1, R9 ;  /* 0x0000000100007824 */ /* 0x000fca00078e0209 */
[----:B------:R-:W-:-:S13]  /*27090*/  ISETP.GT.AND P6, PT, R0, R5, PT ;  /* 0x000000050000720c */ /* 0x000fda0003fc4270 */
[----:B------:R-:W-:Y:S05]  /*270a0*/  @P6 BRA `(.L_x_784) ;  /* 0x0000000000b06947 */ /* 0x000fea0003800000 */
.L_x_787:
[----:B------:R-:W2:Y:S01]  /*270b0*/  LDL.LU R3, [R1+0x1c] ;  /* 0x00001c0001037983 */ /* 0x000ea20000300800 */
        /* <DEDUP_REMOVED lines=15> */
[----:B-1----:R-:W-:Y:S01]  /*271b0*/  @!P6 IMAD.WIDE R2, R6, 0x4, R2 ;  /* 0x000000040602e825 */ /* 0x002fe200078e0202 */
[----:B------:R-:W-:-:S06]  /*271c0*/  MOV R6, RZ ;  /* 0x000000ff00067202 */ /* 0x000fcc0000000f00 */
        /* <DEDUP_REMOVED lines=17> */
[----:B-1----:R-:W-:-:S04]  /*272e0*/  SEL R3, R3, RZ, P5 ;  /* 0x000000ff03037207 */ /* 0x002fc80002800000 */
[----:B0-----:R-:W-:-:S05]  /*272f0*/  IADD3 R7, R2, R3, RZ ;  /* 0x0000000302077210 */ /* 0x001fca0007ffe0ff */
[----:B------:R0:W1:Y:S02]  /*27300*/  SHFL.IDX PT, R9, R7, 0x1f, 0x1f ;  /* 0x03e01f0007097f89 */ /* 0x00006400000e0000 */
.L_x_920:
[----:B------:R-:W-:Y:S02]  /*27310*/  ULDC UR4, c[0x0][0xc38] ;  /* 0x00030e0000047ab9 */ /* 0x000fe40000000800 */
[----:B------:R-:W-:-:S04]  /*27320*/  IMAD.U32 R2, RZ, RZ, UR4 ;  /* 0x00000004ff027e24 */ /* 0x000fc8000f8e00ff */
[----:B-1----:R-:W-:-:S04]  /*27330*/  IMAD R9, R9, R2, RZ ;  /* 0x0000000209097224 */ /* 0x002fc800078e02ff */
[----:B------:R-:W-:-:S05]  /*27340*/  IMAD.IADD R0, R9, 0x1, R0 ;  /* 0x0000000109007824 */ /* 0x000fca00078e0200 */
[----:B------:R-:W-:-:S13]  /*27350*/  ISETP.GT.AND P6, PT, R0, R5, PT ;  /* 0x000000050000720c */ /* 0x000fda0003fc4270 */
[----:B------:R-:W-:Y:S05]  /*27360*/  @!P6 BRA `(.L_x_787) ;  /* 0xfffffffc0050e947 */ /* 0x000fea000383ffff */
.L_x_784:
[----:B------:R-:W-:Y:S01]  /*27370*/  IMAD.IADD R9, R0, 0x1, -R9 ;  /* 0x0000000100097824 */ /* 0x000fe200078e0a09 */
[----:B------:R-:W-:-:S03]  /*27380*/  UMOV UR4, 0xffffffff ;  /* 0xffffffff00047882 */ /* 0x000fc60000000000 */
[----:B------:R-:W-:-:S05]  /*27390*/  IMAD R0, R7, R2, R9 ;  /* 0x0000000207007224 */ /* 0x000fca00078e0209 */
[----:B------:R-:W-:Y:S01]  /*273a0*/  ISETP.GT.AND P6, PT, R0, R5, PT ;  /* 0x000000050000720c */ /* 0x000fe20003fc4270 */
[----:B------:R-:W-:-:S12]  /*273b0*/  BRA.DIV UR4, `(.L_x_788) ;  /* 0x0000003604c47947 */ /* 0x000fd8000b800000 */
[----:B------:R-:W-:-:S04]  /*273c0*/  VOTE.ANY R3, PT, !P6 ;  /* 0x0000000000037806 */ /* 0x000fc800070e0100 */
[----:B------:R-:W1:Y:S02]  /*273d0*/  POPC R0, R3 ;  /* 0x0000000300007309 */ /* 0x000e640000000000 */
[----:B-1----:R1:W2:Y:S04]  /*273e0*/  SHFL.IDX PT, R4, R4, R0, 0x1f ;  /* 0x00001f0004047589 */ /* 0x0022a800000e0000 */
[----:B------:R1:W3:Y:S02]  /*273f0*/  SHFL.IDX PT, R6, R6, R0, 0x1f ;  /* 0x00001f0006067589 */ /* 0x0002e400000e0000 */
.L_x_925:
[----:B------:R-:W-:-:S13]  /*27400*/  ISETP.NE.AND P0, PT, R3, RZ, PT ;  /* 0x000000ff0300720c */ /* 0x000fda0003f05270 */
[----:B------:R-:W-:Y:S05]  /*27410*/  @!P0 BRA `(.L_x_789) ;  /* 0x0000000000148947 */ /* 0x000fea0003800000 */
[----:B------:R-:W-:Y:S01]  /*27420*/  UMOV UR4, 0xffffffff ;  /* 0xffffffff00047882 */ /* 0x000fe20000000000 */
[----:B------:R-:W-:Y:S02]  /*27430*/  VIADD R12, R0, 0xffffffff ;  /* 0xffffffff000c7836 */ /* 0x000fe40000000000 */
[----:B------:R-:W-:Y:S05]  /*27440*/  BRA.DIV UR4, `(.L_x_790) ;  /* 0x0000003604fc7947 */ /* 0x000fea000b800000 */
[----:B0-----:R0:W4:Y:S02]  /*27450*/  SHFL.IDX PT, R7, R7, R12, 0x1f ;  /* 0x00001f0c07077589 */ /* 0x00112400000e0000 */
.L_x_928:
[----:B----4-:R-:W-:-:S07]  /*27460*/  MOV R8, R7 ;  /* 0x0000000700087202 */ /* 0x010fce0000000f00 */
.L_x_789:
[----:B------:R-:W4:Y:S01]  /*27470*/  LDL.LU R10, [R1+0x1c] ;  /* 0x00001c00010a7983 */ /* 0x000f220000300800 */
[----:B0-2---:R-:W-:Y:S01]  /*27480*/  IABS R7, R4 ;  /* 0x0000000400077213 */ /* 0x005fe20000000000 */
[----:B------:R-:W-:-:S03]  /*27490*/  IMAD R9, R8, R2, R9 ;  /* 0x0000000208097224 */ /* 0x000fc600078e0209 */
[----:B------:R-:W0:Y:S01]  /*274a0*/  I2F.RP R2, R7 ;  /* 0x0000000700027306 */ /* 0x000e220000209400 */
[----:B------:R-:W-:Y:S01]  /*274b0*/  IMAD.IADD R5, R5, 0x1, -R9 ;  /* 0x0000000105057824 */ /* 0x000fe200078e0a09 */
[----:B------:R2:W-:Y:S02]  /*274c0*/  STL [R1+0x10], R9 ;  /* 0x0000100901007387 */ /* 0x0005e40000100800 */
[----:B--2---:R-:W-:-:S04]  /*274d0*/  IABS R9, R4 ;  /* 0x0000000400097213 */ /* 0x004fc80000000000 */
[----:B0-----:R-:W0:Y:S01]  /*274e0*/  MUFU.RCP R2, R2 ;  /* 0x0000000200027308 */ /* 0x001e220000001000 */
[----:B------:R-:W-:Y:S01]  /*274f0*/  IADD3 R9, RZ, -R9, RZ ;  /* 0x80000009ff097210 */ /* 0x000fe20007ffe0ff */
[----:B0-----:R-:W-:-:S06]  /*27500*/  VIADD R2, R2, 0xffffffe ;  /* 0x0ffffffe02027836 */ /* 0x001fcc0000000000 */
[----:B------:R-:W0:Y:S02]  /*27510*/  F2I.FTZ.U32.TRUNC.NTZ R3, R2 ;  /* 0x0000000200037305 */ /* 0x000e24000021f000 */
[----:B0-----:R-:W-:-:S04]  /*27520*/  IMAD.MOV R2, RZ, RZ, -R3 ;  /* 0x000000ffff027224 */ /* 0x001fc800078e0a03 */
[----:B------:R-:W-:Y:S02]  /*27530*/  IMAD R8, R2, R7, RZ ;  /* 0x0000000702087224 */ /* 0x000fe400078e02ff */
[----:B------:R-:W-:-:S04]  /*27540*/  IMAD.MOV.U32 R2, RZ, RZ, RZ ;  /* 0x000000ffff027224 */ /* 0x000fc800078e00ff */
[----:B------:R-:W-:Y:S01]  /*27550*/  IMAD.HI.U32 R2, R3, R8, R2 ;  /* 0x0000000803027227 */ /* 0x000fe200078e0002 */
[----:B------:R-:W-:-:S05]  /*27560*/  IABS R3, R5 ;  /* 0x0000000500037213 */ /* 0x000fca0000000000 */
[----:B------:R-:W-:-:S04]  /*27570*/  IMAD.HI.U32 R8, R2, R3, RZ ;  /* 0x0000000302087227 */ /* 0x000fc800078e00ff */
[----:B------:R-:W-:-:S05]  /*27580*/  IMAD R3, R8, R9, R3 ;  /* 0x0000000908037224 */ /* 0x000fca00078e0203 */
[----:B------:R-:W-:-:S13]  /*27590*/  ISETP.GT.U32.AND P1, PT, R7, R3, PT ;  /* 0x000000030700720c */ /* 0x000fda0003f24070 */
[----:B------:R-:W-:Y:S01]  /*275a0*/  @!P1 IMAD.IADD R3, R3, 0x1, -R7 ;  /* 0x0000000103039824 */ /* 0x000fe200078e0a07 */
[----:B------:R-:W-:Y:S02]  /*275b0*/  @!P1 IADD3 R8, R8, 0x1, RZ ;  /* 0x0000000108089810 */ /* 0x000fe40007ffe0ff */
[----:B------:R-:W-:Y:S02]  /*275c0*/  ISETP.NE.AND P1, PT, R4, RZ, PT ;  /* 0x000000ff0400720c */ /* 0x000fe40003f25270 */
[----:B------:R-:W-:Y:S02]  /*275d0*/  ISETP.GE.U32.AND P0, PT, R3, R7, PT ;  /* 0x000000070300720c */ /* 0x000fe40003f06070 */
[----:B---3--:R-:W-:-:S04]  /*275e0*/  IABS R7, R6 ;  /* 0x0000000600077213 */ /* 0x008fc80000000000 */
[----:B------:R-:W0:Y:S07]  /*275f0*/  I2F.RP R2, R7 ;  /* 0x0000000700027306 */ /* 0x000e2e0000209400 */
[----:B------:R-:W-:Y:S01]  /*27600*/  @P0 VIADD R8, R8, 0x1 ;  /* 0x0000000108080836 */ /* 0x000fe20000000000 */
[----:B0-----:R-:W0:Y:S02]  /*27610*/  MUFU.RCP R2, R2 ;  /* 0x0000000200027308 */ /* 0x001e240000001000 */
[----:B0-----:R-:W-:-:S06]  /*27620*/  VIADD R2, R2, 0xffffffe ;  /* 0x0ffffffe02027836 */ /* 0x001fcc0000000000 */
[----:B------:R-:W0:Y:S02]  /*27630*/  F2I.FTZ.U32.TRUNC.NTZ R3, R2 ;  /* 0x0000000200037305 */ /* 0x000e24000021f000 */
[----:B0-----:R-:W-:-:S04]  /*27640*/  IMAD.MOV R2, RZ, RZ, -R3 ;  /* 0x000000ffff027224 */ /* 0x001fc800078e0a03 */
        /* <DEDUP_REMOVED lines=12> */
[----:B------:R-:W-:Y:S02]  /*27710*/  IMAD R3, R2, R9, R3 ;  /* 0x0000000902037224 */ /* 0x000fe400078e0203 */
[----:B------:R-:W-:-:S03]  /*27720*/  IMAD.IADD R4, R5, 0x1, -R4 ;  /* 0x0000000105047824 */ /* 0x000fc600078e0a04 */
[----:B------:R-:W-:-:S13]  /*27730*/  ISETP.GT.U32.AND P1, PT, R7, R3, PT ;  /* 0x000000030700720c */ /* 0x000fda0003f24070 */
[----:B------:R-:W-:Y:S01]  /*27740*/  @!P1 IMAD.IADD R3, R3, 0x1, -R7 ;  /* 0x0000000103039824 */ /* 0x000fe200078e0a07 */
[----:B------:R-:W-:Y:S02]  /*27750*/  @!P1 IADD3 R2, R2, 0x1, RZ ;  /* 0x0000000102029810 */ /* 0x000fe40007ffe0ff */
        /* <DEDUP_REMOVED lines=9> */
[----:B------:R-:W-:Y:S01]  /*277f0*/  IMAD R3, R6, R3, R8 ;  /* 0x0000000306037224 */ /* 0x000fe200078e0208 */
[----:B----4-:R-:W-:-:S03]  /*27800*/  IADD3 R10, R0, R10, RZ ;  /* 0x0000000a000a7210 */ /* 0x010fc60007ffe0ff */
[----:B-1----:R-:W-:-:S05]  /*27810*/  IMAD R0, R3, 0x10000, R2 ;  /* 0x0001000003007824 */ /* 0x002fca00078e0202 */
[----:B------:R2:W-:Y:S04]  /*27820*/  STL [R1+0x18], R0 ;  /* 0x0000180001007387 */ /* 0x0005e80000100800 */
[----:B------:R2:W-:Y:S04]  /*27830*/  STL [R1+0x1c], R10 ;  /* 0x00001c0a01007387 */ /* 0x0005e80000100800 */
[----:B------:R2:W-:Y:S01]  /*27840*/  STL [R1+0x14], R4 ;  /* 0x0000140401007387 */ /* 0x0005e20000100800 */
[----:B------:R-:W-:Y:S05]  /*27850*/  BRA `(.L_x_791) ;  /* 0x0000000000287947 */ /* 0x000fea0003800000 */
.L_x_785:
[----:B------:R-:W-:Y:S01]  /*27860*/  UMOV UR4, URZ ;  /* 0x0000003f00047c82 */ /* 0x000fe20008000000 */
[----:B------:R-:W-:Y:S01]  /*27870*/  ULDC UR6, c[0x0][0xc3c] ;  /* 0x00030f0000067ab9 */ /* 0x000fe20000000800 */
[----:B------:R-:W-:Y:S01]  /*27880*/  UMOV UR5, URZ ;  /* 0x0000003f00057c82 */ /* 0x000fe20008000000 */
[----:B------:R-:W-:Y:S01]  /*27890*/  IMAD.U32 R3, RZ, RZ, UR4 ;  /* 0x00000004ff037e24 */ /* 0x000fe2000f8e00ff */
[----:B------:R-:W-:Y:S01]  /*278a0*/  MOV R0, UR6 ;  /* 0x0000000600007c02 */ /* 0x000fe20008000f00 */
[----:B------:R-:W-:Y:S01]  /*278b0*/  IMAD.U32 R2, RZ, RZ, UR5 ;  /* 0x00000005ff027e24 */ /* 0x000fe2000f8e00ff */
[----:B------:R1:W-:Y:S04]  /*278c0*/  STL [R1+0x10], R5 ;  /* 0x0000100501007387 */ /* 0x0003e80000100800 */
[----:B------:R1:W-:Y:S04]  /*278d0*/  STL [R1+0x14], R3 ;  /* 0x0000140301007387 */ /* 0x0003e80000100800 */
[----:B------:R1:W-:Y:S04]  /*278e0*/  STL [R1+0x1c], R0 ;  /* 0x00001c0001007387 */ /* 0x0003e80000100800 */
[----:B------:R1:W-:Y:S02]  /*278f0*/  STL [R1+0x18], R2 ;  /* 0x0000180201007387 */ /* 0x0003e40000100800 */
.L_x_791:
[----:B-1----:R-:W0:Y:S04]  /*27900*/  LDL R2, [R1+0x1c] ;  /* 0x00001c0001027983 */ /* 0x002e280000100800 */
[----:B------:R-:W3:Y:S04]  /*27910*/  LDL R3, [R1+0x18] ;  /* 0x0000180001037983 */ /* 0x000ee80000100800 */
[----:B------:R-:W4:Y:S04]  /*27920*/  LDL R5, [R1+0x14] ;  /* 0x0000140001057983 */ /* 0x000f280000100800 */
[----:B--2---:R-:W4:Y:S01]  /*27930*/  LDL R4, [R1+0x10] ;  /* 0x0000100001047983 */ /* 0x004f220000100800 */
[----:B------:R-:W1:Y:S01]  /*27940*/  S2R R0, SR_TID.X ;  /* 0x0000000000007919 */ /* 0x000e620000002100 */
[----:B------:R-:W-:Y:S05]  /*27950*/  WARPSYNC.ALL ;  /* 0x0000000000007948 */ /* 0x000fea0003800000 */
[----:B-1----:R-:W-:Y:S01]  /*27960*/  LOP3.LUT R0, R0, 0x1f, RZ, 0xc0, !PT ;  /* 0x0000001f00007812 */ /* 0x002fe200078ec0ff */
[----:B------:R-:W-:Y:S03]  /*27970*/  BAR.SYNC.DEFER_BLOCKING 0x4, 0x180 ;  /* 0x0106000000007b1d */ /* 0x000fe60000010000 */
[----:B------:R-:W-:-:S13]  /*27980*/  ISETP.NE.AND P0, PT, R0, RZ, PT ;  /* 0x000000ff0000720c */ /* 0x000fda0003f05270 */
[----:B------:R-:W1:Y:S01]  /*27990*/  @!P0 S2R R0, SR_CgaCtaId ;  /* 0x0000000000008919 */ /* 0x000e620000008800 */
[----:B0-----:R-:W-:Y:S01]  /*279a0*/  IMAD.MOV.U32 R7, RZ, RZ, R2 ;  /* 0x000000ffff077224 */ /* 0x001fe200078e0002 */
[----:B------:R-:W-:Y:S01]  /*279b0*/  @!P0 MOV R2, 0x400 ;  /* 0x0000040000028802 */ /* 0x000fe20000000f00 */
[----:B---3--:R-:W-:-:S03]  /*279c0*/  IMAD.MOV.U32 R6, RZ, RZ, R3 ;  /* 0x000000ffff067224 */ /* 0x008fc600078e0003 */
[----:B-1----:R-:W-:-:S05]  /*279d0*/  @!P0 LEA R18, R0, R2, 0x18 ;  /* 0x0000000200128211 */ /* 0x002fca00078ec0ff */
[----:B----4-:R0:W-:Y:S01]  /*279e0*/  @!P0 STS.128 [R18+0x348d0], R4 ;  /* 0x0348d00412008388 */ /* 0x0101e20000000c00 */
[----:B------:R-:W-:Y:S06]  /*279f0*/  BAR.ARV 0x5, 0x180 ;  /* 0x0146000000007b1d */ /* 0x000fec0000002000 */
.L_x_782:
[----:B------:R-:W2:Y:S01]  /*27a00*/  LDL R0, [R1+0x1c] ;  /* 0x00001c0001007983 */ /* 0x000ea20000100800 */
[----:B------:R-:W-:Y:S02]  /*27a10*/  ULDC UR4, c[0x0][0xc3c] ;  /* 0x00030f0000047ab9 */ /* 0x000fe40000000800 */
[----:B--2---:R-:W-:-:S13]  /*27a20*/  ISETP.GE.AND P0, PT, R0, UR4, PT ;  /* 0x0000000400007c0c */ /* 0x004fda000bf06270 */
[----:B------:R-:W-:Y:S05]  /*27a30*/  @!P0 BRA `(.L_x_792) ;  /* 0xffffff9400d88947 */ /* 0x000fea000383ffff */
[----:B------:R-:W-:Y:S05]  /*27a40*/  BSYNC B8 ;  /* 0x0000000000087941 */ /* 0x000fea0003800000 */
.L_x_655:
[----:B--2---:R-:W2:Y:S01]  /*27a50*/  LDL.LU R0, [R1+0x5c] ;  /* 0x00005c0001007983 */ /* 0x004ea20000300800 */
[----:B------:R-:W-:Y:S01]  /*27a60*/  BSSY B0, `(.L_x_793) ;  /* 0x000000b000007945 */ /* 0x000fe20003800000 */
[----:B01----:R-:W0:Y:S01]  /*27a70*/  S2R R5, SR_CgaCtaId ;  /* 0x0000000000057919 */ /* 0x003e220000008800 */
[----:B--2---:R-:W-:-:S05]  /*27a80*/  VIADD R0, R0, 0x1 ;  /* 0x0000000100007836 */ /* 0x004fca0000000000 */
[----:B------:R-:W-:-:S04]  /*27a90*/  LEA.HI R2, R0, R0, RZ, 0x1 ;  /* 0x0000000000027211 */ /* 0x000fc800078f08ff */
[----:B------:R-:W-:-:S05]  /*27aa0*/  LOP3.LUT R3, R2, 0xfffffffe, RZ, 0xc0, !PT ;  /* 0xfffffffe02037812 */ /* 0x000fca00078ec0ff */
[----:B------:R-:W-:Y:S01]  /*27ab0*/  IMAD.IADD R3, R0, 0x1, -R3 ;  /* 0x0000000100037824 */ /* 0x000fe200078e0a03 */
[----:B------:R-:W-:-:S04]  /*27ac0*/  MOV R0, 0x400 ;  /* 0x0000040000007802 */ /* 0x000fc80000000f00 */
[----:B0-----:R-:W-:Y:S02]  /*27ad0*/  LEA R0, R5, R0, 0x18 ;  /* 0x0000000005007211 */ /* 0x001fe400078ec0ff */
[----:B------:R-:W-:-:S04]  /*27ae0*/  SHF.L.U32 R3, R3, 0x1f, RZ ;  /* 0x0000001f03037819 */ /* 0x000fc800000006ff */
[----:B------:R-:W0:Y:S02]  /*27af0*/  SYNCS.PHASECHK.TRANS64.TRYWAIT P0, [R0+URZ+0x34820], R3 ;  /* 0x03482003000075a7 */ /* 0x000e24000800017f */
[----:B0-----:R-:W-:Y:S05]  /*27b00*/  @!P0 BRA `(.L_x_794) ;  /* 0x0000003000748947 */ /* 0x001fea0003800000 */
.L_x_929:
[----:B------:R-:W-:Y:S05]  /*27b10*/  BSYNC B0 ;  /* 0x0000000000007941 */ /* 0x000fea0003800000 */
.L_x_793:
[----:B------:R-:W-:-:S03]  /*27b20*/  UMOV UR4, 0xffffffff ;  /* 0xffffffff00047882 */ /* 0x000fc60000000000 */
[----:B------:R-:W-:Y:S05]  /*27b30*/  BRA.DIV UR4, `(.L_x_795) ;  /* 0x00000032047c7947 */ /* 0x000fea000b800000 */
[----:B------:R-:W1:Y:S02]  /*27b40*/  S2R R2, SR_TID.X ;  /* 0x0000000000027919 */ /* 0x000e640000002100 */
[----:B-1----:R-:W-:-:S04]  /*27b50*/  SHF.R.U32.HI R2, RZ, 0x5, R2 ;  /* 0x00000005ff027819 */ /* 0x002fc80000011602 */
[----:B------:R-:W-:-:S05]  /*27b60*/  LOP3.LUT R2, R2, 0x3, RZ, 0xc0, !PT ;  /* 0x0000000302027812 */ /* 0x000fca00078ec0ff */
[----:B------:R1:W2:Y:S02]  /*27b70*/  SHFL.IDX PT, R14, R2, RZ, 0x1f ;  /* 0x00001fff020e7589 */ /* 0x0002a400000e0000 */
.L_x_932:
[----:B--2---:R-:W-:-:S13]  /*27b80*/  ISETP.NE.AND P0, PT, R14, RZ, PT ;  /* 0x000000ff0e00720c */ /* 0x004fda0003f05270 */
[----:B------:R-:W-:Y:S05]  /*27b90*/  @P0 BRA `(.L_x_416) ;  /* 0x00000000008c0947 */ /* 0x000fea0003800000 */
[----:B------:R-:W-:-:S03]  /*27ba0*/  UMOV UR4, 0xffffffff ;  /* 0xffffffff00047882 */ /* 0x000fc60000000000 */
[----:B------:R-:W-:Y:S05]  /*27bb0*/  BRA.DIV UR4, `(.L_x_796) ;  /* 0x0000003204907947 */ /* 0x000fea000b800000 */
[----:B------:R-:W-:-:S13]  /*27bc0*/  ELECT P6, URZ, PT ;  /* 0x00000000003f782f */ /* 0x000fda00038c0000 */
.L_x_935:
[----:B------:R-:W-:Y:S05]  /*27bd0*/  @!P6 BRA `(.L_x_416) ;  /* 0x00000000007ce947 */ /* 0x000fea0003800000 */
[----:B-1----:R-:W2:Y:S02]  /*27be0*/  LDL.LU R2, [R1+0x74] ;  /* 0x0000740001027983 */ /* 0x002ea40000300800 */
[----:B--2---:R-:W-:-:S04]  /*27bf0*/  LOP3.LUT R2, R2, 0x2, RZ, 0xfc, !PT ;  /* 0x0000000202027812 */ /* 0x004fc800078efcff */
[----:B------:R-:W-:-:S13]  /*27c00*/  ISETP.NE.AND P2, PT, R2, 0x3, PT ;  /* 0x000000030200780c */ /* 0x000fda0003f45270 */
[----:B------:R-:W-:Y:S05]  /*27c10*/  @!P2 BRA `(.L_x_797) ;  /* 0x000000000004a947 */ /* 0x000fea0003800000 */
[----:B------:R-:W-:Y:S01]  /*27c20*/  BPT.TRAP 0x1 ;  /* 0x000000040000795c */ /* 0x000fe20000300000 */
.L_x_797:
[----:B------:R-:W2:Y:S01]  /*27c30*/  LDL.LU R7, [R1+0xc] ;  /* 0x00000c0001077983 */ /* 0x000ea20000300800 */
[----:B------:R-:W-:Y:S01]  /*27c40*/  IADD3 R2, R0, 0x34840, RZ ;  /* 0x0003484000027810 */ /* 0x000fe20007ffe0ff */
[----:B0-----:R-:W-:-:S04]  /*27c50*/  VIADD R3, R19, 0x1 ;  /* 0x0000000113037836 */ /* 0x001fc80000000000 */
[----:B------:R-:W-:Y:S01]  /*27c60*/  IMAD R6, R19, 0x8, R2 ;  /* 0x0000000813067824 */ /* 0x000fe200078e0202 */
        /* <DEDUP_REMOVED lines=9> */
.L_x_936:
[----:B------:R-:W1:Y:S02]  /*27d00*/  SYNCS.PHASECHK.TRANS64.TRYWAIT P0, [R7+URZ], R2 ;  /* 0x00000002070075a7 */ /* 0x000e64000800017f */
[----:B-1----:R-:W-:Y:S05]  /*27d10*/  @!P0 BRA `(.L_x_799) ;  /* 0x00000030006c8947 */ /* 0x002fea0003800000 */
.L_x_937:
[----:B------:R-:W-:Y:S05]  /*27d20*/  @!P2 BRA `(.L_x_800) ;  /* 0x000000000004a947 */ /* 0x000fea0003800000 */
[----:B------:R-:W-:Y:S01]  /*27d30*/  BPT.TRAP 0x1 ;  /* 0x000000040000795c */ /* 0x000fe20000300000 */
.L_x_800:
[----:B------:R-:W-:-:S05]  /*27d40*/  VIADD R0, R0, 0x34860 ;  /* 0x0003486000007836 */ /* 0x000fca0000000000 */
[----:B------:R-:W-:-:S04]  /*27d50*/  LEA R4, R19, R0, 0x3 ;  /* 0x0000000013047211 */ /* 0x000fc800078e18ff */
[----:B------:R-:W2:Y:S02]  /*27d60*/  SYNCS.PHASECHK.TRANS64.TRYWAIT P0, [R4+URZ], R5 ;  /* 0x00000005040075a7 */ /* 0x000ea4000800017f */
[----:B--2---:R-:W-:Y:S05]  /*27d70*/  @!P0 BRA `(.L_x_801) ;  /* 0x0000003000688947 */ /* 0x004fea0003800000 */
.L_x_938:
[----:B------:R-:W-:-:S07]  /*27d80*/  IMAD R3, R3, 0x8, R0 ;  /* 0x0000000803037824 */ /* 0x000fce00078e0200 */
.L_x_802:
[----:B---3--:R3:W4:Y:S02]  /*27d90*/  SYNCS.PHASECHK.TRANS64.TRYWAIT P0, [R3+URZ], R2 ;  /* 0x00000002030075a7 */ /* 0x008724000800017f */
[----:B----4-:R-:W-:Y:S05]  /*27da0*/  @!P0 NANOSLEEP.SYNCS 0x989680 ;  /* 0x009896800000895d */ /* 0x010fea0003900000 */
[----:B------:R-:W4:Y:S02]  /*27db0*/  @!P0 SYNCS.PHASECHK.TRANS64 P0, [R3+URZ], R2 ;  /* 0x00000002030085a7 */ /* 0x000f24000800007f */
[----:B----4-:R-:W-:Y:S05]  /*27dc0*/  @!P0 BRA `(.L_x_802) ;  /* 0xfffffffc00f08947 */ /* 0x010fea000383ffff */
.L_x_416:
[----:B------:R-:W-:Y:S05]  /*27dd0*/  BSYNC B9 ;  /* 0x0000000000097941 */ /* 0x000fea0003800000 */
.L_x_413:
[----:B------:R-:W-:Y:S05]  /*27de0*/  EXIT ;  /* 0x000000000000794d */ /* 0x000fea0003800000 */
.L_x_444:
[----:B-1----:R1:W2:Y:S02]  /*27df0*/  SYNCS.PHASECHK.TRANS64.TRYWAIT P6, [R3+URZ+0x34890], R0 ;  /* 0x03489000030075a7 */ /* 0x0022a400080c017f */
[----:B--2---:R-:W-:Y:S05]  /*27e00*/  @!P6 NANOSLEEP.SYNCS 0x989680 ;  /* 0x009896800000e95d */ /* 0x004fea0003900000 */
[----:B------:R-:W2:Y:S02]  /*27e10*/  @!P6 SYNCS.PHASECHK.TRANS64 P6, [R3+URZ+0x34890], R0 ;  /* 0x034890000300e5a7 */ /* 0x000ea400080c007f */
[----:B--2---:R-:W-:Y:S05]  /*27e20*/  @!P6 BRA `(.L_x_444) ;  /* 0xfffffffc00f0e947 */ /* 0x004fea000383ffff */
[----:B------:R-:W-:Y:S05]  /*27e30*/  BRA `(.L_x_803) ;  /* 0xfffffdc000b47947 */ /* 0x000fea000383ffff */
.L_x_498:
[----:B-1----:R1:W3:Y:S02]  /*27e40*/  SYNCS.PHASECHK.TRANS64.TRYWAIT P4, [R3+URZ+0x34890], R0 ;  /* 0x03489000030075a7 */ /* 0x0022e4000808017f */
[----:B---3--:R-:W-:Y:S05]  /*27e50*/  @!P4 NANOSLEEP.SYNCS 0x989680 ;  /* 0x009896800000c95d */ /* 0x008fea0003900000 */
[----:B------:R-:W3:Y:S02]  /*27e60*/  @!P4 SYNCS.PHASECHK.TRANS64 P4, [R3+URZ+0x34890], R0 ;  /* 0x034890000300c5a7 */ /* 0x000ee4000808007f */
[----:B---3--:R-:W-:Y:S05]  /*27e70*/  @!P4 BRA `(.L_x_498) ;  /* 0xfffffffc00f0c947 */ /* 0x008fea000383ffff */
[----:B------:R-:W-:Y:S05]  /*27e80*/  BRA `(.L_x_804) ;  /* 0xfffffdfc00347947 */ /* 0x000fea000383ffff */
.L_x_523:
[----:B-1----:R1:W2:Y:S02]  /*27e90*/  SYNCS.PHASECHK.TRANS64.TRYWAIT P3, [R3+URZ+0x34890], R0 ;  /* 0x03489000030075a7 */ /* 0x0022a4000806017f */
[----:B--2---:R-:W-:Y:S05]  /*27ea0*/  @!P3 NANOSLEEP.SYNCS 0x989680 ;  /* 0x009896800000b95d */ /* 0x004fea0003900000 */
[----:B------:R-:W2:Y:S02]  /*27eb0*/  @!P3 SYNCS.PHASECHK.TRANS64 P3, [R3+URZ+0x34890], R0 ;  /* 0x034890000300b5a7 */ /* 0x000ea4000806007f */
[----:B--2---:R-:W-:Y:S05]  /*27ec0*/  @!P3 BRA `(.L_x_523) ;  /* 0xfffffffc00f0b947 */ /* 0x004fea000383ffff */
[----:B------:R-:W-:Y:S05]  /*27ed0*/  BRA `(.L_x_805) ;  /* 0xfffffe3000747947 */ /* 0x000fea000383ffff */
.L_x_537:
[----:B--2---:R2:W3:Y:S02]  /*27ee0*/  SYNCS.PHASECHK.TRANS64.TRYWAIT P2, [R3+URZ+0x348b0], R0 ;  /* 0x0348b000030075a7 */ /* 0x0044e4000804017f */
[----:B---3--:R-:W-:Y:S05]  /*27ef0*/  @!P2 NANOSLEEP.SYNCS 0x989680 ;  /* 0x009896800000a95d */ /* 0x008fea0003900000 */
[----:B------:R-:W3:Y:S02]  /*27f00*/  @!P2 SYNCS.PHASECHK.TRANS64 P2, [R3+URZ+0x348b0], R0 ;  /* 0x0348b0000300a5a7 */ /* 0x000ee4000804007f */
[----:B---3--:R-:W-:Y:S05]  /*27f10*/  @!P2 BRA `(.L_x_537) ;  /* 0xfffffffc00f0a947 */ /* 0x008fea000383ffff */
[----:B------:R-:W-:Y:S05]  /*27f20*/  BRA `(.L_x_806) ;  /* 0xfffffe3800e47947 */ /* 0x000fea000383ffff */
.L_x_555:
[----:B------:R-:W-:Y:S01]  /*27f30*/  BSSY B0, `(.L_x_807) ;  /* 0x0000007000007945 */ /* 0x000fe20003800000 */
[----:B------:R-:W-:Y:S02]  /*27f40*/  IMAD.MOV.U32 R12, RZ, RZ, RZ ;  /* 0x000000ffff0c7224 */ /* 0x000fe400078e00ff */
[----:B------:R-:W-:Y:S02]  /*27f50*/  IMAD.MOV.U32 R11, RZ, RZ, 0x1f ;  /* 0x0000001fff0b7424 */ /* 0x000fe400078e00ff */
[----:B------:R-:W-:-:S07]  /*27f60*/  IMAD.MOV.U32 R15, RZ, RZ, -0x1 ;  /* 0xffffffffff0f7424 */ /* 0x000fce00078e00ff */
[----:B-----5:R-:W-:Y:S05]  /*27f70*/  WARPSYNC.COLLECTIVE R15, `(.L_x_808) ;  /* 0x000000000f087348 */ /* 0x020fea0003c00000 */
[----:B------:R0:W1:Y:S02]  /*27f80*/  SHFL.IDX P6, R14, R13, R12, R11 ;  /* 0x0000000c0d0e7389 */ /* 0x00006400000c000b */
[----:B01---5:R-:W-:Y:S01]  /*27f90*/  ENDCOLLECTIVE ;  /* 0x000000000000791b */ /* 0x023fe20003800000 */
.L_x_808:
[----:B------:R-:W-:Y:S05]  /*27fa0*/  BSYNC B0 ;  /* 0x0000000000007941 */ /* 0x000fea0003800000 */
.L_x_807:
[----:B------:R1:W-:Y:S01]  /*27fb0*/  STL [R1+0x28], R14 ;  /* 0x0000280e01007387 */ /* 0x0003e20000100800 */
[----:B------:R-:W-:Y:S05]  /*27fc0*/  BRA `(.L_x_809) ;  /* 0xfffffe4800887947 */ /* 0x000fea000383ffff */
.L_x_565:
[----:B------:R-:W-:Y:S01]  /*27fd0*/  BSSY B1, `(.L_x_810) ;  /* 0x0000008000017945 */ /* 0x000fe20003800000 */
[----:B------:R-:W-:Y:S01]  /*27fe0*/  MOV R13, R25 ;  /* 0x00000019000d7202 */ /* 0x000fe20000000f00 */
[----:B------:R-:W-:Y:S02]  /*27ff0*/  IMAD.MOV.U32 R12, RZ, RZ, RZ ;  /* 0x000000ffff0c7224 */ /* 0x000fe400078e00ff */
[----:B------:R-:W-:Y:S02]  /*28000*/  IMAD.MOV.U32 R11, RZ, RZ, 0x181f ;  /* 0x0000181fff0b7424 */ /* 0x000fe400078e00ff */
[----:B------:R-:W-:-:S07]  /*28010*/  IMAD.MOV.U32 R15, RZ, RZ, -0x1 ;  /* 0xffffffffff0f7424 */ /* 0x000fce00078e00ff */
[----:B-1----:R-:W-:Y:S05]  /*28020*/  WARPSYNC.COLLECTIVE R15, `(.L_x_811) ;  /* 0x000000000f087348 */ /* 0x002fea0003c00000 */
[----:B-1----:R0:W1:Y:S02]  /*28030*/  SHFL.IDX P6, R14, R13, R12, R11 ;  /* 0x0000000c0d0e7389 */ /* 0x00206400000c000b */
[----:B01----:R-:W-:Y:S01]  /*28040*/  ENDCOLLECTIVE ;  /* 0x000000000000791b */ /* 0x003fe20003800000 */
.L_x_811:
[----:B------:R-:W-:Y:S05]  /*28050*/  BSYNC B1 ;  /* 0x0000000000017941 */ /* 0x000fea0003800000 */
.L_x_810:
[----:B------:R-:W-:Y:S01]  /*28060*/  MOV R13, R24 ;  /* 0x00000018000d7202 */ /* 0x000fe20000000f00 */
[----:B------:R-:W-:Y:S02]  /*28070*/  IMAD.MOV.U32 R12, RZ, RZ, RZ ;  /* 0x000000ffff0c7224 */ /* 0x000fe400078e00ff */
[----:B------:R-:W-:Y:S02]  /*28080*/  IMAD.MOV.U32 R11, RZ, RZ, 0x181f ;  /* 0x0000181fff0b7424 */ /* 0x000fe400078e00ff */
[----:B------:R-:W-:Y:S02]  /*28090*/  IMAD.MOV.U32 R15, RZ, RZ, -0x1 ;  /* 0xffffffffff0f7424 */ /* 0x000fe400078e00ff */
[----:B------:R-:W-:-:S07]  /*280a0*/  IMAD.MOV.U32 R0, RZ, RZ, R14 ;  /* 0x000000ffff007224 */ /* 0x000fce00078e000e */
[----:B------:R-:W-:Y:S05]  /*280b0*/  WARPSYNC.COLLECTIVE R15, `(.L_x_812) ;  /* 0x000000000f087348 */ /* 0x000fea0003c00000 */
[----:B------:R0:W1:Y:S02]  /*280c0*/  SHFL.IDX P6, R14, R13, R12, R11 ;  /* 0x0000000c0d0e7389 */ /* 0x00006400000c000b */
[----:B01----:R-:W-:Y:S01]  /*280d0*/  ENDCOLLECTIVE ;  /* 0x000000000000791b */ /* 0x003fe20003800000 */
.L_x_812:
[----:B------:R-:W-:Y:S01]  /*280e0*/  MOV R13, R27 ;  /* 0x0000001b000d7202 */ /* 0x000fe20000000f00 */
[----:B------:R-:W-:-:S07]  /*280f0*/  IMAD.MOV.U32 R3, RZ, RZ, R14 ;  /* 0x000000ffff037224 */ /* 0x000fce00078e000e */
[----:B------:R-:W-:Y:S05]  /*28100*/  WARPSYNC.COLLECTIVE R15, `(.L_x_813) ;  /* 0x000000000f087348 */ /* 0x000fea0003c00000 */
[----:B------:R0:W1:Y:S02]  /*28110*/  SHFL.IDX P6, R14, R13, R12, R11 ;  /* 0x0000000c0d0e7389 */ /* 0x00006400000c000b */
[----:B01----:R-:W-:Y:S01]  /*28120*/  ENDCOLLECTIVE ;  /* 0x000000000000791b */ /* 0x003fe20003800000 */
.L_x_813:
[----:B------:R-:W-:Y:S02]  /*28130*/  IMAD.MOV.U32 R13, RZ, RZ, R26 ;  /* 0x000000ffff0d7224 */ /* 0x000fe400078e001a */
[----:B------:R-:W-:-:S07]  /*28140*/  IMAD.MOV.U32 R4, RZ, RZ, R14 ;  /* 0x000000ffff047224 */ /* 0x000fce00078e000e */
[----:B------:R-:W-:Y:S05]  /*28150*/  WARPSYNC.COLLECTIVE R15, `(.L_x_814) ;  /* 0x000000000f087348 */ /* 0x000fea0003c00000 */
[----:B------:R0:W1:Y:S02]  /*28160*/  SHFL.IDX P6, R14, R13, R12, R11 ;  /* 0x0000000c0d0e7389 */ /* 0x00006400000c000b */
[----:B01----:R-:W-:Y:S01]  /*28170*/  ENDCOLLECTIVE ;  /* 0x000000000000791b */ /* 0x003fe20003800000 */
.L_x_814:
[----:B------:R-:W-:Y:S05]  /*28180*/  BRA `(.L_x_815) ;  /* 0xfffffe4c00907947 */ /* 0x000fea000383ffff */
.L_x_569:
[----:B0-----:R0:W1:Y:S02]  /*28190*/  SYNCS.PHASECHK.TRANS64.TRYWAIT P0, [R2+URZ+0x34800], R5 ;  /* 0x03480005020075a7 */ /* 0x001064000800017f */
[----:B-1----:R-:W-:Y:S05]  /*281a0*/  @!P0 NANOSLEEP.SYNCS 0x989680 ;  /* 0x009896800000895d */ /* 0x002fea0003900000 */
[----:B------:R-:W1:Y:S02]  /*281b0*/  @!P0 SYNCS.PHASECHK.TRANS64 P0, [R2+URZ+0x34800], R5 ;  /* 0x03480005020085a7 */ /* 0x000e64000800007f */
[----:B-1----:R-:W-:Y:S05]  /*281c0*/  @!P0 BRA `(.L_x_569) ;  /* 0xfffffffc00f08947 */ /* 0x002fea000383ffff */
[----:B------:R-:W-:Y:S05]  /*281d0*/  BRA `(.L_x_816) ;  /* 0xfffffe5000947947 */ /* 0x000fea000383ffff */
.L_x_585:
[----:B------:R-:W-:Y:S01]  /*281e0*/  BSSY B1, `(.L_x_817) ;  /* 0x0000008000017945 */ /* 0x000fe20003800000 */
[----:B------:R-:W-:Y:S01]  /*281f0*/  IMAD.MOV.U32 R13, RZ, RZ, R25 ;  /* 0x000000ffff0d7224 */ /* 0x000fe200078e0019 */
[----:B------:R-:W-:Y:S01]  /*28200*/  MOV R11, 0x181f ;  /* 0x0000181f000b7802 */ /* 0x000fe20000000f00 */
[----:B------:R-:W-:Y:S02]  /*28210*/  IMAD.MOV.U32 R12, RZ, RZ, RZ ;  /* 0x000000ffff0c7224 */ /* 0x000fe400078e00ff */
[----:B------:R-:W-:-:S07]  /*28220*/  IMAD.MOV.U32 R15, RZ, RZ, -0x1 ;  /* 0xffffffffff0f7424 */ /* 0x000fce00078e00ff */
[----:B-1----:R-:W-:Y:S05]  /*28230*/  WARPSYNC.COLLECTIVE R15, `(.L_x_818) ;  /* 0x000000000f087348 */ /* 0x002fea0003c00000 */
[----:B-1----:R0:W1:Y:S02]  /*28240*/  SHFL.IDX P6, R14, R13, R12, R11 ;  /* 0x0000000c0d0e7389 */ /* 0x00206400000c000b */
[----:B01----:R-:W-:Y:S01]  /*28250*/  ENDCOLLECTIVE ;  /* 0x000000000000791b */ /* 0x003fe20003800000 */
.L_x_818:
[----:B------:R-:W-:Y:S05]  /*28260*/  BSYNC B1 ;  /* 0x0000000000017941 */ /* 0x000fea0003800000 */
.L_x_817:
[----:B------:R-:W-:Y:S01]  /*28270*/  IMAD.MOV.U32 R13, RZ, RZ, R24 ;  /* 0x000000ffff0d7224 */ /* 0x000fe200078e0018 */
[----:B------:R-:W-:Y:S01]  /*28280*/  MOV R11, 0x181f ;  /* 0x0000181f000b7802 */ /* 0x000fe20000000f00 */
[----:B------:R-:W-:Y:S02]  /*28290*/  IMAD.MOV.U32 R12, RZ, RZ, RZ ;  /* 0x000000ffff0c7224 */ /* 0x000fe400078e00ff */
[----:B------:R-:W-:Y:S02]  /*282a0*/  IMAD.MOV.U32 R15, RZ, RZ, -0x1 ;  /* 0xffffffffff0f7424 */ /* 0x000fe400078e00ff */
[----:B------:R-:W-:-:S07]  /*282b0*/  IMAD.MOV.U32 R0, RZ, RZ, R14 ;  /* 0x000000ffff007224 */ /* 0x000fce00078e000e */
[----:B------:R-:W-:Y:S05]  /*282c0*/  WARPSYNC.COLLECTIVE R15, `(.L_x_819) ;  /* 0x000000000f087348 */ /* 0x000fea0003c00000 */
[----:B------:R0:W1:Y:S02]  /*282d0*/  SHFL.IDX P6, R14, R13, R12, R11 ;  /* 0x0000000c0d0e7389 */ /* 0x00006400000c000b */
[----:B01----:R-:W-:Y:S01]  /*282e0*/  ENDCOLLECTIVE ;  /* 0x000000000000791b */ /* 0x003fe20003800000 */
.L_x_819:
[----:B------:R-:W-:Y:S02]  /*282f0*/  IMAD.MOV.U32 R13, RZ, RZ, R27 ;  /* 0x000000ffff0d7224 */ /* 0x000fe400078e001b */
[----:B------:R-:W-:-:S07]  /*28300*/  IMAD.MOV.U32 R3, RZ, RZ, R14 ;  /* 0x000000ffff037224 */ /* 0x000fce00078e000e */
[----:B------:R-:W-:Y:S05]  /*28310*/  WARPSYNC.COLLECTIVE R15, `(.L_x_820) ;  /* 0x000000000f087348 */ /* 0x000fea0003c00000 */
[----:B------:R0:W1:Y:S02]  /*28320*/  SHFL.IDX P6, R14, R13, R12, R11 ;  /* 0x0000000c0d0e7389 */ /* 0x00006400000c000b */
[----:B01----:R-:W-:Y:S01]  /*28330*/  ENDCOLLECTIVE ;  /* 0x000000000000791b */ /* 0x003fe20003800000 */
.L_x_820:
[----:B------:R-:W-:Y:S01]  /*28340*/  MOV R13, R26 ;  /* 0x0000001a000d7202 */ /* 0x000fe20000000f00 */
[----:B------:R-:W-:-:S07]  /*28350*/  IMAD.MOV.U32 R20, RZ, RZ, R14 ;  /* 0x000000ffff147224 */ /* 0x000fce00078e000e */
[----:B------:R-:W-:Y:S05]  /*28360*/  WARPSYNC.COLLECTIVE R15, `(.L_x_821) ;  /* 0x000000000f087348 */ /* 0x000fea0003c00000 */
[----:B------:R0:W1:Y:S02]  /*28370*/  SHFL.IDX P6, R14, R13, R12, R11 ;  /* 0x0000000c0d0e7389 */ /* 0x00006400000c000b */
[----:B01----:R-:W-:Y:S01]  /*28380*/  ENDCOLLECTIVE ;  /* 0x000000000000791b */ /* 0x003fe20003800000 */
.L_x_821:
[----:B------:R-:W-:Y:S05]  /*28390*/  BRA `(.L_x_822) ;  /* 0xfffffe6400b87947 */ /* 0x000fea000383ffff */
.L_x_589:
[----:B0-----:R0:W1:Y:S02]  /*283a0*/  SYNCS.PHASECHK.TRANS64.TRYWAIT P4, [R2+URZ+0x34800], R27 ;  /* 0x0348001b020075a7 */ /* 0x001064000808017f */
[----:B-1----:R-:W-:Y:S05]  /*283b0*/  @!P4 NANOSLEEP.SYNCS 0x989680 ;  /* 0x009896800000c95d */ /* 0x002fea0003900000 */
[----:B------:R-:W1:Y:S02]  /*283c0*/  @!P4 SYNCS.PHASECHK.TRANS64 P4, [R2+URZ+0x34800], R27 ;  /* 0x0348001b0200c5a7 */ /* 0x000e64000808007f */
[----:B-1----:R-:W-:Y:S05]  /*283d0*/  @!P4 BRA `(.L_x_589) ;  /* 0xfffffffc00f0c947 */ /* 0x002fea000383ffff */
[----:B------:R-:W-:Y:S05]  /*283e0*/  BRA `(.L_x_823) ;  /* 0xfffffe6800ac7947 */ /* 0x000fea000383ffff */
.L_x_599:
[----:B-1----:R1:W2:Y:S02]  /*283f0*/  SYNCS.PHASECHK.TRANS64.TRYWAIT P2, [R0+URZ+0x34830], R3 ;  /* 0x03483003000075a7 */ /* 0x0022a4000804017f */
[----:B--2---:R-:W-:Y:S05]  /*28400*/  @!P2 NANOSLEEP.SYNCS 0x989680 ;  /* 0x009896800000a95d */ /* 0x004fea0003900000 */
[----:B------:R-:W2:Y:S02]  /*28410*/  @!P2 SYNCS.PHASECHK.TRANS64 P2, [R0+URZ+0x34830], R3 ;  /* 0x034830030000a5a7 */ /* 0x000ea4000804007f */
[----:B--2---:R-:W-:Y:S05]  /*28420*/  @!P2 BRA `(.L_x_599) ;  /* 0xfffffffc00f0a947 */ /* 0x004fea000383ffff */
[----:B------:R-:W-:Y:S05]  /*28430*/  BRA `(.L_x_598) ;  /* 0xfffffe8400847947 */ /* 0x000fea000383ffff */
.L_x_605:
[----:B-1----:R1:W2:Y:S02]  /*28440*/  SYNCS.PHASECHK.TRANS64.TRYWAIT P3, [R7+URZ+0x34830], R8 ;  /* 0x03483008070075a7 */ /* 0x0022a4000806017f */
[----:B--2---:R-:W-:Y:S05]  /*28450*/  @!P3 NANOSLEEP.SYNCS 0x989680 ;  /* 0x009896800000b95d */ /* 0x004fea0003900000 */
[----:B------:R-:W2:Y:S02]  /*28460*/  @!P3 SYNCS.PHASECHK.TRANS64 P3, [R7+URZ+0x34830], R8 ;  /* 0x034830080700b5a7 */ /* 0x000ea4000806007f */
[----:B--2---:R-:W-:Y:S05]  /*28470*/  @!P3 BRA `(.L_x_605) ;  /* 0xfffffffc00f0b947 */ /* 0x004fea000383ffff */
[----:B------:R-:W-:Y:S05]  /*28480*/  BRA `(.L_x_604) ;  /* 0xfffffee000c47947 */ /* 0x000fea000383ffff */
.L_x_609:
[----:B-1----:R1:W2:Y:S02]  /*28490*/  SYNCS.PHASECHK.TRANS64.TRYWAIT P2, [R7+URZ+0x34850], R5 ;  /* 0x03485005070075a7 */ /* 0x0022a4000804017f */
[----:B--2---:R-:W-:Y:S05]  /*284a0*/  @!P2 NANOSLEEP.SYNCS 0x989680 ;  /* 0x009896800000a95d */ /* 0x004fea0003900000 */
[----:B------:R-:W2:Y:S02]  /*284b0*/  @!P2 SYNCS.PHASECHK.TRANS64 P2, [R7+URZ+0x34850], R5 ;  /* 0x034850050700a5a7 */ /* 0x000ea4000804007f */
[----:B--2---:R-:W-:Y:S05]  /*284c0*/  @!P2 BRA `(.L_x_609) ;  /* 0xfffffffc00f0a947 */ /* 0x004fea000383ffff */
[----:B------:R-:W-:Y:S05]  /*284d0*/  BRA `(.L_x_606) ;  /* 0xffffff18009c7947 */ /* 0x000fea000383ffff */
.L_x_614:
[----:B-1----:R1:W2:Y:S02]  /*284e0*/  SYNCS.PHASECHK.TRANS64.TRYWAIT P0, [R11+URZ+0x34850], R0 ;  /* 0x034850000b0075a7 */ /* 0x0022a4000800017f */
[----:B--2---:R-:W-:Y:S05]  /*284f0*/  @!P0 NANOSLEEP.SYNCS 0x989680 ;  /* 0x009896800000895d */ /* 0x004fea0003900000 */
[----:B------:R-:W2:Y:S02]  /*28500*/  @!P0 SYNCS.PHASECHK.TRANS64 P0, [R11+URZ+0x34850], R0 ;  /* 0x034850000b0085a7 */ /* 0x000ea4000800007f */
[----:B--2---:R-:W-:Y:S05]  /*28510*/  @!P0 BRA `(.L_x_614) ;  /* 0xfffffffc00f08947 */ /* 0x004fea000383ffff */
[----:B------:R-:W-:Y:S05]  /*28520*/  BRA `(.L_x_613) ;  /* 0xffffff3c00d47947 */ /* 0x000fea000383ffff */
.L_x_619:
[----:B------:R-:W-:Y:S02]  /*28530*/  IMAD.MOV.U32 R13, RZ, RZ, R8 ;  /* 0x000000ffff0d7224 */ /* 0x000fe400078e0008 */
[----:B------:R-:W-:Y:S02]  /*28540*/  IMAD.MOV.U32 R12, RZ, RZ, RZ ;  /* 0x000000ffff0c7224 */ /* 0x000fe400078e00ff */
[----:B------:R-:W-:Y:S02]  /*28550*/  IMAD.MOV.U32 R11, RZ, RZ, 0x181f ;  /* 0x0000181fff0b7424 */ /* 0x000fe400078e00ff */
[----:B------:R-:W-:-:S07]  /*28560*/  IMAD.MOV.U32 R15, RZ, RZ, -0x1 ;  /* 0xffffffffff0f7424 */ /* 0x000fce00078e00ff */
[----:B-----5:R-:W-:Y:S05]  /*28570*/  WARPSYNC.COLLECTIVE R15, `(.L_x_824) ;  /* 0x000000000f087348 */ /* 0x020fea0003c00000 */
[----:B------:R0:W1:Y:S02]  /*28580*/  SHFL.IDX P6, R14, R13, R12, R11 ;  /* 0x0000000c0d0e7389 */ /* 0x00006400000c000b */
[----:B01---5:R-:W-:Y:S01]  /*28590*/  ENDCOLLECTIVE ;  /* 0x000000000000791b */ /* 0x023fe20003800000 */
.L_x_824:
[----:B------:R-:W-:Y:S01]  /*285a0*/  IMAD.MOV.U32 R13, RZ, RZ, R3 ;  /* 0x000000ffff0d7224 */ /* 0x000fe200078e0003 */
[----:B------:R-:W-:-:S07]  /*285b0*/  MOV R0, R14 ;  /* 0x0000000e00007202 */ /* 0x000fce0000000f00 */
[----:B------:R-:W-:Y:S05]  /*285c0*/  WARPSYNC.COLLECTIVE R15, `(.L_x_825) ;  /* 0x000000000f087348 */ /* 0x000fea0003c00000 */
[----:B------:R0:W1:Y:S02]  /*285d0*/  SHFL.IDX P6, R14, R13, R12, R11 ;  /* 0x0000000c0d0e7389 */ /* 0x00006400000c000b */
[----:B01----:R-:W-:Y:S01]  /*285e0*/  ENDCOLLECTIVE ;  /* 0x000000000000791b */ /* 0x003fe20003800000 */
.L_x_825:
[----:B------:R-:W-:Y:S05]  /*285f0*/  BRA `(.L_x_826) ;  /* 0xffffff5c00587947 */ /* 0x000fea000383ffff */
.L_x_622:
[----:B------:R-:W-:Y:S01]  /*28600*/  BSSY B1, `(.L_x_827) ;  /* 0x0000008000017945 */ /* 0x000fe20003800000 */
[----:B------:R-:W-:Y:S01]  /*28610*/  IMAD.MOV.U32 R13, RZ, RZ, R8 ;  /* 0x000000ffff0d7224 */ /* 0x000fe200078e0008 */
[----:B---3--:R-:W-:Y:S01]  /*28620*/  MOV R15, 0xffffffff ;  /* 0xffffffff000f7802 */ /* 0x008fe20000000f00 */
[----:B------:R-:W-:Y:S02]  /*28630*/  IMAD.MOV.U32 R12, RZ, RZ, 0x1 ;  /* 0x00000001ff0c7424 */ /* 0x000fe400078e00ff */
[----:B------:R-:W-:-:S07]  /*28640*/  IMAD.MOV.U32 R11, RZ, RZ, 0x181f ;  /* 0x0000181fff0b7424 */ /* 0x000fce00078e00ff */
[----:B012--5:R-:W-:Y:S05]  /*28650*/  WARPSYNC.COLLECTIVE R15, `(.L_x_828) ;  /* 0x000000000f087348 */ /* 0x027fea0003c00000 */
[----:B--2---:R2:W3:Y:S02]  /*28660*/  SHFL.IDX P6, R14, R13, R12, R11 ;  /* 0x0000000c0d0e7389 */ /* 0x0044e400000c000b */
[----:B0123-5:R-:W-:Y:S01]  /*28670*/  ENDCOLLECTIVE ;  /* 0x000000000000791b */ /* 0x02ffe20003800000 */
.L_x_828:
[----:B------:R-:W-:Y:S05]  /*28680*/  BSYNC B1 ;  /* 0x0000000000017941 */ /* 0x000fea0003800000 */
.L_x_827:
[----:B------:R-:W-:Y:S01]  /*28690*/  IMAD.MOV.U32 R13, RZ, RZ, R3 ;  /* 0x000000ffff0d7224 */ /* 0x000fe200078e0003 */
[----:B------:R-:W-:Y:S01]  /*286a0*/  MOV R15, 0xffffffff ;  /* 0xffffffff000f7802 */ /* 0x000fe20000000f00 */
[----:B------:R-:W-:Y:S02]  /*286b0*/  IMAD.MOV.U32 R12, RZ, RZ, 0x1 ;  /* 0x00000001ff0c7424 */ /* 0x000fe400078e00ff */
[----:B------:R-:W-:Y:S02]  /*286c0*/  IMAD.MOV.U32 R11, RZ, RZ, 0x181f ;  /* 0x0000181fff0b7424 */ /* 0x000fe400078e00ff */
[----:B------:R-:W-:-:S07]  /*286d0*/  IMAD.MOV.U32 R0, RZ, RZ, R14 ;  /* 0x000000ffff007224 */ /* 0x000fce00078e000e */
[----:B------:R-:W-:Y:S05]  /*286e0*/  WARPSYNC.COLLECTIVE R15, `(.L_x_829) ;  /* 0x000000000f087348 */ /* 0x000fea0003c00000 */
[----:B------:R0:W1:Y:S02]  /*286f0*/  SHFL.IDX P6, R14, R13, R12, R11 ;  /* 0x0000000c0d0e7389 */ /* 0x00006400000c000b */
[----:B01----:R-:W-:Y:S01]  /*28700*/  ENDCOLLECTIVE ;  /* 0x000000000000791b */ /* 0x003fe20003800000 */
.L_x_829:
[----:B------:R-:W-:Y:S05]  /*28710*/  BRA `(.L_x_830) ;  /* 0xffffff5c00587947 */ /* 0x000fea000383ffff */
.L_x_625:
[----:B------:R-:W-:Y:S01]  /*28720*/  BSSY B1, `(.L_x_831) ;  /* 0x0000008000017945 */ /* 0x000fe20003800000 */
[----:B------:R-:W-:Y:S02]  /*28730*/  IMAD.MOV.U32 R13, RZ, RZ, R8 ;  /* 0x000000ffff0d7224 */ /* 0x000fe400078e0008 */
[----:B------:R-:W-:Y:S02]  /*28740*/  IMAD.MOV.U32 R12, RZ, RZ, 0x2 ;  /* 0x00000002ff0c7424 */ /* 0x000fe400078e00ff */
[----:B------:R-:W-:Y:S02]  /*28750*/  IMAD.MOV.U32 R11, RZ, RZ, 0x181f ;  /* 0x0000181fff0b7424 */ /* 0x000fe400078e00ff */
[----:B---3--:R-:W-:-:S07]  /*28760*/  IMAD.MOV.U32 R15, RZ, RZ, -0x1 ;  /* 0xffffffffff0f7424 */ /* 0x008fce00078e00ff */
[----:B012-4-:R-:W-:Y:S05]  /*28770*/  WARPSYNC.COLLECTIVE R15, `(.L_x_832) ;  /* 0x000000000f087348 */ /* 0x017fea0003c00000 */
[----:B--2---:R2:W3:Y:S02]  /*28780*/  SHFL.IDX P6, R14, R13, R12, R11 ;  /* 0x0000000c0d0e7389 */ /* 0x0044e400000c000b */
[----:B01234-:R-:W-:Y:S01]  /*28790*/  ENDCOLLECTIVE ;  /* 0x000000000000791b */ /* 0x01ffe20003800000 */
.L_x_832:
[----:B------:R-:W-:Y:S05]  /*287a0*/  BSYNC B1 ;  /* 0x0000000000017941 */ /* 0x000fea0003800000 */
.L_x_831:
[----:B------:R-:W-:Y:S01]  /*287b0*/  IMAD.MOV.U32 R13, RZ, RZ, R3 ;  /* 0x000000ffff0d7224 */ /* 0x000fe200078e0003 */
[----:B------:R-:W-:Y:S01]  /*287c0*/  MOV R0, R14 ;  /* 0x0000000e00007202 */ /* 0x000fe20000000f00 */
[----:B------:R-:W-:Y:S02]  /*287d0*/  IMAD.MOV.U32 R12, RZ, RZ, 0x2 ;  /* 0x00000002ff0c7424 */ /* 0x000fe400078e00ff */
[----:B------:R-:W-:Y:S02]  /*287e0*/  IMAD.MOV.U32 R11, RZ, RZ, 0x181f ;  /* 0x0000181fff0b7424 */ /* 0x000fe400078e00ff */
[----:B------:R-:W-:-:S07]  /*287f0*/  IMAD.MOV.U32 R15, RZ, RZ, -0x1 ;  /* 0xffffffffff0f7424 */ /* 0x000fce00078e00ff */
[----:B------:R-:W-:Y:S05]  /*28800*/  WARPSYNC.COLLECTIVE R15, `(.L_x_833) ;  /* 0x000000000f087348 */ /* 0x000fea0003c00000 */
[----:B------:R0:W1:Y:S02]  /*28810*/  SHFL.IDX P6, R14, R13, R12, R11 ;  /* 0x0000000c0d0e7389 */ /* 0x00006400000c000b */
[----:B01----:R-:W-:Y:S01]  /*28820*/  ENDCOLLECTIVE ;  /* 0x000000000000791b */ /* 0x003fe20003800000 */
.L_x_833:
[----:B------:R-:W-:Y:S05]  /*28830*/  BRA `(.L_x_834) ;  /* 0xffffff5c005c7947 */ /* 0x000fea000383ffff */
.L_x_628:
[----:B------:R-:W-:Y:S01]  /*28840*/  BSSY B1, `(.L_x_835) ;  /* 0x0000008000017945 */ /* 0x000fe20003800000 */
[----:B------:R-:W-:Y:S01]  /*28850*/  MOV R13, R8 ;  /* 0x00000008000d7202 */ /* 0x000fe20000000f00 */
[----:B------:R-:W-:Y:S02]  /*28860*/  IMAD.MOV.U32 R12, RZ, RZ, 0x3 ;  /* 0x00000003ff0c7424 */ /* 0x000fe400078e00ff */
[----:B------:R-:W-:Y:S02]  /*28870*/  IMAD.MOV.U32 R11, RZ, RZ, 0x181f ;  /* 0x0000181fff0b7424 */ /* 0x000fe400078e00ff */
[----:B---3--:R-:W-:-:S07]  /*28880*/  IMAD.MOV.U32 R15, RZ, RZ, -0x1 ;  /* 0xffffffffff0f7424 */ /* 0x008fce00078e00ff */
[----:B012-4-:R-:W-:Y:S05]  /*28890*/  WARPSYNC.COLLECTIVE R15, `(.L_x_836) ;  /* 0x000000000f087348 */ /* 0x017fea0003c00000 */
[----:B--2---:R2:W3:Y:S02]  /*288a0*/  SHFL.IDX P6, R14, R13, R12, R11 ;  /* 0x0000000c0d0e7389 */ /* 0x0044e400000c000b */
[----:B01234-:R-:W-:Y:S01]  /*288b0*/  ENDCOLLECTIVE ;  /* 0x000000000000791b */ /* 0x01ffe20003800000 */
.L_x_836:
[----:B------:R-:W-:Y:S05]  /*288c0*/  BSYNC B1 ;  /* 0x0000000000017941 */ /* 0x000fea0003800000 */
.L_x_835:
[----:B------:R-:W-:Y:S01]  /*288d0*/  MOV R13, R3 ;  /* 0x00000003000d7202 */ /* 0x000fe20000000f00 */
[----:B------:R-:W-:Y:S02]  /*288e0*/  IMAD.MOV.U32 R12, RZ, RZ, 0x3 ;  /* 0x00000003ff0c7424 */ /* 0x000fe400078e00ff */
[----:B------:R-:W-:Y:S02]  /*288f0*/  IMAD.MOV.U32 R11, RZ, RZ, 0x181f ;  /* 0x0000181fff0b7424 */ /* 0x000fe400078e00ff */
[----:B------:R-:W-:Y:S02]  /*28900*/  IMAD.MOV.U32 R15, RZ, RZ, -0x1 ;  /* 0xffffffffff0f7424 */ /* 0x000fe400078e00ff */
[----:B------:R-:W-:-:S07]  /*28910*/  IMAD.MOV.U32 R0, RZ, RZ, R14 ;  /* 0x000000ffff007224 */ /* 0x000fce00078e000e */
[----:B------:R-:W-:Y:S05]  /*28920*/  WARPSYNC.COLLECTIVE R15, `(.L_x_837) ;  /* 0x000000000f087348 */ /* 0x000fea0003c00000 */
[----:B------:R0:W1:Y:S02]  /*28930*/  SHFL.IDX P6, R14, R13, R12, R11 ;  /* 0x0000000c0d0e7389 */ /* 0x00006400000c000b */
[----:B01----:R-:W-:Y:S01]  /*28940*/  ENDCOLLECTIVE ;  /* 0x000000000000791b */ /* 0x003fe20003800000 */
.L_x_837:
[----:B------:R-:W-:Y:S05]  /*28950*/  BRA `(.L_x_838) ;  /* 0xffffff5c00607947 */ /* 0x000fea000383ffff */
.L_x_630:
[----:B------:R-:W-:Y:S01]  /*28960*/  IMAD.MOV.U32 R13, RZ, RZ, R4 ;  /* 0x000000ffff0d7224 */ /* 0x000fe200078e0004 */
[----:B------:R-:W-:Y:S01]  /*28970*/  MOV R12, RZ ;  /* 0x000000ff000c7202 */ /* 0x000fe20000000f00 */
[----:B------:R-:W-:Y:S02]  /*28980*/  IMAD.MOV.U32 R11, RZ, RZ, 0x1c1f ;  /* 0x00001c1fff0b7424 */ /* 0x000fe400078e00ff */
[----:B------:R-:W-:-:S07]  /*28990*/  IMAD.MOV.U32 R15, RZ, RZ, -0x1 ;  /* 0xffffffffff0f7424 */ /* 0x000fce00078e00ff */
[----:B------:R-:W-:Y:S05]  /*289a0*/  WARPSYNC.COLLECTIVE R15, `(.L_x_839) ;  /* 0x000000000f087348 */ /* 0x000fea0003c00000 */
[----:B------:R0:W1:Y:S02]  /*289b0*/  SHFL.IDX P6, R14, R13, R12, R11 ;  /* 0x0000000c0d0e7389 */ /* 0x00006400000c000b */
[----:B01----:R-:W-:Y:S01]  /*289c0*/  ENDCOLLECTIVE ;  /* 0x000000000000791b */ /* 0x003fe20003800000 */
.L_x_839:
[----:B------:R-:W-:Y:S02]  /*289d0*/  IMAD.MOV.U32 R13, RZ, RZ, R0 ;  /* 0x000000ffff0d7224 */ /* 0x000fe400078e0000 */
[----:B------:R-:W-:-:S07]  /*289e0*/  IMAD.MOV.U32 R3, RZ, RZ, R14 ;  /* 0x000000ffff037224 */ /* 0x000fce00078e000e */
[----:B------:R-:W-:Y:S05]  /*289f0*/  WARPSYNC.COLLECTIVE R15, `(.L_x_840) ;  /* 0x000000000f087348 */ /* 0x000fea0003c00000 */
[----:B------:R0:W1:Y:S02]  /*28a00*/  SHFL.IDX P6, R14, R13, R12, R11 ;  /* 0x0000000c0d0e7389 */ /* 0x00006400000c000b */
[----:B01----:R-:W-:Y:S01]  /*28a10*/  ENDCOLLECTIVE ;  /* 0x000000000000791b */ /* 0x003fe20003800000 */
.L_x_840:
[----:B------:R-:W-:Y:S05]  /*28a20*/  BRA `(.L_x_841) ;  /* 0xffffff6000a07947 */ /* 0x000fea000383ffff */
.L_x_633:
[----:B------:R-:W-:Y:S01]  /*28a30*/  BSSY B1, `(.L_x_842) ;  /* 0x0000008000017945 */ /* 0x000fe20003800000 */
[----:B--2---:R-:W-:Y:S01]  /*28a40*/  MOV R13, R4 ;  /* 0x00000004000d7202 */ /* 0x004fe20000000f00 */
[----:B------:R-:W-:Y:S02]  /*28a50*/  IMAD.MOV.U32 R12, RZ, RZ, 0x1 ;  /* 0x00000001ff0c7424 */ /* 0x000fe400078e00ff */
[----:B------:R-:W-:Y:S02]  /*28a60*/  IMAD.MOV.U32 R11, RZ, RZ, 0x1c1f ;  /* 0x00001c1fff0b7424 */ /* 0x000fe400078e00ff */
[----:B------:R-:W-:-:S07]  /*28a70*/  IMAD.MOV.U32 R15, RZ, RZ, -0x1 ;  /* 0xffffffffff0f7424 */ /* 0x000fce00078e00ff */
[----:B01----:R-:W-:Y:S05]  /*28a80*/  WARPSYNC.COLLECTIVE R15, `(.L_x_843) ;  /* 0x000000000f087348 */ /* 0x003fea0003c00000 */
[----:B------:R2:W3:Y:S02]  /*28a90*/  SHFL.IDX P6, R14, R13, R12, R11 ;  /* 0x0000000c0d0e7389 */ /* 0x0004e400000c000b */
[----:B0123--:R-:W-:Y:S01]  /*28aa0*/  ENDCOLLECTIVE ;  /* 0x000000000000791b */ /* 0x00ffe20003800000 */
.L_x_843:
[----:B------:R-:W-:Y:S05]  /*28ab0*/  BSYNC B1 ;  /* 0x0000000000017941 */ /* 0x000fea0003800000 */
.L_x_842:
        /* <DEDUP_REMOVED lines=8> */
.L_x_844:
[----:B------:R-:W-:Y:S05]  /*28b40*/  BRA `(.L_x_845) ;  /* 0xffffff6400807947 */ /* 0x000fea000383ffff */
.L_x_637:
[----:B------:R-:W-:Y:S01]  /*28b50*/  IMAD.MOV.U32 R13, RZ, RZ, R4 ;  /* 0x000000ffff0d7224 */ /* 0x000fe200078e0004 */
[----:B------:R-:W-:Y:S01]  /*28b60*/  MOV R12, RZ ;  /* 0x000000ff000c7202 */ /* 0x000fe20000000f00 */
[----:B------:R-:W-:Y:S02]  /*28b70*/  IMAD.MOV.U32 R11, RZ, RZ, 0x181f ;  /* 0x0000181fff0b7424 */ /* 0x000fe400078e00ff */
[----:B------:R-:W-:-:S07]  /*28b80*/  IMAD.MOV.U32 R15, RZ, RZ, -0x1 ;  /* 0xffffffffff0f7424 */ /* 0x000fce00078e00ff */
[----:B01----:R-:W-:Y:S05]  /*28b90*/  WARPSYNC.COLLECTIVE R15, `(.L_x_846) ;  /* 0x000000000f087348 */ /* 0x003fea0003c00000 */
[----:B------:R2:W3:Y:S02]  /*28ba0*/  SHFL.IDX P6, R14, R13, R12, R11 ;  /* 0x0000000c0d0e7389 */ /* 0x0004e400000c000b */
[----:B0123--:R-:W-:Y:S01]  /*28bb0*/  ENDCOLLECTIVE ;  /* 0x000000000000791b */ /* 0x00ffe20003800000 */
.L_x_846:
[----:B------:R-:W-:Y:S02]  /*28bc0*/  IMAD.MOV.U32 R13, RZ, RZ, R3 ;  /* 0x000000ffff0d7224 */ /* 0x000fe400078e0003 */
[----:B------:R-:W-:-:S07]  /*28bd0*/  IMAD.MOV.U32 R0, RZ, RZ, R14 ;  /* 0x000000ffff007224 */ /* 0x000fce00078e000e */
[----:B------:R-:W-:Y:S05]  /*28be0*/  WARPSYNC.COLLECTIVE R15, `(.L_x_847) ;  /* 0x000000000f087348 */ /* 0x000fea0003c00000 */
[----:B------:R0:W1:Y:S02]  /*28bf0*/  SHFL.IDX P6, R14, R13, R12, R11 ;  /* 0x0000000c0d0e7389 */ /* 0x00006400000c000b */
[----:B01----:R-:W-:Y:S01]  /*28c00*/  ENDCOLLECTIVE ;  /* 0x000000000000791b */ /* 0x003fe20003800000 */
.L_x_847:
[----:B------:R-:W-:Y:S05]  /*28c10*/  BRA `(.L_x_848) ;  /* 0xffffff7000b07947 */ /* 0x000fea000383ffff */
.L_x_640:
[----:B------:R-:W-:Y:S01]  /*28c20*/  BSSY B1, `(.L_x_849) ;  /* 0x0000008000017945 */ /* 0x000fe20003800000 */
[----:B------:R-:W-:Y:S01]  /*28c30*/  MOV R13, R4 ;  /* 0x00000004000d7202 */ /* 0x000fe20000000f00 */
[----:B------:R-:W-:Y:S02]  /*28c40*/  IMAD.MOV.U32 R12, RZ, RZ, 0x1 ;  /* 0x00000001ff0c7424 */ /* 0x000fe400078e00ff */
[----:B------:R-:W-:Y:S02]  /*28c50*/  IMAD.MOV.U32 R11, RZ, RZ, 0x181f ;  /* 0x0000181fff0b7424 */ /* 0x000fe400078e00ff */
[----:B---3--:R-:W-:-:S07]  /*28c60*/  IMAD.MOV.U32 R15, RZ, RZ, -0x1 ;  /* 0xffffffffff0f7424 */ /* 0x008fce00078e00ff */
[----:B012-4-:R-:W-:Y:S05]  /*28c70*/  WARPSYNC.COLLECTIVE R15, `(.L_x_850) ;  /* 0x000000000f087348 */ /* 0x017fea0003c00000 */
[----:B----4-:R3:W4:Y:S02]  /*28c80*/  SHFL.IDX P6, R14, R13, R12, R11 ;  /* 0x0000000c0d0e7389 */ /* 0x01072400000c000b */
[----:B01234-:R-:W-:Y:S01]  /*28c90*/  ENDCOLLECTIVE ;  /* 0x000000000000791b */ /* 0x01ffe20003800000 */
.L_x_850:
[----:B------:R-:W-:Y:S05]  /*28ca0*/  BSYNC B1 ;  /* 0x0000000000017941 */ /* 0x000fea0003800000 */
.L_x_849:
        /* <DEDUP_REMOVED lines=8> */
.L_x_851:
[----:B------:R-:W-:Y:S05]  /*28d30*/  BRA `(.L_x_852) ;  /* 0xffffff7000b47947 */ /* 0x000fea000383ffff */
.L_x_643:
[----:B------:R-:W-:Y:S01]  /*28d40*/  BSSY B1, `(.L_x_853) ;  /* 0x0000008000017945 */ /* 0x000fe20003800000 */
[----:B------:R-:W-:Y:S01]  /*28d50*/  IMAD.MOV.U32 R13, RZ, RZ, R4 ;  /* 0x000000ffff0d7224 */ /* 0x000fe200078e0004 */
[----:B------:R-:W-:Y:S01]  /*28d60*/  MOV R12, 0x2 ;  /* 0x00000002000c7802 */ /* 0x000fe20000000f00 */
[----:B------:R-:W-:Y:S02]  /*28d70*/  IMAD.MOV.U32 R11, RZ, RZ, 0x181f ;  /* 0x0000181fff0b7424 */ /* 0x000fe400078e00ff */
[----:B0-----:R-:W-:-:S07]  /*28d80*/  IMAD.MOV.U32 R15, RZ, RZ, -0x1 ;  /* 0xffffffffff0f7424 */ /* 0x001fce00078e00ff */
[----:B-1234-:R-:W-:Y:S05]  /*28d90*/  WARPSYNC.COLLECTIVE R15, `(.L_x_854) ;  /* 0x000000000f087348 */ /* 0x01efea0003c00000 */
[----:B----4-:R0:W4:Y:S02]  /*28da0*/  SHFL.IDX P6, R14, R13, R12, R11 ;  /* 0x0000000c0d0e7389 */ /* 0x01012400000c000b */
[----:B01234-:R-:W-:Y:S01]  /*28db0*/  ENDCOLLECTIVE ;  /* 0x000000000000791b */ /* 0x01ffe20003800000 */
.L_x_854:
[----:B------:R-:W-:Y:S05]  /*28dc0*/  BSYNC B1 ;  /* 0x0000000000017941 */ /* 0x000fea0003800000 */
.L_x_853:
[----:B------:R-:W-:Y:S01]  /*28dd0*/  IMAD.MOV.U32 R13, RZ, RZ, R3 ;  /* 0x000000ffff0d7224 */ /* 0x000fe200078e0003 */
[----:B------:R-:W-:Y:S01]  /*28de0*/  MOV R12, 0x2 ;  /* 0x00000002000c7802 */ /* 0x000fe20000000f00 */
[----:B------:R-:W-:Y:S02]  /*28df0*/  IMAD.MOV.U32 R11, RZ, RZ, 0x181f ;  /* 0x0000181fff0b7424 */ /* 0x000fe400078e00ff */
[----:B------:R-:W-:Y:S02]  /*28e00*/  IMAD.MOV.U32 R15, RZ, RZ, -0x1 ;  /* 0xffffffffff0f7424 */ /* 0x000fe400078e00ff */
[----:B------:R-:W-:-:S07]  /*28e10*/  IMAD.MOV.U32 R0, RZ, RZ, R14 ;  /* 0x000000ffff007224 */ /* 0x000fce00078e000e */
[----:B------:R-:W-:Y:S05]  /*28e20*/  WARPSYNC.COLLECTIVE R15, `(.L_x_855) ;  /* 0x000000000f087348 */ /* 0x000fea0003c00000 */
[----:B------:R0:W1:Y:S02]  /*28e30*/  SHFL.IDX P6, R14, R13, R12, R11 ;  /* 0x0000000c0d0e7389 */ /* 0x00006400000c000b */
[----:B01----:R-:W-:Y:S01]  /*28e40*/  ENDCOLLECTIVE ;  /* 0x000000000000791b */ /* 0x003fe20003800000 */
.L_x_855:
[----:B------:R-:W-:Y:S05]  /*28e50*/  BRA `(.L_x_856) ;  /* 0xffffff7000b87947 */ /* 0x000fea000383ffff */
.L_x_646:
[----:B------:R-:W-:Y:S01]  /*28e60*/  BSSY B1, `(.L_x_857) ;  /* 0x0000008000017945 */ /* 0x000fe20003800000 */
[----:B------:R-:W-:Y:S01]  /*28e70*/  IMAD.MOV.U32 R13, RZ, RZ, R4 ;  /* 0x000000ffff0d7224 */ /* 0x000fe200078e0004 */
[----:B------:R-:W-:Y:S01]  /*28e80*/  MOV R11, 0x181f ;  /* 0x0000181f000b7802 */ /* 0x000fe20000000f00 */
[----:B------:R-:W-:Y:S02]  /*28e90*/  IMAD.MOV.U32 R12, RZ, RZ, 0x3 ;  /* 0x00000003ff0c7424 */ /* 0x000fe400078e00ff */
[----:B0-----:R-:W-:-:S07]  /*28ea0*/  IMAD.MOV.U32 R15, RZ, RZ, -0x1 ;  /* 0xffffffffff0f7424 */ /* 0x001fce00078e00ff */
[----:B-1234-:R-:W-:Y:S05]  /*28eb0*/  WARPSYNC.COLLECTIVE R15, `(.L_x_858) ;  /* 0x000000000f087348 */ /* 0x01efea0003c00000 */
[----:B------:R0:W0:Y:S02]  /*28ec0*/  SHFL.IDX P6, R14, R13, R12, R11 ;  /* 0x0000000c0d0e7389 */ /* 0x00002400000c000b */
[----:B01234-:R-:W-:Y:S01]  /*28ed0*/  ENDCOLLECTIVE ;  /* 0x000000000000791b */ /* 0x01ffe20003800000 */
.L_x_858:
[----:B------:R-:W-:Y:S05]  /*28ee0*/  BSYNC B1 ;  /* 0x0000000000017941 */ /* 0x000fea0003800000 */
.L_x_857:
        /* <DEDUP_REMOVED lines=8> */
.L_x_859:
[----:B------:R-:W-:Y:S05]  /*28f70*/  BRA `(.L_x_860) ;  /* 0xffffff7000bc7947 */ /* 0x000fea000383ffff */
.L_x_663:
[----:B------:R-:W1:Y:S01]  /*28f80*/  S2R R4, SR_TID.X ;  /* 0x0000000000047919 */ /* 0x000e620000002100 */
[----:B------:R-:W-:Y:S01]  /*28f90*/  BSSY B1, `(.L_x_861) ;  /* 0x000000a000017945 */ /* 0x000fe20003800000 */
[----:B------:R-:W-:Y:S01]  /*28fa0*/  IMAD.MOV.U32 R12, RZ, RZ, RZ ;  /* 0x000000ffff0c7224 */ /* 0x000fe200078e00ff */
[----:B------:R-:W-:Y:S01]  /*28fb0*/  MOV R15, 0xffffffff ;  /* 0xffffffff000f7802 */ /* 0x000fe20000000f00 */
[----:B0-----:R-:W-:Y:S01]  /*28fc0*/  IMAD.MOV.U32 R11, RZ, RZ, 0x1f ;  /* 0x0000001fff0b7424 */ /* 0x001fe200078e00ff */
[----:B-1----:R-:W-:-:S04]  /*28fd0*/  SHF.R.U32.HI R4, RZ, 0x5, R4 ;  /* 0x00000005ff047819 */ /* 0x002fc80000011604 */
[----:B------:R-:W-:-:S05]  /*28fe0*/  LOP3.LUT R4, R4, 0x3, RZ, 0xc0, !PT ;  /* 0x0000000304047812 */ /* 0x000fca00078ec0ff */
[----:B------:R-:W-:-:S07]  /*28ff0*/  IMAD.MOV.U32 R13, RZ, RZ, R4 ;  /* 0x000000ffff0d7224 */ /* 0x000fce00078e0004 */
[----:B------:R-:W-:Y:S05]  /*29000*/  WARPSYNC.COLLECTIVE R15, `(.L_x_862) ;  /* 0x000000000f087348 */ /* 0x000fea0003c00000 */
[----:B------:R0:W1:Y:S02]  /*29010*/  SHFL.IDX P6, R14, R13, R12, R11 ;  /* 0x0000000c0d0e7389 */ /* 0x00006400000c000b */
[----:B01----:R-:W-:Y:S01]  /*29020*/  ENDCOLLECTIVE ;  /* 0x000000000000791b */ /* 0x003fe20003800000 */
.L_x_862:
[----:B------:R-:W-:Y:S05]  /*29030*/  BSYNC B1 ;  /* 0x0000000000017941 */ /* 0x000fea0003800000 */
.L_x_861:
[----:B------:R-:W-:Y:S05]  /*29040*/  BRA `(.L_x_863) ;  /* 0xffffff8800e87947 */ /* 0x000fea000383ffff */
.L_x_665:
[----:B------:R-:W-:Y:S01]  /*29050*/  BSSY B1, `(.L_x_864) ;  /* 0x0000006000017945 */ /* 0x000fe20003800000 */
[----:B------:R-:W-:-:S07]  /*29060*/  IMAD.MOV.U32 R15, RZ, RZ, -0x1 ;  /* 0xffffffffff0f7424 */ /* 0x000fce00078e00ff */
[----:B01----:R-:W-:Y:S05]  /*29070*/  WARPSYNC.COLLECTIVE R15, `(.L_x_865) ;  /* 0x000000000f0c7348 */ /* 0x003fea0003c00000 */
[----:B------:R-:W-:Y:S02]  /*29080*/  ELECT P6, UR62, PT ;  /* 0x00000000003e782f */ /* 0x000fe400038c0000 */
[----:B------:R-:W-:Y:S01]  /*29090*/  MOV R14, UR62 ;  /* 0x0000003e000e7c02 */ /* 0x000fe20008000f00 */
[----:B01----:R-:W-:Y:S10]  /*290a0*/  ENDCOLLECTIVE ;  /* 0x000000000000791b */ /* 0x003ff40003800000 */
.L_x_865:
[----:B------:R-:W-:Y:S05]  /*290b0*/  BSYNC B1 ;  /* 0x0000000000017941 */ /* 0x000fea0003800000 */
.L_x_864:
[----:B------:R-:W-:Y:S05]  /*290c0*/  BRA `(.L_x_664) ;  /* 0xffffff8800e07947 */ /* 0x000fea000383ffff */
.L_x_667:
[----:B-1----:R1:W2:Y:S02]  /*290d0*/  SYNCS.PHASECHK.TRANS64.TRYWAIT P0, [R18+URZ+0x34820], R3 ;  /* 0x03482003120075a7 */ /* 0x0022a4000800017f */
[----:B--2---:R-:W-:Y:S05]  /*290e0*/  @!P0 NANOSLEEP.SYNCS 0x989680 ;  /* 0x009896800000895d */ /* 0x004fea0003900000 */
[----:B------:R-:W2:Y:S02]  /*290f0*/  @!P0 SYNCS.PHASECHK.TRANS64 P0, [R18+URZ+0x34820], R3 ;  /* 0x03482003120085a7 */ /* 0x000ea4000800007f */
[----:B--2---:R-:W-:Y:S05]  /*29100*/  @!P0 BRA `(.L_x_667) ;  /* 0xfffffffc00f08947 */ /* 0x004fea000383ffff */
[----:B------:R-:W-:Y:S05]  /*29110*/  BRA `(.L_x_866) ;  /* 0xffffff8800f07947 */ /* 0x000fea000383ffff */
.L_x_671:
[----:B--2---:R2:W3:Y:S02]  /*29120*/  SYNCS.PHASECHK.TRANS64.TRYWAIT P0, [R5+URZ+0x348a0], R9 ;  /* 0x0348a009050075a7 */ /* 0x0044e4000800017f */
[----:B---3--:R-:W-:Y:S05]  /*29130*/  @!P0 NANOSLEEP.SYNCS 0x989680 ;  /* 0x009896800000895d */ /* 0x008fea0003900000 */
[----:B------:R-:W3:Y:S02]  /*29140*/  @!P0 SYNCS.PHASECHK.TRANS64 P0, [R5+URZ+0x348a0], R9 ;  /* 0x0348a009050085a7 */ /* 0x000ee4000800007f */
[----:B---3--:R-:W-:Y:S05]  /*29150*/  @!P0 BRA `(.L_x_671) ;  /* 0xfffffffc00f08947 */ /* 0x008fea000383ffff */
[----:B------:R-:W-:Y:S05]  /*29160*/  BRA `(.L_x_867) ;  /* 0xffffff8c00107947 */ /* 0x000fea000383ffff */
.L_x_677:
[----:B0-----:R0:W1:Y:S02]  /*29170*/  SYNCS.PHASECHK.TRANS64.TRYWAIT P0, [R5+URZ+0x348c0], R9 ;  /* 0x0348c009050075a7 */ /* 0x001064000800017f */
[----:B-1----:R-:W-:Y:S05]  /*29180*/  @!P0 NANOSLEEP.SYNCS 0x989680 ;  /* 0x009896800000895d */ /* 0x002fea0003900000 */
[----:B------:R-:W1:Y:S02]  /*29190*/  @!P0 SYNCS.PHASECHK.TRANS64 P0, [R5+URZ+0x348c0], R9 ;  /* 0x0348c009050085a7 */ /* 0x000e64000800007f */
[----:B-1----:R-:W-:Y:S05]  /*291a0*/  @!P0 BRA `(.L_x_677) ;  /* 0xfffffffc00f08947 */ /* 0x002fea000383ffff */
[----:B------:R-:W-:Y:S05]  /*291b0*/  BRA `(.L_x_868) ;  /* 0xffffff8c00d07947 */ /* 0x000fea000383ffff */
.L_x_685:
[----:B-1----:R1:W2:Y:S02]  /*291c0*/  SYNCS.PHASECHK.TRANS64.TRYWAIT P2, [R7+URZ+0x348a0], R6 ;  /* 0x0348a006070075a7 */ /* 0x0022a4000804017f */
[----:B--2---:R-:W-:Y:S05]  /*291d0*/  @!P2 NANOSLEEP.SYNCS 0x989680 ;  /* 0x009896800000a95d */ /* 0x004fea0003900000 */
[----:B------:R-:W2:Y:S02]  /*291e0*/  @!P2 SYNCS.PHASECHK.TRANS64 P2, [R7+URZ+0x348a0], R6 ;  /* 0x0348a0060700a5a7 */ /* 0x000ea4000804007f */
[----:B--2---:R-:W-:Y:S05]  /*291f0*/  @!P2 BRA `(.L_x_685) ;  /* 0xfffffffc00f0a947 */ /* 0x004fea000383ffff */
[----:B------:R-:W-:Y:S05]  /*29200*/  BRA `(.L_x_869) ;  /* 0xffffff9000e07947 */ /* 0x000fea000383ffff */
.L_x_691:
[----:B0-----:R0:W2:Y:S02]  /*29210*/  SYNCS.PHASECHK.TRANS64.TRYWAIT P2, [R7+URZ+0x348c0], R6 ;  /* 0x0348c006070075a7 */ /* 0x0010a4000804017f */
[----:B--2---:R-:W-:Y:S05]  /*29220*/  @!P2 NANOSLEEP.SYNCS 0x989680 ;  /* 0x009896800000a95d */ /* 0x004fea0003900000 */
[----:B------:R-:W2:Y:S02]  /*29230*/  @!P2 SYNCS.PHASECHK.TRANS64 P2, [R7+URZ+0x348c0], R6 ;  /* 0x0348c0060700a5a7 */ /* 0x000ea4000804007f */
[----:B--2---:R-:W-:Y:S05]  /*29240*/  @!P2 BRA `(.L_x_691) ;  /* 0xfffffffc00f0a947 */ /* 0x004fea000383ffff */
[----:B------:R-:W-:Y:S05]  /*29250*/  BRA `(.L_x_870) ;  /* 0xffffff94009c7947 */ /* 0x000fea000383ffff */
.L_x_707:
        /* <DEDUP_REMOVED lines=11> */
.L_x_872:
[----:B------:R-:W-:Y:S05]  /*29310*/  BSYNC B0 ;  /* 0x0000000000007941 */ /* 0x000fea0003800000 */
.L_x_871:
[----:B------:R-:W-:Y:S05]  /*29320*/  BRA `(.L_x_873) ;  /* 0xffffffa000a47947 */ /* 0x000fea000383ffff */
.L_x_709:
[----:B------:R-:W-:Y:S01]  /*29330*/  BSSY B0, `(.L_x_874) ;  /* 0x0000006000007945 */ /* 0x000fe20003800000 */
[----:B------:R-:W-:-:S07]  /*29340*/  IMAD.MOV.U32 R15, RZ, RZ, -0x1 ;  /* 0xffffffffff0f7424 */ /* 0x000fce00078e00ff */
[----:B01----:R-:W-:Y:S05]  /*29350*/  WARPSYNC.COLLECTIVE R15, `(.L_x_875) ;  /* 0x000000000f0c7348 */ /* 0x003fea0003c00000 */
[----:B------:R-:W-:Y:S02]  /*29360*/  ELECT P6, UR62, PT ;  /* 0x00000000003e782f */ /* 0x000fe400038c0000 */
[----:B------:R-:W-:Y:S01]  /*29370*/  MOV R14, UR62 ;  /* 0x0000003e000e7c02 */ /* 0x000fe20008000f00 */
[----:B01----:R-:W-:Y:S10]  /*29380*/  ENDCOLLECTIVE ;  /* 0x000000000000791b */ /* 0x003ff40003800000 */
.L_x_875:
[----:B------:R-:W-:Y:S05]  /*29390*/  BSYNC B0 ;  /* 0x0000000000007941 */ /* 0x000fea0003800000 */
.L_x_874:
[----:B------:R-:W-:Y:S05]  /*293a0*/  BRA `(.L_x_876) ;  /* 0xffffffa000b07947 */ /* 0x000fea000383ffff */
.L_x_711:
[----:B-1----:R1:W2:Y:S02]  /*293b0*/  SYNCS.PHASECHK.TRANS64.TRYWAIT P0, [R0+URZ+0x34840], R2 ;  /* 0x03484002000075a7 */ /* 0x0022a4000800017f */
[----:B--2---:R-:W-:Y:S05]  /*293c0*/  @!P0 NANOSLEEP.SYNCS 0x989680 ;  /* 0x009896800000895d */ /* 0x004fea0003900000 */
[----:B------:R-:W2:Y:S02]  /*293d0*/  @!P0 SYNCS.PHASECHK.TRANS64 P0, [R0+URZ+0x34840], R2 ;  /* 0x03484002000085a7 */ /* 0x000ea4000800007f */
[----:B--2---:R-:W-:Y:S05]  /*293e0*/  @!P0 BRA `(.L_x_711) ;  /* 0xfffffffc00f08947 */ /* 0x004fea000383ffff */
[----:B------:R-:W-:Y:S05]  /*293f0*/  BRA `(.L_x_877) ;  /* 0xffffffa400147947 */ /* 0x000fea000383ffff */
.L_x_715:
[----:B------:R-:W2:Y:S01]  /*29400*/  LDL.LU R11, [R1+0x54] ;  /* 0x00005400010b7983 */ /* 0x000ea20000300800 */
[----:B------:R-:W-:Y:S01]  /*29410*/  IMAD.MOV.U32 R13, RZ, RZ, R3 ;  /* 0x000000ffff0d7224 */ /* 0x000fe200078e0003 */
[----:B------:R-:W-:Y:S01]  /*29420*/  MOV R15, 0xffffffff ;  /* 0xffffffff000f7802 */ /* 0x000fe20000000f00 */
[----:B------:R-:W-:Y:S01]  /*29430*/  IMAD.MOV.U32 R12, RZ, RZ, RZ ;  /* 0x000000ffff0c7224 */ /* 0x000fe200078e00ff */
[----:B------:R-:W0:Y:S02]  /*29440*/  S2R R7, SR_TID.X ;  /* 0x0000000000077919 */ /* 0x000e240000002100 */
[----:B0-----:R-:W-:-:S04]  /*29450*/  LOP3.LUT R7, R7, 0x7f, RZ, 0xc0, !PT ;  /* 0x0000007f07077812 */ /* 0x001fc800078ec0ff */
        /* <DEDUP_REMOVED lines=9> */
.L_x_878:
[----:B------:R-:W-:Y:S02]  /*294f0*/  IMAD.MOV.U32 R13, RZ, RZ, R4 ;  /* 0x000000ffff0d7224 */ /* 0x000fe400078e0004 */
[----:B------:R-:W-:-:S07]  /*29500*/  IMAD.MOV.U32 R6, RZ, RZ, R14 ;  /* 0x000000ffff067224 */ /* 0x000fce00078e000e */
[----:B------:R-:W-:Y:S05]  /*29510*/  WARPSYNC.COLLECTIVE R15, `(.L_x_879) ;  /* 0x000000000f087348 */ /* 0x000fea0003c00000 */
[----:B------:R0:W1:Y:S02]  /*29520*/  SHFL.IDX P6, R14, R13, R12, R11 ;  /* 0x0000000c0d0e7389 */ /* 0x00006400000c000b */
[----:B01----:R-:W-:Y:S01]  /*29530*/  ENDCOLLECTIVE ;  /* 0x000000000000791b */ /* 0x003fe20003800000 */
.L_x_879:
[----:B------:R-:W-:Y:S01]  /*29540*/  ULDC.64 UR4, c[0x0][0x208] ;  /* 0x0000820000047ab9 */ /* 0x000fe20000000a00 */
[----:B------:R-:W-:Y:S02]  /*29550*/  IMAD.MOV.U32 R13, RZ, RZ, R3 ;  /* 0x000000ffff0d7224 */ /* 0x000fe400078e0003 */
[----:B------:R-:W-:Y:S02]  /*29560*/  IMAD.MOV.U32 R12, RZ, RZ, 0x1 ;  /* 0x00000001ff0c7424 */ /* 0x000fe400078e00ff */
[----:B------:R-:W-:-:S05]  /*29570*/  IMAD.MOV.U32 R7, RZ, RZ, R14 ;  /* 0x000000ffff077224 */ /* 0x000fca00078e000e */
[----:B------:R-:W-:-:S04]  /*29580*/  @!P2 LEA R7, P3, R10, R7, 0x1 ;  /* 0x000000070a07a211 */ /* 0x000fc800078608ff */
[----:B------:R-:W-:-:S04]  /*29590*/  @!P2 IADD3.X R6, RZ, R6, RZ, P3, !PT ;  /* 0x00000006ff06a210 */ /* 0x000fc80001ffe4ff */
        /* <DEDUP_REMOVED lines=12> */
.L_x_880:
[----:B------:R-:W-:Y:S01]  /*29660*/  MOV R13, R4 ;  /* 0x00000004000d7202 */ /* 0x000fe20000000f00 */
[----:B------:R-:W-:-:S07]  /*29670*/  IMAD.MOV.U32 R8, RZ, RZ, R14 ;  /* 0x000000ffff087224 */ /* 0x000fce00078e000e */
[----:B------:R-:W-:Y:S05]  /*29680*/  WARPSYNC.COLLECTIVE R15, `(.L_x_881) ;  /* 0x000000000f087348 */ /* 0x000fea0003c00000 */
[----:B------:R0:W1:Y:S02]  /*29690*/  SHFL.IDX P6, R14, R13, R12, R11 ;  /* 0x0000000c0d0e7389 */ /* 0x00006400000c000b */
[----:B01----:R-:W-:Y:S01]  /*296a0*/  ENDCOLLECTIVE ;  /* 0x000000000000791b */ /* 0x003fe20003800000 */
.L_x_881:
[----:B------:R-:W-:Y:S01]  /*296b0*/  ULDC.64 UR4, c[0x0][0x208] ;  /* 0x0000820000047ab9 */ /* 0x000fe20000000a00 */
[----:B------:R-:W-:Y:S01]  /*296c0*/  IMAD.MOV.U32 R13, RZ, RZ, R3 ;  /* 0x000000ffff0d7224 */ /* 0x000fe200078e0003 */
[----:B------:R-:W-:Y:S01]  /*296d0*/  MOV R12, 0x2 ;  /* 0x00000002000c7802 */ /* 0x000fe20000000f00 */
        /* <DEDUP_REMOVED lines=16> */
.L_x_882:
[----:B------:R-:W-:Y:S02]  /*297e0*/  IMAD.MOV.U32 R13, RZ, RZ, R4 ;  /* 0x000000ffff0d7224 */ /* 0x000fe400078e0004 */
[----:B------:R-:W-:-:S07]  /*297f0*/  IMAD.MOV.U32 R6, RZ, RZ, R14 ;  /* 0x000000ffff067224 */ /* 0x000fce00078e000e */
[----:B------:R-:W-:Y:S05]  /*29800*/  WARPSYNC.COLLECTIVE R15, `(.L_x_883) ;  /* 0x000000000f087348 */ /* 0x000fea0003c00000 */
[----:B------:R0:W1:Y:S02]  /*29810*/  SHFL.IDX P6, R14, R13, R12, R11 ;  /* 0x0000000c0d0e7389 */ /* 0x00006400000c000b */
[----:B01----:R-:W-:Y:S01]  /*29820*/  ENDCOLLECTIVE ;  /* 0x000000000000791b */ /* 0x003fe20003800000 */
.L_x_883:
[----:B------:R-:W-:Y:S01]  /*29830*/  ULDC.64 UR4, c[0x0][0x208] ;  /* 0x0000820000047ab9 */ /* 0x000fe20000000a00 */
[----:B------:R-:W-:Y:S02]  /*29840*/  IMAD.MOV.U32 R13, RZ, RZ, R3 ;  /* 0x000000ffff0d7224 */ /* 0x000fe400078e0003 */
[----:B------:R-:W-:Y:S02]  /*29850*/  IMAD.MOV.U32 R12, RZ, RZ, 0x3 ;  /* 0x00000003ff0c7424 */ /* 0x000fe400078e00ff */
[----:B------:R-:W-:-:S05]  /*29860*/  IMAD.MOV.U32 R5, RZ, RZ, R14 ;  /* 0x000000ffff057224 */ /* 0x000fca00078e000e */
[----:B------:R-:W-:-:S05]  /*29870*/  @!P2 LEA R5, P3, R10, R5, 0x1 ;  /* 0x000000050a05a211 */ /* 0x000fca00078608ff */
[----:B------:R-:W-:-:S05]  /*29880*/  @!P2 IMAD.X R6, RZ, RZ, R6, P3 ;  /* 0x000000ffff06a224 */ /* 0x000fca00018e0606 */
[----:B------:R-:W-:Y:S01]  /*29890*/  @!P2 MOV R7, R6 ;  /* 0x000000060007a202 */ /* 0x000fe20000000f00 */
        /* <DEDUP_REMOVED lines=11> */
.L_x_884:
[----:B------:R-:W-:Y:S01]  /*29950*/  IMAD.MOV.U32 R13, RZ, RZ, R4 ;  /* 0x000000ffff0d7224 */ /* 0x000fe200078e0004 */
[----:B------:R-:W-:-:S07]  /*29960*/  MOV R6, R14 ;  /* 0x0000000e00067202 */ /* 0x000fce0000000f00 */
[----:B------:R-:W-:Y:S05]  /*29970*/  WARPSYNC.COLLECTIVE R15, `(.L_x_885) ;  /* 0x000000000f087348 */ /* 0x000fea0003c00000 */
[----:B------:R0:W1:Y:S02]  /*29980*/  SHFL.IDX P6, R14, R13, R12, R11 ;  /* 0x0000000c0d0e7389 */ /* 0x00006400000c000b */
[----:B01----:R-:W-:Y:S01]  /*29990*/  ENDCOLLECTIVE ;  /* 0x000000000000791b */ /* 0x003fe20003800000 */
.L_x_885:
[----:B------:R-:W-:Y:S01]  /*299a0*/  ULDC.64 UR4, c[0x0][0x208] ;  /* 0x0000820000047ab9 */ /* 0x000fe20000000a00 */
[----:B------:R-:W-:Y:S02]  /*299b0*/  IMAD.MOV.U32 R13, RZ, RZ, R3 ;  /* 0x000000ffff0d7224 */ /* 0x000fe400078e0003 */
[----:B------:R-:W-:Y:S02]  /*299c0*/  IMAD.MOV.U32 R12, RZ, RZ, 0x4 ;  /* 0x00000004ff0c7424 */ /* 0x000fe400078e00ff */
[----:B------:R-:W-:-:S05]  /*299d0*/  IMAD.MOV.U32 R5, RZ, RZ, R14 ;  /* 0x000000ffff057224 */ /* 0x000fca00078e000e */
[----:B------:R-:W-:-:S05]  /*299e0*/  @!P2 LEA R5, P3, R10, R5, 0x1 ;  /* 0x000000050a05a211 */ /* 0x000fca00078608ff */
[----:B------:R-:W-:-:S04]  /*299f0*/  @!P2 IMAD.X R6, RZ, RZ, R6, P3 ;  /* 0x000000ffff06a224 */ /* 0x000fc800018e0606 */
[----:B------:R-:W-:Y:S01]  /*29a00*/  @!P2 IMAD.MOV.U32 R7, RZ, RZ, R6 ;  /* 0x000000ffff07a224 */ /* 0x000fe200078e0006 */
[----:B------:R-:W-:Y:S01]  /*29a10*/  @!P2 MOV R6, R5 ;  /* 0x000000050006a202 */ /* 0x000fe20000000f00 */
[----:B------:R-:W-:-:S04]  /*29a20*/  VIADD R5, R0, 0x40 ;  /* 0x0000004000057836 */ /* 0x000fc80000000000 */
        /* <DEDUP_REMOVED lines=9> */
.L_x_886:
[----:B------:R-:W-:Y:S01]  /*29ac0*/  MOV R13, R4 ;  /* 0x00000004000d7202 */ /* 0x000fe20000000f00 */
[----:B------:R-:W-:-:S07]  /*29ad0*/  IMAD.MOV.U32 R6, RZ, RZ, R14 ;  /* 0x000000ffff067224 */ /* 0x000fce00078e000e */
[----:B------:R-:W-:Y:S05]  /*29ae0*/  WARPSYNC.COLLECTIVE R15, `(.L_x_887) ;  /* 0x000000000f087348 */ /* 0x000fea0003c00000 */
[----:B------:R0:W1:Y:S02]  /*29af0*/  SHFL.IDX P6, R14, R13, R12, R11 ;  /* 0x0000000c0d0e7389 */ /* 0x00006400000c000b */
[----:B01----:R-:W-:Y:S01]  /*29b00*/  ENDCOLLECTIVE ;  /* 0x000000000000791b */ /* 0x003fe20003800000 */
.L_x_887:
[----:B------:R-:W-:Y:S01]  /*29b10*/  ULDC.64 UR4, c[0x0][0x208] ;  /* 0x0000820000047ab9 */ /* 0x000fe20000000a00 */
[----:B------:R-:W-:Y:S02]  /*29b20*/  IMAD.MOV.U32 R13, RZ, RZ, R3 ;  /* 0x000000ffff0d7224 */ /* 0x000fe400078e0003 */
[----:B------:R-:W-:Y:S02]  /*29b30*/  IMAD.MOV.U32 R12, RZ, RZ, 0x5 ;  /* 0x00000005ff0c7424 */ /* 0x000fe400078e00ff */
[----:B------:R-:W-:-:S05]  /*29b40*/  IMAD.MOV.U32 R5, RZ, RZ, R14 ;  /* 0x000000ffff057224 */ /* 0x000fca00078e000e */
[----:B------:R-:W-:-:S05]  /*29b50*/  @!P2 LEA R5, P3, R10, R5, 0x1 ;  /* 0x000000050a05a211 */ /* 0x000fca00078608ff */
[----:B------:R-:W-:-:S04]  /*29b60*/  @!P2 IMAD.X R6, RZ, RZ, R6, P3 ;  /* 0x000000ffff06a224 */ /* 0x000fc800018e0606 */
[----:B------:R-:W-:Y:S02]  /*29b70*/  @!P2 IMAD.MOV.U32 R7, RZ, RZ, R6 ;  /* 0x000000ffff07a224 */ /* 0x000fe400078e0006 */
[----:B------:R-:W-:Y:S01]  /*29b80*/  @!P2 IMAD.MOV.U32 R6, RZ, RZ, R5 ;  /* 0x000000ffff06a224 */ /* 0x000fe200078e0005 */
[----:B------:R-:W-:-:S04]  /*29b90*/  IADD3 R5, R0, 0x50, RZ ;  /* 0x0000005000057810 */ /* 0x000fc80007ffe0ff */
        /* <DEDUP_REMOVED lines=9> */
.L_x_888:
[----:B------:R-:W-:Y:S02]  /*29c30*/  IMAD.MOV.U32 R13, RZ, RZ, R4 ;  /* 0x000000ffff0d7224 */ /* 0x000fe400078e0004 */
[----:B------:R-:W-:-:S07]  /*29c40*/  IMAD.MOV.U32 R6, RZ, RZ, R14 ;  /* 0x000000ffff067224 */ /* 0x000fce00078e000e */
[----:B------:R-:W-:Y:S05]  /*29c50*/  WARPSYNC.COLLECTIVE R15, `(.L_x_889) ;  /* 0x000000000f087348 */ /* 0x000fea0003c00000 */
[----:B------:R0:W1:Y:S02]  /*29c60*/  SHFL.IDX P6, R14, R13, R12, R11 ;  /* 0x0000000c0d0e7389 */ /* 0x00006400000c000b */
[----:B01----:R-:W-:Y:S01]  /*29c70*/  ENDCOLLECTIVE ;  /* 0x000000000000791b */ /* 0x003fe20003800000 */
.L_x_889:
[----:B------:R-:W-:Y:S01]  /*29c80*/  ULDC.64 UR4, c[0x0][0x208] ;  /* 0x0000820000047ab9 */ /* 0x000fe20000000a00 */
[----:B------:R-:W-:Y:S01]  /*29c90*/  IMAD.MOV.U32 R13, RZ, RZ, R3 ;  /* 0x000000ffff0d7224 */ /* 0x000fe200078e0003 */
[----:B------:R-:W-:Y:S02]  /*29ca0*/  MOV R12, 0x6 ;  /* 0x00000006000c7802 */ /* 0x000fe40000000f00 */
[----:B------:R-:W-:-:S04]  /*29cb0*/  MOV R5, R14 ;  /* 0x0000000e00057202 */ /* 0x000fc80000000f00 */
        /* <DEDUP_REMOVED lines=12> */
.L_x_890:
[----:B------:R-:W-:-:S05]  /*29d80*/  VIADD R7, R0, 0x60 ;  /* 0x0000006000077836 */ /* 0x000fca0000000000 */
[----:B------:R-:W-:Y:S01]  /*29d90*/  ISETP.GE.AND P2, PT, R7, R2, PT ;  /* 0x000000020700720c */ /* 0x000fe20003f46270 */
[----:B------:R-:W-:Y:S02]  /*29da0*/  IMAD.MOV.U32 R13, RZ, RZ, R4 ;  /* 0x000000ffff0d7224 */ /* 0x000fe400078e0004 */
[----:B------:R-:W-:-:S10]  /*29db0*/  IMAD.MOV.U32 R6, RZ, RZ, R14 ;  /* 0x000000ffff067224 */ /* 0x000fd400078e000e */
[----:B------:R-:W-:Y:S05]  /*29dc0*/  WARPSYNC.COLLECTIVE R15, `(.L_x_891) ;  /* 0x000000000f087348 */ /* 0x000fea0003c00000 */
[----:B------:R0:W1:Y:S02]  /*29dd0*/  SHFL.IDX P6, R14, R13, R12, R11 ;  /* 0x0000000c0d0e7389 */ /* 0x00006400000c000b */
[----:B01----:R-:W-:Y:S01]  /*29de0*/  ENDCOLLECTIVE ;  /* 0x000000000000791b */ /* 0x003fe20003800000 */
.L_x_891:
[----:B------:R-:W-:Y:S01]  /*29df0*/  ULDC.64 UR4, c[0x0][0x208] ;  /* 0x0000820000047ab9 */ /* 0x000fe20000000a00 */
[----:B------:R-:W-:Y:S02]  /*29e00*/  IMAD.MOV.U32 R13, RZ, RZ, R3 ;  /* 0x000000ffff0d7224 */ /* 0x000fe400078e0003 */
[----:B------:R-:W-:Y:S02]  /*29e10*/  IMAD.MOV.U32 R12, RZ, RZ, 0x7 ;  /* 0x00000007ff0c7424 */ /* 0x000fe400078e00ff */
[----:B------:R-:W-:-:S05]  /*29e20*/  IMAD.MOV.U32 R5, RZ, RZ, R14 ;  /* 0x000000ffff057224 */ /* 0x000fca00078e000e */
[----:B------:R-:W-:-:S04]  /*29e30*/  @!P2 LEA R5, P3, R10, R5, 0x1 ;  /* 0x000000050a05a211 */ /* 0x000fc800078608ff */
[----:B------:R-:W-:-:S05]  /*29e40*/  @!P2 IADD3.X R6, RZ, R6, RZ, P3, !PT ;  /* 0x00000006ff06a210 */ /* 0x000fca0001ffe4ff */
        /* <DEDUP_REMOVED lines=10> */
.L_x_892:
[----:B------:R-:W-:Y:S01]  /*29ef0*/  IMAD.MOV.U32 R13, RZ, RZ, R4 ;  /* 0x000000ffff0d7224 */ /* 0x000fe200078e0004 */
[----:B------:R-:W-:-:S07]  /*29f00*/  MOV R5, R14 ;  /* 0x0000000e00057202 */ /* 0x000fce0000000f00 */
[----:B------:R-:W-:Y:S05]  /*29f10*/  WARPSYNC.COLLECTIVE R15, `(.L_x_893) ;  /* 0x000000000f087348 */ /* 0x000fea0003c00000 */
[----:B------:R0:W1:Y:S02]  /*29f20*/  SHFL.IDX P6, R14, R13, R12, R11 ;  /* 0x0000000c0d0e7389 */ /* 0x00006400000c000b */
[----:B01----:R-:W-:Y:S01]  /*29f30*/  ENDCOLLECTIVE ;  /* 0x000000000000791b */ /* 0x003fe20003800000 */
.L_x_893:
[----:B------:R-:W-:Y:S01]  /*29f40*/  IMAD.MOV.U32 R3, RZ, RZ, R14 ;  /* 0x000000ffff037224 */ /* 0x000fe200078e000e */
[----:B------:R-:W-:Y:S06]  /*29f50*/  BRA `(.L_x_894) ;  /* 0xffffffa400ac7947 */ /* 0x000fec000383ffff */
.L_x_720:
[----:B---3--:R3:W4:Y:S02]  /*29f60*/  SYNCS.PHASECHK.TRANS64.TRYWAIT P0, [R18+URZ+0x34820], R0 ;  /* 0x03482000120075a7 */ /* 0x008724000800017f */
[----:B----4-:R-:W-:Y:S05]  /*29f70*/  @!P0 NANOSLEEP.SYNCS 0x989680 ;  /* 0x009896800000895d */ /* 0x010fea0003900000 */
[----:B------:R-:W4:Y:S02]  /*29f80*/  @!P0 SYNCS.PHASECHK.TRANS64 P0, [R18+URZ+0x34820], R0 ;  /* 0x03482000120085a7 */ /* 0x000f24000800007f */
[----:B----4-:R-:W-:Y:S05]  /*29f90*/  @!P0 BRA `(.L_x_720) ;  /* 0xfffffffc00f08947 */ /* 0x010fea000383ffff */
[----:B------:R-:W-:Y:S05]  /*29fa0*/  BRA `(.L_x_895) ;  /* 0xffffffa800207947 */ /* 0x000fea000383ffff */
.L_x_729:
[----:B-1----:R1:W2:Y:S02]  /*29fb0*/  SYNCS.PHASECHK.TRANS64.TRYWAIT P0, [R3+URZ+0x34840], R2 ;  /* 0x03484002030075a7 */ /* 0x0022a4000800017f */
[----:B--2---:R-:W-:Y:S05]  /*29fc0*/  @!P0 NANOSLEEP.SYNCS 0x989680 ;  /* 0x009896800000895d */ /* 0x004fea0003900000 */
[----:B------:R-:W2:Y:S02]  /*29fd0*/  @!P0 SYNCS.PHASECHK.TRANS64 P0, [R3+URZ+0x34840], R2 ;  /* 0x03484002030085a7 */ /* 0x000ea4000800007f */
[----:B--2---:R-:W-:Y:S05]  /*29fe0*/  @!P0 BRA `(.L_x_729) ;  /* 0xfffffffc00f08947 */ /* 0x004fea000383ffff */
[----:B------:R-:W-:Y:S05]  /*29ff0*/  BRA `(.L_x_896) ;  /* 0xffffffac00007947 */ /* 0x000fea000383ffff */
.L_x_735:
[----:B0-----:R0:W1:Y:S02]  /*2a000*/  SYNCS.PHASECHK.TRANS64.TRYWAIT P0, [R3+URZ+0x60], R2 ;  /* 0x00006002030075a7 */ /* 0x001064000800017f */
[----:B-1----:R-:W-:Y:S05]  /*2a010*/  @!P0 NANOSLEEP.SYNCS 0x989680 ;  /* 0x009896800000895d */ /* 0x002fea0003900000 */
[----:B------:R-:W1:Y:S02]  /*2a020*/  @!P0 SYNCS.PHASECHK.TRANS64 P0, [R3+URZ+0x60], R2 ;  /* 0x00006002030085a7 */ /* 0x000e64000800007f */
[----:B-1----:R-:W-:Y:S05]  /*2a030*/  @!P0 BRA `(.L_x_735) ;  /* 0xfffffffc00f08947 */ /* 0x002fea000383ffff */
[----:B------:R-:W-:Y:S05]  /*2a040*/  BRA `(.L_x_897) ;  /* 0xffffffac00d47947 */ /* 0x000fea000383ffff */
.L_x_744:
[----:B-1----:R1:W2:Y:S02]  /*2a050*/  SYNCS.PHASECHK.TRANS64.TRYWAIT P0, [R3+URZ+0x34840], R2 ;  /* 0x03484002030075a7 */ /* 0x0022a4000800017f */
[----:B--2---:R-:W-:Y:S05]  /*2a060*/  @!P0 NANOSLEEP.SYNCS 0x989680 ;  /* 0x009896800000895d */ /* 0x004fea0003900000 */
[----:B------:R-:W2:Y:S02]  /*2a070*/  @!P0 SYNCS.PHASECHK.TRANS64 P0, [R3+URZ+0x34840], R2 ;  /* 0x03484002030085a7 */ /* 0x000ea4000800007f */
[----:B--2---:R-:W-:Y:S05]  /*2a080*/  @!P0 BRA `(.L_x_744) ;  /* 0xfffffffc00f08947 */ /* 0x004fea000383ffff */
[----:B------:R-:W-:Y:S05]  /*2a090*/  BRA `(.L_x_898) ;  /* 0xffffffb400687947 */ /* 0x000fea000383ffff */
.L_x_750:
[----:B0-----:R0:W1:Y:S02]  /*2a0a0*/  SYNCS.PHASECHK.TRANS64.TRYWAIT P0, [R2+URZ+0x60], R3 ;  /* 0x00006003020075a7 */ /* 0x001064000800017f */
[----:B-1----:R-:W-:Y:S05]  /*2a0b0*/  @!P0 NANOSLEEP.SYNCS 0x989680 ;  /* 0x009896800000895d */ /* 0x002fea0003900000 */
[----:B------:R-:W1:Y:S02]  /*2a0c0*/  @!P0 SYNCS.PHASECHK.TRANS64 P0, [R2+URZ+0x60], R3 ;  /* 0x00006003020085a7 */ /* 0x000e64000800007f */
[----:B-1----:R-:W-:Y:S05]  /*2a0d0*/  @!P0 BRA `(.L_x_750) ;  /* 0xfffffffc00f08947 */ /* 0x002fea000383ffff */
[----:B------:R-:W-:Y:S05]  /*2a0e0*/  BRA `(.L_x_899) ;  /* 0xffffffb8003c7947 */ /* 0x000fea000383ffff */
.L_x_759:
[----:B--2---:R2:W3:Y:S02]  /*2a0f0*/  SYNCS.PHASECHK.TRANS64.TRYWAIT P0, [R2+URZ+0x34840], R3 ;  /* 0x03484003020075a7 */ /* 0x0044e4000800017f */
[----:B---3--:R-:W-:Y:S05]  /*2a100*/  @!P0 NANOSLEEP.SYNCS 0x989680 ;  /* 0x009896800000895d */ /* 0x008fea0003900000 */
[----:B------:R-:W3:Y:S02]  /*2a110*/  @!P0 SYNCS.PHASECHK.TRANS64 P0, [R2+URZ+0x34840], R3 ;  /* 0x03484003020085a7 */ /* 0x000ee4000800007f */
[----:B---3--:R-:W-:Y:S05]  /*2a120*/  @!P0 BRA `(.L_x_759) ;  /* 0xfffffffc00f08947 */ /* 0x008fea000383ffff */
[----:B------:R-:W-:Y:S05]  /*2a130*/  BRA `(.L_x_900) ;  /* 0xffffffbc00a07947 */ /* 0x000fea000383ffff */
.L_x_765:
[----:B0-----:R0:W1:Y:S02]  /*2a140*/  SYNCS.PHASECHK.TRANS64.TRYWAIT P0, [R2+URZ+0x60], R5 ;  /* 0x00006005020075a7 */ /* 0x001064000800017f */
[----:B-1----:R-:W-:Y:S05]  /*2a150*/  @!P0 NANOSLEEP.SYNCS 0x989680 ;  /* 0x009896800000895d */ /* 0x002fea0003900000 */
[----:B------:R-:W1:Y:S02]  /*2a160*/  @!P0 SYNCS.PHASECHK.TRANS64 P0, [R2+URZ+0x60], R5 ;  /* 0x00006005020085a7 */ /* 0x000e64000800007f */
[----:B-1----:R-:W-:Y:S05]  /*2a170*/  @!P0 BRA `(.L_x_765) ;  /* 0xfffffffc00f08947 */ /* 0x002fea000383ffff */
[----:B------:R-:W-:Y:S05]  /*2a180*/  BRA `(.L_x_901) ;  /* 0xffffffc000747947 */ /* 0x000fea000383ffff */
.L_x_776:
[----:B--2---:R2:W3:Y:S02]  /*2a190*/  SYNCS.PHASECHK.TRANS64.TRYWAIT P0, [R0+URZ+0x34860], R2 ;  /* 0x03486002000075a7 */ /* 0x0044e4000800017f */
[----:B---3--:R-:W-:Y:S05]  /*2a1a0*/  @!P0 NANOSLEEP.SYNCS 0x989680 ;  /* 0x009896800000895d */ /* 0x008fea0003900000 */
[----:B------:R-:W3:Y:S02]  /*2a1b0*/  @!P0 SYNCS.PHASECHK.TRANS64 P0, [R0+URZ+0x34860], R2 ;  /* 0x03486002000085a7 */ /* 0x000ee4000800007f */
[----:B---3--:R-:W-:Y:S05]  /*2a1c0*/  @!P0 BRA `(.L_x_776) ;  /* 0xfffffffc00f08947 */ /* 0x008fea000383ffff */
[----:B------:R-:W-:Y:S05]  /*2a1d0*/  BRA `(.L_x_902) ;  /* 0xffffffc400c47947 */ /* 0x000fea000383ffff */
.L_x_783:
[----:B------:R-:W3:Y:S01]  /*2a1e0*/  LDL R0, [R1+0x10] ;  /* 0x0000100001007983 */ /* 0x000ee20000100800 */
[----:B------:R-:W-:Y:S01]  /*2a1f0*/  BSSY B0, `(.L_x_903) ;  /* 0x0000008000007945 */ /* 0x000fe20003800000 */
[----:B------:R-:W-:Y:S01]  /*2a200*/  IMAD.MOV.U32 R12, RZ, RZ, RZ ;  /* 0x000000ffff0c7224 */ /* 0x000fe200078e00ff */
[----:B0-----:R-:W-:Y:S01]  /*2a210*/  MOV R11, 0x1f ;  /* 0x0000001f000b7802 */ /* 0x001fe20000000f00 */
[----:B------:R-:W-:Y:S02]  /*2a220*/  IMAD.MOV.U32 R15, RZ, RZ, -0x1 ;  /* 0xffffffffff0f7424 */ /* 0x000fe400078e00ff */
[----:B---3--:R-:W-:-:S07]  /*2a230*/  IMAD.MOV.U32 R13, RZ, RZ, R0 ;  /* 0x000000ffff0d7224 */ /* 0x008fce00078e0000 */
[----:B-12---:R-:W-:Y:S05]  /*2a240*/  WARPSYNC.COLLECTIVE R15, `(.L_x_904) ;  /* 0x000000000f087348 */ /* 0x006fea0003c00000 */
[----:B------:R0:W3:Y:S02]  /*2a250*/  SHFL.IDX P6, R14, R13, R12, R11 ;  /* 0x0000000c0d0e7389 */ /* 0x0000e400000c000b */
[----:B0123--:R-:W-:Y:S01]  /*2a260*/  ENDCOLLECTIVE ;  /* 0x000000000000791b */ /* 0x00ffe20003800000 */
.L_x_904:
[----:B------:R-:W-:Y:S05]  /*2a270*/  BSYNC B0 ;  /* 0x0000000000007941 */ /* 0x000fea0003800000 */
.L_x_903:
[----:B------:R0:W5:Y:S01]  /*2a280*/  LDL R2, [R1+0x1c] ;  /* 0x00001c0001027983 */ /* 0x0001620000100800 */
[----:B------:R-:W-:Y:S01]  /*2a290*/  IMAD.MOV.U32 R13, RZ, RZ, R0 ;  /* 0x000000ffff0d7224 */ /* 0x000fe200078e0000 */
[----:B------:R-:W-:Y:S01]  /*2a2a0*/  MOV R11, 0x1f ;  /* 0x0000001f000b7802 */ /* 0x000fe20000000f00 */
[----:B------:R-:W-:Y:S02]  /*2a2b0*/  IMAD.MOV.U32 R12, RZ, RZ, 0x1 ;  /* 0x00000001ff0c7424 */ /* 0x000fe400078e00ff */
[----:B------:R-:W-:Y:S02]  /*2a2c0*/  IMAD.MOV.U32 R15, RZ, RZ, -0x1 ;  /* 0xffffffffff0f7424 */ /* 0x000fe400078e00ff */
[----:B------:R-:W-:-:S07]  /*2a2d0*/  IMAD.MOV.U32 R5, RZ, RZ, R14 ;  /* 0x000000ffff057224 */ /* 0x000fce00078e000e */
[----:B0----5:R-:W-:Y:S05]  /*2a2e0*/  WARPSYNC.COLLECTIVE R15, `(.L_x_905) ;  /* 0x000000000f087348 */ /* 0x021fea0003c00000 */
[----:B------:R1:W2:Y:S02]  /*2a2f0*/  SHFL.IDX P6, R14, R13, R12, R11 ;  /* 0x0000000c0d0e7389 */ /* 0x0002a400000c000b */
[----:B012--5:R-:W-:Y:S01]  /*2a300*/  ENDCOLLECTIVE ;  /* 0x000000000000791b */ /* 0x027fe20003800000 */
.L_x_905:
        /* <DEDUP_REMOVED lines=13> */
[C---:B------:R-:W-:Y:S01]  /*2a3e0*/  ISETP.GE.U32.AND P2, PT, R16.reuse, 0x2, PT ;  /* 0x000000021000780c */ /* 0x040fe20003f46070 */
[----:B------:R-:W-:Y:S01]  /*2a3f0*/  IMAD.MOV.U32 R6, RZ, RZ, RZ ;  /* 0x000000ffff067224 */ /* 0x000fe200078e00ff */
[C---:B------:R-:W-:Y:S02]  /*2a400*/  ISETP.GE.U32.AND P3, PT, R16.reuse, 0x4, PT ;  /* 0x000000041000780c */ /* 0x040fe40003f66070 */
[C---:B------:R-:W-:Y:S02]  /*2a410*/  ISETP.GE.U32.AND P4, PT, R16.reuse, 0x8, PT ;  /* 0x000000081000780c */ /* 0x040fe40003f86070 */
[----:B------:R-:W-:Y:S02]  /*2a420*/  ISETP.GE.U32.AND P5, PT, R16, 0x10, PT ;  /* 0x000000101000780c */ /* 0x000fe40003fa6070 */
[----:B--2---:R-:W-:Y:S01]  /*2a430*/  @!P1 MOV R4, R8 ;  /* 0x0000000800049202 */ /* 0x004fe20000000f00 */
[----:B------:R-:W-:-:S02]  /*2a440*/  IMAD.MOV.U32 R8, RZ, RZ, RZ ;  /* 0x000000ffff087224 */ /* 0x000fc400078e00ff */
[----:B---3--:R-:W-:Y:S01]  /*2a450*/  @!P1 IMAD.MOV.U32 R6, RZ, RZ, R2 ;  /* 0x000000ffff069224 */ /* 0x008fe200078e0002 */
[----:B------:R-:W-:-:S03]  /*2a460*/  ISETP.NE.AND P1, PT, R16, RZ, PT ;  /* 0x000000ff1000720c */ /* 0x000fc60003f25270 */
[----:B------:R-:W-:-:S04]  /*2a470*/  IMAD R2, R6, R4, RZ ;  /* 0x0000000406027224 */ /* 0x000fc800078e02ff */
[----:B------:R-:W-:-:S07]  /*2a480*/  IMAD.MOV.U32 R13, RZ, RZ, R2 ;  /* 0x000000ffff0d7224 */ /* 0x000fce00078e0002 */
[----:B------:R-:W-:Y:S05]  /*2a490*/  WARPSYNC.COLLECTIVE R15, `(.L_x_906) ;  /* 0x000000000f087348 */ /* 0x000fea0003c00000 */
[----:B------:R0:W1:Y:S02]  /*2a4a0*/  SHFL.UP P6, R14, R13, R12, R11 ;  /* 0x0400000c0d0e7389 */ /* 0x00006400000c000b */
[----:B01----:R-:W-:Y:S01]  /*2a4b0*/  ENDCOLLECTIVE ;  /* 0x000000000000791b */ /* 0x003fe20003800000 */
.L_x_906:
[----:B------:R-:W-:Y:S01]  /*2a4c0*/  IMAD.MOV.U32 R12, RZ, RZ, 0x2 ;  /* 0x00000002ff0c7424 */ /* 0x000fe200078e00ff */
[----:B------:R-:W-:-:S04]  /*2a4d0*/  MOV R3, R14 ;  /* 0x0000000e00037202 */ /* 0x000fc80000000f00 */
[----:B------:R-:W-:-:S05]  /*2a4e0*/  SEL R3, R3, RZ, P1 ;  /* 0x000000ff03037207 */ /* 0x000fca0000800000 */
[----:B------:R-:W-:-:S04]  /*2a4f0*/  IMAD.IADD R2, R2, 0x1, R3 ;  /* 0x0000000102027824 */ /* 0x000fc800078e0203 */
[----:B------:R-:W-:-:S07]  /*2a500*/  IMAD.MOV.U32 R13, RZ, RZ, R2 ;  /* 0x000000ffff0d7224 */ /* 0x000fce00078e0002 */
[----:B------:R-:W-:Y:S05]  /*2a510*/  WARPSYNC.COLLECTIVE R15, `(.L_x_907) ;  /* 0x000000000f087348 */ /* 0x000fea0003c00000 */
[----:B------:R0:W1:Y:S02]  /*2a520*/  SHFL.UP P6, R14, R13, R12, R11 ;  /* 0x0400000c0d0e7389 */ /* 0x00006400000c000b */
[----:B01----:R-:W-:Y:S01]  /*2a530*/  ENDCOLLECTIVE ;  /* 0x000000000000791b */ /* 0x003fe20003800000 */
.L_x_907:
[----:B------:R-:W-:Y:S02]  /*2a540*/  IMAD.MOV.U32 R12, RZ, RZ, 0x4 ;  /* 0x00000004ff0c7424 */ /* 0x000fe400078e00ff */
[----:B------:R-:W-:-:S05]  /*2a550*/  IMAD.MOV.U32 R3, RZ, RZ, R14 ;  /* 0x000000ffff037224 */ /* 0x000fca00078e000e */
[----:B------:R-:W-:-:S04]  /*2a560*/  SEL R3, R3, RZ, P2 ;  /* 0x000000ff03037207 */ /* 0x000fc80001000000 */
[----:B------:R-:W-:-:S05]  /*2a570*/  IADD3 R2, R2, R3, RZ ;  /* 0x0000000302027210 */ /* 0x000fca0007ffe0ff */
[----:B------:R-:W-:-:S07]  /*2a580*/  IMAD.MOV.U32 R13, RZ, RZ, R2 ;  /* 0x000000ffff0d7224 */ /* 0x000fce00078e0002 */
[----:B------:R-:W-:Y:S05]  /*2a590*/  WARPSYNC.COLLECTIVE R15, `(.L_x_908) ;  /* 0x000000000f087348 */ /* 0x000fea0003c00000 */
[----:B------:R0:W1:Y:S02]  /*2a5a0*/  SHFL.UP P6, R14, R13, R12, R11 ;  /* 0x0400000c0d0e7389 */ /* 0x00006400000c000b */
[----:B01----:R-:W-:Y:S01]  /*2a5b0*/  ENDCOLLECTIVE ;  /* 0x000000000000791b */ /* 0x003fe20003800000 */
.L_x_908:
[----:B------:R-:W-:Y:S02]  /*2a5c0*/  IMAD.MOV.U32 R12, RZ, RZ, 0x8 ;  /* 0x00000008ff0c7424 */ /* 0x000fe400078e00ff */
[----:B------:R-:W-:-:S05]  /*2a5d0*/  IMAD.MOV.U32 R3, RZ, RZ, R14 ;  /* 0x000000ffff037224 */ /* 0x000fca00078e000e */
[----:B------:R-:W-:-:S05]  /*2a5e0*/  SEL R3, R3, RZ, P3 ;  /* 0x000000ff03037207 */ /* 0x000fca0001800000 */
[----:B------:R-:W-:-:S05]  /*2a5f0*/  IMAD.IADD R2, R2, 0x1, R3 ;  /* 0x0000000102027824 */ /* 0x000fca00078e0203 */
[----:B------:R-:W-:-:S07]  /*2a600*/  MOV R13, R2 ;  /* 0x00000002000d7202 */ /* 0x000fce0000000f00 */
[----:B------:R-:W-:Y:S05]  /*2a610*/  WARPSYNC.COLLECTIVE R15, `(.L_x_909) ;  /* 0x000000000f087348 */ /* 0x000fea0003c00000 */
[----:B------:R0:W1:Y:S02]  /*2a620*/  SHFL.UP P6, R14, R13, R12, R11 ;  /* 0x0400000c0d0e7389 */ /* 0x00006400000c000b */
[----:B01----:R-:W-:Y:S01]  /*2a630*/  ENDCOLLECTIVE ;  /* 0x000000000000791b */ /* 0x003fe20003800000 */
.L_x_909:
[----:B------:R-:W-:Y:S01]  /*2a640*/  MOV R12, 0x10 ;  /* 0x00000010000c7802 */ /* 0x000fe20000000f00 */
[----:B------:R-:W-:-:S05]  /*2a650*/  IMAD.MOV.U32 R3, RZ, RZ, R14 ;  /* 0x000000ffff037224 */ /* 0x000fca00078e000e */
[----:B------:R-:W-:-:S05]  /*2a660*/  SEL R3, R3, RZ, P4 ;  /* 0x000000ff03037207 */ /* 0x000fca0002000000 */
[----:B------:R-:W-:-:S04]  /*2a670*/  IMAD.IADD R2, R2, 0x1, R3 ;  /* 0x0000000102027824 */ /* 0x000fc800078e0203 */
[----:B------:R-:W-:-:S07]  /*2a680*/  IMAD.MOV.U32 R13, RZ, RZ, R2 ;  /* 0x000000ffff0d7224 */ /* 0x000fce00078e0002 */
[----:B------:R-:W-:Y:S05]  /*2a690*/  WARPSYNC.COLLECTIVE R15, `(.L_x_910) ;  /* 0x000000000f087348 */ /* 0x000fea0003c00000 */
[----:B------:R0:W1:Y:S02]  /*2a6a0*/  SHFL.UP P6, R14, R13, R12, R11 ;  /* 0x0400000c0d0e7389 */ /* 0x00006400000c000b */
[----:B01----:R-:W-:Y:S01]  /*2a6b0*/  ENDCOLLECTIVE ;  /* 0x000000000000791b */ /* 0x003fe20003800000 */
.L_x_910:
[----:B------:R-:W-:Y:S01]  /*2a6c0*/  IMAD.MOV.U32 R12, RZ, RZ, 0x1f ;  /* 0x0000001fff0c7424 */ /* 0x000fe200078e00ff */
[----:B------:R-:W-:Y:S01]  /*2a6d0*/  MOV R11, 0x1f ;  /* 0x0000001f000b7802 */ /* 0x000fe20000000f00 */
[----:B------:R-:W-:-:S05]  /*2a6e0*/  IMAD.MOV.U32 R3, RZ, RZ, R14 ;  /* 0x000000ffff037224 */ /* 0x000fca00078e000e */
[----:B------:R-:W-:-:S05]  /*2a6f0*/  SEL R3, R3, RZ, P5 ;  /* 0x000000ff03037207 */ /* 0x000fca0002800000 */
[----:B------:R-:W-:-:S04]  /*2a700*/  IMAD.IADD R7, R2, 0x1, R3 ;  /* 0x0000000102077824 */ /* 0x000fc800078e0203 */
[----:B------:R-:W-:-:S07]  /*2a710*/  IMAD.MOV.U32 R13, RZ, RZ, R7 ;  /* 0x000000ffff0d7224 */ /* 0x000fce00078e0007 */
[----:B------:R-:W-:Y:S05]  /*2a720*/  WARPSYNC.COLLECTIVE R15, `(.L_x_911) ;  /* 0x000000000f087348 */ /* 0x000fea0003c00000 */
[----:B------:R0:W1:Y:S02]  /*2a730*/  SHFL.IDX P6, R14, R13, R12, R11 ;  /* 0x0000000c0d0e7389 */ /* 0x00006400000c000b */
[----:B01----:R-:W-:Y:S01]  /*2a740*/  ENDCOLLECTIVE ;  /* 0x000000000000791b */ /* 0x003fe20003800000 */
.L_x_911:
[----:B------:R-:W-:Y:S01]  /*2a750*/  IMAD.MOV.U32 R9, RZ, RZ, R14 ;  /* 0x000000ffff097224 */ /* 0x000fe200078e000e */
[----:B------:R-:W-:Y:S06]  /*2a760*/  BRA `(.L_x_912) ;  /* 0xffffffc800387947 */ /* 0x000fec000383ffff */
.L_x_786:
[----:B------:R-:W-:Y:S01]  /*2a770*/  BSSY B0, `(.L_x_913) ;  /* 0x0000008000007945 */ /* 0x000fe20003800000 */
[----:B------:R-:W-:Y:S01]  /*2a780*/  IMAD.MOV.U32 R13, RZ, RZ, R2 ;  /* 0x000000ffff0d7224 */ /* 0x000fe200078e0002 */
[----:B------:R-:W-:Y:S01]  /*2a790*/  MOV R11, RZ ;  /* 0x000000ff000b7202 */ /* 0x000fe20000000f00 */
[----:B------:R-:W-:Y:S02]  /*2a7a0*/  IMAD.MOV.U32 R12, RZ, RZ, 0x1 ;  /* 0x00000001ff0c7424 */ /* 0x000fe400078e00ff */
[----:B------:R-:W-:-:S07]  /*2a7b0*/  IMAD.MOV.U32 R15, RZ, RZ, -0x1 ;  /* 0xffffffffff0f7424 */ /* 0x000fce00078e00ff */
[----:B0-----:R-:W-:Y:S05]  /*2a7c0*/  WARPSYNC.COLLECTIVE R15, `(.L_x_914) ;  /* 0x000000000f087348 */ /* 0x001fea0003c00000 */
[----:B------:R1:W2:Y:S02]  /*2a7d0*/  SHFL.UP P6, R14, R13, R12, R11 ;  /* 0x0400000c0d0e7389 */ /* 0x0002a400000c000b */
[----:B012---:R-:W-:Y:S01]  /*2a7e0*/  ENDCOLLECTIVE ;  /* 0x000000000000791b */ /* 0x007fe20003800000 */
.L_x_914:
[----:B------:R-:W-:Y:S05]  /*2a7f0*/  BSYNC B0 ;  /* 0x0000000000007941 */ /* 0x000fea0003800000 */
.L_x_913:
[----:B------:R-:W-:Y:S01]  /*2a800*/  IMAD.MOV.U32 R3, RZ, RZ, R14 ;  /* 0x000000ffff037224 */ /* 0x000fe200078e000e */
[----:B------:R-:W-:Y:S01]  /*2a810*/  MOV R12, 0x2 ;  /* 0x00000002000c7802 */ /* 0x000fe20000000f00 */
[----:B------:R-:W-:Y:S02]  /*2a820*/  IMAD.MOV.U32 R11, RZ, RZ, RZ ;  /* 0x000000ffff0b7224 */ /* 0x000fe400078e00ff */
[----:B------:R-:W-:Y:S01]  /*2a830*/  IMAD.MOV.U32 R15, RZ, RZ, -0x1 ;  /* 0xffffffffff0f7424 */ /* 0x000fe200078e00ff */
[----:B------:R-:W-:-:S05]  /*2a840*/  SEL R3, R3, RZ, P1 ;  /* 0x000000ff03037207 */ /* 0x000fca0000800000 */
[----:B------:R-:W-:-:S04]  /*2a850*/  IMAD.IADD R2, R2, 0x1, R3 ;  /* 0x0000000102027824 */ /* 0x000fc800078e0203 */
[----:B------:R-:W-:-:S07]  /*2a860*/  IMAD.MOV.U32 R13, RZ, RZ, R2 ;  /* 0x000000ffff0d7224 */ /* 0x000fce00078e0002 */
[----:B------:R-:W-:Y:S05]  /*2a870*/  WARPSYNC.COLLECTIVE R15, `(.L_x_915) ;  /* 0x000000000f087348 */ /* 0x000fea0003c00000 */
[----:B------:R0:W1:Y:S02]  /*2a880*/  SHFL.UP P6, R14, R13, R12, R11 ;  /* 0x0400000c0d0e7389 */ /* 0x00006400000c000b */
[----:B01----:R-:W-:Y:S01]  /*2a890*/  ENDCOLLECTIVE ;  /* 0x000000000000791b */ /* 0x003fe20003800000 */
.L_x_915:
        /* <DEDUP_REMOVED lines=8> */
.L_x_916:
        /* <DEDUP_REMOVED lines=8> */
.L_x_917:
        /* <DEDUP_REMOVED lines=8> */
.L_x_918:
[----:B------:R-:W-:Y:S02]  /*2aa20*/  IMAD.MOV.U32 R12, RZ, RZ, 0x1f ;  /* 0x0000001fff0c7424 */ /* 0x000fe400078e00ff */
[----:B------:R-:W-:Y:S01]  /*2aa30*/  IMAD.MOV.U32 R11, RZ, RZ, 0x1f ;  /* 0x0000001fff0b7424 */ /* 0x000fe200078e00ff */
[----:B------:R-:W-:-:S04]  /*2aa40*/  MOV R3, R14 ;  /* 0x0000000e00037202 */ /* 0x000fc80000000f00 */
[----:B------:R-:W-:-:S05]  /*2aa50*/  SEL R3, R3, RZ, P5 ;  /* 0x000000ff03037207 */ /* 0x000fca0002800000 */
[----:B------:R-:W-:-:S04]  /*2aa60*/  IMAD.IADD R7, R2, 0x1, R3 ;  /* 0x0000000102077824 */ /* 0x000fc800078e0203 */
[----:B------:R-:W-:-:S07]  /*2aa70*/  IMAD.MOV.U32 R13, RZ, RZ, R7 ;  /* 0x000000ffff0d7224 */ /* 0x000fce00078e0007 */
[----:B------:R-:W-:Y:S05]  /*2aa80*/  WARPSYNC.COLLECTIVE R15, `(.L_x_919) ;  /* 0x000000000f087348 */ /* 0x000fea0003c00000 */
[----:B------:R0:W1:Y:S02]  /*2aa90*/  SHFL.IDX P6, R14, R13, R12, R11 ;  /* 0x0000000c0d0e7389 */ /* 0x00006400000c000b */
[----:B01----:R-:W-:Y:S01]  /*2aaa0*/  ENDCOLLECTIVE ;  /* 0x000000000000791b */ /* 0x003fe20003800000 */
.L_x_919:
[----:B------:R-:W-:Y:S01]  /*2aab0*/  MOV R9, R14 ;  /* 0x0000000e00097202 */ /* 0x000fe20000000f00 */
[----:B------:R-:W-:Y:S06]  /*2aac0*/  BRA `(.L_x_920) ;  /* 0xffffffc800107947 */ /* 0x000fec000383ffff */
.L_x_788:
[----:B------:R-:W-:Y:S01]  /*2aad0*/  BSSY B0, `(.L_x_921) ;  /* 0x0000006000007945 */ /* 0x000fe20003800000 */
[----:B------:R-:W-:Y:S01]  /*2aae0*/  PLOP3.LUT P6, PT, P6, PT, PT, 0x8, 0x0 ;  /* 0x000000000000781c */ /* 0x000fe200037ce170 */
[----:B------:R-:W-:-:S12]  /*2aaf0*/  IMAD.MOV.U32 R15, RZ, RZ, -0x1 ;  /* 0xffffffffff0f7424 */ /* 0x000fd800078e00ff */
[----:B0-----:R-:W-:Y:S05]  /*2ab00*/  WARPSYNC.COLLECTIVE R15, `(.L_x_922) ;  /* 0x000000000f087348 */ /* 0x001fea0003c00000 */
[----:B------:R-:W-:Y:S01]  /*2ab10*/  VOTE.ANY R14, PT, P6 ;  /* 0x00000000000e7806 */ /* 0x000fe200030e0100 */
[----:B0-----:R-:W-:Y:S06]  /*2ab20*/  ENDCOLLECTIVE ;  /* 0x000000000000791b */ /* 0x001fec0003800000 */
.L_x_922:
[----:B------:R-:W-:Y:S05]  /*2ab30*/  BSYNC B0 ;  /* 0x0000000000007941 */ /* 0x000fea0003800000 */
.L_x_921:
[----:B------:R-:W-:Y:S01]  /*2ab40*/  IMAD.MOV.U32 R3, RZ, RZ, R14 ;  /* 0x000000ffff037224 */ /* 0x000fe200078e000e */
[----:B------:R-:W-:Y:S01]  /*2ab50*/  MOV R11, 0x1f ;  /* 0x0000001f000b7802 */ /* 0x000fe20000000f00 */
[----:B------:R-:W-:Y:S02]  /*2ab60*/  IMAD.MOV.U32 R13, RZ, RZ, R4 ;  /* 0x000000ffff0d7224 */ /* 0x000fe400078e0004 */
[----:B------:R-:W0:Y:S01]  /*2ab70*/  POPC R0, R3 ;  /* 0x0000000300007309 */ /* 0x000e220000000000 */
[----:B------:R-:W-:Y:S02]  /*2ab80*/  IMAD.MOV.U32 R15, RZ, RZ, -0x1 ;  /* 0xffffffffff0f7424 */ /* 0x000fe400078e00ff */
[----:B0-----:R-:W-:-:S07]  /*2ab90*/  IMAD.MOV.U32 R12, RZ, RZ, R0 ;  /* 0x000000ffff0c7224 */ /* 0x001fce00078e0000 */
[----:B------:R-:W-:Y:S05]  /*2aba0*/  WARPSYNC.COLLECTIVE R15, `(.L_x_923) ;  /* 0x000000000f087348 */ /* 0x000fea0003c00000 */
[----:B------:R0:W1:Y:S02]  /*2abb0*/  SHFL.IDX P6, R14, R13, R12, R11 ;  /* 0x0000000c0d0e7389 */ /* 0x00006400000c000b */
[----:B01----:R-:W-:Y:S01]  /*2abc0*/  ENDCOLLECTIVE ;  /* 0x000000000000791b */ /* 0x003fe20003800000 */
.L_x_923:
[----:B------:R-:W-:Y:S02]  /*2abd0*/  IMAD.MOV.U32 R13, RZ, RZ, R6 ;  /* 0x000000ffff0d7224 */ /* 0x000fe400078e0006 */
[----:B------:R-:W-:-:S07]  /*2abe0*/  IMAD.MOV.U32 R4, RZ, RZ, R14 ;  /* 0x000000ffff047224 */ /* 0x000fce00078e000e */
[----:B------:R-:W-:Y:S05]  /*2abf0*/  WARPSYNC.COLLECTIVE R15, `(.L_x_924) ;  /* 0x000000000f087348 */ /* 0x000fea0003c00000 */
[----:B------:R0:W1:Y:S02]  /*2ac00*/  SHFL.IDX P6, R14, R13, R12, R11 ;  /* 0x0000000c0d0e7389 */ /* 0x00006400000c000b */
[----:B01----:R-:W-:Y:S01]  /*2ac10*/  ENDCOLLECTIVE ;  /* 0x000000000000791b */ /* 0x003fe20003800000 */
.L_x_924:
[----:B------:R-:W-:Y:S01]  /*2ac20*/  IMAD.MOV.U32 R6, RZ, RZ, R14 ;  /* 0x000000ffff067224 */ /* 0x000fe200078e000e */
[----:B------:R-:W-:Y:S06]  /*2ac30*/  BRA `(.L_x_925) ;  /* 0xffffffc400f07947 */ /* 0x000fec000383ffff */
.L_x_790:
[----:B------:R-:W-:Y:S01]  /*2ac40*/  BSSY B0, `(.L_x_926) ;  /* 0x0000007000007945 */ /* 0x000fe20003800000 */
[----:B------:R-:W-:Y:S01]  /*2ac50*/  MOV R13, R7 ;  /* 0x00000007000d7202 */ /* 0x000fe20000000f00 */
[----:B------:R-:W-:Y:S02]  /*2ac60*/  IMAD.MOV.U32 R11, RZ, RZ, 0x1f ;  /* 0x0000001fff0b7424 */ /* 0x000fe400078e00ff */
[----:B------:R-:W-:-:S07]  /*2ac70*/  IMAD.MOV.U32 R15, RZ, RZ, -0x1 ;  /* 0xffffffffff0f7424 */ /* 0x000fce00078e00ff */
[----:B0123--:R-:W-:Y:S05]  /*2ac80*/  WARPSYNC.COLLECTIVE R15, `(.L_x_927) ;  /* 0x000000000f087348 */ /* 0x00ffea0003c00000 */
[----:B------:R4:W0:Y:S02]  /*2ac90*/  SHFL.IDX P6, R14, R13, R12, R11 ;  /* 0x0000000c0d0e7389 */ /* 0x00082400000c000b */
[----:B01234-:R-:W-:Y:S01]  /*2aca0*/  ENDCOLLECTIVE ;  /* 0x000000000000791b */ /* 0x01ffe20003800000 */
.L_x_927:
[----:B------:R-:W-:Y:S05]  /*2acb0*/  BSYNC B0 ;  /* 0x0000000000007941 */ /* 0x000fea0003800000 */
.L_x_926:
[----:B------:R-:W-:Y:S01]  /*2acc0*/  IMAD.MOV.U32 R7, RZ, RZ, R14 ;  /* 0x000000ffff077224 */ /* 0x000fe200078e000e */
[----:B------:R-:W-:Y:S06]  /*2acd0*/  BRA `(.L_x_928) ;  /* 0xffffffc400e07947 */ /* 0x000fec000383ffff */
.L_x_794:
[----:B0-----:R0:W1:Y:S02]  /*2ace0*/  SYNCS.PHASECHK.TRANS64.TRYWAIT P0, [R0+URZ+0x34820], R3 ;  /* 0x03482003000075a7 */ /* 0x001064000800017f */
[----:B-1----:R-:W-:Y:S05]  /*2acf0*/  @!P0 NANOSLEEP.SYNCS 0x989680 ;  /* 0x009896800000895d */ /* 0x002fea0003900000 */
[----:B------:R-:W1:Y:S02]  /*2ad00*/  @!P0 SYNCS.PHASECHK.TRANS64 P0, [R0+URZ+0x34820], R3 ;  /* 0x03482003000085a7 */ /* 0x000e64000800007f */
[----:B-1----:R-:W-:Y:S05]  /*2ad10*/  @!P0 BRA `(.L_x_794) ;  /* 0xfffffffc00f08947 */ /* 0x002fea000383ffff */
[----:B------:R-:W-:Y:S05]  /*2ad20*/  BRA `(.L_x_929) ;  /* 0xffffffcc00787947 */ /* 0x000fea000383ffff */
.L_x_795:
[----:B------:R-:W1:Y:S01]  /*2ad30*/  S2R R2, SR_TID.X ;  /* 0x0000000000027919 */ /* 0x000e620000002100 */
[----:B------:R-:W-:Y:S01]  /*2ad40*/  BSSY B0, `(.L_x_930) ;  /* 0x000000a000007945 */ /* 0x000fe20003800000 */
[----:B------:R-:W-:Y:S01]  /*2ad50*/  MOV R12, RZ ;  /* 0x000000ff000c7202 */ /* 0x000fe20000000f00 */
        /* <DEDUP_REMOVED lines=8> */
.L_x_931:
[----:B------:R-:W-:Y:S05]  /*2ade0*/  BSYNC B0 ;  /* 0x0000000000007941 */ /* 0x000fea0003800000 */
.L_x_930:
[----:B------:R-:W-:Y:S05]  /*2adf0*/  BRA `(.L_x_932) ;  /* 0xffffffcc00607947 */ /* 0x000fea000383ffff */
.L_x_796:
[----:B------:R-:W-:Y:S01]  /*2ae00*/  BSSY B0, `(.L_x_933) ;  /* 0x0000006000007945 */ /* 0x000fe20003800000 */
[----:B------:R-:W-:-:S07]  /*2ae10*/  IMAD.MOV.U32 R15, RZ, RZ, -0x1 ;  /* 0xffffffffff0f7424 */ /* 0x000fce00078e00ff */
[----:B01----:R-:W-:Y:S05]  /*2ae20*/  WARPSYNC.COLLECTIVE R15, `(.L_x_934) ;  /* 0x000000000f0c7348 */ /* 0x003fea0003c00000 */
[----:B------:R-:W-:Y:S02]  /*2ae30*/  ELECT P6, UR62, PT ;  /* 0x00000000003e782f */ /* 0x000fe400038c0000 */
[----:B------:R-:W-:Y:S01]  /*2ae40*/  MOV R14, UR62 ;  /* 0x0000003e000e7c02 */ /* 0x000fe20008000f00 */
[----:B01----:R-:W-:Y:S10]  /*2ae50*/  ENDCOLLECTIVE ;  /* 0x000000000000791b */ /* 0x003ff40003800000 */
.L_x_934:
[----:B------:R-:W-:Y:S05]  /*2ae60*/  BSYNC B0 ;  /* 0x0000000000007941 */ /* 0x000fea0003800000 */
.L_x_933:
[----:B------:R-:W-:Y:S05]  /*2ae70*/  BRA `(.L_x_935) ;  /* 0xffffffcc00547947 */ /* 0x000fea000383ffff */
.L_x_798:
[----:B0-----:R0:W1:Y:S02]  /*2ae80*/  SYNCS.PHASECHK.TRANS64.TRYWAIT P0, [R6+URZ], R5 ;  /* 0x00000005060075a7 */ /* 0x001064000800017f */
[----:B-1----:R-:W-:Y:S05]  /*2ae90*/  @!P0 NANOSLEEP.SYNCS 0x989680 ;  /* 0x009896800000895d */ /* 0x002fea0003900000 */
[----:B------:R-:W1:Y:S02]  /*2aea0*/  @!P0 SYNCS.PHASECHK.TRANS64 P0, [R6+URZ], R5 ;  /* 0x00000005060085a7 */ /* 0x000e64000800007f */
[----:B-1----:R-:W-:Y:S05]  /*2aeb0*/  @!P0 BRA `(.L_x_798) ;  /* 0xfffffffc00f08947 */ /* 0x002fea000383ffff */
[----:B------:R-:W-:Y:S05]  /*2aec0*/  BRA `(.L_x_936) ;  /* 0xffffffcc008c7947 */ /* 0x000fea000383ffff */
.L_x_799:
[----:B-1----:R1:W2:Y:S02]  /*2aed0*/  SYNCS.PHASECHK.TRANS64.TRYWAIT P0, [R7+URZ], R2 ;  /* 0x00000002070075a7 */ /* 0x0022a4000800017f */
[----:B--2---:R-:W-:Y:S05]  /*2aee0*/  @!P0 NANOSLEEP.SYNCS 0x989680 ;  /* 0x009896800000895d */ /* 0x004fea0003900000 */
[----:B------:R-:W2:Y:S02]  /*2aef0*/  @!P0 SYNCS.PHASECHK.TRANS64 P0, [R7+URZ], R2 ;  /* 0x00000002070085a7 */ /* 0x000ea4000800007f */
[----:B--2---:R-:W-:Y:S05]  /*2af00*/  @!P0 BRA `(.L_x_799) ;  /* 0xfffffffc00f08947 */ /* 0x004fea000383ffff */
[----:B------:R-:W-:Y:S05]  /*2af10*/  BRA `(.L_x_937) ;  /* 0xffffffcc00807947 */ /* 0x000fea000383ffff */
.L_x_801:
[----:B--2---:R2:W3:Y:S02]  /*2af20*/  SYNCS.PHASECHK.TRANS64.TRYWAIT P0, [R4+URZ], R5 ;  /* 0x00000005040075a7 */ /* 0x0044e4000800017f */
[----:B---3--:R-:W-:Y:S05]  /*2af30*/  @!P0 NANOSLEEP.SYNCS 0x989680 ;  /* 0x009896800000895d */ /* 0x008fea0003900000 */
[----:B------:R-:W3:Y:S02]  /*2af40*/  @!P0 SYNCS.PHASECHK.TRANS64 P0, [R4+URZ], R5 ;  /* 0x00000005040085a7 */ /* 0x000ee4000800007f */
[----:B---3--:R-:W-:Y:S05]  /*2af50*/  @!P0 BRA `(.L_x_801) ;  /* 0xfffffffc00f08947 */ /* 0x008fea000383ffff */
[----:B------:R-:W-:Y:S05]  /*2af60*/  BRA `(.L_x_938) ;  /* 0xffffffcc00847947 */ /* 0x000fea000383ffff */
.L_x_939:
        /* <DEDUP_REMOVED lines=9> */
.L_x_3093:


//--------------------- .text._ZN7cutlass13device_kernelIN5flash11enable_sm90INS1_16FlashAttnFwdSm90INS1_25CollectiveMainloopFwdSm90ILi2EN4cute5tupleIJNS5_1CILi1EEES8_S8_EEENS6_IJNS7_ILi128EEESA_SA_EEELi128ENS_6half_tEfNS_4arch4Sm90ELb0ELb1ELb0ELb0ELb0ELb0ELb0ELb1ELb1ELb1ELb1ELb0EEENS1_21CollectiveEpilogueFwdISB_S9_SC_SE_Li256ELb0ELb1ELb1ELb0EEENS1_19SingleTileSchedulerILb0ELb1ELb1ELi128EEEEEEEEEvNT_6ParamsE --------------------------
	.section	.text._ZN7cutlass13device_kernelIN5flash11enable_sm90INS1_16FlashAttnFwdSm90INS1_25CollectiveMainloopFwdSm90ILi2EN4cute5tupleIJNS5_1CILi1EEES8_S8_EEENS6_IJNS7_ILi128EEESA_SA_EEELi128ENS_6half_tEfNS_4arch4Sm90ELb0ELb1ELb0ELb0ELb0ELb0ELb0ELb1ELb1ELb1ELb1ELb0EEENS1_21CollectiveEpilogueFwdISB_S9_SC_SE_Li256ELb0ELb1ELb1ELb0EEENS1_19SingleTileSchedulerILb0ELb1ELb1ELi128EEEEEEEEEvNT_6ParamsE,"ax",@progbits
	.align	128
.text._ZN7cutlass13device_kernelIN5flash11enable_sm90INS1_16FlashAttnFwdSm90INS1_25CollectiveMainloopFwdSm90ILi2EN4cute5tupleIJNS5_1CILi1EEES8_S8_EEENS6_IJNS7_ILi128EEESA_SA_EEELi128ENS_6half_tEfNS_4arch4Sm90ELb0ELb1ELb0ELb0ELb0ELb0ELb0ELb1ELb1ELb1ELb1ELb0EEENS1_21CollectiveEpilogueFwdISB_S9_SC_SE_Li256ELb0ELb1ELb1ELb0EEENS1_19SingleTileSchedulerILb0ELb1ELb1ELi128EEEEEEEEEvNT_6ParamsE:
        .type           _ZN7cutlass13device_kernelIN5flash11enable_sm90INS1_16FlashAttnFwdSm90INS1_25CollectiveMainloopFwdSm90ILi2EN4cute5tupleIJNS5_1CILi1EEES8_S8_EEENS6_IJNS7_ILi128EEESA_SA_EEELi128ENS_6half_tEfNS_4arch4Sm90ELb0ELb1ELb0ELb0ELb0ELb0ELb0ELb1ELb1ELb1ELb1ELb0EEENS1_21CollectiveEpilogueFwdISB_S9_SC_SE_Li256ELb0ELb1ELb1ELb0EEENS1_19SingleTileSchedulerILb0ELb1ELb1ELi128EEEEEEEEEvNT_6ParamsE,@function
        .size           _ZN7cutlass13device_kernelIN5flash11enable_sm90INS1_16FlashAttnFwdSm90INS1_25CollectiveMainloopFwdSm90ILi2EN4cute5tupleIJNS5_1CILi1EEES8_S8_EEENS6_IJNS7_ILi128EEESA_SA_EEELi128ENS_6half_tEfNS_4arch4Sm90ELb0ELb1ELb0ELb0ELb0ELb0ELb0ELb1ELb1ELb1ELb1ELb0EEENS1_21CollectiveEpilogueFwdISB_S9_SC_SE_Li256ELb0ELb1ELb1ELb0EEENS1_19SingleTileSchedulerILb0ELb1ELb1ELi128EEEEEEEEEvNT_6ParamsE,(.L_x_3094 - _ZN7cutlass13device_kernelIN5flash11enable_sm90INS1_16FlashAttnFwdSm90INS1_25CollectiveMainloopFwdSm90ILi2EN4cute5tupleIJNS5_1CILi1EEES8_S8_EEENS6_IJNS7_ILi128EEESA_SA_EEELi128ENS_6half_tEfNS_4arch4Sm90ELb0ELb1ELb0ELb0ELb0ELb0ELb0ELb1ELb1ELb1ELb1ELb0EEENS1_21CollectiveEpilogueFwdISB_S9_SC_SE_Li256ELb0ELb1ELb1ELb0EEENS1_19SingleTileSchedulerILb0ELb1ELb1ELi128EEEEEEEEEvNT_6ParamsE)
        .other          _ZN7cutlass13device_kernelIN5flash11enable_sm90INS1_16FlashAttnFwdSm90INS1_25CollectiveMainloopFwdSm90ILi2EN4cute5tupleIJNS5_1CILi1EEES8_S8_EEENS6_IJNS7_ILi128EEESA_SA_EEELi128ENS_6half_tEfNS_4arch4Sm90ELb0ELb1ELb0ELb0ELb0ELb0ELb0ELb1ELb1ELb1ELb1ELb0EEENS1_21CollectiveEpilogueFwdISB_S9_SC_SE_Li256ELb0ELb1ELb1ELb0EEENS1_19SingleTileSchedulerILb0ELb1ELb1ELi128EEEEEEEEEvNT_6ParamsE,@"STO_CUDA_ENTRY STV_DEFAULT"
_ZN7cutlass13device_kernelIN5flash11enable_sm90INS1_16FlashAttnFwdSm90INS1_25CollectiveMainloopFwdSm90ILi2EN4cute5tupleIJNS5_1CILi1EEES8_S8_EEENS6_IJNS7_ILi128EEESA_SA_EEELi128ENS_6half_tEfNS_4arch4Sm90ELb0ELb1ELb0ELb0ELb0ELb0ELb0ELb1ELb1ELb1ELb1ELb0EEENS1_21CollectiveEpilogueFwdISB_S9_SC_SE_Li256ELb0ELb1ELb1ELb0EEENS1_19SingleTileSchedulerILb0ELb1ELb1ELi128EEEEEEEEEvNT_6ParamsE:
        /* <DEDUP_REMOVED lines=17> */
.L_x_941:
[----:B------:R-:W-:Y:S05]  /*0110*/  BSYNC B0 ;  /* 0x0000000000007941 */ /* 0x000fea0003800000 */
.L_x_940:
        /* <DEDUP_REMOVED lines=40> */
.L_x_942:
        /* <DEDUP_REMOVED lines=22> */
.L_x_943:
        /* <DEDUP_REMOVED lines=18> */
.L_x_944:
        /* <DEDUP_REMOVED lines=22> */
.L_x_945:
        /* <DEDUP_REMOVED lines=22> */
.L_x_946:
[----:B--2---:R-:W-:Y:S01]  /*08e0*/  ISETP.NE.AND P0, PT, R2, RZ, PT ;  /* 0x000000ff0200720c */ /* 0x004fe20003f05270 */
[----:B------:R-:W-:Y:S01]  /*08f0*/  IMAD.MOV.U32 R2, RZ, RZ, 0x1 ;  /* 0x00000001ff027424 */ /* 0x000fe200078e00ff */
[----:B------:R-:W-:Y:S01]  /*0900*/  NOP ;  /* 0x0000000000007918 */ /* 0x000fe20000000000 */
[----:B------:R-:W-:Y:S01]  /*0910*/  ULDC.64 UR44, c[0x0][0x208] ;  /* 0x00008200002c7ab9 */ /* 0x000fe20000000a00 */
[----:B------:R-:W-:Y:S02]  /*0920*/  BSSY B6, `(.L_x_947) ;  /* 0x0001253000067945 */ /* 0x000fe40003800000 */
[----:B------:R-:W-:-:S05]  /*0930*/  SEL R2, R2, 0x2, !P0 ;  /* 0x0000000202027807 */ /* 0x000fca0004000000 */
[----:B------:R2:W-:Y:S01]  /*0940*/  STL [R1+0x14], R2 ;  /* 0x0000140201007387 */ /* 0x0005e20000100800 */
[----:B01-34-:R-:W-:Y:S06]  /*0950*/  BAR.SYNC.DEFER_BLOCKING 0x0 ;  /* 0x0000000000007b1d */ /* 0x01bfec0000010000 */
[----:B------:R-:W-:Y:S05]  /*0960*/  @!P0 BRA `(.L_x_948) ;  /* 0x000000e400988947 */ /* 0x000fea0003800000 */
.L_x_949:
[----:B------:R-:W-:-:S08]  /*0970*/  NOP ;  /* 0x0000000000007918 */ /* 0x000fd00000000000 */
[----:B------:R-:W0:Y:S02]  /*0980*/  USETMAXREG.TRY_ALLOC.CTAPOOL UP0, 0xf0 ;  /* 0x000000f0000079c8 */ /* 0x000e240008000600 */
[----:B0-----:R-:W-:-:S13]  /*0990*/  PLOP3.LUT P0, PT, PT, PT, UP0, 0x80, 0x0 ;  /* 0x000000000000781c */ /* 0x001fda0003f0f008 */
[----:B------:R-:W-:Y:S05]  /*09a0*/  @!P0 BRA `(.L_x_949) ;  /* 0xfffffffc00f08947 */ /* 0x000fea000383ffff */
[----:B--2---:R-:W0:Y:S01]  /*09b0*/  LDC R2, c[0x0][0xc50] ;  /* 0x00031400ff027b82 */ /* 0x004e220000000800 */
[----:B------:R-:W1:Y:S07]  /*09c0*/  S2R R6, SR_TID.X ;  /* 0x0000000000067919 */ /* 0x000e6e0000002100 */
[----:B------:R-:W2:Y:S08]  /*09d0*/  S2UR UR4, SR_CTAID.Y ;  /* 0x00000000000479c3 */ /* 0x000eb00000002600 */
[----:B------:R-:W3:Y:S08]  /*09e0*/  S2UR UR5, SR_CTAID.Z ;  /* 0x00000000000579c3 */ /* 0x000ef00000002700 */
[----:B------:R-:W-:Y:S06]  /*09f0*/  BAR.ARV 0x8, 0x180 ;  /* 0x0206000000007b1d */ /* 0x000fec0000002000 */
[----:B0-----:R-:W-:Y:S01]  /*0a00*/  ISETP.NE.AND P1, PT, R2, 0x1, PT ;  /* 0x000000010200780c */ /* 0x001fe20003f25270 */
[----:B--2---:R-:W-:Y:S01]  /*0a10*/  IMAD.U32 R18, RZ, RZ, UR4 ;  /* 0x00000004ff127e24 */ /* 0x004fe2000f8e00ff */
[----:B-1----:R-:W-:-:S11]  /*0a20*/  LOP3.LUT R4, R6, 0xffffff80, RZ, 0xc0, !PT ;  /* 0xffffff8006047812 */ /* 0x002fd600078ec0ff */
[----:B------:R-:W0:Y:S01]  /*0a30*/  @P1 LDC R0, c[0x0][0xc54] ;  /* 0x00031500ff001b82 */ /* 0x000e220000000800 */
[----:B------:R-:W-:-:S07]  /*0a40*/  ISETP.NE.AND P0, PT, R4, 0x80, PT ;  /* 0x000000800400780c */ /* 0x000fce0003f05270 */
[----:B------:R-:W1:Y:S08]  /*0a50*/  @P1 LDC R3, c[0x0][0xc58] ;  /* 0x00031600ff031b82 */ /* 0x000e700000000800 */
[----:B------:R-:W-:Y:S06]  /*0a60*/  @!P0 BAR.ARV 0x9, 0x100 ;  /* 0x0244000000008b1d */ /* 0x000fec0000002000 */
[----:B---3--:R-:W-:Y:S01]  /*0a70*/  ISETP.LE.AND P0, PT, RZ, UR5, PT ;  /* 0x00000005ff007c0c */ /* 0x008fe2000bf03270 */
[----:B0-----:R-:W-:-:S05]  /*0a80*/  @P1 IMAD.HI.U32 R0, R0, UR4, RZ ;  /* 0x0000000400001c27 */ /* 0x001fca000f8e00ff */
[----:B-1----:R-:W-:-:S05]  /*0a90*/  @P1 SHF.R.U32.HI R18, RZ, R3, R0 ;  /* 0x00000003ff121219 */ /* 0x002fca0000011600 */
[----:B------:R-:W-:-:S04]  /*0aa0*/  IMAD.MOV R3, RZ, RZ, -R18 ;  /* 0x000000ffff037224 */ /* 0x000fc800078e0a12 */
[----:B------:R-:W-:Y:S01]  /*0ab0*/  IMAD R17, R2, R3, UR4 ;  /* 0x0000000402117e24 */ /* 0x000fe2000f8e0203 */
[----:B------:R-:W-:Y:S06]  /*0ac0*/  @!P0 BRA `(.L_x_950) ;  /* 0x0000012000e08947 */ /* 0x000fec0003800000 */
[----:B------:R-:W0:Y:S01]  /*0ad0*/  LDC R0, c[0x0][0x448] ;  /* 0x00011200ff007b82 */ /* 0x000e220000000800 */
[----:B------:R-:W1:Y:S01]  /*0ae0*/  S2R R23, SR_CTAID.X ;  /* 0x0000000000177919 */ /* 0x000e620000002500 */
[----:B------:R-:W-:-:S06]  /*0af0*/  VIADD R89, R6, 0xffffff80 ;  /* 0xffffff8006597836 */ /* 0x000fcc0000000000 */
[----:B------:R-:W2:Y:S08]  /*0b00*/  LDC.64 R2, c[0x0][0x418] ;  /* 0x00010600ff027b82 */ /* 0x000eb00000000a00 */
[----:B------:R-:W3:Y:S01]  /*0b10*/  LDC.64 R12, c[0x0][0x9e0] ;  /* 0x00027800ff0c7b82 */ /* 0x000ee20000000a00 */
[----:B0-----:R-:W-:-:S07]  /*0b20*/  ISETP.NE.AND P1, PT, R0, 0x1, PT ;  /* 0x000000010000780c */ /* 0x001fce0003f25270 */
[----:B------:R-:W0:Y:S01]  /*0b30*/  LDC R9, c[0x0][0x288] ;  /* 0x0000a200ff097b82 */ /* 0x000e220000000800 */
[----:B--2---:R-:W-:-:S07]  /*0b40*/  ISETP.NE.U32.AND P0, PT, R2, RZ, PT ;  /* 0x000000ff0200720c */ /* 0x004fce0003f05070 */
[----:B------:R-:W2:Y:S01]  /*0b50*/  LDC R16, c[0x0][0x424] ;  /* 0x00010900ff107b82 */ /* 0x000ea20000000800 */
[----:B-1----:R-:W-:Y:S01]  /*0b60*/  IMAD.SHL.U32 R23, R23, 0x80, RZ ;  /* 0x0000008017177824 */ /* 0x002fe200078e00ff */
[----:B------:R-:W-:-:S03]  /*0b70*/  ISETP.NE.AND.EX P0, PT, R3, RZ, PT, P0 ;  /* 0x000000ff0300720c */ /* 0x000fc60003f05300 */
[----:B------:R-:W-:Y:S01]  /*0b80*/  @P1 VIADD R0, R23, 0x7f ;  /* 0x0000007f17001836 */ /* 0x000fe20000000000 */
[----:B---3--:R-:W-:Y:S02]  /*0b90*/  ISETP.GE.AND P2, PT, R13, 0x1, PT ;  /* 0x000000010d00780c */ /* 0x008fe40003f46270 */
[----:B------:R-:W1:Y:S08]  /*0ba0*/  @P1 LDC R5, c[0x0][0x44c] ;  /* 0x00011300ff051b82 */ /* 0x000e700000000800 */
[----:B------:R-:W3:Y:S01]  /*0bb0*/  @P1 LDC R7, c[0x0][0x450] ;  /* 0x00011400ff071b82 */ /* 0x000ee20000000800 */
[----:B0-----:R-:W-:-:S07]  /*0bc0*/  IADD3 R3, -R9, 0x1, RZ ;  /* 0x0000000109037810 */ /* 0x001fce0007ffe1ff */
[----:B------:R-:W0:Y:S01]  /*0bd0*/  LDC R11, c[0x0][0x2f0] ;  /* 0x0000bc00ff0b7b82 */ /* 0x000e220000000800 */
[----:B--2---:R-:W-:Y:S01]  /*0be0*/  SEL R16, R16, 0x1, P0 ;  /* 0x0000000110107807 */ /* 0x004fe20000000000 */
[----:B-1----:R-:W-:-:S04]  /*0bf0*/  @P1 IMAD.HI.U32 R2, R0, R5, RZ ;  /* 0x0000000500021227 */ /* 0x002fc800078e00ff */
[----:B------:R-:W-:Y:S01]  /*0c00*/  VIADD R0, R23, 0x7f ;  /* 0x0000007f17007836 */ /* 0x000fe20000000000 */
[----:B---3--:R-:W-:Y:S01]  /*0c10*/  @P1 SHF.R.U32.HI R0, RZ, R7, R2 ;  /* 0x00000007ff001219 */ /* 0x008fe20000011602 */
[----:B0-----:R-:W-:-:S04]  /*0c20*/  IMAD R3, R16, R11, R3 ;  /* 0x0000000b10037224 */ /* 0x001fc800078e0203 */
[----:B------:R-:W-:-:S04]  /*0c30*/  IMAD.IADD R3, R3, 0x1, R0 ;  /* 0x0000000103037824 */ /* 0x000fc800078e0200 */
[----:B------:R-:W-:Y:S01]  /*0c40*/  IMAD.IADD R0, R3, 0x1, R12 ;  /* 0x0000000103007824 */ /* 0x000fe200078e020c */
[----:B------:R-:W-:Y:S06]  /*0c50*/  @!P2 BRA `(.L_x_951) ;  /* 0x000000000040a947 */ /* 0x000fec0003800000 */
[C---:B------:R-:W-:Y:S01]  /*0c60*/  ISETP.GT.AND P0, PT, R3.reuse, RZ, PT ;  /* 0x000000ff0300720c */ /* 0x040fe20003f04270 */
[----:B------:R-:W-:-:S12]  /*0c70*/  VIADD R2, R3, 0xffffffff ;  /* 0xffffffff03027836 */ /* 0x000fd80000000000 */
[----:B------:R-:W-:Y:S05]  /*0c80*/  @P0 BRA `(.L_x_952) ;  /* 0x00000000001c0947 */ /* 0x000fea0003800000 */
[----:B------:R-:W-:Y:S01]  /*0c90*/  ISETP.NE.AND P0, PT, R13, 0x1, PT ;  /* 0x000000010d00780c */ /* 0x000fe20003f05270 */
[----:B------:R-:W-:-:S12]  /*0ca0*/  IMAD.MOV R3, RZ, RZ, -R3 ;  /* 0x000000ffff037224 */ /* 0x000fd800078e0a03 */
[----:B------:R-:W0:Y:S02]  /*0cb0*/  @P0 LDC.64 R4, c[0x0][0x9e8] ;  /* 0x00027a00ff040b82 */ /* 0x000e240000000a00 */
[----:B0-----:R-:W-:-:S05]  /*0cc0*/  @P0 IMAD.HI.U32 R2, R3, R4, RZ ;  /* 0x0000000403020227 */ /* 0x001fca00078e00ff */
[----:B------:R-:W-:-:S04]  /*0cd0*/  @P0 SHF.R.U32.HI R3, RZ, R5, R2 ;  /* 0x00000005ff030219 */ /* 0x000fc80000011602 */
[----:B------:R-:W-:Y:S01]  /*0ce0*/  LOP3.LUT R2, RZ, R3, RZ, 0x33, !PT ;  /* 0x00000003ff027212 */ /* 0x000fe200078e33ff */
[----:B------:R-:W-:Y:S06]  /*0cf0*/  BRA `(.L_x_953) ;  /* 0x0000000000107947 */ /* 0x000fec0003800000 */
.L_x_952:
[----:B------:R-:W-:-:S13]  /*0d00*/  ISETP.NE.AND P0, PT, R13, 0x1, PT ;  /* 0x000000010d00780c */ /* 0x000fda0003f05270 */
[----:B------:R-:W0:Y:S02]  /*0d10*/  @P0 LDC.64 R4, c[0x0][0x9e8] ;  /* 0x00027a00ff040b82 */ /* 0x000e240000000a00 */
[----:B0-----:R-:W-:-:S05]  /*0d20*/  @P0 IMAD.HI.U32 R4, R2, R4, RZ ;  /* 0x0000000402040227 */ /* 0x001fca00078e00ff */
[----:B------:R-:W-:-:S07]  /*0d30*/  @P0 SHF.R.U32.HI R2, RZ, R5, R4 ;  /* 0x00000005ff020219 */ /* 0x000fce0000011604 */
.L_x_953:
[----:B------:R-:W-:-:S05]  /*0d40*/  IMAD R3, R2, R13, R13 ;  /* 0x0000000d02037224 */ /* 0x000fca00078e020d */
[----:B------:R-:W-:-:S07]  /*0d50*/  VIMNMX R0, R0, R3, PT ;  /* 0x0000000300007248 */ /* 0x000fce0003fe0100 */
.L_x_951:
[----:B------:R-:W0:Y:S01]  /*0d60*/  @P1 LDC R4, c[0x0][0x44c] ;  /* 0x00011300ff041b82 */ /* 0x000e220000000800 */
[----:B------:R-:W-:Y:S01]  /*0d70*/  VIADD R2, R0, 0x7f ;  /* 0x0000007f00027836 */ /* 0x000fe20000000000 */
[----:B------:R-:W-:Y:S01]  /*0d80*/  ULDC UR4, c[0x0][0x9dc] ;  /* 0x0002770000047ab9 */ /* 0x000fe20000000800 */
[CC--:B------:R-:W-:Y:S02]  /*0d90*/  IMAD R0, R16.reuse, R11.reuse, 0x7f ;  /* 0x0000007f10007424 */ /* 0x0c0fe400078e020b */
[----:B------:R-:W-:Y:S01]  /*0da0*/  IMAD.MOV.U32 R7, RZ, RZ, R23 ;  /* 0x000000ffff077224 */ /* 0x000fe200078e0017 */
[----:B------:R-:W-:Y:S01]  /*0db0*/  SHF.R.S32.HI R5, RZ, 0x1f, R2 ;  /* 0x0000001fff057819 */ /* 0x000fe20000011402 */
[----:B------:R-:W-:Y:S01]  /*0dc0*/  IMAD R88, R16, R11, -R9 ;  /* 0x0000000b10587224 */ /* 0x000fe200078e0a09 */
[----:B------:R-:W1:Y:S01]  /*0dd0*/  @P1 LDC R15, c[0x0][0x450] ;  /* 0x00011400ff0f1b82 */ /* 0x000e620000000800 */
[----:B------:R-:W-:Y:S02]  /*0de0*/  SHF.R.S32.HI R3, RZ, 0x1f, R0 ;  /* 0x0000001fff037819 */ /* 0x000fe40000011400 */
[----:B------:R-:W-:-:S02]  /*0df0*/  LEA.HI R5, R5, R2, RZ, 0x7 ;  /* 0x0000000205057211 */ /* 0x000fc400078f38ff */
[----:B------:R-:W-:Y:S02]  /*0e00*/  LEA.HI R3, R3, R0, RZ, 0x7 ;  /* 0x0000000003037211 */ /* 0x000fe400078f38ff */
[----:B------:R-:W-:Y:S02]  /*0e10*/  SHF.R.S32.HI R0, RZ, 0x7, R5 ;  /* 0x00000007ff007819 */ /* 0x000fe40000011405 */
[----:B------:R-:W-:-:S04]  /*0e20*/  SHF.R.S32.HI R3, RZ, 0x7, R3 ;  /* 0x00000007ff037819 */ /* 0x000fc80000011403 */
[----:B------:R-:W-:Y:S01]  /*0e30*/  VIMNMX R9, R3, R0, PT ;  /* 0x0000000003097248 */ /* 0x000fe20003fe0100 */
[----:B0-----:R-:W-:-:S05]  /*0e40*/  @P1 IMAD.HI.U32 R4, R23, R4, RZ ;  /* 0x0000000417041227 */ /* 0x001fca00078e00ff */
[----:B-1----:R-:W-:-:S05]  /*0e50*/  @P1 SHF.R.U32.HI R7, RZ, R15, R4 ;  /* 0x0000000fff071219 */ /* 0x002fca0000011604 */
[----:B------:R-:W-:-:S04]  /*0e60*/  IMAD.IADD R2, R88, 0x1, R7 ;  /* 0x0000000158027824 */ /* 0x000fc800078e0207 */
[----:B------:R-:W-:Y:S01]  /*0e70*/  VIADD R0, R2, -UR4 ;  /* 0x8000000402007c36 */ /* 0x000fe20008000000 */
[----:B------:R-:W-:Y:S06]  /*0e80*/  @!P2 BRA `(.L_x_954) ;  /* 0x00000000003ca947 */ /* 0x000fec0003800000 */
[----:B------:R-:W-:-:S13]  /*0e90*/  ISETP.GT.AND P0, PT, R2, -0x1, PT ;  /* 0xffffffff0200780c */ /* 0x000fda0003f04270 */
[----:B------:R-:W-:Y:S05]  /*0ea0*/  @P0 BRA `(.L_x_955) ;  /* 0x00000000001c0947 */ /* 0x000fea0003800000 */
[----:B------:R-:W-:Y:S02]  /*0eb0*/  ISETP.NE.AND P0, PT, R13, 0x1, PT ;  /* 0x000000010d00780c */ /* 0x000fe40003f05270 */
[----:B------:R-:W-:-:S11]  /*0ec0*/  LOP3.LUT R3, RZ, R2, RZ, 0x33, !PT ;  /* 0x00000002ff037212 */ /* 0x000fd600078e33ff */
[----:B------:R-:W0:Y:S02]  /*0ed0*/  @P0 LDC.64 R4, c[0x0][0x9e8] ;  /* 0x00027a00ff040b82 */ /* 0x000e240000000a00 */
[----:B0-----:R-:W-:-:S05]  /*0ee0*/  @P0 IMAD.HI.U32 R2, R3, R4, RZ ;  /* 0x0000000403020227 */ /* 0x001fca00078e00ff */
[----:B------:R-:W-:-:S04]  /*0ef0*/  @P0 SHF.R.U32.HI R3, RZ, R5, R2 ;  /* 0x00000005ff030219 */ /* 0x000fc80000011602 */
[----:B------:R-:W-:Y:S01]  /*0f00*/  LOP3.LUT R2, RZ, R3, RZ, 0x33, !PT ;  /* 0x00000003ff027212 */ /* 0x000fe200078e33ff */
[----:B------:R-:W-:Y:S06]  /*0f10*/  BRA `(.L_x_956) ;  /* 0x0000000000107947 */ /* 0x000fec0003800000 */
.L_x_955:
[----:B------:R-:W-:-:S13]  /*0f20*/  ISETP.NE.AND P0, PT, R13, 0x1, PT ;  /* 0x000000010d00780c */ /* 0x000fda0003f05270 */
[----:B------:R-:W0:Y:S02]  /*0f30*/  @P0 LDC.64 R4, c[0x0][0x9e8] ;  /* 0x00027a00ff040b82 */ /* 0x000e240000000a00 */
[----:B0-----:R-:W-:-:S05]  /*0f40*/  @P0 IMAD.HI.U32 R4, R2, R4, RZ ;  /* 0x0000000402040227 */ /* 0x001fca00078e00ff */
[----:B------:R-:W-:-:S07]  /*0f50*/  @P0 SHF.R.U32.HI R2, RZ, R5, R4 ;  /* 0x00000005ff020219 */ /* 0x000fce0000011604 */
.L_x_956:
[----:B------:R-:W-:-:S05]  /*0f60*/  IMAD R3, R2, R13, RZ ;  /* 0x0000000d02037224 */ /* 0x000fca00078e02ff */
[----:B------:R-:W-:-:S07]  /*0f70*/  VIMNMX R0, R0, R3, !PT ;  /* 0x0000000300007248 */ /* 0x000fce0007fe0100 */
.L_x_954:
[----:B------:R-:W-:Y:S01]  /*0f80*/  SHF.R.S32.HI R3, RZ, 0x1f, R0 ;  /* 0x0000001fff037819 */ /* 0x000fe20000011400 */
[----:B------:R-:W-:-:S03]  /*0f90*/  IMAD.MOV.U32 R22, RZ, RZ, RZ ;  /* 0x000000ffff167224 */ /* 0x000fc600078e00ff */
[----:B------:R-:W-:Y:S02]  /*0fa0*/  LEA.HI R3, R3, R0, RZ, 0x7 ;  /* 0x0000000003037211 */ /* 0x000fe400078f38ff */
[----:B------:R-:W-:Y:S02]  /*0fb0*/  SHF.R.U32.HI R0, RZ, 0x10, R17 ;  /* 0x00000010ff007819 */ /* 0x000fe40000011611 */
[----:B------:R-:W-:Y:S02]  /*0fc0*/  SHF.R.S32.HI R3, RZ, 0x7, R3 ;  /* 0x00000007ff037819 */ /* 0x000fe40000011403 */
[----:B------:R-:W-:Y:S02]  /*0fd0*/  ISETP.NE.AND P0, PT, R0, RZ, PT ;  /* 0x000000ff0000720c */ /* 0x000fe40003f05270 */
[----:B------:R-:W-:Y:S02]  /*0fe0*/  VIMNMX R8, RZ, R3, !PT ;  /* 0x00000003ff087248 */ /* 0x000fe40007fe0100 */
[----:B------:R-:W-:-:S02]  /*0ff0*/  LOP3.LUT R17, R17, 0xffff, RZ, 0xc0, !PT ;  /* 0x0000ffff11117812 */ /* 0x000fc400078ec0ff */
[----:B------:R-:W-:-:S07]  /*1000*/  ISETP.GT.AND P1, PT, R9, R8, PT ;  /* 0x000000080900720c */ /* 0x000fce0003f24270 */
[----:B------:R-:W0:Y:S06]  /*1010*/  @!P0 LDC R0, c[0x0][0x9f0] ;  /* 0x00027c00ff008b82 */ /* 0x000e2c0000000800 */
[----:B------:R-:W-:Y:S05]  /*1020*/  @!P1 BRA `(.L_x_957) ;  /* 0x0000000000709947 */ /* 0x000fea0003800000 */
[-C--:B0-----:R-:W-:Y:S02]  /*1030*/  IABS R6, R0.reuse ;  /* 0x0000000000067213 */ /* 0x081fe40000000000 */
[----:B------:R-:W-:Y:S02]  /*1040*/  IADD3 R2, R0, -0x1, R9 ;  /* 0xffffffff00027810 */ /* 0x000fe40007ffe009 */
[----:B------:R-:W0:Y:S03]  /*1050*/  I2F.RP R4, R6 ;  /* 0x0000000600047306 */ /* 0x000e260000209400 */
[----:B------:R-:W-:Y:S01]  /*1060*/  IMAD.IADD R5, R2, 0x1, -R8 ;  /* 0x0000000102057824 */ /* 0x000fe200078e0a08 */
[----:B------:R-:W-:-:S04]  /*1070*/  IABS R2, R0 ;  /* 0x0000000000027213 */ /* 0x000fc80000000000 */
[----:B------:R-:W-:Y:S02]  /*1080*/  IABS R10, R5 ;  /* 0x00000005000a7213 */ /* 0x000fe40000000000 */
[----:B------:R-:W-:-:S04]  /*1090*/  LOP3.LUT R5, R5, R0, RZ, 0x3c, !PT ;  /* 0x0000000005057212 */ /* 0x000fc800078e3cff */
[----:B------:R-:W-:Y:S01]  /*10a0*/  ISETP.GE.AND P2, PT, R5, RZ, PT ;  /* 0x000000ff0500720c */ /* 0x000fe20003f46270 */
[----:B0-----:R-:W0:Y:S02]  /*10b0*/  MUFU.RCP R4, R4 ;  /* 0x0000000400047308 */ /* 0x001e240000001000 */
[----:B0-----:R-:W-:Y:S02]  /*10c0*/  VIADD R3, R4, 0xffffffe ;  /* 0x0ffffffe04037836 */ /* 0x001fe40000000000 */
[----:B------:R-:W-:Y:S02]  /*10d0*/  IMAD.MOV R4, RZ, RZ, -R2 ;  /* 0x000000ffff047224 */ /* 0x000fe400078e0a02 */
[----:B------:R-:W-:Y:S02]  /*10e0*/  IMAD.MOV.U32 R2, RZ, RZ, RZ ;  /* 0x000000ffff027224 */ /* 0x000fe400078e00ff */
[----:B------:R-:W0:Y:S02]  /*10f0*/  F2I.FTZ.U32.TRUNC.NTZ R3, R3 ;  /* 0x0000000300037305 */ /* 0x000e24000021f000 */
[----:B0-----:R-:W-:-:S04]  /*1100*/  IMAD.MOV R7, RZ, RZ, -R3 ;  /* 0x000000ffff077224 */ /* 0x001fc800078e0a03 */
[----:B------:R-:W-:-:S04]  /*1110*/  IMAD R7, R7, R6, RZ ;  /* 0x0000000607077224 */ /* 0x000fc800078e02ff */
[----:B------:R-:W-:-:S04]  /*1120*/  IMAD.HI.U32 R2, R3, R7, R2 ;  /* 0x0000000703027227 */ /* 0x000fc800078e0002 */
[----:B------:R-:W-:-:S04]  /*1130*/  IMAD.MOV.U32 R3, RZ, RZ, R10 ;  /* 0x000000ffff037224 */ /* 0x000fc800078e000a */
[----:B------:R-:W-:-:S04]  /*1140*/  IMAD.HI.U32 R2, R2, R3, RZ ;  /* 0x0000000302027227 */ /* 0x000fc800078e00ff */
        /* <DEDUP_REMOVED lines=9> */
[----:B------:R-:W-:-:S07]  /*11e0*/  IMAD.MOV.U32 R22, RZ, RZ, R2 ;  /* 0x000000ffff167224 */ /* 0x000fce00078e0002 */
.L_x_957:
[-C--:B------:R-:W-:Y:S01]  /*11f0*/  IMAD R17, R17, R22.reuse, R8 ;  /* 0x0000001611117224 */ /* 0x080fe200078e0208 */
[----:B------:R-:W-:Y:S02]  /*1200*/  PLOP3.LUT P0, PT, PT, PT, PT, 0x80, 0x0 ;  /* 0x000000000000781c */ /* 0x000fe40003f0f070 */
[----:B------:R-:W-:Y:S02]  /*1210*/  CS2R R4, SRZ ;  /* 0x0000000000047805 */ /* 0x000fe4000001ff00 */
[----:B------:R-:W-:Y:S02]  /*1220*/  CS2R R150, SRZ ;  /* 0x0000000000967805 */ /* 0x000fe4000001ff00 */
[----:B------:R-:W-:Y:S02]  /*1230*/  CS2R R148, SRZ ;  /* 0x0000000000947805 */ /* 0x000fe4000001ff00 */
[----:B------:R-:W-:Y:S02]  /*1240*/  VIADDMNMX R22, R17, R22, R9, PT ;  /* 0x0000001611167246 */ /* 0x000fe40003800109 */
[----:B------:R-:W-:-:S02]  /*1250*/  CS2R R146, SRZ ;  /* 0x0000000000927805 */ /* 0x000fc4000001ff00 */
[----:B------:R-:W-:Y:S02]  /*1260*/  CS2R R144, SRZ ;  /* 0x0000000000907805 */ /* 0x000fe4000001ff00 */
[----:B------:R-:W-:Y:S02]  /*1270*/  CS2R R142, SRZ ;  /* 0x00000000008e7805 */ /* 0x000fe4000001ff00 */
[----:B------:R-:W-:Y:S02]  /*1280*/  ISETP.GT.AND P1, PT, R22, R17, PT ;  /* 0x000000111600720c */ /* 0x000fe40003f24270 */
        /* <DEDUP_REMOVED lines=26> */
[----:B------:R-:W-:Y:S01]  /*1430*/  CS2R R2, SRZ ;  /* 0x0000000000027805 */ /* 0x000fe2000001ff00 */
[----:B------:R-:W-:Y:S06]  /*1440*/  @!P1 BRA `(.L_x_958) ;  /* 0x000000c000c49947 */ /* 0x000fec0003800000 */
[----:B------:R-:W-:Y:S01]  /*1450*/  SHF.R.S32.HI R90, RZ, 0x1f, R89 ;  /* 0x0000001fff5a7819 */ /* 0x000fe20000011459 */
[----:B------:R-:W1:Y:S01]  /*1460*/  S2UR UR5, SR_CgaCtaId ;  /* 0x00000000000579c3 */ /* 0x000e620000008800 */
[----:B------:R-:W-:Y:S02]  /*1470*/  UMOV UR36, 0x400 ;  /* 0x0000040000247882 */ /* 0x000fe40000000000 */
[----:B------:R-:W-:-:S04]  /*1480*/  LEA.HI R91, R90, R89, RZ, 0x7 ;  /* 0x000000595a5b7211 */ /* 0x000fc800078f38ff */
[----:B------:R-:W-:-:S05]  /*1490*/  SHF.R.S32.HI R92, RZ, 0x7, R91 ;  /* 0x00000007ff5c7819 */ /* 0x000fca000001145b */
[----:B0-----:R-:W0:Y:S01]  /*14a0*/  SHFL.IDX PT, R0, R92, RZ, 0x1f ;  /* 0x00001fff5c007589 */ /* 0x001e2200000e0000 */
[----:B-1----:R-:W-:-:S04]  /*14b0*/  ULEA UR36, UR5, UR36, 0x18 ;  /* 0x0000002405247291 */ /* 0x002fc8000f8ec03f */
[----:B------:R-:W-:-:S04]  /*14c0*/  UIADD3 UR5, UR36, 0x10400, URZ ;  /* 0x0001040024057890 */ /* 0x000fc8000fffe03f */
[----:B------:R-:W-:Y:S01]  /*14d0*/  ULOP3.LUT UP0, URZ, UR5, 0x3ff, URZ, 0xc0, !UPT ;  /* 0x000003ff053f7892 */ /* 0x000fe2000f80c03f */
[----:B0-----:R-:W-:-:S05]  /*14e0*/  R2UR UR37, R0 ;  /* 0x00000000002572ca */ /* 0x001fca00000e0000 */
[----:B------:R-:W-:-:S08]  /*14f0*/  PLOP3.LUT P0, PT, PT, PT, UP0, 0x80, 0x0 ;  /* 0x000000000000781c */ /* 0x000fd00003f0f008 */
[----:B------:R-:W-:-:S04]  /*1500*/  ULEA.HI UR4, UR37, UR37, URZ, 0x1 ;  /* 0x0000002525047291 */ /* 0x000fc8000f8f083f */
        /* <DEDUP_REMOVED lines=22> */
.L_x_959:
[----:B------:R-:W2:Y:S01]  /*1670*/  LDL.LU R20, [R1+0x14] ;  /* 0x0000140001147983 */ /* 0x000ea20000300800 */
[----:B------:R-:W-:-:S04]  /*1680*/  SHF.L.U32 R2, RZ, 0x1f, RZ ;  /* 0x0000001fff027819 */ /* 0x000fc800000006ff */
[----:B------:R-:W0:Y:S01]  /*1690*/  SYNCS.PHASECHK.TRANS64.TRYWAIT P1, [UR36+0x28800], R2 ;  /* 0x02880002ff0075a7 */ /* 0x000e220008020164 */
[----:B--2---:R-:W-:-:S04]  /*16a0*/  LOP3.LUT R0, R20, 0x1, RZ, 0xfc, !PT ;  /* 0x0000000114007812 */ /* 0x004fc800078efcff */
[----:B------:R-:W-:Y:S01]  /*16b0*/  ISETP.NE.AND P0, PT, R0, 0x3, PT ;  /* 0x000000030000780c */ /* 0x000fe20003f05270 */
[----:B0-----:R-:W-:-:S12]  /*16c0*/  @!P1 BRA `(.L_x_960) ;  /* 0x0000011400e89947 */ /* 0x001fd80003800000 */
.L_x_1120:
[----:B------:R-:W-:Y:S05]  /*16d0*/  @!P0 BRA `(.L_x_961) ;  /* 0x0000000000048947 */ /* 0x000fea0003800000 */
[----:B------:R-:W-:Y:S01]  /*16e0*/  BPT.TRAP 0x1 ;  /* 0x000000040000795c */ /* 0x000fe20000300000 */
.L_x_961:
[----:B------:R1:W2:Y:S01]  /*16f0*/  SYNCS.PHASECHK.TRANS64.TRYWAIT P2, [UR36+0x28830], R2 ;  /* 0x02883002ff0075a7 */ /* 0x0002a20008040164 */
[----:B------:R-:W-:Y:S05]  /*1700*/  @!P0 BRA `(.L_x_962) ;  /* 0x0000000000048947 */ /* 0x000fea0003800000 */
[----:B------:R-:W-:Y:S01]  /*1710*/  BPT.TRAP 0x1 ;  /* 0x000000040000795c */ /* 0x000fe20000300000 */
.L_x_962:
[----:B------:R-:W3:Y:S01]  /*1720*/  S2R R0, SR_TID.X ;  /* 0x0000000000007919 */ /* 0x000ee20000002100 */
[----:B------:R-:W-:-:S05]  /*1730*/  IMAD.U32 R6, RZ, RZ, UR38 ;  /* 0x00000026ff067e24 */ /* 0x000fca000f8e00ff */
[----:B------:R-:W-:Y:S02]  /*1740*/  LOP3.LUT R6, R6, 0x10000, RZ, 0xfc, !PT ;  /* 0x0001000006067812 */ /* 0x000fe400078efcff */
[----:B---3--:R-:W-:-:S04]  /*1750*/  LOP3.LUT R0, R0, 0x7f, RZ, 0xc0, !PT ;  /* 0x0000007f00007812 */ /* 0x008fc800078ec0ff */
[----:B------:R-:W-:Y:S01]  /*1760*/  ISETP.NE.AND P1, PT, R0, RZ, PT ;  /* 0x000000ff0000720c */ /* 0x000fe20003f25270 */
[----:B--2---:R-:W-:-:S12]  /*1770*/  @P2 BRA `(.L_x_963) ;  /* 0x0000000000082947 */ /* 0x004fd80003800000 */
[----:B------:R-:W2:Y:S02]  /*1780*/  SYNCS.PHASECHK.TRANS64.TRYWAIT P2, [UR36+0x28830], R2 ;  /* 0x02883002ff0075a7 */ /* 0x000ea40008040164 */
[----:B--2---:R-:W-:Y:S05]  /*1790*/  @!P2 BRA `(.L_x_964) ;  /* 0x0000011400cca947 */ /* 0x004fea0003800000 */
.L_x_963:
[----:B------:R-:W-:Y:S05]  /*17a0*/  WARPSYNC.ALL ;  /* 0x0000000000007948 */ /* 0x000fea0003800000 */
[----:B------:R-:W-:Y:S01]  /*17b0*/  IMAD.MOV.U32 R7, RZ, RZ, 0x40000040 ;  /* 0x40000040ff077424 */ /* 0x000fe200078e00ff */
[----:B------:R-:W-:Y:S01]  /*17c0*/  UIADD3 UR4, UR36, 0x18400, URZ ;  /* 0x0001840024047890 */ /* 0x000fe2000fffe03f */
[C---:B------:R-:W-:Y:S01]  /*17d0*/  R2UR UR8, R6.reuse ;  /* 0x00000000060872ca */ /* 0x040fe200000e0000 */
[----:B------:R-:W-:Y:S02]  /*17e0*/  WARPGROUP.ARRIVE ;  /* 0x00000000000079c5 */ /* 0x000fe40000000000 */
[----:B------:R-:W-:Y:S01]  /*17f0*/  R2UR UR9, R7 ;  /* 0x00000000070972ca */ /* 0x000fe200000e0000 */
[----:B------:R-:W-:Y:S01]  /*1800*/  USHF.R.U32.HI UR4, URZ, 0x4, UR4 ;  /* 0x000000043f047899 */ /* 0x000fe20008011604 */
[----:B------:R-:W-:Y:S01]  /*1810*/  R2UR UR32, R6 ;  /* 0x00000000062072ca */ /* 0x000fe200000e0000 */
[----:B------:R-:W-:Y:S01]  /*1820*/  UMOV UR11, 0x40000040 ;  /* 0x40000040000b7882 */ /* 0x000fe20000000000 */
[----:B------:R-:W-:Y:S01]  /*1830*/  UMOV UR13, 0x40000040 ;  /* 0x40000040000d7882 */ /* 0x000fe20000000000 */
[----:B------:R-:W-:Y:S01]  /*1840*/  ULOP3.LUT UR4, UR4, 0x3fff, URZ, 0xc0, !UPT ;  /* 0x00003fff04047892 */ /* 0x000fe2000f8ec03f */
[----:B01----:R-:W0:Y:S01]  /*1850*/  LDC R2, c[0x0][0x448] ;  /* 0x00011200ff027b82 */ /* 0x003e220000000800 */
[----:B------:R-:W-:Y:S01]  /*1860*/  UMOV UR15, 0x40000040 ;  /* 0x40000040000f7882 */ /* 0x000fe20000000000 */
[----:B------:R-:W-:Y:S01]  /*1870*/  UMOV UR17, 0x40000040 ;  /* 0x4000004000117882 */ /* 0x000fe20000000000 */
[----:B------:R-:W-:Y:S01]  /*1880*/  ULOP3.LUT UR6, UR4, 0x10000, URZ, 0xfc, !UPT ;  /* 0x0001000004067892 */ /* 0x000fe2000f8efc3f */
[----:B------:R-:W-:Y:S01]  /*1890*/  LOP3.LUT R0, R91, 0xffffff80, RZ, 0xc0, !PT ;  /* 0xffffff805b007812 */ /* 0x000fe200078ec0ff */
[----:B------:R-:W-:Y:S01]  /*18a0*/  UMOV UR19, 0x40000040 ;  /* 0x4000004000137882 */ /* 0x000fe20000000000 */
[----:B------:R-:W-:Y:S01]  /*18b0*/  UMOV UR21, 0x40000040 ;  /* 0x4000004000157882 */ /* 0x000fe20000000000 */
[----:B------:R-:W-:Y:S01]  /*18c0*/  UIADD3 UR14, UR6, 0x4, URZ ;  /* 0x00000004060e7890 */ /* 0x000fe2000fffe03f */
[----:B------:R-:W-:Y:S01]  /*18d0*/  LEA.HI R90, R90, R89, RZ, 0x2 ;  /* 0x000000595a5a7211 */ /* 0x000fe200078f10ff */
[----:B------:R-:W-:Y:S01]  /*18e0*/  UIADD3 UR12, UR32, 0x4, URZ ;  /* 0x00000004200c7890 */ /* 0x000fe2000fffe03f */
[C---:B------:R-:W-:Y:S01]  /*18f0*/  IMAD.IADD R5, R89.reuse, 0x1, -R0 ;  /* 0x0000000159057824 */ /* 0x040fe200078e0a00 */
[----:B------:R-:W-:Y:S01]  /*1900*/  UMOV UR10, UR6 ;  /* 0x00000006000a7c82 */ /* 0x000fe20008000000 */
[----:B------:R-:W-:Y:S01]  /*1910*/  UIADD3 UR16, UR32, 0x6, URZ ;  /* 0x0000000620107890 */ /* 0x000fe2000fffe03f */
[----:B------:R-:W-:Y:S01]  /*1920*/  HGMMA.64x128x16.F32 R24, gdesc[UR8], RZ, !UPT, gsb0 ;  /* 0x01e00000081879f0 */ /* 0x000fe2000c0008ff */
[----:B------:R-:W-:Y:S01]  /*1930*/  UIADD3 UR8, UR32, 0x2, URZ ;  /* 0x0000000220087890 */ /* 0x000fe2000fffe03f */
[----:B------:R-:W-:Y:S01]  /*1940*/  SHF.R.S32.HI R0, RZ, 0x1f, R5 ;  /* 0x0000001fff007819 */ /* 0x000fe20000011405 */
[----:B------:R-:W-:Y:S01]  /*1950*/  UIADD3 UR10, UR6, 0x2, URZ ;  /* 0x00000002060a7890 */ /* 0x000fe2000fffe03f */
[----:B------:R-:W-:Y:S01]  /*1960*/  LEA.HI R4, R92, R92, RZ, 0x1 ;  /* 0x0000005c5c047211 */ /* 0x000fe200078f08ff */
[----:B------:R-:W-:Y:S01]  /*1970*/  UMOV UR9, 0x40000040 ;  /* 0x4000004000097882 */ /* 0x000fe20000000000 */
[----:B------:R-:W-:Y:S01]  /*1980*/  UMOV UR11, 0x40000040 ;  /* 0x40000040000b7882 */ /* 0x000fe20000000000 */
[----:B------:R-:W-:Y:S01]  /*1990*/  UIADD3 UR18, UR6, 0x6, URZ ;  /* 0x0000000606127890 */ /* 0x000fe2000fffe03f */
[----:B------:R-:W-:Y:S01]  /*19a0*/  LOP3.LUT R90, R90, 0xfffffffc, RZ, 0xc0, !PT ;  /* 0xfffffffc5a5a7812 */ /* 0x000fe200078ec0ff */
[----:B------:R-:W-:Y:S01]  /*19b0*/  UIADD3 UR20, UR32, 0x400, URZ ;  /* 0x0000040020147890 */ /* 0x000fe2000fffe03f */
[-C--:B------:R-:W-:Y:S01]  /*19c0*/  LEA.HI R3, R0, R5.reuse, RZ, 0x5 ;  /* 0x0000000500037211 */ /* 0x080fe200078f28ff */
[----:B------:R-:W-:Y:S01]  /*19d0*/  UIADD3 UR22, UR6, 0x400, URZ ;  /* 0x0000040006167890 */ /* 0x000fe2000fffe03f */
[----:B0-----:R-:W-:Y:S01]  /*19e0*/  ISETP.NE.AND P2, PT, R2, 0x1, PT ;  /* 0x000000010200780c */ /* 0x001fe20003f45270 */
[----:B------:R-:W-:Y:S01]  /*19f0*/  UMOV UR23, 0x40000040 ;  /* 0x4000004000177882 */ /* 0x000fe20000000000 */
[----:B------:R-:W-:Y:S01]  /*1a00*/  UIADD3 UR24, UR32, 0x402, URZ ;  /* 0x0000040220187890 */ /* 0x000fe2000fffe03f */
[----:B------:R-:W-:Y:S01]  /*1a10*/  LEA.HI R2, R0, R5, RZ, 0x2 ;  /* 0x0000000500027211 */ /* 0x000fe200078f10ff */
[----:B------:R-:W-:Y:S01]  /*1a20*/  UIADD3 UR26, UR6, 0x402, URZ ;  /* 0x00000402061a7890 */ /* 0x000fe2000fffe03f */
[----:B------:R-:W-:Y:S01]  /*1a30*/  LOP3.LUT R11, R4, 0x3fffffe, RZ, 0xc0, !PT ;  /* 0x03fffffe040b7812 */ /* 0x000fe200078ec0ff */
[----:B------:R-:W-:Y:S01]  /*1a40*/  UMOV UR25, 0x40000040 ;  /* 0x4000004000197882 */ /* 0x000fe20000000000 */
[----:B------:R-:W-:Y:S01]  /*1a50*/  UMOV UR27, 0x40000040 ;  /* 0x40000040001b7882 */ /* 0x000fe20000000000 */
[----:B------:R-:W-:Y:S01]  /*1a60*/  UIADD3 UR28, UR32, 0x404, URZ ;  /* 0x00000404201c7890 */ /* 0x000fe2000fffe03f */
[--C-:B------:R-:W-:Y:S01]  /*1a70*/  SHF.R.S32.HI R0, RZ, 0x2, R2.reuse ;  /* 0x00000002ff007819 */ /* 0x100fe20000011402 */
[----:B------:R-:W-:Y:S01]  /*1a80*/  UIADD3 UR30, UR6, 0x404, URZ ;  /* 0x00000404061e7890 */ /* 0x000fe2000fffe03f */
[----:B------:R-:W-:Y:S01]  /*1a90*/  SHF.R.S32.HI R9, RZ, 0x1f, R2 ;  /* 0x0000001fff097819 */ /* 0x000fe20000011402 */
[----:B------:R-:W-:Y:S01]  /*1aa0*/  UMOV UR29, 0x40000040 ;  /* 0x40000040001d7882 */ /* 0x000fe20000000000 */
[----:B------:R-:W-:Y:S01]  /*1ab0*/  UMOV UR31, 0x40000040 ;  /* 0x40000040001f7882 */ /* 0x000fe20000000000 */
[----:B------:R-:W-:Y:S01]  /*1ac0*/  UIADD3 UR32, UR32, 0x406, URZ ;  /* 0x0000040620207890 */ /* 0x000fe2000fffe03f */
[----:B------:R-:W0:Y:S01]  /*1ad0*/  @P2 LDC R13, c[0x0][0x44c] ;  /* 0x00011300ff0d2b82 */ /* 0x000e220000000800 */
[----:B------:R-:W-:Y:S01]  /*1ae0*/  UIADD3 UR34, UR6, 0x406, URZ ;  /* 0x0000040606227890 */ /* 0x000fe2000fffe03f */
[----:B------:R-:W-:Y:S01]  /*1af0*/  SHF.R.S32.HI R4, RZ, 0x5, R3 ;  /* 0x00000005ff047819 */ /* 0x000fe20000011403 */
[----:B------:R-:W-:Y:S01]  /*1b00*/  UMOV UR33, 0x40000040 ;  /* 0x4000004000217882 */ /* 0x000fe20000000000 */
[----:B------:R-:W-:Y:S01]  /*1b10*/  UMOV UR35, 0x40000040 ;  /* 0x4000004000237882 */ /* 0x000fe20000000000 */
[----:B------:R-:W-:Y:S01]  /*1b20*/  IMAD.IADD R90, R89, 0x1, -R90 ;  /* 0x00000001595a7824 */ /* 0x000fe200078e0a5a */
[----:B------:R-:W-:Y:S01]  /*1b30*/  LEA.HI R9, R9, R0, RZ, 0x3 ;  /* 0x0000000009097211 */ /* 0x000fe200078f18ff */
[----:B------:R-:W-:Y:S01]  /*1b40*/  IMAD R4, R4, 0x10, R23 ;  /* 0x0000001004047824 */ /* 0x000fe200078e0217 */
[----:B------:R-:W1:Y:S01]  /*1b50*/  @P2 LDC R15, c[0x0][0x450] ;  /* 0x00011400ff0f2b82 */ /* 0x000e620000000800 */
[----:B------:R-:W-:Y:S01]  /*1b60*/  IMAD.IADD R11, R92, 0x1, -R11 ;  /* 0x000000015c0b7824 */ /* 0x000fe200078e0a0b */
[----:B------:R-:W-:Y:S01]  /*1b70*/  LEA.HI R3, R90, R90, RZ, 0x1 ;  /* 0x0000005a5a037211 */ /* 0x000fe200078f08ff */
[----:B------:R-:W-:Y:S01]  /*1b80*/  ULDC UR38, c[0x0][0x2f0] ;  /* 0x0000bc0000267ab9 */ /* 0x000fe20000000800 */
[----:B------:R-:W-:Y:S01]  /*1b90*/  LOP3.LUT R9, R9, 0xfffffff8, RZ, 0xc0, !PT ;  /* 0xfffffff809097812 */ /* 0x000fe200078ec0ff */
[----:B------:R-:W-:Y:S01]  /*1ba0*/  ULDC UR4, c[0x0][0x288] ;  /* 0x0000a20000047ab9 */ /* 0x000fe20000000800 */
[----:B------:R-:W-:Y:S01]  /*1bb0*/  LOP3.LUT R3, R3, 0x1ffffffe, RZ, 0xc0, !PT ;  /* 0x1ffffffe03037812 */ /* 0x000fe200078ec0ff */
[----:B------:R-:W-:Y:S01]  /*1bc0*/  ULDC UR7, c[0x0][0x9dc] ;  /* 0x0002770000077ab9 */ /* 0x000fe20000000800 */
[----:B------:R-:W-:Y:S01]  /*1bd0*/  IADD3 R4, R4, R0, -R9 ;  /* 0x0000000004047210 */ /* 0x000fe20007ffe809 */
[----:B------:R-:W-:Y:S01]  /*1be0*/  IMAD.MOV.U32 R9, RZ, RZ, -0x80 ;  /* 0xffffff80ff097424 */ /* 0x000fe200078e00ff */
[----:B------:R-:W-:Y:S01]  /*1bf0*/  LOP3.LUT R2, R2, 0x7ffffffc, RZ, 0xc0, !PT ;  /* 0x7ffffffc02027812 */ /* 0x000fe200078ec0ff */
[----:B------:R-:W-:Y:S01]  /*1c00*/  IMAD.IADD R3, R90, 0x1, -R3 ;  /* 0x000000015a037824 */ /* 0x000fe200078e0a03 */
[----:B------:R-:W-:Y:S01]  /*1c10*/  ULOP3.LUT UR7, URZ, UR7, URZ, 0x33, !UPT ;  /* 0x000000073f077292 */ /* 0x000fe2000f8e333f */
[----:B------:R-:W-:Y:S01]  /*1c20*/  IMAD R4, R11, 0x40, R4 ;  /* 0x000000400b047824 */ /* 0x000fe200078e0204 */
[C---:B------:R-:W-:Y:S01]  /*1c30*/  LEA R21, R22.reuse, 0xffffff80, 0x7 ;  /* 0xffffff8016157811 */ /* 0x040fe200078e38ff */
[----:B------:R-:W-:-:S02]  /*1c40*/  IMAD R89, R22, R9, 0x80 ;  /* 0x0000008016597424 */ /* 0x000fc400078e0209 */
[----:B------:R-:W-:Y:S02]  /*1c50*/  IMAD R8, R3, 0x8, R4 ;  /* 0x0000000803087824 */ /* 0x000fe400078e0204 */
[----:B------:R-:W-:Y:S02]  /*1c60*/  IMAD.U32 R4, RZ, RZ, UR36 ;  /* 0x00000024ff047e24 */ /* 0x000fe4000f8e00ff */
[----:B0-----:R-:W-:-:S04]  /*1c70*/  @P2 IMAD.HI.U32 R0, R8, R13, RZ ;  /* 0x0000000d08002227 */ /* 0x001fc800078e00ff */
[----:B------:R-:W-:Y:S01]  /*1c80*/  IMAD.MOV.U32 R3, RZ, RZ, R8 ;  /* 0x000000ffff037224 */ /* 0x000fe200078e0008 */
[----:B-1----:R-:W-:Y:S01]  /*1c90*/  @P2 SHF.R.U32.HI R3, RZ, R15, R0 ;  /* 0x0000000fff032219 */ /* 0x002fe20000011600 */
[----:B------:R-:W-:Y:S01]  /*1ca0*/  IMAD.IADD R5, R5, 0x1, -R2 ;  /* 0x0000000105057824 */ /* 0x000fe200078e0a02 */
[----:B------:R-:W0:Y:S01]  /*1cb0*/  LDC.64 R14, c[0x0][0x9e0] ;  /* 0x00027800ff0e7b82 */ /* 0x000e220000000a00 */
[----:B------:R-:W-:Y:S02]  /*1cc0*/  VIADD R2, R89, 0x1 ;  /* 0x0000000159027836 */ /* 0x000fe40000000000 */
[----:B------:R-:W1:Y:S01]  /*1cd0*/  SHFL.IDX PT, R13, R3, RZ, 0x1c1f ;  /* 0x001c1fff030d7589 */ /* 0x000e6200000e0000 */
[----:B------:R-:W-:Y:S02]  /*1ce0*/  @!P1 VIADD R0, R4, 0x28840 ;  /* 0x0002884004009836 */ /* 0x000fe40000000000 */
[----:B------:R-:W-:-:S03]  /*1cf0*/  IMAD R9, R5, -0x2, R2 ;  /* 0xfffffffe05097824 */ /* 0x000fc600078e0202 */
[----:B------:R-:W-:Y:S01]  /*1d00*/  @!P1 PRMT R0, RZ, 0x654, R0 ;  /* 0x00000654ff009816 */ /* 0x000fe20000000000 */
[----:B------:R-:W-:Y:S02]  /*1d10*/  IMAD R2, R16, UR38, R9 ;  /* 0x0000002610027c24 */ /* 0x000fe4000f8e0209 */
[----:B------:R-:W-:-:S04]  /*1d20*/  IMAD.U32 R9, RZ, RZ, UR4 ;  /* 0x00000004ff097e24 */ /* 0x000fc8000f8e00ff */
[----:B------:R-:W-:-:S04]  /*1d30*/  IMAD.IADD R11, R2, 0x1, -R9 ;  /* 0x00000001020b7824 */ /* 0x000fc800078e0a09 */
[----:B------:R-:W-:Y:S01]  /*1d40*/  VIADD R90, R11, UR7 ;  /* 0x000000070b5a7c36 */ /* 0x000fe20008000000 */
[----:B0-----:R-:W-:Y:S01]  /*1d50*/  ISETP.GE.AND P3, PT, R15, 0x1, PT ;  /* 0x000000010f00780c */ /* 0x001fe20003f66270 */
[----:B------:R-:W-:Y:S02]  /*1d60*/  IMAD.IADD R91, R11, 0x1, R14 ;  /* 0x000000010b5b7824 */ /* 0x000fe400078e020e */
[----:B-1----:R-:W-:Y:S01]  /*1d70*/  IMAD.IADD R11, R90, 0x1, R13 ;  /* 0x000000015a0b7824 */ /* 0x002fe200078e020d */
[----:B------:R-:W-:Y:S02]  /*1d80*/  WARPGROUP.DEPBAR.LE gsb0, 0x0 ;  /* 0x00008000000079c5 */ /* 0x000fe40000010000 */
[----:B------:R-:W-:-:S06]  /*1d90*/  WARPGROUP.ARRIVE ;  /* 0x00000000000079c5 */ /* 0x000fcc0000000000 */
[----:B------:R-:W-:Y:S03]  /*1da0*/  HGMMA.64x128x16.F32 R24, gdesc[UR8], R24, gsb0 ;  /* 0x01e00000081879f0 */ /* 0x000fe60008000818 */
[----:B------:R-:W-:Y:S02]  /*1db0*/  WARPGROUP.DEPBAR.LE gsb0, 0x0 ;  /* 0x00008000000079c5 */ /* 0x000fe40000010000 */
[----:B------:R-:W-:-:S07]  /*1dc0*/  WARPGROUP.ARRIVE ;  /* 0x00000000000079c5 */ /* 0x000fce0000000000 */
        /* <DEDUP_REMOVED lines=17> */
[----:B------:R0:W-:Y:S02]  /*1ee0*/  @!P1 SYNCS.ARRIVE.TRANS64.RED.A1T0 RZ, [R0+URZ], RZ ;  /* 0x000000ff00ff99a7 */ /* 0x0001e4000810043f */
[----:B0-----:R-:W-:-:S04]  /*1ef0*/  IMAD R0, R16, UR38, R89 ;  /* 0x0000002610007c24 */ /* 0x001fc8000f8e0259 */
[----:B------:R-:W-:-:S05]  /*1f00*/  IMAD R116, R5, -0x2, R0 ;  /* 0xfffffffe05747824 */ /* 0x000fca00078e0200 */
[----:B------:R-:W-:Y:S01]  /*1f10*/  VIADDMNMX R0, R13, R91, R116, PT ;  /* 0x0000005b0d007246 */ /* 0x000fe20003800174 */
[----:B------:R-:W-:Y:S06]  /*1f20*/  @!P3 BRA `(.L_x_965) ;  /* 0x000000000054b947 */ /* 0x000fec0003800000 */
[----:B------:R-:W-:Y:S01]  /*1f30*/  IMAD R2, R16, UR38, R13 ;  /* 0x0000002610027c24 */ /* 0x000fe2000f8e020d */
[----:B------:R-:W-:Y:S03]  /*1f40*/  BSSY B0, `(.L_x_966) ;  /* 0x000000f000007945 */ /* 0x000fe60003800000 */
[----:B------:R-:W-:-:S05]  /*1f50*/  IMAD.IADD R2, R2, 0x1, -R9 ;  /* 0x0000000102027824 */ /* 0x000fca00078e0a09 */
        /* <DEDUP_REMOVED lines=9> */
.L_x_967:
[----:B------:R-:W-:-:S13]  /*1ff0*/  ISETP.NE.AND P4, PT, R15, 0x1, PT ;  /* 0x000000010f00780c */ /* 0x000fda0003f85270 */
[----:B------:R-:W0:Y:S02]  /*2000*/  @P4 LDC.64 R12, c[0x0][0x9e8] ;  /* 0x00027a00ff0c4b82 */ /* 0x000e240000000a00 */
[----:B0-----:R-:W-:-:S05]  /*2010*/  @P4 IMAD.HI.U32 R4, R2, R12, RZ ;  /* 0x0000000c02044227 */ /* 0x001fca00078e00ff */
[----:B------:R-:W-:-:S07]  /*2020*/  @P4 SHF.R.U32.HI R2, RZ, R13, R4 ;  /* 0x0000000dff024219 */ /* 0x000fce0000011604 */
.L_x_968:
[----:B------:R-:W-:Y:S05]  /*2030*/  BSYNC B0 ;  /* 0x0000000000007941 */ /* 0x000fea0003800000 */
.L_x_966:
[----:B------:R-:W-:-:S04]  /*2040*/  IMAD R2, R2, R15, -R21 ;  /* 0x0000000f02027224 */ /* 0x000fc800078e0a15 */
[----:B------:R-:W-:-:S05]  /*2050*/  IMAD R2, R5, -0x2, R2 ;  /* 0xfffffffe05027824 */ /* 0x000fca00078e0202 */
[----:B------:R-:W-:Y:S02]  /*2060*/  VIMNMX R11, R11, R2, !PT ;  /* 0x000000020b0b7248 */ /* 0x000fe40007fe0100 */
[----:B------:R-:W-:-:S07]  /*2070*/  VIADDMNMX R0, R2, R15, R0, PT ;  /* 0x0000000f02007246 */ /* 0x000fce0003800100 */
.L_x_965:
[C---:B------:R-:W-:Y:S01]  /*2080*/  ISETP.GE.AND P4, PT, R89.reuse, 0x2, PT ;  /* 0x000000025900780c */ /* 0x040fe20003f86270 */
[----:B------:R-:W0:Y:S01]  /*2090*/  SHFL.IDX PT, R3, R3, 0x1, 0x1c1f ;  /* 0x003c1f0003037f89 */ /* 0x000e2200000e0000 */
[----:B------:R-:W-:Y:S02]  /*20a0*/  ISETP.GE.AND P6, PT, R89, 0x9, PT ;  /* 0x000000095900780c */ /* 0x000fe40003fc6270 */
[----:B------:R-:W-:-:S04]  /*20b0*/  ISETP.GT.AND P5, PT, R11, 0x1, !P4 ;  /* 0x000000010b00780c */ /* 0x000fc800067a4270 */
[----:B------:R-:W-:-:S04]  /*20c0*/  ISETP.LT.OR P5, PT, R0, 0x2, P5 ;  /* 0x000000020000780c */ /* 0x000fc80002fa1670 */
[----:B------:R-:W-:Y:S02]  /*20d0*/  FSEL R130, R25, -INF , !P5 ;  /* 0xff80000019827808 */ /* 0x000fe40006800000 */
[----:B------:R-:W-:Y:S02]  /*20e0*/  ISETP.GT.AND P5, PT, R11, 0x8, !P6 ;  /* 0x000000080b00780c */ /* 0x000fe400077a4270 */
[----:B------:R-:W-:Y:S02]  /*20f0*/  P2R R25, PR, RZ, 0x40 ;  /* 0x00000040ff197803 */ /* 0x000fe40000000000 */
[----:B------:R-:W-:Y:S02]  /*2100*/  ISETP.LT.OR P5, PT, R0, 0x9, P5 ;  /* 0x000000090000780c */ /* 0x000fe40002fa1670 */
[----:B------:R-:W-:Y:S02]  /*2110*/  ISETP.GE.AND P6, PT, R89, 0xa, PT ;  /* 0x0000000a5900780c */ /* 0x000fe40003fc6270 */
[----:B------:R-:W-:-:S02]  /*2120*/  FSEL R182, R28, -INF , !P5 ;  /* 0xff8000001cb67808 */ /* 0x000fc40006800000 */
[----:B------:R-:W-:Y:S02]  /*2130*/  ISETP.GT.AND P5, PT, R11, 0x9, !P6 ;  /* 0x000000090b00780c */ /* 0x000fe400077a4270 */
[----:B------:R-:W-:Y:S02]  /*2140*/  P2R R92, PR, RZ, 0x40 ;  /* 0x00000040ff5c7803 */ /* 0x000fe40000000000 */
[----:B------:R-:W-:Y:S02]  /*2150*/  ISETP.LT.OR P5, PT, R0, 0xa, P5 ;  /* 0x0000000a0000780c */ /* 0x000fe40002fa1670 */
[----:B------:R-:W-:Y:S02]  /*2160*/  ISETP.GE.AND P6, PT, R89, 0x11, PT ;  /* 0x000000115900780c */ /* 0x000fe40003fc6270 */
[----:B------:R-:W-:Y:S02]  /*2170*/  FSEL R132, R29, -INF , !P5 ;  /* 0xff8000001d847808 */ /* 0x000fe40006800000 */
[----:B------:R-:W-:-:S02]  /*2180*/  ISETP.GT.AND P5, PT, R11, 0x10, !P6 ;  /* 0x000000100b00780c */ /* 0x000fc400077a4270 */
[----:B------:R-:W-:Y:S02]  /*2190*/  P2R R93, PR, RZ, 0x40 ;  /* 0x00000040ff5d7803 */ /* 0x000fe40000000000 */
[----:B------:R-:W-:Y:S02]  /*21a0*/  ISETP.LT.OR P5, PT, R0, 0x11, P5 ;  /* 0x000000110000780c */ /* 0x000fe40002fa1670 */
[----:B------:R-:W-:Y:S02]  /*21b0*/  ISETP.GE.AND P6, PT, R89, 0x12, PT ;  /* 0x000000125900780c */ /* 0x000fe40003fc6270 */
[----:B------:R-:W-:Y:S02]  /*21c0*/  FSEL R176, R32, -INF , !P5 ;  /* 0xff80000020b07808 */ /* 0x000fe40006800000 */
[----:B------:R-:W-:Y:S02]  /*21d0*/  ISETP.GT.AND P5, PT, R11, 0x11, !P6 ;  /* 0x000000110b00780c */ /* 0x000fe400077a4270 */
[----:B------:R-:W-:-:S02]  /*21e0*/  P2R R94, PR, RZ, 0x40 ;  /* 0x00000040ff5e7803 */ /* 0x000fc40000000000 */
[C---:B------:R-:W-:Y:S02]  /*21f0*/  ISETP.LT.OR P5, PT, R0.reuse, 0x12, P5 ;  /* 0x000000120000780c */ /* 0x040fe40002fa1670 */
[----:B------:R-:W-:Y:S02]  /*2200*/  ISETP.GE.AND P6, PT, R89, 0x19, PT ;  /* 0x000000195900780c */ /* 0x000fe40003fc6270 */
[----:B------:R-:W-:Y:S02]  /*2210*/  FSEL R134, R33, -INF , !P5 ;  /* 0xff80000021867808 */ /* 0x000fe40006800000 */
[----:B------:R-:W-:Y:S02]  /*2220*/  ISETP.GT.AND P5, PT, R11, 0x18, !P6 ;  /* 0x000000180b00780c */ /* 0x000fe400077a4270 */
[----:B------:R-:W-:Y:S02]  /*2230*/  P2R R32, PR, RZ, 0x40 ;  /* 0x00000040ff207803 */ /* 0x000fe40000000000 */
[----:B------:R-:W-:-:S02]  /*2240*/  ISETP.LT.OR P5, PT, R0, 0x19, P5 ;  /* 0x000000190000780c */ /* 0x000fc40002fa1670 */
[----:B------:R-:W-:Y:S02]  /*2250*/  ISETP.GE.AND P6, PT, R89, 0x1a, PT ;  /* 0x0000001a5900780c */ /* 0x000fe40003fc6270 */
[----:B------:R-:W-:Y:S02]  /*2260*/  FSEL R128, R36, -INF , !P5 ;  /* 0xff80000024807808 */ /* 0x000fe40006800000 */
[----:B------:R-:W-:Y:S02]  /*2270*/  ISETP.GT.AND P5, PT, R11, 0x19, !P6 ;  /* 0x000000190b00780c */ /* 0x000fe400077a4270 */
[----:B------:R-:W-:Y:S02]  /*2280*/  P2R R33, PR, RZ, 0x40 ;  /* 0x00000040ff217803 */ /* 0x000fe40000000000 */
[----:B------:R-:W-:Y:S02]  /*2290*/  ISETP.LT.OR P5, PT, R0, 0x1a, P5 ;  /* 0x0000001a0000780c */ /* 0x000fe40002fa1670 */
[----:B------:R-:W-:-:S02]  /*22a0*/  ISETP.GE.AND P6, PT, R89, 0x21, PT ;  /* 0x000000215900780c */ /* 0x000fc40003fc6270 */
[----:B------:R-:W-:Y:S01]  /*22b0*/  FSEL R126, R37, -INF , !P5 ;  /* 0xff800000257e7808 */ /* 0x000fe20006800000 */
[----:B0-----:R-:W-:Y:S01]  /*22c0*/  IMAD.IADD R37, R90, 0x1, R3 ;  /* 0x000000015a257824 */ /* 0x001fe200078e0203 */
        /* <DEDUP_REMOVED lines=107> */
[----:B------:R-:W-:Y:S02]  /*2980*/  ISETP.LT.OR P5, PT, R0, 0x72, P5 ;  /* 0x000000720000780c */ /* 0x000fe40002fa1670 */
[----:B------:R-:W-:Y:S02]  /*2990*/  VIADDMNMX R116, R3, R91, R116, PT ;  /* 0x0000005b03747246 */ /* 0x000fe40003800174 */
[----:B------:R-:W-:Y:S02]  /*29a0*/  FSEL R20, R81, -INF , !P5 ;  /* 0xff80000051147808 */ /* 0x000fe40006800000 */
[----:B------:R-:W-:-:S04]  /*29b0*/  ISETP.GE.AND P5, PT, R89, 0x79, PT ;  /* 0x000000795900780c */ /* 0x000fc80003fa6270 */
[----:B------:R-:W-:-:S04]  /*29c0*/  ISETP.GT.AND P6, PT, R11, 0x78, !P5 ;  /* 0x000000780b00780c */ /* 0x000fc80006fc4270 */
[----:B------:R-:W-:-:S04]  /*29d0*/  ISETP.LT.OR P6, PT, R0, 0x79, P6 ;  /* 0x000000790000780c */ /* 0x000fc800037c1670 */
[----:B------:R-:W-:Y:S02]  /*29e0*/  FSEL R84, R84, -INF , !P6 ;  /* 0xff80000054547808 */ /* 0x000fe40007000000 */
[----:B------:R-:W-:-:S04]  /*29f0*/  ISETP.GE.AND P6, PT, R89, 0x1, PT ;  /* 0x000000015900780c */ /* 0x000fc80003fc6270 */
[----:B------:R-:W-:Y:S02]  /*2a00*/  P2R R13, PR, RZ, 0x40 ;  /* 0x00000040ff0d7803 */ /* 0x000fe40000000000 */
[----:B------:R-:W-:-:S04]  /*2a10*/  ISETP.GT.AND P6, PT, R11, RZ, !P6 ;  /* 0x000000ff0b00720c */ /* 0x000fc800077c4270 */
[----:B------:R-:W-:-:S04]  /*2a20*/  ISETP.LT.OR P6, PT, R0, 0x1, P6 ;  /* 0x000000010000780c */ /* 0x000fc800037c1670 */
[----:B------:R-:W-:Y:S02]  /*2a30*/  FSEL R180, R24, -INF , !P6 ;  /* 0xff80000018b47808 */ /* 0x000fe40007000000 */
[----:B------:R-:W-:-:S04]  /*2a40*/  ISETP.GE.AND P6, PT, R89, 0x7a, PT ;  /* 0x0000007a5900780c */ /* 0x000fc80003fc6270 */
[----:B------:R-:W-:Y:S02]  /*2a50*/  P2R R81, PR, RZ, 0x40 ;  /* 0x00000040ff517803 */ /* 0x000fe40000000000 */
[----:B------:R-:W-:-:S04]  /*2a60*/  ISETP.GT.AND P6, PT, R11, 0x79, !P6 ;  /* 0x000000790b00780c */ /* 0x000fc800077c4270 */
[----:B------:R-:W-:-:S04]  /*2a70*/  ISETP.LT.OR P6, PT, R0, 0x7a, P6 ;  /* 0x0000007a0000780c */ /* 0x000fc800037c1670 */
[----:B------:R-:W-:Y:S01]  /*2a80*/  FSEL R24, R85, -INF , !P6 ;  /* 0xff80000055187808 */ /* 0x000fe20007000000 */
[----:B------:R-:W-:Y:S08]  /*2a90*/  @!P3 BRA `(.L_x_969) ;  /* 0x000000000054b947 */ /* 0x000ff00003800000 */
        /* <DEDUP_REMOVED lines=12> */
.L_x_971:
[----:B------:R-:W-:-:S13]  /*2b60*/  ISETP.NE.AND P6, PT, R15, 0x1, PT ;  /* 0x000000010f00780c */ /* 0x000fda0003fc5270 */
[----:B------:R-:W0:Y:S02]  /*2b70*/  @P6 LDC.64 R28, c[0x0][0x9e8] ;  /* 0x00027a00ff1c6b82 */ /* 0x000e240000000a00 */
[----:B0-----:R-:W-:-:S05]  /*2b80*/  @P6 IMAD.HI.U32 R28, R0, R28, RZ ;  /* 0x0000001c001c6227 */ /* 0x001fca00078e00ff */
[----:B------:R-:W-:-:S07]  /*2b90*/  @P6 SHF.R.U32.HI R0, RZ, R29, R28 ;  /* 0x0000001dff006219 */ /* 0x000fce000001161c */
.L_x_972:
[----:B------:R-:W-:Y:S05]  /*2ba0*/  BSYNC B0 ;  /* 0x0000000000007941 */ /* 0x000fea0003800000 */
.L_x_970:
[----:B------:R-:W-:-:S04]  /*2bb0*/  IMAD R0, R0, R15, -R21 ;  /* 0x0000000f00007224 */ /* 0x000fc800078e0a15 */
[----:B------:R-:W-:-:S05]  /*2bc0*/  IMAD R0, R5, -0x2, R0 ;  /* 0xfffffffe05007824 */ /* 0x000fca00078e0200 */
[----:B------:R-:W-:Y:S02]  /*2bd0*/  VIMNMX R37, R37, R0, !PT ;  /* 0x0000000025257248 */ /* 0x000fe40007fe0100 */
[----:B------:R-:W-:-:S07]  /*2be0*/  VIADDMNMX R116, R0, R15, R116, PT ;  /* 0x0000000f00747246 */ /* 0x000fce0003800174 */
.L_x_969:
[----:B------:R-:W-:Y:S01]  /*2bf0*/  ISETP.GT.AND P4, PT, R37, 0x1, !P4 ;  /* 0x000000012500780c */ /* 0x000fe20006784270 */
[----:B------:R-:W-:Y:S01]  /*2c00*/  ULDC UR4, c[0x0][0x988] ;  /* 0x0002620000047ab9 */ /* 0x000fe20000000800 */
[----:B------:R-:W-:Y:S01]  /*2c10*/  ISETP.NE.AND P6, PT, R32, RZ, PT ;  /* 0x000000ff2000720c */ /* 0x000fe20003fc5270 */
[----:B------:R-:W-:Y:S01]  /*2c20*/  IMAD.U32 R11, RZ, RZ, UR4 ;  /* 0x00000004ff0b7e24 */ /* 0x000fe2000f8e00ff */
[----:B------:R-:W-:Y:S02]  /*2c30*/  ISETP.LT.OR P4, PT, R116, 0x2, P4 ;  /* 0x000000027400780c */ /* 0x000fe40002781670 */
[----:B------:R-:W-:Y:S02]  /*2c40*/  FMNMX.FTZ R0, R180, R130, !PT ;  /* 0x00000082b4007209 */ /* 0x000fe40007810000 */
[----:B------:R-:W-:Y:S02]  /*2c50*/  FSEL R28, R27, -INF , !P4 ;  /* 0xff8000001b1c7808 */ /* 0x000fe40006000000 */
[----:B------:R-:W-:-:S02]  /*2c60*/  ISETP.NE.AND P4, PT, R25, RZ, PT ;  /* 0x000000ff1900720c */ /* 0x000fc40003f85270 */
[----:B------:R-:W-:Y:S02]  /*2c70*/  FMNMX.FTZ R0, R182, R0, !PT ;  /* 0x00000000b6007209 */ /* 0x000fe40007810000 */
[----:B------:R-:W-:Y:S02]  /*2c80*/  ISETP.GT.AND P4, PT, R37, 0x8, !P4 ;  /* 0x000000082500780c */ /* 0x000fe40006784270 */
[----:B------:R-:W-:Y:S02]  /*2c90*/  FMNMX.FTZ R0, R132, R0, !PT ;  /* 0x0000000084007209 */ /* 0x000fe40007810000 */
[----:B------:R-:W-:Y:S02]  /*2ca0*/  ISETP.LT.OR P4, PT, R116, 0x9, P4 ;  /* 0x000000097400780c */ /* 0x000fe40002781670 */
[----:B------:R-:W-:Y:S02]  /*2cb0*/  FMNMX.FTZ R0, R176, R0, !PT ;  /* 0x00000000b0007209 */ /* 0x000fe40007810000 */
[----:B------:R-:W-:-:S02]  /*2cc0*/  FSEL R30, R30, -INF , !P4 ;  /* 0xff8000001e1e7808 */ /* 0x000fc40006000000 */
[----:B------:R-:W-:Y:S02]  /*2cd0*/  ISETP.NE.AND P4, PT, R92, RZ, PT ;  /* 0x000000ff5c00720c */ /* 0x000fe40003f85270 */
[----:B------:R-:W-:Y:S02]  /*2ce0*/  FMNMX.FTZ R3, R134, R0, !PT ;  /* 0x0000000086037209 */ /* 0x000fe40007810000 */
[----:B------:R-:W-:Y:S02]  /*2cf0*/  ISETP.GT.AND P4, PT, R37, 0x9, !P4 ;  /* 0x000000092500780c */ /* 0x000fe40006784270 */
[----:B------:R-:W-:Y:S02]  /*2d00*/  FMNMX.FTZ R3, R128, R3, !PT ;  /* 0x0000000380037209 */ /* 0x000fe40007810000 */
[----:B------:R-:W-:Y:S02]  /*2d10*/  ISETP.LT.OR P4, PT, R116, 0xa, P4 ;  /* 0x0000000a7400780c */ /* 0x000fe40002781670 */
[----:B------:R-:W-:-:S02]  /*2d20*/  FMNMX.FTZ R3, R126, R3, !PT ;  /* 0x000000037e037209 */ /* 0x000fc40007810000 */
[----:B------:R-:W-:Y:S02]  /*2d30*/  FSEL R32, R31, -INF , !P4 ;  /* 0xff8000001f207808 */ /* 0x000fe40006000000 */
[----:B------:R-:W-:Y:S02]  /*2d40*/  ISETP.NE.AND P4, PT, R93, RZ, PT ;  /* 0x000000ff5d00720c */ /* 0x000fe40003f85270 */
[----:B------:R-:W-:Y:S02]  /*2d50*/  FMNMX.FTZ R3, R124, R3, !PT ;  /* 0x000000037c037209 */ /* 0x000fe40007810000 */
[----:B------:R-:W-:Y:S02]  /*2d60*/  ISETP.GT.AND P4, PT, R37, 0x10, !P4 ;  /* 0x000000102500780c */ /* 0x000fe40006784270 */
[----:B------:R-:W-:Y:S02]  /*2d70*/  FMNMX.FTZ R3, R122, R3, !PT ;  /* 0x000000037a037209 */ /* 0x000fe40007810000 */
[----:B------:R-:W-:-:S02]  /*2d80*/  ISETP.LT.OR P4, PT, R116, 0x11, P4 ;  /* 0x000000117400780c */ /* 0x000fc40002781670 */
[----:B------:R-:W-:Y:S02]  /*2d90*/  FMNMX.FTZ R3, R120, R3, !PT ;  /* 0x0000000378037209 */ /* 0x000fe40007810000 */
[----:B------:R-:W-:Y:S02]  /*2da0*/  FSEL R34, R34, -INF , !P4 ;  /* 0xff80000022227808 */ /* 0x000fe40006000000 */
[----:B------:R-:W-:Y:S02]  /*2db0*/  ISETP.NE.AND P4, PT, R94, RZ, PT ;  /* 0x000000ff5e00720c */ /* 0x000fe40003f85270 */
[----:B------:R-:W-:Y:S02]  /*2dc0*/  FMNMX.FTZ R3, R118, R3, !PT ;  /* 0x0000000376037209 */ /* 0x000fe40007810000 */
[----:B------:R-:W-:Y:S02]  /*2dd0*/  ISETP.GT.AND P4, PT, R37, 0x11, !P4 ;  /* 0x000000112500780c */ /* 0x000fe40006784270 */
[----:B------:R-:W-:-:S02]  /*2de0*/  FMNMX.FTZ R3, R114, R3, !PT ;  /* 0x0000000372037209 */ /* 0x000fc40007810000 */
[----:B------:R-:W-:Y:S02]  /*2df0*/  ISETP.LT.OR P4, PT, R116, 0x12, P4 ;  /* 0x000000127400780c */ /* 0x000fe40002781670 */
[----:B------:R-:W-:Y:S02]  /*2e00*/  FMNMX.FTZ R3, R112, R3, !PT ;  /* 0x0000000370037209 */ /* 0x000fe40007810000 */
[----:B------:R-:W-:Y:S02]  /*2e10*/  FSEL R36, R35, -INF , !P4 ;  /* 0xff80000023247808 */ /* 0x000fe40006000000 */
[----:B------:R-:W-:Y:S02]  /*2e20*/  ISETP.GT.AND P4, PT, R37, 0x18, !P6 ;  /* 0x000000182500780c */ /* 0x000fe40007784270 */
[----:B------:R-:W-:Y:S02]  /*2e30*/  ISETP.NE.AND P6, PT, R40, RZ, PT ;  /* 0x000000ff2800720c */ /* 0x000fe40003fc5270 */
        /* <DEDUP_REMOVED lines=10> */
[----:B------:R-:W-:Y:S02]  /*2ee0*/  ISETP.NE.AND P4, PT, R95, RZ, PT ;  /* 0x000000ff5f00720c */ /* 0x000fe40003f85270 */
[----:B------:R-:W-:Y:S02]  /*2ef0*/  FMNMX.FTZ R3, R102, R3, !PT ;  /* 0x0000000366037209 */ /* 0x000fe40007810000 */
[----:B------:R-:W-:-:S02]  /*2f00*/  ISETP.GT.AND P4, PT, R37, 0x20, !P4 ;  /* 0x000000202500780c */ /* 0x000fc40006784270 */
[----:B------:R-:W-:Y:S02]  /*2f10*/  FMNMX.FTZ R3, R100, R3, !PT ;  /* 0x0000000364037209 */ /* 0x000fe40007810000 */
[----:B------:R-:W-:Y:S02]  /*2f20*/  ISETP.LT.OR P4, PT, R116, 0x21, P4 ;  /* 0x000000217400780c */ /* 0x000fe40002781670 */
[----:B------:R-:W-:Y:S02]  /*2f30*/  FMNMX.FTZ R3, R64, R3, !PT ;  /* 0x0000000340037209 */ /* 0x000fe40007810000 */
[----:B------:R-:W-:Y:S02]  /*2f40*/  FSEL R42, R42, -INF , !P4 ;  /* 0xff8000002a2a7808 */ /* 0x000fe40006000000 */
[----:B------:R-:W-:Y:S02]  /*2f50*/  ISETP.NE.AND P4, PT, R96, RZ, PT ;  /* 0x000000ff6000720c */ /* 0x000fe40003f85270 */
[----:B------:R-:W-:-:S02]  /*2f60*/  FMNMX.FTZ R3, R2, R3, !PT ;  /* 0x0000000302037209 */ /* 0x000fc40007810000 */
[----:B------:R-:W-:Y:S02]  /*2f70*/  ISETP.GT.AND P4, PT, R37, 0x21, !P4 ;  /* 0x000000212500780c */ /* 0x000fe40006784270 */
[----:B------:R-:W-:Y:S02]  /*2f80*/  FMNMX.FTZ R3, R68, R3, !PT ;  /* 0x0000000344037209 */ /* 0x000fe40007810000 */
        /* <DEDUP_REMOVED lines=22> */
[C---:B------:R-:W-:Y:S01]  /*30f0*/  ISETP.GT.AND P5, PT, R37.reuse, 0x78, !P5 ;  /* 0x000000782500780c */ /* 0x040fe20006fa4270 */
[----:B------:R-:W0:Y:S01]  /*3100*/  SHFL.BFLY PT, R0, R3, 0x2, 0x1f ;  /* 0x0c401f0003007f89 */ /* 0x000e2200000e0000 */
[----:B------:R-:W-:Y:S02]  /*3110*/  FSEL R50, R50, -INF , !P4 ;  /* 0xff80000032327808 */ /* 0x000fe40006000000 */
[----:B------:R-:W-:Y:S02]  /*3120*/  ISETP.NE.AND P4, PT, R98, RZ, PT ;  /* 0x000000ff6200720c */ /* 0x000fe40003f85270 */
[----:B------:R-:W-:Y:S02]  /*3130*/  ISETP.LT.OR P5, PT, R116, 0x79, P5 ;  /* 0x000000797400780c */ /* 0x000fe40002fa1670 */
[----:B------:R-:W-:Y:S02]  /*3140*/  ISETP.GT.AND P4, PT, R37, 0x31, !P4 ;  /* 0x000000312500780c */ /* 0x000fe40006784270 */
[----:B------:R-:W-:-:S02]  /*3150*/  FSEL R86, R86, -INF , !P5 ;  /* 0xff80000056567808 */ /* 0x000fc40006800000 */
[----:B------:R-:W-:-:S04]  /*3160*/  ISETP.LT.OR P4, PT, R116, 0x32, P4 ;  /* 0x000000327400780c */ /* 0x000fc80002781670 */
[----:B------:R-:W-:Y:S02]  /*3170*/  FSEL R52, R51, -INF , !P4 ;  /* 0xff80000033347808 */ /* 0x000fe40006000000 */
[----:B------:R-:W-:-:S04]  /*3180*/  ISETP.NE.AND P4, PT, R49, RZ, PT ;  /* 0x000000ff3100720c */ /* 0x000fc80003f85270 */
[----:B------:R-:W-:-:S04]  /*3190*/  ISETP.GT.AND P4, PT, R37, 0x38, !P4 ;  /* 0x000000382500780c */ /* 0x000fc80006784270 */
        /* <DEDUP_REMOVED lines=10> */
[----:B------:R-:W-:Y:S02]  /*3240*/  ISETP.GT.AND P4, PT, R37, 0x41, !P6 ;  /* 0x000000412500780c */ /* 0x000fe40007784270 */
[----:B------:R-:W-:Y:S02]  /*3250*/  ISETP.NE.AND P6, PT, R60, RZ, PT ;  /* 0x000000ff3c00720c */ /* 0x000fe40003fc5270 */
[----:B------:R-:W-:-:S04]  /*3260*/  ISETP.LT.OR P4, PT, R116, 0x42, P4 ;  /* 0x000000427400780c */ /* 0x000fc80002781670 */
[----:B------:R-:W-:Y:S02]  /*3270*/  FSEL R60, R59, -INF , !P4 ;  /* 0xff8000003b3c7808 */ /* 0x000fe40006000000 */
[----:B------:R-:W-:Y:S02]  /*3280*/  ISETP.NE.AND P4, PT, R57, RZ, PT ;  /* 0x000000ff3900720c */ /* 0x000fe40003f85270 */
[----:B------:R-:W1:Y:S02]  /*3290*/  @P2 LDC R57, c[0x0][0x450] ;  /* 0x00011400ff392b82 */ /* 0x000e640000000800 */
        /* <DEDUP_REMOVED lines=41> */
[----:B0-----:R-:W-:Y:S02]  /*3530*/  FMNMX.FTZ R13, R3, R0, !PT ;  /* 0x00000000030d7209 */ /* 0x001fe40007810000 */
[----:B------:R-:W-:-:S03]  /*3540*/  ISETP.LT.OR P4, PT, R116, 0x71, P4 ;  /* 0x000000717400780c */ /* 0x000fc60002781670 */
[----:B------:R-:W0:Y:S01]  /*3550*/  SHFL.BFLY PT, R0, R13, 0x1, 0x1f ;  /* 0x0c201f000d007f89 */ /* 0x000e2200000e0000 */
[----:B------:R-:W-:Y:S02]  /*3560*/  FSEL R82, R82, -INF , !P4 ;  /* 0xff80000052527808 */ /* 0x000fe40006000000 */
[----:B0-----:R-:W-:-:S04]  /*3570*/  FMNMX.FTZ R0, R13, R0, !PT ;  /* 0x000000000d007209 */ /* 0x001fc80007810000 */
[C---:B------:R-:W-:Y:S01]  /*3580*/  FSETP.NEU.FTZ.AND P4, PT, R0.reuse, -INF , PT ;  /* 0xff8000000000780b */ /* 0x040fe20003f9d000 */
[----:B------:R-:W-:-:S05]  /*3590*/  FMUL.FTZ R21, R0, R11 ;  /* 0x0000000b00157220 */ /* 0x000fca0000410000 */
[----:B------:R-:W-:Y:S02]  /*35a0*/  FSEL R39, R21, RZ, P4 ;  /* 0x000000ff15277208 */ /* 0x000fe40002000000 */
[----:B------:R-:W-:Y:S02]  /*35b0*/  ISETP.GT.AND P4, PT, R37, RZ, !P6 ;  /* 0x000000ff2500720c */ /* 0x000fe40007784270 */
[----:B------:R-:W-:Y:S01]  /*35c0*/  ISETP.NE.AND P6, PT, R81, RZ, PT ;  /* 0x000000ff5100720c */ /* 0x000fe20003fc5270 */
[-CC-:B------:R-:W-:Y:S01]  /*35d0*/  FFMA.FTZ R29, R134, R11.reuse, -R39.reuse ;  /* 0x0000000b861d7223 */ /* 0x180fe20000010827 */
[----:B------:R-:W-:Y:S01]  /*35e0*/  ISETP.LT.OR P4, PT, R116, 0x1, P4 ;  /* 0x000000017400780c */ /* 0x000fe20002781670 */
[-CC-:B------:R-:W-:Y:S01]  /*35f0*/  FFMA.FTZ R164, R106, R11.reuse, -R39.reuse ;  /* 0x0000000b6aa47223 */ /* 0x180fe20000010827 */
[----:B------:R-:W-:Y:S01]  /*3600*/  ISETP.GT.AND P6, PT, R37, 0x79, !P6 ;  /* 0x000000792500780c */ /* 0x000fe200077c4270 */
[-CC-:B------:R-:W-:Y:S01]  /*3610*/  FFMA.FTZ R41, R104, R11.reuse, -R39.reuse ;  /* 0x0000000b68297223 */ /* 0x180fe20000010827 */
[----:B------:R-:W-:Y:S01]  /*3620*/  FSEL R26, R26, -INF , !P4 ;  /* 0xff8000001a1a7808 */ /* 0x000fe20006000000 */
[-CC-:B------:R-:W-:Y:S01]  /*3630*/  FFMA.FTZ R43, R100, R11.reuse, -R39.reuse ;  /* 0x0000000b642b7223 */ /* 0x180fe20000010827 */
[----:B------:R-:W-:Y:S01]  /*3640*/  ISETP.NE.AND P4, PT, R77, RZ, PT ;  /* 0x000000ff4d00720c */ /* 0x000fe20003f85270 */
[-CC-:B------:R-:W-:Y:S01]  /*3650*/  FFMA.FTZ R180, R180, R11.reuse, -R39.reuse ;  /* 0x0000000bb4b47223 */ /* 0x180fe20000010827 */
[----:B------:R-:W-:Y:S01]  /*3660*/  FMNMX.FTZ R21, R26, R28, !PT ;  /* 0x0000001c1a157209 */ /* 0x000fe20007810000 */
[-CC-:B------:R-:W-:Y:S01]  /*3670*/  FFMA.FTZ R3, R130, R11.reuse, -R39.reuse ;  /* 0x0000000b82037223 */ /* 0x180fe20000010827 */
[----:B------:R-:W-:Y:S01]  /*3680*/  ISETP.GT.AND P4, PT, R37, 0x71, !P4 ;  /* 0x000000712500780c */ /* 0x000fe20006784270 */
[--C-:B------:R-:W-:Y:S01]  /*3690*/  FFMA.FTZ R2, R2, R11, -R39.reuse ;  /* 0x0000000b02027223 */ /* 0x100fe20000010827 */
[----:B------:R-:W-:Y:S01]  /*36a0*/  FMNMX.FTZ R21, R30, R21, !PT ;  /* 0x000000151e157209 */ /* 0x000fe20007810000 */
[--C-:B------:R-:W-:Y:S01]  /*36b0*/  FFMA.FTZ R182, R182, R11, -R39.reuse ;  /* 0x0000000bb6b67223 */ /* 0x100fe20000010827 */
[----:B------:R-:W-:Y:S01]  /*36c0*/  ISETP.LT.OR P4, PT, R116, 0x72, P4 ;  /* 0x000000727400780c */ /* 0x000fe20002781670 */
[----:B------:R-:W-:Y:S01]  /*36d0*/  MUFU.EX2 R180, R180 ;  /* 0x000000b400b47308 */ /* 0x000fe20000000800 */
[----:B------:R-:W-:Y:S01]  /*36e0*/  FMNMX.FTZ R21, R32, R21, !PT ;  /* 0x0000001520157209 */ /* 0x000fe20007810000 */
[-CC-:B------:R-:W-:Y:S01]  /*36f0*/  FFMA.FTZ R4, R4, R11.reuse, -R39.reuse ;  /* 0x0000000b04047223 */ /* 0x180fe20000010827 */
[----:B------:R-:W-:Y:S01]  /*3700*/  FSEL R106, R83, -INF , !P4 ;  /* 0xff800000536a7808 */ /* 0x000fe20006000000 */
[--C-:B------:R-:W-:Y:S01]  /*3710*/  FFMA.FTZ R13, R132, R11, -R39.reuse ;  /* 0x0000000b840d7223 */ /* 0x100fe20000010827 */
[----:B------:R-:W-:Y:S01]  /*3720*/  FMNMX.FTZ R25, R34, R21, !PT ;  /* 0x0000001522197209 */ /* 0x000fe20007810000 */
[--C-:B------:R-:W-:Y:S01]  /*3730*/  FFMA.FTZ R176, R176, R11, -R39.reuse ;  /* 0x0000000bb0b07223 */ /* 0x100fe20000010827 */
[----:B------:R-:W-:Y:S01]  /*3740*/  ISETP.LT.OR P6, PT, R116, 0x7a, P6 ;  /* 0x0000007a7400780c */ /* 0x000fe200037c1670 */
[----:B------:R0:W-:Y:S01]  /*3750*/  MUFU.EX2 R21, R29 ;  /* 0x0000001d00157308 */ /* 0x0001e20000000800 */
[----:B------:R-:W-:Y:S01]  /*3760*/  FMNMX.FTZ R25, R36, R25, !PT ;  /* 0x0000001924197209 */ /* 0x000fe20007810000 */
[-CC-:B------:R-:W-:Y:S01]  /*3770*/  FFMA.FTZ R178, R128, R11.reuse, -R39.reuse ;  /* 0x0000000b80b27223 */ /* 0x180fe20000010827 */
[----:B------:R-:W-:Y:S01]  /*3780*/  FSEL R104, R87, -INF , !P6 ;  /* 0xff80000057687808 */ /* 0x000fe20007000000 */
[--C-:B------:R-:W-:Y:S01]  /*3790*/  FFMA.FTZ R126, R126, R11, -R39.reuse ;  /* 0x0000000b7e7e7223 */ /* 0x100fe20000010827 */
[----:B------:R-:W-:Y:S01]  /*37a0*/  FMNMX.FTZ R25, R38, R25, !PT ;  /* 0x0000001926197209 */ /* 0x000fe20007810000 */
[-CC-:B------:R-:W-:Y:S01]  /*37b0*/  FFMA.FTZ R172, R124, R11.reuse, -R39.reuse ;  /* 0x0000000b7cac7223 */ /* 0x180fe20000010827 */
[--C-:B------:R-:W-:Y:S01]  /*37c0*/  FFMA.FTZ R122, R122, R11, -R39.reuse ;  /* 0x0000000b7a7a7223 */ /* 0x100fe20000010827 */
[----:B------:R-:W2:Y:S01]  /*37d0*/  MUFU.EX2 R3, R3 ;  /* 0x0000000300037308 */ /* 0x000ea20000000800 */
        /* <DEDUP_REMOVED lines=20> */
[----:B0-----:R-:W-:Y:S01]  /*3920*/  FMNMX.FTZ R29, R50, R27, !PT ;  /* 0x0000001b321d7209 */ /* 0x001fe20007810000 */
[-CC-:B------:R-:W-:Y:S01]  /*3930*/  FFMA.FTZ R20, R20, R11.reuse, -R39.reuse ;  /* 0x0000000b14147223 */ /* 0x180fe20000010827 */
[--C-:B------:R-:W-:Y:S01]  /*3940*/  FFMA.FTZ R84, R84, R11, -R39.reuse ;  /* 0x0000000b54547223 */ /* 0x100fe20000010827 */
[----:B------:R-:W0:Y:S01]  /*3950*/  MUFU.EX2 R13, R13 ;  /* 0x0000000d000d7308 */ /* 0x000e220000000800 */
[----:B------:R-:W-:Y:S01]  /*3960*/  FMNMX.FTZ R29, R52, R29, !PT ;  /* 0x0000001d341d7209 */ /* 0x000fe20007810000 */
[----:B------:R-:W-:Y:S01]  /*3970*/  FFMA.FTZ R24, R24, R11, -R39 ;  /* 0x0000000b18187223 */ /* 0x000fe20000010827 */
[----:B--2---:R-:W-:Y:S01]  /*3980*/  FADD.FTZ R53, R180, R3 ;  /* 0x00000003b4357221 */ /* 0x004fe20000010000 */
[----:B------:R-:W-:-:S02]  /*3990*/  F2FP.F16.F32.PACK_AB R180, R3, R180 ;  /* 0x000000b403b4723e */ /* 0x000fc400000000ff */
[----:B------:R-:W-:Y:S02]  /*39a0*/  FMNMX.FTZ R29, R54, R29, !PT ;  /* 0x0000001d361d7209 */ /* 0x000fe40007810000 */
[----:B------:R-:W2:Y:S02]  /*39b0*/  MUFU.EX2 R176, R176 ;  /* 0x000000b000b07308 */ /* 0x000ea40000000800 */
[----:B------:R-:W-:-:S04]  /*39c0*/  FMNMX.FTZ R29, R56, R29, !PT ;  /* 0x0000001d381d7209 */ /* 0x000fc80007810000 */
[----:B------:R-:W-:Y:S02]  /*39d0*/  FMNMX.FTZ R31, R58, R29, !PT ;  /* 0x0000001d3a1f7209 */ /* 0x000fe40007810000 */
[----:B------:R-:W4:Y:S02]  /*39e0*/  MUFU.EX2 R178, R178 ;  /* 0x000000b200b27308 */ /* 0x000f240000000800 */
[----:B------:R-:W-:-:S04]  /*39f0*/  FMNMX.FTZ R31, R60, R31, !PT ;  /* 0x0000001f3c1f7209 */ /* 0x000fc80007810000 */
[----:B------:R-:W-:Y:S02]  /*3a00*/  FMNMX.FTZ R31, R62, R31, !PT ;  /* 0x0000001f3e1f7209 */ /* 0x000fe40007810000 */
[----:B------:R-:W5:Y:S02]  /*3a10*/  MUFU.EX2 R25, R126 ;  /* 0x0000007e00197308 */ /* 0x000f640000000800 */
[----:B------:R-:W-:-:S04]  /*3a20*/  FMNMX.FTZ R31, R90, R31, !PT ;  /* 0x0000001f5a1f7209 */ /* 0x000fc80007810000 */
[----:B------:R-:W-:Y:S02]  /*3a30*/  FMNMX.FTZ R33, R66, R31, !PT ;  /* 0x0000001f42217209 */ /* 0x000fe40007810000 */
[----:B------:R-:W1:Y:S02]  /*3a40*/  MUFU.EX2 R172, R172 ;  /* 0x000000ac00ac7308 */ /* 0x000e640000000800 */
        /* <DEDUP_REMOVED lines=14> */
[----:B------:R3:W-:Y:S02]  /*3b30*/  MUFU.EX2 R41, R2 ;  /* 0x0000000200297308 */ /* 0x0007e40000000800 */
[----:B------:R-:W-:-:S05]  /*3b40*/  FMNMX.FTZ R37, R104, R37, !PT ;  /* 0x0000002568257209 */ /* 0x000fca0007810000 */
[----:B------:R-:W2:Y:S01]  /*3b50*/  SHFL.BFLY PT, R100, R37, 0x2, 0x1f ;  /* 0x0c401f0025647f89 */ /* 0x000ea200000e0000 */
[----:B------:R-:W1:Y:S01]  /*3b60*/  MUFU.EX2 R168, R168 ;  /* 0x000000a800a87308 */ /* 0x000e620000000800 */
[----:B---3--:R-:W-:-:S07]  /*3b70*/  FFMA.FTZ R2, R12, R11, -R39 ;  /* 0x0000000b0c027223 */ /* 0x008fce0000010827 */
[----:B------:R3:W-:Y:S08]  /*3b80*/  MUFU.EX2 R49, R2 ;  /* 0x0000000200317308 */ /* 0x0007f00000000800 */
[----:B------:R-:W1:Y:S01]  /*3b90*/  MUFU.EX2 R31, R112 ;  /* 0x00000070001f7308 */ /* 0x000e620000000800 */
[----:B---3--:R-:W-:Y:S01]  /*3ba0*/  FADD.FTZ R2, R182, R53 ;  /* 0x00000035b6027221 */ /* 0x008fe20000010000 */
[----:B0-----:R-:W-:-:S03]  /*3bb0*/  F2FP.F16.F32.PACK_AB R182, R13, R182 ;  /* 0x000000b60db6723e */ /* 0x001fc600000000ff */
[----:B------:R-:W-:Y:S01]  /*3bc0*/  FADD.FTZ R53, R13, R2 ;  /* 0x000000020d357221 */ /* 0x000fe20000010000 */
[----:B--2---:R-:W-:Y:S02]  /*3bd0*/  FMNMX.FTZ R100, R37, R100, !PT ;  /* 0x0000006425647209 */ /* 0x004fe40007810000 */
[----:B------:R-:W0:Y:S01]  /*3be0*/  MUFU.EX2 R170, R170 ;  /* 0x000000aa00aa7308 */ /* 0x000e220000000800 */
[----:B------:R-:W-:Y:S01]  /*3bf0*/  FADD.FTZ R2, R176, R53 ;  /* 0x00000035b0027221 */ /* 0x000fe20000010000 */
[C---:B------:R-:W-:Y:S01]  /*3c00*/  F2FP.F16.F32.PACK_AB R176, R21.reuse, R176 ;  /* 0x000000b015b0723e */ /* 0x040fe200000000ff */
[----:B------:R-:W2:Y:S02]  /*3c10*/  SHFL.BFLY PT, R37, R100, 0x1, 0x1f ;  /* 0x0c201f0064257f89 */ /* 0x000ea400000e0000 */
[----:B------:R-:W-:-:S03]  /*3c20*/  FADD.FTZ R53, R21, R2 ;  /* 0x0000000215357221 */ /* 0x000fc60000010000 */
[----:B------:R-:W-:Y:S01]  /*3c30*/  MUFU.EX2 R33, R108 ;  /* 0x0000006c00217308 */ /* 0x000fe20000000800 */
[----:B----4-:R-:W-:Y:S01]  /*3c40*/  FADD.FTZ R2, R178, R53 ;  /* 0x00000035b2027221 */ /* 0x010fe20000010000 */
[----:B-----5:R-:W-:-:S03]  /*3c50*/  F2FP.F16.F32.PACK_AB R178, R25, R178 ;  /* 0x000000b219b2723e */ /* 0x020fc600000000ff */
[----:B------:R-:W-:-:S03]  /*3c60*/  FADD.FTZ R55, R25, R2 ;  /* 0x0000000219377221 */ /* 0x000fc60000010000 */
[----:B------:R3:W-:Y:S08]  /*3c70*/  MUFU.EX2 R47, R10 ;  /* 0x0000000a002f7308 */ /* 0x0007f00000000800 */
[----:B------:R-:W-:Y:S01]  /*3c80*/  MUFU.EX2 R164, R164 ;  /* 0x000000a400a47308 */ /* 0x000fe20000000800 */
[----:B---3--:R-:W3:Y:S01]  /*3c90*/  @P2 LDC R10, c[0x0][0x44c] ;  /* 0x00011300ff0a2b82 */ /* 0x008ee20000000800 */
[----:B--2---:R-:W-:-:S04]  /*3ca0*/  FMNMX.FTZ R12, R100, R37, !PT ;  /* 0x00000025640c7209 */ /* 0x004fc80007810000 */
[C---:B------:R-:W-:Y:S01]  /*3cb0*/  FSETP.NEU.FTZ.AND P4, PT, R12.reuse, -INF , PT ;  /* 0xff8000000c00780b */ /* 0x040fe20003f9d000 */
[-C--:B------:R-:W-:Y:S01]  /*3cc0*/  FMUL.FTZ R4, R12, R11.reuse ;  /* 0x0000000b0c047220 */ /* 0x080fe20000410000 */
[----:B------:R-:W-:Y:S04]  /*3cd0*/  MUFU.EX2 R102, R102 ;  /* 0x0000006600667308 */ /* 0x000fe80000000800 */
[----:B------:R-:W-:Y:S01]  /*3ce0*/  FSEL R39, R4, RZ, P4 ;  /* 0x000000ff04277208 */ /* 0x000fe20002000000 */
[----:B-1----:R-:W-:Y:S01]  /*3cf0*/  FADD.FTZ R4, R172, R55 ;  /* 0x00000037ac047221 */ /* 0x002fe20000010000 */
[C---:B------:R-:W-:Y:S02]  /*3d00*/  F2FP.F16.F32.PACK_AB R172, R27.reuse, R172 ;  /* 0x000000ac1bac723e */ /* 0x040fe400000000ff */
        /* <DEDUP_REMOVED lines=11> */
[----:B------:R-:W-:Y:S01]  /*3dc0*/  FADD.FTZ R55, R27, R4 ;  /* 0x000000041b377221 */ /* 0x000fe20000010000 */
[-CC-:B------:R-:W-:Y:S01]  /*3dd0*/  FFMA.FTZ R44, R44, R11.reuse, -R39.reuse ;  /* 0x0000000b2c2c7223 */ /* 0x180fe20000010827 */
[-CC-:B------:R-:W-:Y:S01]  /*3de0*/  FFMA.FTZ R46, R46, R11.reuse, -R39.reuse ;  /* 0x0000000b2e2e7223 */ /* 0x180fe20000010827 */
[-C--:B------:R-:W-:Y:S01]  /*3df0*/  FFMA.FTZ R48, R48, R11.reuse, -R39 ;  /* 0x0000000b30307223 */ /* 0x080fe20000010827 */
[----:B------:R-:W-:Y:S01]  /*3e00*/  FADD.FTZ R4, R174, R55 ;  /* 0x00000037ae047221 */ /* 0x000fe20000010000 */
[----:B------:R-:W1:Y:S01]  /*3e10*/  MUFU.EX2 R181, R28 ;  /* 0x0000001c00b57308 */ /* 0x000e620000000800 */
[-CC-:B------:R-:W-:Y:S01]  /*3e20*/  FFMA.FTZ R50, R50, R11.reuse, -R39.reuse ;  /* 0x0000000b32327223 */ /* 0x180fe20000010827 */
[-CC-:B------:R-:W-:Y:S01]  /*3e30*/  FFMA.FTZ R52, R52, R11.reuse, -R39.reuse ;  /* 0x0000000b34347223 */ /* 0x180fe20000010827 */
[----:B------:R-:W-:Y:S01]  /*3e40*/  FADD.FTZ R55, R29, R4 ;  /* 0x000000041d377221 */ /* 0x000fe20000010000 */
[-CC-:B------:R-:W-:Y:S01]  /*3e50*/  FFMA.FTZ R54, R54, R11.reuse, -R39.reuse ;  /* 0x0000000b36367223 */ /* 0x180fe20000010827 */
[-CC-:B------:R-:W-:Y:S01]  /*3e60*/  FFMA.FTZ R56, R56, R11.reuse, -R39.reuse ;  /* 0x0000000b38387223 */ /* 0x180fe20000010827 */
[-C--:B------:R-:W-:Y:S01]  /*3e70*/  FFMA.FTZ R58, R58, R11.reuse, -R39 ;  /* 0x0000000b3a3a7223 */ /* 0x080fe20000010827 */
[----:B------:R-:W-:Y:S01]  /*3e80*/  FADD.FTZ R4, R168, R55 ;  /* 0x00000037a8047221 */ /* 0x000fe20000010000 */
[----:B------:R-:W2:Y:S01]  /*3e90*/  MUFU.EX2 R30, R30 ;  /* 0x0000001e001e7308 */ /* 0x000ea20000000800 */
[-CC-:B------:R-:W-:Y:S01]  /*3ea0*/  FFMA.FTZ R60, R60, R11.reuse, -R39.reuse ;  /* 0x0000000b3c3c7223 */ /* 0x180fe20000010827 */
[----:B------:R-:W-:Y:S01]  /*3eb0*/  FFMA.FTZ R62, R62, R11, -R39 ;  /* 0x0000000b3e3e7223 */ /* 0x000fe20000010827 */
[----:B------:R-:W-:Y:S01]  /*3ec0*/  FADD.FTZ R55, R31, R4 ;  /* 0x000000041f377221 */ /* 0x000fe20000010000 */
[----:B---3--:R-:W-:-:S04]  /*3ed0*/  @P2 IMAD.HI.U32 R10, R23, R10, RZ ;  /* 0x0000000a170a2227 */ /* 0x008fc800078e00ff */
[-CC-:B------:R-:W-:Y:S01]  /*3ee0*/  FFMA.FTZ R90, R90, R11.reuse, -R39.reuse ;  /* 0x0000000b5a5a7223 */ /* 0x180fe20000010827 */
[----:B------:R-:W-:Y:S01]  /*3ef0*/  FFMA.FTZ R66, R66, R11, -R39 ;  /* 0x0000000b42427223 */ /* 0x000fe20000010827 */
[----:B0-----:R-:W-:Y:S01]  /*3f00*/  FADD.FTZ R4, R170, R55 ;  /* 0x00000037aa047221 */ /* 0x001fe20000010000 */
[----:B------:R-:W0:Y:S01]  /*3f10*/  MUFU.EX2 R183, R32 ;  /* 0x0000002000b77308 */ /* 0x000e220000000800 */
[----:B-1----:R-:W-:Y:S01]  /*3f20*/  FADD.FTZ R53, R26, R181 ;  /* 0x000000b51a357221 */ /* 0x002fe20000010000 */
[----:B------:R-:W-:Y:S01]  /*3f30*/  @P2 SHF.R.U32.HI R23, RZ, R57, R10 ;  /* 0x00000039ff172219 */ /* 0x000fe2000001160a */
[----:B------:R-:W-:Y:S01]  /*3f40*/  FADD.FTZ R55, R33, R4 ;  /* 0x0000000421377221 */ /* 0x000fe20000010000 */
[-CC-:B------:R-:W-:Y:S01]  /*3f50*/  FFMA.FTZ R92, R92, R11.reuse, -R39.reuse ;  /* 0x0000000b5c5c7223 */ /* 0x180fe20000010827 */
[-CC-:B------:R-:W-:Y:S01]  /*3f60*/  FFMA.FTZ R70, R70, R11.reuse, -R39.reuse ;  /* 0x0000000b46467223 */ /* 0x180fe20000010827 */
[-C--:B------:R-:W-:Y:S01]  /*3f70*/  FFMA.FTZ R94, R94, R11.reuse, -R39 ;  /* 0x0000000b5e5e7223 */ /* 0x080fe20000010827 */
[----:B------:R-:W-:Y:S01]  /*3f80*/  FADD.FTZ R4, R164, R55 ;  /* 0x00000037a4047221 */ /* 0x000fe20000010000 */
[----:B------:R-:W1:Y:S01]  /*3f90*/  MUFU.EX2 R34, R34 ;  /* 0x0000002200227308 */ /* 0x000e620000000800 */
[----:B--2---:R-:W-:Y:S01]  /*3fa0*/  FADD.FTZ R2, R30, R53 ;  /* 0x000000351e027221 */ /* 0x004fe20000010000 */
[-CC-:B------:R-:W-:Y:S01]  /*3fb0*/  FFMA.FTZ R74, R74, R11.reuse, -R39.reuse ;  /* 0x0000000b4a4a7223 */ /* 0x180fe20000010827 */
[----:B------:R-:W-:Y:S01]  /*3fc0*/  FADD.FTZ R55, R35, R4 ;  /* 0x0000000423377221 */ /* 0x000fe20000010000 */
[-CC-:B------:R-:W-:Y:S01]  /*3fd0*/  FFMA.FTZ R96, R96, R11.reuse, -R39.reuse ;  /* 0x0000000b60607223 */ /* 0x180fe20000010827 */
[-CC-:B------:R-:W-:Y:S01]  /*3fe0*/  FFMA.FTZ R78, R78, R11.reuse, -R39.reuse ;  /* 0x0000000b4e4e7223 */ /* 0x180fe20000010827 */
[-C--:B------:R-:W-:Y:S01]  /*3ff0*/  FFMA.FTZ R98, R98, R11.reuse, -R39 ;  /* 0x0000000b62627223 */ /* 0x080fe20000010827 */
[----:B------:R-:W-:Y:S01]  /*4000*/  FADD.FTZ R4, R102, R55 ;  /* 0x0000003766047221 */ /* 0x000fe20000010000 */
[----:B------:R-:W2:Y:S01]  /*4010*/  MUFU.EX2 R177, R36 ;  /* 0x0000002400b17308 */ /* 0x000ea20000000800 */
[----:B0-----:R-:W-:Y:S01]  /*4020*/  FADD.FTZ R53, R183, R2 ;  /* 0x00000002b7357221 */ /* 0x001fe20000010000 */
[-CC-:B------:R-:W-:Y:S01]  /*4030*/  FFMA.FTZ R82, R82, R11.reuse, -R39.reuse ;  /* 0x0000000b52527223 */ /* 0x180fe20000010827 */
[----:B------:R-:W-:Y:S01]  /*4040*/  FADD.FTZ R55, R43, R4 ;  /* 0x000000042b377221 */ /* 0x000fe20000010000 */
[-CC-:B------:R-:W-:Y:S01]  /*4050*/  FFMA.FTZ R106, R106, R11.reuse, -R39.reuse ;  /* 0x0000000b6a6a7223 */ /* 0x180fe20000010827 */
[-CC-:B------:R-:W-:Y:S01]  /*4060*/  FFMA.FTZ R86, R86, R11.reuse, -R39.reuse ;  /* 0x0000000b56567223 */ /* 0x180fe20000010827 */
[----:B------:R-:W-:Y:S01]  /*4070*/  FFMA.FTZ R39, R104, R11, -R39 ;  /* 0x0000000b68277223 */ /* 0x000fe20000010827 */
[----:B------:R-:W-:Y:S01]  /*4080*/  F2FP.F16.F32.PACK_AB R174, R29, R174 ;  /* 0x000000ae1dae723e */ /* 0x000fe200000000ff */
[----:B------:R-:W0:Y:S01]  /*4090*/  MUFU.EX2 R38, R38 ;  /* 0x0000002600267308 */ /* 0x000e220000000800 */
[----:B-1----:R-:W-:Y:S01]  /*40a0*/  FADD.FTZ R2, R34, R53 ;  /* 0x0000003522027221 */ /* 0x002fe20000010000 */
[----:B------:R-:W-:Y:S01]  /*40b0*/  F2FP.F16.F32.PACK_AB R168, R31, R168 ;  /* 0x000000a81fa8723e */ /* 0x000fe200000000ff */
[----:B------:R-:W-:Y:S01]  /*40c0*/  VIADD R10, R22, 0xfffffffe ;  /* 0xfffffffe160a7836 */ /* 0x000fe20000000000 */
[----:B------:R-:W-:-:S02]  /*40d0*/  F2FP.F16.F32.PACK_AB R170, R33, R170 ;  /* 0x000000aa21aa723e */ /* 0x000fc400000000ff */
[----:B------:R-:W-:Y:S02]  /*40e0*/  F2FP.F16.F32.PACK_AB R164, R35, R164 ;  /* 0x000000a423a4723e */ /* 0x000fe400000000ff */
[----:B------:R-:W1:Y:S01]  /*40f0*/  MUFU.EX2 R179, R40 ;  /* 0x0000002800b37308 */ /* 0x000e620000000800 */
[----:B--2---:R-:W-:Y:S01]  /*4100*/  FADD.FTZ R53, R177, R2 ;  /* 0x00000002b1357221 */ /* 0x004fe20000010000 */
[----:B------:R-:W-:Y:S02]  /*4110*/  F2FP.F16.F32.PACK_AB R166, R43, R102 ;  /* 0x000000662ba6723e */ /* 0x000fe400000000ff */
[----:B------:R-:W-:Y:S02]  /*4120*/  F2FP.F16.F32.PACK_AB R181, R181, R26 ;  /* 0x0000001ab5b5723e */ /* 0x000fe400000000ff */
[----:B------:R-:W-:Y:S02]  /*4130*/  F2FP.F16.F32.PACK_AB R183, R183, R30 ;  /* 0x0000001eb7b7723e */ /* 0x000fe400000000ff */
[----:B------:R-:W2:Y:S01]  /*4140*/  MUFU.EX2 R42, R42 ;  /* 0x0000002a002a7308 */ /* 0x000ea20000000800 */
[----:B0-----:R-:W-:Y:S01]  /*4150*/  FADD.FTZ R2, R38, R53 ;  /* 0x0000003526027221 */ /* 0x001fe20000010000 */
[----:B------:R-:W-:-:S06]  /*4160*/  F2FP.F16.F32.PACK_AB R177, R177, R34 ;  /* 0x00000022b1b1723e */ /* 0x000fcc00000000ff */
[----:B------:R-:W0:Y:S01]  /*4170*/  MUFU.EX2 R173, R44 ;  /* 0x0000002c00ad7308 */ /* 0x000e220000000800 */
[C---:B-1----:R-:W-:Y:S01]  /*4180*/  FADD.FTZ R53, R179.reuse, R2 ;  /* 0x00000002b3357221 */ /* 0x042fe20000010000 */
[----:B------:R-:W-:-:S06]  /*4190*/  F2FP.F16.F32.PACK_AB R179, R179, R38 ;  /* 0x00000026b3b3723e */ /* 0x000fcc00000000ff */
[----:B------:R-:W1:Y:S01]  /*41a0*/  MUFU.EX2 R46, R46 ;  /* 0x0000002e002e7308 */ /* 0x000e620000000800 */
[----:B--2---:R-:W-:-:S07]  /*41b0*/  FADD.FTZ R2, R42, R53 ;  /* 0x000000352a027221 */ /* 0x004fce0000010000 */
        /* <DEDUP_REMOVED lines=9> */
[----:B0-----:R-:W-:-:S07]  /*4250*/  FADD.FTZ R2, R50, R53 ;  /* 0x0000003532027221 */ /* 0x001fce0000010000 */
[----:B------:R-:W0:Y:S01]  /*4260*/  MUFU.EX2 R64, R64 ;  /* 0x0000004000407308 */ /* 0x000e220000000800 */
[C---:B-1----:R-:W-:Y:S01]  /*4270*/  FADD.FTZ R53, R169.reuse, R2 ;  /* 0x00000002a9357221 */ /* 0x042fe20000010000 */
[----:B------:R-:W-:-:S06]  /*4280*/  F2FP.F16.F32.PACK_AB R169, R169, R50 ;  /* 0x00000032a9a9723e */ /* 0x000fcc00000000ff */
[----:B------:R-:W1:Y:S01]  /*4290*/  MUFU.EX2 R171, R56 ;  /* 0x0000003800ab7308 */ /* 0x000e620000000800 */
[----:B--2---:R-:W-:-:S07]  /*42a0*/  FADD.FTZ R2, R54, R53 ;  /* 0x0000003536027221 */ /* 0x004fce0000010000 */
[----:B------:R-:W2:Y:S01]  /*42b0*/  MUFU.EX2 R58, R58 ;  /* 0x0000003a003a7308 */ /* 0x000ea20000000800 */
[----:B0-----:R-:W-:Y:S01]  /*42c0*/  FADD.FTZ R4, R64, R55 ;  /* 0x0000003740047221 */ /* 0x001fe20000010000 */
[----:B------:R-:W-:Y:S01]  /*42d0*/  IMAD.IADD R55, R88, 0x1, R23 ;  /* 0x0000000158377824 */ /* 0x000fe200078e0217 */
[C---:B------:R-:W-:Y:S02]  /*42e0*/  F2FP.F16.F32.PACK_AB R160, R41.reuse, R64 ;  /* 0x0000004029a0723e */ /* 0x040fe400000000ff */
[----:B------:R-:W-:Y:S01]  /*42f0*/  FADD.FTZ R53, R41, R4 ;  /* 0x0000000429357221 */ /* 0x000fe20000010000 */
[----:B------:R-:W-:Y:S02]  /*4300*/  IMAD.IADD R14, R55, 0x1, R14 ;  /* 0x00000001370e7824 */ /* 0x000fe400078e020e */
        /* <DEDUP_REMOVED lines=19> */
[----:B--2---:R-:W-:Y:S01]  /*4440*/  FADD.FTZ R4, R68, R53 ;  /* 0x0000003544047221 */ /* 0x004fe20000010000 */
[----:B------:R-:W-:-:S03]  /*4450*/  F2FP.F16.F32.PACK_AB R162, R45, R68 ;  /* 0x000000442da2723e */ /* 0x000fc600000000ff */
[----:B------:R-:W-:-:S03]  /*4460*/  FADD.FTZ R13, R45, R4 ;  /* 0x000000042d0d7221 */ /* 0x000fc60000010000 */
        /* <DEDUP_REMOVED lines=26> */
[----:B0-----:R-:W-:-:S07]  /*4610*/  FADD.FTZ R2, R82, R3 ;  /* 0x0000000352027221 */ /* 0x001fce0000010000 */
[----:B------:R-:W0:Y:S01]  /*4620*/  MUFU.EX2 R84, R84 ;  /* 0x0000005400547308 */ /* 0x000e220000000800 */
[C---:B-1----:R-:W-:Y:S01]  /*4630*/  FADD.FTZ R13, R51.reuse, R4 ;  /* 0x00000004330d7221 */ /* 0x042fe20000010000 */
[----:B------:R-:W-:-:S06]  /*4640*/  F2FP.F16.F32.PACK_AB R152, R51, R80 ;  /* 0x000000503398723e */ /* 0x000fcc00000000ff */
[----:B------:R-:W1:Y:S01]  /*4650*/  MUFU.EX2 R86, R86 ;  /* 0x0000005600567308 */ /* 0x000e620000000800 */
[C---:B--2---:R-:W-:Y:S01]  /*4660*/  FADD.FTZ R3, R153.reuse, R2 ;  /* 0x0000000299037221 */ /* 0x044fe20000010000 */
[----:B------:R-:W-:-:S06]  /*4670*/  F2FP.F16.F32.PACK_AB R153, R153, R82 ;  /* 0x000000529999723e */ /* 0x000fcc00000000ff */
[----:B------:R-:W2:Y:S01]  /*4680*/  MUFU.EX2 R37, R24 ;  /* 0x0000001800257308 */ /* 0x000ea20000000800 */
[----:B0-----:R-:W-:-:S07]  /*4690*/  FADD.FTZ R4, R84, R13 ;  /* 0x0000000d54047221 */ /* 0x001fce0000010000 */
[----:B------:R-:W0:Y:S01]  /*46a0*/  MUFU.EX2 R39, R39 ;  /* 0x0000002700277308 */ /* 0x000e220000000800 */
[----:B-1----:R-:W-:Y:S01]  /*46b0*/  FADD.FTZ R2, R86, R3 ;  /* 0x0000000356027221 */ /* 0x002fe20000010000 */
[C---:B--2---:R-:W-:Y:S01]  /*46c0*/  FADD.FTZ R4, R37.reuse, R4 ;  /* 0x0000000425047221 */ /* 0x044fe20000010000 */
[----:B------:R-:W-:Y:S02]  /*46d0*/  F2FP.F16.F32.PACK_AB R154, R37, R84 ;  /* 0x00000054259a723e */ /* 0x000fe400000000ff */
[C---:B0-----:R-:W-:Y:S01]  /*46e0*/  FADD.FTZ R3, R39.reuse, R2 ;  /* 0x0000000227037221 */ /* 0x041fe20000010000 */
[----:B------:R-:W-:Y:S01]  /*46f0*/  F2FP.F16.F32.PACK_AB R155, R39, R86 ;  /* 0x00000056279b723e */ /* 0x000fe200000000ff */
        /* <DEDUP_REMOVED lines=11> */
.L_x_974:
[----:B------:R-:W-:-:S13]  /*47b0*/  ISETP.NE.AND P4, PT, R15, 0x1, PT ;  /* 0x000000010f00780c */ /* 0x000fda0003f85270 */
[----:B------:R-:W0:Y:S02]  /*47c0*/  @P4 LDC.64 R20, c[0x0][0x9e8] ;  /* 0x00027a00ff144b82 */ /* 0x000e240000000a00 */
[----:B0-----:R-:W-:-:S05]  /*47d0*/  @P4 IMAD.HI.U32 R20, R2, R20, RZ ;  /* 0x0000001402144227 */ /* 0x001fca00078e00ff */
[----:B------:R-:W-:-:S07]  /*47e0*/  @P4 SHF.R.U32.HI R2, RZ, R21, R20 ;  /* 0x00000015ff024219 */ /* 0x000fce0000011614 */
.L_x_975:
[----:B------:R-:W-:-:S05]  /*47f0*/  IMAD R15, R2, R15, R15 ;  /* 0x0000000f020f7224 */ /* 0x000fca00078e020f */
[----:B------:R-:W-:-:S07]  /*4800*/  VIMNMX R14, R14, R15, PT ;  /* 0x0000000f0e0e7248 */ /* 0x000fce0003fe0100 */
.L_x_973:
[----:B------:R-:W-:Y:S01]  /*4810*/  SHF.R.S32.HI R13, RZ, 0x1f, R14 ;  /* 0x0000001fff0d7819 */ /* 0x000fe2000001140e */
[----:B------:R-:W-:Y:S01]  /*4820*/  UMOV UR4, URZ ;  /* 0x0000003f00047c82 */ /* 0x000fe20008000000 */
[----:B------:R-:W-:Y:S01]  /*4830*/  IMAD.MOV.U32 R2, RZ, RZ, RZ ;  /* 0x000000ffff027224 */ /* 0x000fe200078e00ff */
[----:B------:R-:W-:Y:S02]  /*4840*/  CS2R R150, SRZ ;  /* 0x0000000000967805 */ /* 0x000fe4000001ff00 */
[----:B------:R-:W-:Y:S02]  /*4850*/  LEA.HI R13, R13, R14, RZ, 0x7 ;  /* 0x0000000e0d0d7211 */ /* 0x000fe400078f38ff */
[----:B------:R-:W-:Y:S02]  /*4860*/  CS2R R148, SRZ ;  /* 0x0000000000947805 */ /* 0x000fe4000001ff00 */
[----:B------:R-:W-:Y:S02]  /*4870*/  CS2R R146, SRZ ;  /* 0x0000000000927805 */ /* 0x000fe4000001ff00 */
[----:B------:R-:W-:-:S02]  /*4880*/  CS2R R144, SRZ ;  /* 0x0000000000907805 */ /* 0x000fc4000001ff00 */
[----:B------:R-:W-:Y:S02]  /*4890*/  SHF.R.S32.HI R14, RZ, 0x7, R13 ;  /* 0x00000007ff0e7819 */ /* 0x000fe4000001140d */
[----:B------:R-:W-:Y:S02]  /*48a0*/  CS2R R142, SRZ ;  /* 0x00000000008e7805 */ /* 0x000fe4000001ff00 */
[----:B------:R-:W-:Y:S02]  /*48b0*/  CS2R R140, SRZ ;  /* 0x00000000008c7805 */ /* 0x000fe4000001ff00 */
[----:B------:R-:W-:Y:S02]  /*48c0*/  CS2R R138, SRZ ;  /* 0x00000000008a7805 */ /* 0x000fe4000001ff00 */
[----:B------:R-:W-:Y:S02]  /*48d0*/  VIMNMX R13, R17, R14, !PT ;  /* 0x0000000e110d7248 */ /* 0x000fe40007fe0100 */
[----:B------:R-:W-:-:S02]  /*48e0*/  CS2R R136, SRZ ;  /* 0x0000000000887805 */ /* 0x000fc4000001ff00 */
[----:B------:R-:W-:Y:S02]  /*48f0*/  CS2R R134, SRZ ;  /* 0x0000000000867805 */ /* 0x000fe4000001ff00 */
[----:B------:R-:W-:Y:S02]  /*4900*/  CS2R R132, SRZ ;  /* 0x0000000000847805 */ /* 0x000fe4000001ff00 */
[----:B------:R-:W-:Y:S02]  /*4910*/  ISETP.GE.AND P4, PT, R10, R13, PT ;  /* 0x0000000d0a00720c */ /* 0x000fe40003f86270 */
        /* <DEDUP_REMOVED lines=23> */
[----:B------:R-:W-:Y:S01]  /*4a90*/  IMAD.MOV.U32 R15, RZ, RZ, RZ ;  /* 0x000000ffff0f7224 */ /* 0x000fe200078e00ff */
[----:B------:R-:W-:Y:S01]  /*4aa0*/  UMOV UR5, URZ ;  /* 0x0000003f00057c82 */ /* 0x000fe20008000000 */
[----:B------:R-:W-:Y:S01]  /*4ab0*/  IMAD.MOV.U32 R151, RZ, RZ, RZ ;  /* 0x000000ffff977224 */ /* 0x000fe200078e00ff */
[----:B------:R-:W-:Y:S01]  /*4ac0*/  ULDC UR46, c[0x0][0x9e4] ;  /* 0x00027900002e7ab9 */ /* 0x000fe20000000800 */
[----:B------:R-:W-:Y:S01]  /*4ad0*/  ULDC UR38, c[0x0][0x2f0] ;  /* 0x0000bc0000267ab9 */ /* 0x000fe20000000800 */
[----:B------:R-:W-:-:S05]  /*4ae0*/  ULDC UR39, c[0x0][0x9e0] ;  /* 0x0002780000277ab9 */ /* 0x000fca0000000800 */
.L_x_993:
[----:B------:R-:W-:Y:S01]  /*4af0*/  UIADD3 UR4, UR5, 0x1, URZ ;  /* 0x0000000105047890 */ /* 0x000fe2000fffe03f */
[----:B------:R-:W-:-:S03]  /*4b00*/  ISETP.NE.AND P4, PT, RZ, UR37, PT ;  /* 0x00000025ff007c0c */ /* 0x000fc6000bf85270 */
[----:B------:R-:W-:-:S04]  /*4b10*/  UISETP.NE.AND UP0, UPT, UR4, 0x2, UPT ;  /* 0x000000020400788c */ /* 0x000fc8000bf05270 */
[----:B------:R-:W-:Y:S02]  /*4b20*/  USEL UR10, URZ, 0x1, UP0 ;  /* 0x000000013f0a7887 */ /* 0x000fe40008000000 */
[----:B------:R-:W-:-:S04]  /*4b30*/  USEL UR4, UR4, URZ, UP0 ;  /* 0x0000003f04047287 */ /* 0x000fc80008000000 */
[----:B------:R-:W-:Y:S01]  /*4b40*/  LOP3.LUT R2, R15, UR10, RZ, 0x3c, !PT ;  /* 0x0000000a0f027c12 */ /* 0x000fe2000f8e3cff */
[----:B------:R-:W-:Y:S07]  /*4b50*/  @P4 BRA `(.L_x_977) ;  /* 0x0000000000284947 */ /* 0x000fee0003800000 */
[----:B------:R-:W-:Y:S05]  /*4b60*/  @!P0 BRA `(.L_x_978) ;  /* 0x0000000000048947 */ /* 0x000fea0003800000 */
[----:B------:R-:W-:Y:S01]  /*4b70*/  BPT.TRAP 0x1 ;  /* 0x000000040000795c */ /* 0x000fe20000300000 */
.L_x_978:
[----:B------:R-:W-:Y:S01]  /*4b80*/  ULEA UR10, UR4, UR36, 0x3 ;  /* 0x00000024040a7291 */ /* 0x000fe2000f8e183f */
[----:B------:R-:W-:-:S08]  /*4b90*/  SHF.L.U32 R9, R2, 0x1f, RZ ;  /* 0x0000001f02097819 */ /* 0x000fd000000006ff */
[----:B------:R0:W1:Y:S01]  /*4ba0*/  SYNCS.PHASECHK.TRANS64.TRYWAIT P5, [UR10+0x28830], R9 ;  /* 0x02883009ff0075a7 */ /* 0x00006200080a014a */
[----:B------:R-:W-:Y:S05]  /*4bb0*/  @!P0 BRA `(.L_x_979) ;  /* 0x0000000000048947 */ /* 0x000fea0003800000 */
[----:B------:R-:W-:Y:S01]  /*4bc0*/  BPT.TRAP 0x1 ;  /* 0x000000040000795c */ /* 0x000fe20000300000 */
.L_x_979:
[----:B-1----:R-:W-:Y:S05]  /*4bd0*/  @P5 BRA `(.L_x_977) ;  /* 0x0000000000085947 */ /* 0x002fea0003800000 */
[----:B------:R-:W1:Y:S02]  /*4be0*/  SYNCS.PHASECHK.TRANS64.TRYWAIT P5, [UR10+0x28830], R9 ;  /* 0x02883009ff0075a7 */ /* 0x000e6400080a014a */
[----:B-1----:R-:W-:Y:S05]  /*4bf0*/  @!P5 BRA `(.L_x_980) ;  /* 0x000000e000ccd947 */ /* 0x002fea0003800000 */
.L_x_977:
[----:B01----:R-:W-:Y:S01]  /*4c00*/  VIADD R9, R19, 0x8 ;  /* 0x0000000813097836 */ /* 0x003fe20000000000 */
[----:B------:R-:W-:Y:S01]  /*4c10*/  R2UR UR40, R6 ;  /* 0x00000000062872ca */ /* 0x000fe200000e0000 */
[----:B------:R-:W-:Y:S01]  /*4c20*/  ULEA UR42, UR4, UR6, 0xb ;  /* 0x00000006042a7291 */ /* 0x000fe2000f8e583f */
[----:B------:R-:W-:Y:S01]  /*4c30*/  R2UR UR41, R7 ;  /* 0x00000000072972ca */ /* 0x000fe200000e0000 */
[----:B------:R-:W-:Y:S01]  /*4c40*/  UMOV UR43, 0x40000040 ;  /* 0x40000040002b7882 */ /* 0x000fe20000000000 */
[----:B------:R0:W-:Y:S01]  /*4c50*/  BAR.SYNC.DEFER_BLOCKING R9, 0x100 ;  /* 0x000400090000751d */ /* 0x0001e20000010000 */
[----:B------:R-:W-:Y:S02]  /*4c60*/  UIADD3 UR10, UR42, 0x2, URZ ;  /* 0x000000022a0a7890 */ /* 0x000fe4000fffe03f */
[----:B------:R-:W-:Y:S02]  /*4c70*/  UIADD3 UR14, UR42, 0x4, URZ ;  /* 0x000000042a0e7890 */ /* 0x000fe4000fffe03f */
[----:B------:R-:W-:Y:S01]  /*4c80*/  UIADD3 UR18, UR42, 0x6, URZ ;  /* 0x000000062a127890 */ /* 0x000fe2000fffe03f */
[----:B------:R-:W-:Y:S01]  /*4c90*/  UMOV UR11, 0x40000040 ;  /* 0x40000040000b7882 */ /* 0x000fe20000000000 */
[----:B------:R-:W-:Y:S01]  /*4ca0*/  UMOV UR15, 0x40000040 ;  /* 0x40000040000f7882 */ /* 0x000fe20000000000 */
[----:B------:R-:W-:Y:S01]  /*4cb0*/  UMOV UR19, 0x40000040 ;  /* 0x4000004000137882 */ /* 0x000fe20000000000 */
        /* <DEDUP_REMOVED lines=8> */
[----:B------:R-:W-:-:S06]  /*4d40*/  WARPGROUP.ARRIVE ;  /* 0x00000000000079c5 */ /* 0x000fcc0000000000 */
[----:B------:R-:W-:Y:S03]  /*4d50*/  HGMMA.64x128x16.F32 R24, gdesc[UR40], RZ, !UPT, gsb0 ;  /* 0x01e00000281879f0 */ /* 0x000fe6000c0008ff */
        /* <DEDUP_REMOVED lines=22> */
[----:B0-----:R-:W-:Y:S05]  /*4ec0*/  @P4 BRA `(.L_x_981) ;  /* 0x0000000000284947 */ /* 0x001fea0003800000 */
[----:B------:R-:W-:Y:S05]  /*4ed0*/  @!P0 BRA `(.L_x_982) ;  /* 0x0000000000048947 */ /* 0x000fea0003800000 */
[----:B------:R-:W-:Y:S01]  /*4ee0*/  BPT.TRAP 0x1 ;  /* 0x000000040000795c */ /* 0x000fe20000300000 */
.L_x_982:
[----:B------:R-:W-:Y:S01]  /*4ef0*/  ULEA UR10, UR5, UR36, 0x3 ;  /* 0x00000024050a7291 */ /* 0x000fe2000f8e183f */
[----:B------:R-:W-:-:S08]  /*4f00*/  SHF.L.U32 R9, R15, 0x1f, RZ ;  /* 0x0000001f0f097819 */ /* 0x000fd000000006ff */
[----:B------:R0:W1:Y:S01]  /*4f10*/  SYNCS.PHASECHK.TRANS64.TRYWAIT P4, [UR10+0x28850], R9 ;  /* 0x02885009ff0075a7 */ /* 0x000062000808014a */
[----:B------:R-:W-:Y:S05]  /*4f20*/  @!P0 BRA `(.L_x_983) ;  /* 0x0000000000048947 */ /* 0x000fea0003800000 */
[----:B------:R-:W-:Y:S01]  /*4f30*/  BPT.TRAP 0x1 ;  /* 0x000000040000795c */ /* 0x000fe20000300000 */
.L_x_983:
[----:B-1----:R-:W-:Y:S05]  /*4f40*/  @P4 BRA `(.L_x_981) ;  /* 0x0000000000084947 */ /* 0x002fea0003800000 */
[----:B------:R-:W1:Y:S02]  /*4f50*/  SYNCS.PHASECHK.TRANS64.TRYWAIT P4, [UR10+0x28850], R9 ;  /* 0x02885009ff0075a7 */ /* 0x000e64000808014a */
[----:B-1----:R-:W-:Y:S05]  /*4f60*/  @!P4 BRA `(.L_x_984) ;  /* 0x000000e00008c947 */ /* 0x002fea0003800000 */
.L_x_981:
[----:B------:R-:W-:Y:S01]  /*4f70*/  UIADD3 UR10, UR36, 0x400, URZ ;  /* 0x00000400240a7890 */ /* 0x000fe2000fffe03f */
[----:B------:R-:W-:Y:S01]  /*4f80*/  WARPGROUP.ARRIVE ;  /* 0x00000000000079c5 */ /* 0x000fe20000000000 */
[----:B------:R-:W-:Y:S01]  /*4f90*/  UMOV UR11, 0x40000040 ;  /* 0x40000040000b7882 */ /* 0x000fe20000000000 */
[----:B------:R-:W-:Y:S01]  /*4fa0*/  UMOV UR15, 0x40000040 ;  /* 0x40000040000f7882 */ /* 0x000fe20000000000 */
[----:B------:R-:W-:Y:S01]  /*4fb0*/  USHF.R.U32.HI UR10, URZ, 0x4, UR10 ;  /* 0x000000043f0a7899 */ /* 0x000fe2000801160a */
[----:B01----:R-:W0:Y:S01]  /*4fc0*/  @P2 LDC R9, c[0x0][0x44c] ;  /* 0x00011300ff092b82 */ /* 0x003e220000000800 */
[----:B------:R-:W-:Y:S02]  /*4fd0*/  IMAD.U32 R14, RZ, RZ, UR4 ;  /* 0x00000004ff0e7e24 */ /* 0x000fe4000f8e00ff */
[----:B------:R-:W-:Y:S01]  /*4fe0*/  ULOP3.LUT UR10, UR10, 0x3fff, URZ, 0xc0, !UPT ;  /* 0x00003fff0a0a7892 */ /* 0x000fe2000f8ec03f */
[----:B------:R-:W-:Y:S02]  /*4ff0*/  IMAD.MOV.U32 R15, RZ, RZ, R8 ;  /* 0x000000ffff0f7224 */ /* 0x000fe400078e0008 */
[----:B------:R-:W-:Y:S01]  /*5000*/  @!P1 LEA R14, R14, UR36, 0x3 ;  /* 0x000000240e0e9c11 */ /* 0x000fe2000f8e18ff */
[----:B------:R-:W-:Y:S01]  /*5010*/  ULOP3.LUT UR10, UR10, 0x4000000, URZ, 0xfc, !UPT ;  /* 0x040000000a0a7892 */ /* 0x000fe2000f8efc3f */
[----:B------:R-:W1:Y:S03]  /*5020*/  @P2 LDC R20, c[0x0][0x450] ;  /* 0x00011400ff142b82 */ /* 0x000e660000000800 */
[----:B------:R-:W-:Y:S01]  /*5030*/  ULEA UR10, UR5, UR10, 0xb ;  /* 0x0000000a050a7291 */ /* 0x000fe2000f8e583f */
[----:B------:R-:W-:-:S03]  /*5040*/  @!P1 VIADD R14, R14, 0x28840 ;  /* 0x000288400e0e9836 */ /* 0x000fc60000000000 */
[----:B------:R-:W-:Y:S02]  /*5050*/  UIADD3 UR14, UR10, 0x80, URZ ;  /* 0x000000800a0e7890 */ /* 0x000fe4000fffe03f */
[----:B------:R-:W-:-:S03]  /*5060*/  @!P1 PRMT R14, RZ, 0x654, R14 ;  /* 0x00000654ff0e9816 */ /* 0x000fc6000000000e */
[----:B------:R-:W-:Y:S01]  /*5070*/  HGMMA.64x128x16.F32 R88, R180, gdesc[UR8].tnspB, R88, gsb0 ;  /* 0x41e00008b4587df0 */ /* 0x000fe20008000858 */
[----:B------:R-:W-:Y:S01]  /*5080*/  UMOV UR11, 0x40000040 ;  /* 0x40000040000b7882 */ /* 0x000fe20000000000 */
[----:B0-----:R-:W-:Y:S02]  /*5090*/  @P2 IMAD.HI.U32 R11, R8, R9, RZ ;  /* 0x00000009080b2227 */ /* 0x001fe400078e00ff */
[----:B------:R-:W0:Y:S03]  /*50a0*/  LDC R9, c[0x0][0x288] ;  /* 0x0000a200ff097b82 */ /* 0x000e260000000800 */
[----:B-1----:R-:W-:Y:S02]  /*50b0*/  @P2 SHF.R.U32.HI R15, RZ, R20, R11 ;  /* 0x00000014ff0f2219 */ /* 0x002fe4000001160b */
[----:B------:R-:W-:-:S03]  /*50c0*/  IADD3 R11, -R19, 0xb, RZ ;  /* 0x0000000b130b7810 */ /* 0x000fc60007ffe1ff */
[----:B------:R-:W1:Y:S01]  /*50d0*/  SHFL.IDX PT, R22, R15, RZ, 0x1c1f ;  /* 0x001c1fff0f167589 */ /* 0x000e6200000e0000 */
        /* <DEDUP_REMOVED lines=16> */
[----:B------:R-:W-:Y:S01]  /*51e0*/  WARPGROUP.ARRIVE ;  /* 0x00000000000079c5 */ /* 0x000fe20000000000 */
[----:B------:R-:W-:-:S06]  /*51f0*/  IMAD.SHL.U32 R168, R10, 0x80, RZ ;  /* 0x000000800aa87824 */ /* 0x000fcc00078e00ff */
[----:B------:R-:W-:Y:S01]  /*5200*/  HGMMA.64x128x16.F32 R88, R164, gdesc[UR12].tnspB, R88, gsb0 ;  /* 0x41e0000ca4587df0 */ /* 0x000fe20008000858 */
[----:B------:R-:W-:Y:S01]  /*5210*/  UIADD3 UR14, UR10, 0x280, URZ ;  /* 0x000002800a0e7890 */ /* 0x000fe2000fffe03f */
[----:B------:R-:W-:Y:S01]  /*5220*/  IADD3 R20, -R168, 0x1, RZ ;  /* 0x00000001a8147810 */ /* 0x000fe20007ffe1ff */
[----:B------:R-:W-:-:S04]  /*5230*/  UMOV UR15, 0x40000040 ;  /* 0x40000040000f7882 */ /* 0x000fc80000000000 */
[----:B------:R-:W-:Y:S01]  /*5240*/  IMAD R21, R5, -0x2, R20 ;  /* 0xfffffffe05157824 */ /* 0x000fe200078e0214 */
[----:B------:R-:W-:Y:S02]  /*5250*/  WARPGROUP.DEPBAR.LE gsb0, 0x0 ;  /* 0x00008000000079c5 */ /* 0x000fe40000010000 */
[----:B------:R-:W-:-:S06]  /*5260*/  WARPGROUP.ARRIVE ;  /* 0x00000000000079c5 */ /* 0x000fcc0000000000 */
[----:B------:R-:W-:Y:S01]  /*5270*/  HGMMA.64x128x16.F32 R88, R160, gdesc[UR12].tnspB, R88, gsb0 ;  /* 0x41e0000ca0587df0 */ /* 0x000fe20008000858 */
[----:B------:R-:W-:Y:S01]  /*5280*/  UIADD3 UR14, UR10, 0x300, URZ ;  /* 0x000003000a0e7890 */ /* 0x000fe2000fffe03f */
[----:B------:R-:W-:Y:S01]  /*5290*/  UMOV UR15, 0x40000040 ;  /* 0x40000040000f7882 */ /* 0x000fe20000000000 */
[----:B------:R-:W-:Y:S01]  /*52a0*/  UIADD3 UR10, UR10, 0x380, URZ ;  /* 0x000003800a0a7890 */ /* 0x000fe2000fffe03f */
[----:B------:R-:W-:Y:S02]  /*52b0*/  WARPGROUP.DEPBAR.LE gsb0, 0x0 ;  /* 0x00008000000079c5 */ /* 0x000fe40000010000 */
[----:B------:R-:W-:-:S06]  /*52c0*/  WARPGROUP.ARRIVE ;  /* 0x00000000000079c5 */ /* 0x000fcc0000000000 */
[----:B------:R-:W-:Y:S03]  /*52d0*/  HGMMA.64x128x16.F32 R88, R156, gdesc[UR12].tnspB, R88, gsb0 ;  /* 0x41e0000c9c587df0 */ /* 0x000fe60008000858 */
[----:B------:R-:W-:Y:S02]  /*52e0*/  WARPGROUP.DEPBAR.LE gsb0, 0x0 ;  /* 0x00008000000079c5 */ /* 0x000fe40000010000 */
[----:B------:R-:W-:-:S07]  /*52f0*/  WARPGROUP.ARRIVE ;  /* 0x00000000000079c5 */ /* 0x000fce0000000000 */
[----:B------:R-:W-:Y:S03]  /*5300*/  HGMMA.64x128x16.F32 R88, R152, gdesc[UR8].tnspB, R88, gsb0 ;  /* 0x41e0000898587df0 */ /* 0x000fe60008000858 */
[----:B------:R-:W-:Y:S02]  /*5310*/  WARPGROUP.DEPBAR.LE gsb0, 0x0 ;  /* 0x00008000000079c5 */ /* 0x000fe40000010000 */
[----:B------:R2:W-:Y:S06]  /*5320*/  BAR.ARV R11, 0x100 ;  /* 0x0004000b0000751d */ /* 0x0005ec0000002000 */
[----:B------:R3:W-:Y:S02]  /*5330*/  @!P1 SYNCS.ARRIVE.TRANS64.RED.A1T0 RZ, [R14+URZ], RZ ;  /* 0x000000ff0eff99a7 */ /* 0x0007e4000810043f */
[----:B---3--:R-:W-:-:S04]  /*5340*/  IMAD R14, R16, UR38, R21 ;  /* 0x00000026100e7c24 */ /* 0x008fc8000f8e0215 */
[----:B0-----:R-:W-:-:S04]  /*5350*/  IMAD.IADD R14, R14, 0x1, -R9 ;  /* 0x000000010e0e7824 */ /* 0x001fc800078e0a09 */
[C---:B------:R-:W-:Y:S02]  /*5360*/  VIADD R153, R14.reuse, UR39 ;  /* 0x000000270e997c36 */ /* 0x040fe40008000000 */
[----:B------:R-:W-:Y:S02]  /*5370*/  VIADD R155, R14, UR7 ;  /* 0x000000070e9b7c36 */ /* 0x000fe40008000000 */
[--C-:B-1----:R-:W-:Y:S02]  /*5380*/  IMAD.IADD R14, R153, 0x1, R22.reuse ;  /* 0x00000001990e7824 */ /* 0x102fe400078e0216 */
[----:B------:R-:W-:Y:S01]  /*5390*/  IMAD.IADD R21, R155, 0x1, R22 ;  /* 0x000000019b157824 */ /* 0x000fe200078e0216 */
[----:B--2---:R-:W-:Y:S06]  /*53a0*/  @!P3 BRA `(.L_x_985) ;  /* 0x00000000005cb947 */ /* 0x004fec0003800000 */
[----:B------:R-:W-:Y:S01]  /*53b0*/  IMAD R20, R16, UR38, R22 ;  /* 0x0000002610147c24 */ /* 0x000fe2000f8e0216 */
[----:B------:R-:W-:Y:S03]  /*53c0*/  BSSY B0, `(.L_x_986) ;  /* 0x0000011000007945 */ /* 0x000fe60003800000 */
[----:B------:R-:W-:-:S05]  /*53d0*/  IMAD.IADD R11, R20, 0x1, -R9 ;  /* 0x00000001140b7824 */ /* 0x000fca00078e0a09 */
[----:B------:R-:W-:-:S13]  /*53e0*/  ISETP.GT.AND P4, PT, R11, -0x1, PT ;  /* 0xffffffff0b00780c */ /* 0x000fda0003f84270 */
[----:B------:R-:W-:Y:S05]  /*53f0*/  @P4 BRA `(.L_x_987) ;  /* 0x0000000000204947 */ /* 0x000fea0003800000 */
[----:B------:R-:W-:Y:S01]  /*5400*/  IMAD.U32 R23, RZ, RZ, UR46 ;  /* 0x0000002eff177e24 */ /* 0x000fe2000f8e00ff */
[----:B------:R-:W-:-:S04]  /*5410*/  LOP3.LUT R11, RZ, R11, RZ, 0x33, !PT ;  /* 0x0000000bff0b7212 */ /* 0x000fc800078e33ff */
[----:B------:R-:W-:-:S13]  /*5420*/  ISETP.NE.AND P4, PT, R23, 0x1, PT ;  /* 0x000000011700780c */ /* 0x000fda0003f85270 */
[----:B------:R-:W0:Y:S02]  /*5430*/  @P4 LDC.64 R156, c[0x0][0x9e8] ;  /* 0x00027a00ff9c4b82 */ /* 0x000e240000000a00 */
[----:B0-----:R-:W-:-:S05]  /*5440*/  @P4 IMAD.HI.U32 R20, R11, R156, RZ ;  /* 0x0000009c0b144227 */ /* 0x001fca00078e00ff */
[----:B------:R-:W-:-:S04]  /*5450*/  @P4 SHF.R.U32.HI R11, RZ, R157, R20 ;  /* 0x0000009dff0b4219 */ /* 0x000fc80000011614 */
[----:B------:R-:W-:Y:S01]  /*5460*/  LOP3.LUT R11, RZ, R11, RZ, 0x33, !PT ;  /* 0x0000000bff0b7212 */ /* 0x000fe200078e33ff */
[----:B------:R-:W-:Y:S06]  /*5470*/  BRA `(.L_x_988) ;  /* 0x0000000000147947 */ /* 0x000fec0003800000 */
.L_x_987:
[----:B------:R-:W-:-:S05]  /*5480*/  IMAD.U32 R23, RZ, RZ, UR46 ;  /* 0x0000002eff177e24 */ /* 0x000fca000f8e00ff */
[----:B------:R-:W-:-:S13]  /*5490*/  ISETP.NE.AND P4, PT, R23, 0x1, PT ;  /* 0x000000011700780c */ /* 0x000fda0003f85270 */
[----:B------:R-:W0:Y:S02]  /*54a0*/  @P4 LDC.64 R156, c[0x0][0x9e8] ;  /* 0x00027a00ff9c4b82 */ /* 0x000e240000000a00 */
[----:B0-----:R-:W-:-:S05]  /*54b0*/  @P4 IMAD.HI.U32 R20, R11, R156, RZ ;  /* 0x0000009c0b144227 */ /* 0x001fca00078e00ff */
[----:B------:R-:W-:-:S07]  /*54c0*/  @P4 SHF.R.U32.HI R11, RZ, R157, R20 ;  /* 0x0000009dff0b4219 */ /* 0x000fce0000011614 */
.L_x_988:
[----:B------:R-:W-:Y:S05]  /*54d0*/  BSYNC B0 ;  /* 0x0000000000007941 */ /* 0x000fea0003800000 */
.L_x_986:
[----:B------:R-:W-:-:S04]  /*54e0*/  IMAD R20, R11, R23, -R168 ;  /* 0x000000170b147224 */ /* 0x000fc800078e0aa8 */
[----:B------:R-:W-:-:S05]  /*54f0*/  IMAD R20, R5, -0x2, R20 ;  /* 0xfffffffe05147824 */ /* 0x000fca00078e0214 */
[----:B------:R-:W-:Y:S02]  /*5500*/  VIADDMNMX R14, R20, R23, R14, PT ;  /* 0x00000017140e7246 */ /* 0x000fe4000380010e */
[----:B------:R-:W-:-:S07]  /*5510*/  VIMNMX R21, R21, R20, !PT ;  /* 0x0000001415157248 */ /* 0x000fce0007fe0100 */
.L_x_985:
[----:B------:R-:W-:Y:S01]  /*5520*/  ISETP.GT.AND P4, PT, R10, -0x1, PT ;  /* 0xffffffff0a00780c */ /* 0x000fe20003f84270 */
[----:B------:R-:W0:Y:S03]  /*5530*/  SHFL.IDX PT, R170, R15, 0x1, 0x1c1f ;  /* 0x003c1f000faa7f89 */ /* 0x000e2600000e0000 */
[C---:B------:R-:W-:Y:S02]  /*5540*/  ISETP.GT.AND P6, PT, R21.reuse, RZ, P4 ;  /* 0x000000ff1500720c */ /* 0x040fe400027c4270 */
[----:B------:R-:W-:Y:S02]  /*5550*/  ISETP.GT.AND P5, PT, R21, 0x1, P4 ;  /* 0x000000011500780c */ /* 0x000fe400027a4270 */
[C---:B------:R-:W-:Y:S02]  /*5560*/  ISETP.LT.OR P6, PT, R14.reuse, 0x1, P6 ;  /* 0x000000010e00780c */ /* 0x040fe400037c1670 */
[----:B------:R-:W-:-:S02]  /*5570*/  ISETP.LT.OR P5, PT, R14, 0x2, P5 ;  /* 0x000000020e00780c */ /* 0x000fc40002fa1670 */
[----:B------:R-:W-:Y:S02]  /*5580*/  FSEL R23, R24, -INF , !P6 ;  /* 0xff80000018177808 */ /* 0x000fe40007000000 */
[----:B------:R-:W-:Y:S02]  /*5590*/  FSEL R186, R25, -INF , !P5 ;  /* 0xff80000019ba7808 */ /* 0x000fe40006800000 */
[C---:B------:R-:W-:Y:S02]  /*55a0*/  ISETP.GT.AND P6, PT, R21.reuse, 0x8, P4 ;  /* 0x000000081500780c */ /* 0x040fe400027c4270 */
[----:B------:R-:W-:Y:S02]  /*55b0*/  ISETP.GT.AND P5, PT, R21, 0x9, P4 ;  /* 0x000000091500780c */ /* 0x000fe400027a4270 */
[C---:B------:R-:W-:Y:S02]  /*55c0*/  ISETP.LT.OR P6, PT, R14.reuse, 0x9, P6 ;  /* 0x000000090e00780c */ /* 0x040fe400037c1670 */
[----:B------:R-:W-:-:S02]  /*55d0*/  ISETP.LT.OR P5, PT, R14, 0xa, P5 ;  /* 0x0000000a0e00780c */ /* 0x000fc40002fa1670 */
[----:B------:R-:W-:Y:S01]  /*55e0*/  FSEL R192, R28, -INF , !P6 ;  /* 0xff8000001cc07808 */ /* 0x000fe20007000000 */
[----:B0-----:R-:W-:Y:S01]  /*55f0*/  IMAD.IADD R15, R153, 0x1, R170 ;  /* 0x00000001990f7824 */ /* 0x001fe200078e02aa */
[----:B------:R-:W-:Y:S02]  /*5600*/  FSEL R194, R29, -INF , !P5 ;  /* 0xff8000001dc27808 */ /* 0x000fe40006800000 */
[C---:B------:R-:W-:Y:S02]  /*5610*/  ISETP.GT.AND P6, PT, R21.reuse, 0x10, P4 ;  /* 0x000000101500780c */ /* 0x040fe400027c4270 */
        /* <DEDUP_REMOVED lines=78> */
[----:B------:R-:W-:Y:S01]  /*5b00*/  ISETP.GT.AND P5, PT, R21, 0x79, P4 ;  /* 0x000000791500780c */ /* 0x000fe200027a4270 */
[----:B------:R-:W-:Y:S01]  /*5b10*/  IMAD.IADD R21, R155, 0x1, R170 ;  /* 0x000000019b157824 */ /* 0x000fe200078e02aa */
[C---:B------:R-:W-:Y:S02]  /*5b20*/  ISETP.LT.OR P6, PT, R14.reuse, 0x79, P6 ;  /* 0x000000790e00780c */ /* 0x040fe400037c1670 */
[----:B------:R-:W-:-:S02]  /*5b30*/  ISETP.LT.OR P5, PT, R14, 0x7a, P5 ;  /* 0x0000007a0e00780c */ /* 0x000fc40002fa1670 */
[----:B------:R-:W-:Y:S02]  /*5b40*/  FSEL R84, R84, -INF , !P6 ;  /* 0xff80000054547808 */ /* 0x000fe40007000000 */
[----:B------:R-:W-:Y:S01]  /*5b50*/  FSEL R44, R85, -INF , !P5 ;  /* 0xff800000552c7808 */ /* 0x000fe20006800000 */
[----:B------:R-:W-:Y:S08]  /*5b60*/  @!P3 BRA `(.L_x_989) ;  /* 0x00000000005cb947 */ /* 0x000ff00003800000 */
        /* <DEDUP_REMOVED lines=13> */
.L_x_991:
[----:B------:R-:W-:-:S05]  /*5c40*/  IMAD.U32 R25, RZ, RZ, UR46 ;  /* 0x0000002eff197e24 */ /* 0x000fca000f8e00ff */
[----:B------:R-:W-:-:S13]  /*5c50*/  ISETP.NE.AND P5, PT, R25, 0x1, PT ;  /* 0x000000011900780c */ /* 0x000fda0003fa5270 */
[----:B------:R-:W0:Y:S02]  /*5c60*/  @P5 LDC.64 R170, c[0x0][0x9e8] ;  /* 0x00027a00ffaa5b82 */ /* 0x000e240000000a00 */
[----:B0-----:R-:W-:-:S05]  /*5c70*/  @P5 IMAD.HI.U32 R14, R11, R170, RZ ;  /* 0x000000aa0b0e5227 */ /* 0x001fca00078e00ff */
[----:B------:R-:W-:-:S07]  /*5c80*/  @P5 SHF.R.U32.HI R11, RZ, R171, R14 ;  /* 0x000000abff0b5219 */ /* 0x000fce000001160e */
.L_x_992:
[----:B------:R-:W-:Y:S05]  /*5c90*/  BSYNC B0 ;  /* 0x0000000000007941 */ /* 0x000fea0003800000 */
.L_x_990:
[----:B------:R-:W-:-:S04]  /*5ca0*/  IMAD R14, R11, R25, -R168 ;  /* 0x000000190b0e7224 */ /* 0x000fc800078e0aa8 */
[----:B------:R-:W-:-:S05]  /*5cb0*/  IMAD R14, R5, -0x2, R14 ;  /* 0xfffffffe050e7824 */ /* 0x000fca00078e020e */
[----:B------:R-:W-:Y:S02]  /*5cc0*/  VIADDMNMX R15, R14, R25, R15, PT ;  /* 0x000000190e0f7246 */ /* 0x000fe4000380010f */
[----:B------:R-:W-:-:S07]  /*5cd0*/  VIMNMX R21, R21, R14, !PT ;  /* 0x0000000e15157248 */ /* 0x000fce0007fe0100 */
.L_x_989:
[----:B------:R-:W-:Y:S02]  /*5ce0*/  FMNMX.FTZ R11, R23, R0, !PT ;  /* 0x00000000170b7209 */ /* 0x000fe40007810000 */
[----:B------:R-:W-:Y:S02]  /*5cf0*/  ISETP.GT.AND P5, PT, R21, 0x8, P4 ;  /* 0x000000081500780c */ /* 0x000fe400027a4270 */
[----:B------:R-:W-:Y:S02]  /*5d00*/  FMNMX.FTZ R11, R186, R11, !PT ;  /* 0x0000000bba0b7209 */ /* 0x000fe40007810000 */
[----:B------:R-:W-:Y:S02]  /*5d10*/  ISETP.LT.OR P5, PT, R15, 0x9, P5 ;  /* 0x000000090f00780c */ /* 0x000fe40002fa1670 */
[----:B------:R-:W-:Y:S02]  /*5d20*/  FMNMX.FTZ R11, R192, R11, !PT ;  /* 0x0000000bc00b7209 */ /* 0x000fe40007810000 */
[----:B------:R-:W-:-:S02]  /*5d30*/  FSEL R170, R30, -INF , !P5 ;  /* 0xff8000001eaa7808 */ /* 0x000fc40006800000 */
        /* <DEDUP_REMOVED lines=19> */
[C---:B------:R-:W-:Y:S02]  /*5e70*/  ISETP.GT.AND P5, PT, R21.reuse, 0x28, P4 ;  /* 0x000000281500780c */ /* 0x040fe400027a4270 */
[----:B------:R-:W-:Y:S02]  /*5e80*/  FMNMX.FTZ R11, R152, R11, !PT ;  /* 0x0000000b980b7209 */ /* 0x000fe40007810000 */
[----:B------:R-:W-:Y:S02]  /*5e90*/  ISETP.GT.AND P6, PT, R21, 0x1, P4 ;  /* 0x000000011500780c */ /* 0x000fe400027c4270 */
[----:B------:R-:W-:Y:S02]  /*5ea0*/  FMNMX.FTZ R11, R52, R11, !PT ;  /* 0x0000000b340b7209 */ /* 0x000fe40007810000 */
[----:B------:R-:W-:-:S02]  /*5eb0*/  ISETP.LT.OR P5, PT, R15, 0x29, P5 ;  /* 0x000000290f00780c */ /* 0x000fc40002fa1670 */
[----:B------:R-:W-:Y:S02]  /*5ec0*/  FMNMX.FTZ R11, R48, R11, !PT ;  /* 0x0000000b300b7209 */ /* 0x000fe40007810000 */
[----:B------:R-:W-:Y:S02]  /*5ed0*/  ISETP.LT.OR P6, PT, R15, 0x2, P6 ;  /* 0x000000020f00780c */ /* 0x000fe400037c1670 */
[----:B------:R-:W-:Y:S02]  /*5ee0*/  FMNMX.FTZ R11, R56, R11, !PT ;  /* 0x0000000b380b7209 */ /* 0x000fe40007810000 */
[----:B------:R-:W-:Y:S02]  /*5ef0*/  FSEL R172, R46, -INF , !P5 ;  /* 0xff8000002eac7808 */ /* 0x000fe40006800000 */
        /* <DEDUP_REMOVED lines=30> */
[C---:B------:R-:W-:Y:S01]  /*60e0*/  ISETP.LT.OR P5, PT, R15.reuse, 0x41, P5 ;  /* 0x000000410f00780c */ /* 0x040fe20002fa1670 */
[----:B------:R-:W0:Y:S01]  /*60f0*/  SHFL.BFLY PT, R14, R11, 0x2, 0x1f ;  /* 0x0c401f000b0e7f89 */ /* 0x000e2200000e0000 */
        /* <DEDUP_REMOVED lines=11> */
[----:B------:R-:W-:Y:S02]  /*61b0*/  ISETP.LT.OR P5, PT, R15, 0x49, P5 ;  /* 0x000000490f00780c */ /* 0x000fe40002fa1670 */
[----:B0-----:R-:W-:-:S02]  /*61c0*/  FMNMX.FTZ R14, R11, R14, !PT ;  /* 0x0000000e0b0e7209 */ /* 0x001fc40007810000 */
[----:B------:R-:W0:Y:S01]  /*61d0*/  LDC R11, c[0x0][0x988] ;  /* 0x00026200ff0b7b82 */ /* 0x000e220000000800 */
[----:B------:R-:W-:Y:S02]  /*61e0*/  ISETP.LT.OR P6, PT, R15, 0x2a, P6 ;  /* 0x0000002a0f00780c */ /* 0x000fe400037c1670 */
[----:B------:R-:W1:Y:S01]  /*61f0*/  SHFL.BFLY PT, R25, R14, 0x1, 0x1f ;  /* 0x0c201f000e197f89 */ /* 0x000e6200000e0000 */
[----:B------:R-:W-:Y:S02]  /*6200*/  FSEL R62, R62, -INF , !P5 ;  /* 0xff8000003e3e7808 */ /* 0x000fe40006800000 */
[----:B------:R-:W-:Y:S02]  /*6210*/  FSEL R34, R47, -INF , !P6 ;  /* 0xff8000002f227808 */ /* 0x000fe40007000000 */
[C---:B------:R-:W-:Y:S02]  /*6220*/  ISETP.GT.AND P5, PT, R21.reuse, RZ, P4 ;  /* 0x000000ff1500720c */ /* 0x040fe400027a4270 */
[----:B------:R-:W-:-:S02]  /*6230*/  ISETP.GT.AND P6, PT, R21, 0x31, P4 ;  /* 0x000000311500780c */ /* 0x000fc400027c4270 */
[C---:B------:R-:W-:Y:S02]  /*6240*/  ISETP.LT.OR P5, PT, R15.reuse, 0x1, P5 ;  /* 0x000000010f00780c */ /* 0x040fe40002fa1670 */
[----:B------:R-:W-:Y:S02]  /*6250*/  ISETP.LT.OR P6, PT, R15, 0x32, P6 ;  /* 0x000000320f00780c */ /* 0x000fe400037c1670 */
[----:B------:R-:W-:Y:S02]  /*6260*/  FSEL R35, R26, -INF , !P5 ;  /* 0xff8000001a237808 */ /* 0x000fe40006800000 */
[----:B------:R-:W-:Y:S02]  /*6270*/  FSEL R46, R51, -INF , !P6 ;  /* 0xff800000332e7808 */ /* 0x000fe40007000000 */
[----:B------:R-:W-:Y:S02]  /*6280*/  ISETP.GT.AND P6, PT, R21, 0x39, P4 ;  /* 0x000000391500780c */ /* 0x000fe400027c4270 */
[----:B------:R-:W-:-:S02]  /*6290*/  FMNMX.FTZ R27, R35, R12, !PT ;  /* 0x0000000c231b7209 */ /* 0x000fc40007810000 */
[----:B------:R-:W-:Y:S02]  /*62a0*/  ISETP.LT.OR P6, PT, R15, 0x3a, P6 ;  /* 0x0000003a0f00780c */ /* 0x000fe400037c1670 */
[----:B------:R-:W-:Y:S02]  /*62b0*/  FMNMX.FTZ R29, R182, R27, !PT ;  /* 0x0000001bb61d7209 */ /* 0x000fe40007810000 */
[----:B-1----:R-:W-:Y:S02]  /*62c0*/  FMNMX.FTZ R14, R14, R25, !PT ;  /* 0x000000190e0e7209 */ /* 0x002fe40007810000 */
[----:B------:R-:W-:Y:S02]  /*62d0*/  FSEL R30, R55, -INF , !P6 ;  /* 0xff800000371e7808 */ /* 0x000fe40007000000 */
[C---:B------:R-:W-:Y:S01]  /*62e0*/  FSETP.NEU.FTZ.AND P6, PT, R14.reuse, -INF , PT ;  /* 0xff8000000e00780b */ /* 0x040fe20003fdd000 */
[----:B0-----:R-:W-:Y:S01]  /*62f0*/  FMUL.FTZ R31, R14, R11 ;  /* 0x0000000b0e1f7220 */ /* 0x001fe20000410000 */
[----:B------:R-:W-:-:S02]  /*6300*/  FMNMX.FTZ R29, R170, R29, !PT ;  /* 0x0000001daa1d7209 */ /* 0x000fc40007810000 */
[----:B------:R-:W-:Y:S02]  /*6310*/  ISETP.GT.AND P5, PT, R21, 0x49, P4 ;  /* 0x000000491500780c */ /* 0x000fe400027a4270 */
[----:B------:R-:W-:Y:S02]  /*6320*/  FSEL R31, R31, RZ, P6 ;  /* 0x000000ff1f1f7208 */ /* 0x000fe40003000000 */
[----:B------:R-:W-:Y:S02]  /*6330*/  FMNMX.FTZ R29, R180, R29, !PT ;  /* 0x0000001db41d7209 */ /* 0x000fe40007810000 */
[----:B------:R-:W-:Y:S01]  /*6340*/  ISETP.LT.OR P5, PT, R15, 0x4a, P5 ;  /* 0x0000004a0f00780c */ /* 0x000fe20002fa1670 */
[--C-:B------:R-:W-:Y:S01]  /*6350*/  FFMA.FTZ R37, R190, R11, -R31.reuse ;  /* 0x0000000bbe257223 */ /* 0x100fe2000001081f */
[----:B------:R-:W-:Y:S01]  /*6360*/  FMNMX.FTZ R29, R168, R29, !PT ;  /* 0x0000001da81d7209 */ /* 0x000fe20007810000 */
[-CC-:B------:R-:W-:Y:S01]  /*6370*/  FFMA.FTZ R39, R188, R11.reuse, -R31.reuse ;  /* 0x0000000bbc277223 */ /* 0x180fe2000001081f */
[----:B------:R-:W-:Y:S01]  /*6380*/  FSEL R190, R63, -INF , !P5 ;  /* 0xff8000003fbe7808 */ /* 0x000fe20006800000 */
[--C-:B------:R-:W-:Y:S01]  /*6390*/  FFMA.FTZ R41, R166, R11, -R31.reuse ;  /* 0x0000000ba6297223 */ /* 0x100fe2000001081f */
[----:B------:R-:W-:Y:S01]  /*63a0*/  ISETP.GT.AND P5, PT, R21, 0x50, P4 ;  /* 0x000000501500780c */ /* 0x000fe200027a4270 */
[----:B------:R-:W-:Y:S01]  /*63b0*/  MUFU.EX2 R27, R37 ;  /* 0x00000025001b7308 */ /* 0x000fe20000000800 */
[----:B------:R-:W-:Y:S01]  /*63c0*/  FMNMX.FTZ R33, R178, R29, !PT ;  /* 0x0000001db2217209 */ /* 0x000fe20007810000 */
[-CC-:B------:R-:W-:Y:S01]  /*63d0*/  FFMA.FTZ R45, R154, R11.reuse, -R31.reuse ;  /* 0x0000000b9a2d7223 */ /* 0x180fe2000001081f */
[----:B------:R-:W-:Y:S01]  /*63e0*/  ISETP.LT.OR P5, PT, R15, 0x51, P5 ;  /* 0x000000510f00780c */ /* 0x000fe20002fa1670 */
[--C-:B------:R-:W-:Y:S01]  /*63f0*/  FFMA.FTZ R47, R52, R11, -R31.reuse ;  /* 0x0000000b342f7223 */ /* 0x100fe2000001081f */
[----:B------:R-:W-:Y:S01]  /*6400*/  FMNMX.FTZ R33, R38, R33, !PT ;  /* 0x0000002126217209 */ /* 0x000fe20007810000 */
[-CC-:B------:R-:W-:Y:S01]  /*6410*/  FFMA.FTZ R49, R56, R11.reuse, -R31.reuse ;  /* 0x0000000b38317223 */ /* 0x180fe2000001081f */
[----:B------:R-:W-:Y:S01]  /*6420*/  FSEL R188, R66, -INF , !P5 ;  /* 0xff80000042bc7808 */ /* 0x000fe20006800000 */
[----:B------:R0:W-:Y:S01]  /*6430*/  MUFU.EX2 R29, R41 ;  /* 0x00000029001d7308 */ /* 0x0001e20000000800 */
[----:B------:R-:W-:Y:S01]  /*6440*/  ISETP.GT.AND P5, PT, R21, 0x51, P4 ;  /* 0x000000511500780c */ /* 0x000fe200027a4270 */
[--C-:B------:R-:W-:Y:S01]  /*6450*/  FFMA.FTZ R23, R23, R11, -R31.reuse ;  /* 0x0000000b17177223 */ /* 0x100fe2000001081f */
[----:B------:R-:W-:Y:S01]  /*6460*/  FMNMX.FTZ R33, R176, R33, !PT ;  /* 0x00000021b0217209 */ /* 0x000fe20007810000 */
[-CC-:B------:R-:W-:Y:S01]  /*6470*/  FFMA.FTZ R186, R186, R11.reuse, -R31.reuse ;  /* 0x0000000bbaba7223 */ /* 0x180fe2000001081f */
[----:B------:R-:W-:Y:S01]  /*6480*/  ISETP.LT.OR P5, PT, R15, 0x52, P5 ;  /* 0x000000520f00780c */ /* 0x000fe20002fa1670 */
[--C-:B------:R-:W-:Y:S01]  /*6490*/  FFMA.FTZ R25, R192, R11, -R31.reuse ;  /* 0x0000000bc0197223 */ /* 0x100fe2000001081f */
[----:B------:R-:W-:Y:S01]  /*64a0*/  FMNMX.FTZ R33, R42, R33, !PT ;  /* 0x000000212a217209 */ /* 0x000fe20007810000 */
[----:B------:R1:W-:Y:S01]  /*64b0*/  MUFU.EX2 R66, R39 ;  /* 0x0000002700427308 */ /* 0x0003e20000000800 */
[----:B------:R-:W-:Y:S01]  /*64c0*/  FSEL R166, R67, -INF , !P5 ;  /* 0xff80000043a67808 */ /* 0x000fe20006800000 */
[-CC-:B0-----:R-:W-:Y:S01]  /*64d0*/  FFMA.FTZ R41, R158, R11.reuse, -R31.reuse ;  /* 0x0000000b9e297223 */ /* 0x181fe2000001081f */
[----:B------:R-:W-:Y:S01]  /*64e0*/  ISETP.GT.AND P5, PT, R21, 0x58, P4 ;  /* 0x000000581500780c */ /* 0x000fe200027a4270 */
[--C-:B------:R-:W-:Y:S01]  /*64f0*/  FFMA.FTZ R51, R32, R11, -R31.reuse ;  /* 0x0000000b20337223 */ /* 0x100fe2000001081f */
[----:B------:R-:W-:Y:S01]  /*6500*/  FMNMX.FTZ R37, R174, R33, !PT ;  /* 0x00000021ae257209 */ /* 0x000fe20007810000 */
[--C-:B------:R-:W-:Y:S01]  /*6510*/  FFMA.FTZ R194, R194, R11, -R31.reuse ;  /* 0x0000000bc2c27223 */ /* 0x100fe2000001081f */
[----:B------:R-:W-:Y:S01]  /*6520*/  ISETP.LT.OR P5, PT, R15, 0x59, P5 ;  /* 0x000000590f00780c */ /* 0x000fe20002fa1670 */
[----:B------:R-:W-:Y:S01]  /*6530*/  MUFU.EX2 R23, R23 ;  /* 0x0000001700177308 */ /* 0x000fe20000000800 */
[----:B------:R-:W-:Y:S01]  /*6540*/  FMNMX.FTZ R37, R172, R37, !PT ;  /* 0x00000025ac257209 */ /* 0x000fe20007810000 */
[-CC-:B-1----:R-:W-:Y:S01]  /*6550*/  FFMA.FTZ R39, R162, R11.reuse, -R31.reuse ;  /* 0x0000000ba2277223 */ /* 0x182fe2000001081f */
[----:B------:R-:W-:Y:S01]  /*6560*/  FSEL R70, R70, -INF , !P5 ;  /* 0xff80000046467808 */ /* 0x000fe20006800000 */
[--C-:B------:R-:W-:Y:S01]  /*6570*/  FFMA.FTZ R164, R164, R11, -R31.reuse ;  /* 0x0000000ba4a47223 */ /* 0x100fe2000001081f */
[----:B------:R-:W-:Y:S01]  /*6580*/  FMNMX.FTZ R37, R34, R37, !PT ;  /* 0x0000002522257209 */ /* 0x000fe20007810000 */
[--C-:B------:R-:W-:Y:S01]  /*6590*/  FFMA.FTZ R160, R160, R11, -R31.reuse ;  /* 0x0000000ba0a07223 */ /* 0x100fe2000001081f */
[----:B------:R-:W-:Y:S01]  /*65a0*/  ISETP.GT.AND P5, PT, R21, 0x59, P4 ;  /* 0x000000591500780c */ /* 0x000fe200027a4270 */
[----:B------:R0:W-:Y:S01]  /*65b0*/  MUFU.EX2 R33, R39 ;  /* 0x0000002700217308 */ /* 0x0001e20000000800 */
[----:B------:R-:W-:Y:S01]  /*65c0*/  FMNMX.FTZ R37, R50, R37, !PT ;  /* 0x0000002532257209 */ /* 0x000fe20007810000 */
[-CC-:B------:R-:W-:Y:S01]  /*65d0*/  FFMA.FTZ R48, R48, R11.reuse, -R31.reuse ;  /* 0x0000000b30307223 */ /* 0x180fe2000001081f */
[----:B------:R-:W-:Y:S01]  /*65e0*/  ISETP.LT.OR P5, PT, R15, 0x5a, P5 ;  /* 0x0000005a0f00780c */ /* 0x000fe20002fa1670 */
[-CC-:B------:R-:W-:Y:S01]  /*65f0*/  FFMA.FTZ R40, R40, R11.reuse, -R31.reuse ;  /* 0x0000000b28287223 */ /* 0x180fe2000001081f */
[----:B------:R-:W-:Y:S01]  /*6600*/  FSEL R55, R14, RZ, P6 ;  /* 0x000000ff0e377208 */ /* 0x000fe20003000000 */
[--C-:B------:R-:W-:Y:S01]  /*6610*/  FFMA.FTZ R22, R22, R11, -R31.reuse ;  /* 0x0000000b16167223 */ /* 0x100fe2000001081f */
[----:B------:R-:W-:Y:S01]  /*6620*/  FSEL R162, R71, -INF , !P5 ;  /* 0xff80000047a27808 */ /* 0x000fe20006800000 */
[----:B------:R-:W-:Y:S01]  /*6630*/  MUFU.EX2 R186, R186 ;  /* 0x000000ba00ba7308 */ /* 0x000fe20000000800 */
[----:B0-----:R-:W-:Y:S01]  /*6640*/  FMNMX.FTZ R39, R46, R37, !PT ;  /* 0x000000252e277209 */ /* 0x001fe20007810000 */
[----:B------:R-:W-:Y:S01]  /*6650*/  FADD.FTZ R0, -R55, R0 ;  /* 0x0000000037007221 */ /* 0x000fe20000010100 */
[----:B------:R-:W-:Y:S01]  /*6660*/  ISETP.GT.AND P5, PT, R21, 0x60, P4 ;  /* 0x000000601500780c */ /* 0x000fe200027a4270 */
[--C-:B------:R-:W-:Y:S01]  /*6670*/  FFMA.FTZ R28, R28, R11, -R31.reuse ;  /* 0x0000000b1c1c7223 */ /* 0x100fe2000001081f */
[----:B------:R-:W-:Y:S01]  /*6680*/  FMNMX.FTZ R39, R54, R39, !PT ;  /* 0x0000002736277209 */ /* 0x000fe20007810000 */
[----:B------:R-:W-:Y:S01]  /*6690*/  FMUL.FTZ R0, R0, R11 ;  /* 0x0000000b00007220 */ /* 0x000fe20000410000 */
[----:B------:R-:W-:Y:S01]  /*66a0*/  ISETP.LT.OR P5, PT, R15, 0x61, P5 ;  /* 0x000000610f00780c */ /* 0x000fe20002fa1670 */
[----:B------:R0:W-:Y:S01]  /*66b0*/  MUFU.EX2 R37, R41 ;  /* 0x0000002900257308 */ /* 0x0001e20000000800 */
[----:B------:R-:W-:Y:S01]  /*66c0*/  FMNMX.FTZ R39, R30, R39, !PT ;  /* 0x000000271e277209 */ /* 0x000fe20007810000 */
[-CC-:B------:R-:W-:Y:S01]  /*66d0*/  FFMA.FTZ R24, R24, R11.reuse, -R31.reuse ;  /* 0x0000000b18187223 */ /* 0x180fe2000001081f */
[----:B------:R-:W-:Y:S01]  /*66e0*/  FSEL R158, R74, -INF , !P5 ;  /* 0xff8000004a9e7808 */ /* 0x000fe20006800000 */
[-CC-:B------:R-:W-:Y:S01]  /*66f0*/  FFMA.FTZ R74, R156, R11.reuse, -R31.reuse ;  /* 0x0000000b9c4a7223 */ /* 0x180fe2000001081f */
[----:B------:R-:W-:Y:S01]  /*6700*/  ISETP.GT.AND P5, PT, R21, 0x61, P4 ;  /* 0x000000611500780c */ /* 0x000fe200027a4270 */
[--C-:B------:R-:W-:Y:S01]  /*6710*/  FFMA.FTZ R36, R36, R11, -R31.reuse ;  /* 0x0000000b24247223 */ /* 0x100fe2000001081f */
[----:B------:R-:W-:Y:S01]  /*6720*/  FMNMX.FTZ R39, R58, R39, !PT ;  /* 0x000000273a277209 */ /* 0x000fe20007810000 */
[----:B------:R-:W1:Y:S01]  /*6730*/  MUFU.EX2 R0, R0 ;  /* 0x0000000000007308 */ /* 0x000e620000000800 */
[----:B------:R-:W-:Y:S01]  /*6740*/  ISETP.LT.OR P5, PT, R15, 0x62, P5 ;  /* 0x000000620f00780c */ /* 0x000fe20002fa1670 */
[----:B------:R-:W-:Y:S01]  /*6750*/  FFMA.FTZ R32, R84, R11, -R31 ;  /* 0x0000000b54207223 */ /* 0x000fe2000001081f */
[----:B0-----:R-:W-:-:S02]  /*6760*/  FMNMX.FTZ R41, R184, R39, !PT ;  /* 0x00000027b8297209 */ /* 0x001fc40007810000 */
[----:B------:R-:W-:Y:S02]  /*6770*/  FSEL R156, R75, -INF , !P5 ;  /* 0xff8000004b9c7808 */ /* 0x000fe40006800000 */
[----:B------:R-:W-:Y:S01]  /*6780*/  ISETP.GT.AND P5, PT, R21, 0x68, P4 ;  /* 0x000000681500780c */ /* 0x000fe200027a4270 */
[----:B------:R-:W-:Y:S01]  /*6790*/  MUFU.EX2 R39, R45 ;  /* 0x0000002d00277308 */ /* 0x000fe20000000800 */
[----:B------:R-:W-:Y:S02]  /*67a0*/  FMNMX.FTZ R41, R62, R41, !PT ;  /* 0x000000293e297209 */ /* 0x000fe40007810000 */
[----:B------:R-:W-:Y:S02]  /*67b0*/  ISETP.LT.OR P5, PT, R15, 0x69, P5 ;  /* 0x000000690f00780c */ /* 0x000fe40002fa1670 */
[----:B------:R-:W-:Y:S02]  /*67c0*/  FMNMX.FTZ R41, R190, R41, !PT ;  /* 0x00000029be297209 */ /* 0x000fe40007810000 */
[----:B------:R-:W-:Y:S01]  /*67d0*/  FSEL R154, R78, -INF , !P5 ;  /* 0xff8000004e9a7808 */ /* 0x000fe20006800000 */
[--C-:B------:R-:W-:Y:S01]  /*67e0*/  FFMA.FTZ R78, R152, R11, -R31.reuse ;  /* 0x0000000b984e7223 */ /* 0x100fe2000001081f */
[----:B------:R-:W-:Y:S01]  /*67f0*/  FMNMX.FTZ R41, R188, R41, !PT ;  /* 0x00000029bc297209 */ /* 0x000fe20007810000 */
[--C-:B------:R-:W-:Y:S01]  /*6800*/  FFMA.FTZ R152, R80, R11, -R31.reuse ;  /* 0x0000000b50987223 */ /* 0x100fe2000001081f */
[----:B------:R-:W-:Y:S01]  /*6810*/  ISETP.GT.AND P5, PT, R21, 0x69, P4 ;  /* 0x000000691500780c */ /* 0x000fe200027a4270 */
[----:B------:R-:W0:Y:S01]  /*6820*/  MUFU.EX2 R25, R25 ;  /* 0x0000001900197308 */ /* 0x000e220000000800 */
[----:B------:R-:W-:Y:S01]  /*6830*/  FMNMX.FTZ R43, R166, R41, !PT ;  /* 0x00000029a62b7209 */ /* 0x000fe20007810000 */
[-C--:B-1----:R-:W-:Y:S01]  /*6840*/  FMUL.FTZ R88, R88, R0.reuse ;  /* 0x0000000058587220 */ /* 0x082fe20000410000 */
[----:B------:R-:W-:Y:S01]  /*6850*/  ISETP.LT.OR P5, PT, R15, 0x6a, P5 ;  /* 0x0000006a0f00780c */ /* 0x000fe20002fa1670 */
[-C--:B------:R-:W-:Y:S01]  /*6860*/  FMUL.FTZ R89, R89, R0.reuse ;  /* 0x0000000059597220 */ /* 0x080fe20000410000 */
[----:B------:R-:W-:Y:S01]  /*6870*/  FMNMX.FTZ R43, R70, R43, !PT ;  /* 0x0000002b462b7209 */ /* 0x000fe20007810000 */
[-C--:B------:R-:W-:Y:S01]  /*6880*/  FMUL.FTZ R92, R92, R0.reuse ;  /* 0x000000005c5c7220 */ /* 0x080fe20000410000 */
[----:B------:R-:W-:Y:S01]  /*6890*/  FSEL R52, R79, -INF , !P5 ;  /* 0xff8000004f347808 */ /* 0x000fe20006800000 */
[----:B------:R1:W-:Y:S01]  /*68a0*/  MUFU.EX2 R41, R47 ;  /* 0x0000002f00297308 */ /* 0x0003e20000000800 */
[----:B------:R-:W-:Y:S01]  /*68b0*/  ISETP.GT.AND P5, PT, R21, 0x70, P4 ;  /* 0x000000701500780c */ /* 0x000fe200027a4270 */
[-C--:B------:R-:W-:Y:S01]  /*68c0*/  FMUL.FTZ R93, R93, R0.reuse ;  /* 0x000000005d5d7220 */ /* 0x080fe20000410000 */
[----:B------:R-:W-:Y:S01]  /*68d0*/  FMNMX.FTZ R43, R162, R43, !PT ;  /* 0x0000002ba22b7209 */ /* 0x000fe20007810000 */
[-C--:B------:R-:W-:Y:S01]  /*68e0*/  FMUL.FTZ R96, R96, R0.reuse ;  /* 0x0000000060607220 */ /* 0x080fe20000410000 */
[----:B------:R-:W-:Y:S01]  /*68f0*/  ISETP.LT.OR P5, PT, R15, 0x71, P5 ;  /* 0x000000710f00780c */ /* 0x000fe20002fa1670 */
[-C--:B------:R-:W-:Y:S01]  /*6900*/  FMUL.FTZ R97, R97, R0.reuse ;  /* 0x0000000061617220 */ /* 0x080fe20000410000 */
[----:B------:R-:W-:Y:S01]  /*6910*/  FMNMX.FTZ R43, R158, R43, !PT ;  /* 0x0000002b9e2b7209 */ /* 0x000fe20007810000 */
[----:B------:R-:W2:Y:S01]  /*6920*/  MUFU.EX2 R26, R194 ;  /* 0x000000c2001a7308 */ /* 0x000ea20000000800 */
[----:B------:R-:W-:Y:S01]  /*6930*/  FSEL R82, R82, -INF , !P5 ;  /* 0xff80000052527808 */ /* 0x000fe20006800000 */
[--C-:B-1----:R-:W-:Y:S01]  /*6940*/  FFMA.FTZ R47, R72, R11, -R31.reuse ;  /* 0x0000000b482f7223 */ /* 0x102fe2000001081f */
[----:B------:R-:W-:Y:S01]  /*6950*/  ISETP.GT.AND P5, PT, R21, 0x71, P4 ;  /* 0x000000711500780c */ /* 0x000fe200027a4270 */
[-C--:B------:R-:W-:Y:S01]  /*6960*/  FMUL.FTZ R100, R100, R0.reuse ;  /* 0x0000000064647220 */ /* 0x080fe20000410000 */
[----:B------:R-:W-:Y:S01]  /*6970*/  FMNMX.FTZ R45, R156, R43, !PT ;  /* 0x0000002b9c2d7209 */ /* 0x000fe20007810000 */
[-C--:B------:R-:W-:Y:S01]  /*6980*/  FMUL.FTZ R101, R101, R0.reuse ;  /* 0x0000000065657220 */ /* 0x080fe20000410000 */
[----:B------:R-:W-:Y:S01]  /*6990*/  ISETP.LT.OR P5, PT, R15, 0x72, P5 ;  /* 0x000000720f00780c */ /* 0x000fe20002fa1670 */
[----:B------:R1:W-:Y:S01]  /*69a0*/  MUFU.EX2 R43, R49 ;  /* 0x00000031002b7308 */ /* 0x0003e20000000800 */
[----:B------:R-:W-:Y:S01]  /*69b0*/  FMNMX.FTZ R45, R154, R45, !PT ;  /* 0x0000002d9a2d7209 */ /* 0x000fe20007810000 */
[-C--:B------:R-:W-:Y:S01]  /*69c0*/  FMUL.FTZ R104, R104, R0.reuse ;  /* 0x0000000068687220 */ /* 0x080fe20000410000 */
[----:B------:R-:W-:Y:S01]  /*69d0*/  FSEL R56, R83, -INF , !P5 ;  /* 0xff80000053387808 */ /* 0x000fe20006800000 */
[-C--:B------:R-:W-:Y:S01]  /*69e0*/  FMUL.FTZ R105, R105, R0.reuse ;  /* 0x0000000069697220 */ /* 0x080fe20000410000 */
[C---:B------:R-:W-:Y:S01]  /*69f0*/  ISETP.GT.AND P5, PT, R21.reuse, 0x78, P4 ;  /* 0x000000781500780c */ /* 0x040fe200027a4270 */
[-C--:B------:R-:W-:Y:S01]  /*6a00*/  FMUL.FTZ R108, R108, R0.reuse ;  /* 0x000000006c6c7220 */ /* 0x080fe20000410000 */
[----:B------:R-:W-:Y:S01]  /*6a10*/  FMNMX.FTZ R45, R52, R45, !PT ;  /* 0x0000002d342d7209 */ /* 0x000fe20007810000 */
[----:B------:R-:W3:Y:S01]  /*6a20*/  MUFU.EX2 R164, R164 ;  /* 0x000000a400a47308 */ /* 0x000ee20000000800 */
[----:B------:R-:W-:Y:S01]  /*6a30*/  ISETP.GT.AND P4, PT, R21, 0x79, P4 ;  /* 0x000000791500780c */ /* 0x000fe20002784270 */
[--C-:B------:R-:W-:Y:S01]  /*6a40*/  FFMA.FTZ R21, R64, R11, -R31.reuse ;  /* 0x0000000b40157223 */ /* 0x100fe2000001081f */
[----:B------:R-:W-:Y:S01]  /*6a50*/  ISETP.LT.OR P5, PT, R15, 0x79, P5 ;  /* 0x000000790f00780c */ /* 0x000fe20002fa1670 */
[-C--:B------:R-:W-:Y:S01]  /*6a60*/  FMUL.FTZ R109, R109, R0.reuse ;  /* 0x000000006d6d7220 */ /* 0x080fe20000410000 */
[----:B------:R-:W-:Y:S01]  /*6a70*/  FMNMX.FTZ R45, R82, R45, !PT ;  /* 0x0000002d522d7209 */ /* 0x000fe20007810000 */
[-C--:B------:R-:W-:Y:S01]  /*6a80*/  FMUL.FTZ R112, R112, R0.reuse ;  /* 0x0000000070707220 */ /* 0x080fe20000410000 */
[----:B------:R-:W-:Y:S01]  /*6a90*/  ISETP.LT.OR P4, PT, R15, 0x7a, P4 ;  /* 0x0000007a0f00780c */ /* 0x000fe20002781670 */
[--C-:B------:R-:W-:Y:S01]  /*6aa0*/  FFMA.FTZ R15, R60, R11, -R31.reuse ;  /* 0x0000000b3c0f7223 */ /* 0x100fe2000001081f */
[----:B------:R-:W-:Y:S01]  /*6ab0*/  FSEL R86, R86, -INF , !P5 ;  /* 0xff80000056567808 */ /* 0x000fe20006800000 */
[----:B------:R-:W4:Y:S01]  /*6ac0*/  MUFU.EX2 R160, R160 ;  /* 0x000000a000a07308 */ /* 0x000f220000000800 */
[----:B------:R-:W-:Y:S01]  /*6ad0*/  FMNMX.FTZ R45, R56, R45, !PT ;  /* 0x0000002d382d7209 */ /* 0x000fe20007810000 */
[-C--:B------:R-:W-:Y:S01]  /*6ae0*/  FMUL.FTZ R113, R113, R0.reuse ;  /* 0x0000000071717220 */ /* 0x080fe20000410000 */
[----:B------:R-:W-:Y:S01]  /*6af0*/  FSEL R60, R87, -INF , !P4 ;  /* 0xff800000573c7808 */ /* 0x000fe20006000000 */
[-C--:B------:R-:W-:Y:S01]  /*6b00*/  FMUL.FTZ R116, R116, R0.reuse ;  /* 0x0000000074747220 */ /* 0x080fe20000410000 */
[----:B------:R-:W-:Y:S01]  /*6b10*/  FMNMX.FTZ R45, R86, R45, !PT ;  /* 0x0000002d562d7209 */ /* 0x000fe20007810000 */
[-C--:B------:R-:W-:Y:S01]  /*6b20*/  FMUL.FTZ R117, R117, R0.reuse ;  /* 0x0000000075757220 */ /* 0x080fe20000410000 */
[-C--:B------:R-:W-:Y:S01]  /*6b30*/  FMUL.FTZ R120, R120, R0.reuse ;  /* 0x0000000078787220 */ /* 0x080fe20000410000 */
[----:B------:R-:W5:Y:S01]  /*6b40*/  MUFU.EX2 R74, R74 ;  /* 0x0000004a004a7308 */ /* 0x000f620000000800 */
[----:B-1----:R-:W-:Y:S01]  /*6b50*/  FMNMX.FTZ R49, R60, R45, !PT ;  /* 0x0000002d3c317209 */ /* 0x002fe20007810000 */
[----:B------:R-:W-:Y:S01]  /*6b60*/  FFMA.FTZ R45, R68, R11, -R31 ;  /* 0x0000000b442d7223 */ /* 0x000fe2000001081f */
[-C--:B------:R-:W-:Y:S01]  /*6b70*/  FMUL.FTZ R121, R121, R0.reuse ;  /* 0x0000000079797220 */ /* 0x080fe20000410000 */
[-C--:B------:R-:W-:Y:S01]  /*6b80*/  FMUL.FTZ R124, R124, R0.reuse ;  /* 0x000000007c7c7220 */ /* 0x080fe20000410000 */
[-C--:B------:R-:W-:Y:S01]  /*6b90*/  FMUL.FTZ R125, R125, R0.reuse ;  /* 0x000000007d7d7220 */ /* 0x080fe20000410000 */
[----:B------:R-:W1:Y:S01]  /*6ba0*/  SHFL.BFLY PT, R64, R49, 0x2, 0x1f ;  /* 0x0c401f0031407f89 */ /* 0x000e6200000e0000 */
[-C--:B------:R-:W-:Y:S01]  /*6bb0*/  FMUL.FTZ R128, R128, R0.reuse ;  /* 0x0000000080807220 */ /* 0x080fe20000410000 */
[----:B------:R-:W5:Y:S01]  /*6bc0*/  MUFU.EX2 R78, R78 ;  /* 0x0000004e004e7308 */ /* 0x000f620000000800 */
[-C--:B------:R-:W-:Y:S01]  /*6bd0*/  FMUL.FTZ R129, R129, R0.reuse ;  /* 0x0000000081817220 */ /* 0x080fe20000410000 */
[-C--:B------:R-:W-:Y:S01]  /*6be0*/  FMUL.FTZ R132, R132, R0.reuse ;  /* 0x0000000084847220 */ /* 0x080fe20000410000 */
[-C--:B------:R-:W-:Y:S01]  /*6bf0*/  FMUL.FTZ R133, R133, R0.reuse ;  /* 0x0000000085857220 */ /* 0x080fe20000410000 */
[-C--:B------:R-:W-:Y:S01]  /*6c00*/  FMUL.FTZ R136, R136, R0.reuse ;  /* 0x0000000088887220 */ /* 0x080fe20000410000 */
[-C--:B------:R-:W-:Y:S01]  /*6c10*/  FMUL.FTZ R137, R137, R0.reuse ;  /* 0x0000000089897220 */ /* 0x080fe20000410000 */
[-C--:B------:R-:W-:Y:S01]  /*6c20*/  FMUL.FTZ R140, R140, R0.reuse ;  /* 0x000000008c8c7220 */ /* 0x080fe20000410000 */
[-C--:B------:R-:W-:Y:S01]  /*6c30*/  FMUL.FTZ R141, R141, R0.reuse ;  /* 0x000000008d8d7220 */ /* 0x080fe20000410000 */
[----:B------:R-:W5:Y:S01]  /*6c40*/  MUFU.EX2 R48, R48 ;  /* 0x0000003000307308 */ /* 0x000f620000000800 */
[-C--:B------:R-:W-:Y:S01]  /*6c50*/  FMUL.FTZ R144, R144, R0.reuse ;  /* 0x0000000090907220 */ /* 0x080fe20000410000 */
[-C--:B------:R-:W-:Y:S01]  /*6c60*/  FMUL.FTZ R145, R145, R0.reuse ;  /* 0x0000000091917220 */ /* 0x080fe20000410000 */
[-C--:B------:R-:W-:Y:S01]  /*6c70*/  FMUL.FTZ R148, R148, R0.reuse ;  /* 0x0000000094947220 */ /* 0x080fe20000410000 */
[----:B------:R-:W-:-:S04]  /*6c80*/  FMUL.FTZ R149, R149, R0 ;  /* 0x0000000095957220 */ /* 0x000fc80000410000 */
[----:B------:R-:W5:Y:S01]  /*6c90*/  MUFU.EX2 R40, R40 ;  /* 0x0000002800287308 */ /* 0x000f620000000800 */
[----:B-1----:R-:W-:Y:S01]  /*6ca0*/  FMNMX.FTZ R53, R49, R64, !PT ;  /* 0x0000004031357209 */ /* 0x002fe20007810000 */
[-CC-:B------:R-:W-:Y:S01]  /*6cb0*/  FFMA.FTZ R64, R20, R11.reuse, -R31.reuse ;  /* 0x0000000b14407223 */ /* 0x180fe2000001081f */
[-CC-:B------:R-:W-:Y:S01]  /*6cc0*/  FFMA.FTZ R49, R76, R11.reuse, -R31.reuse ;  /* 0x0000000b4c317223 */ /* 0x180fe2000001081f */
[----:B------:R-:W-:-:S04]  /*6cd0*/  FFMA.FTZ R31, R44, R11, -R31 ;  /* 0x0000000b2c1f7223 */ /* 0x000fc8000001081f */
[----:B------:R-:W1:Y:S01]  /*6ce0*/  MUFU.EX2 R15, R15 ;  /* 0x0000000f000f7308 */ /* 0x000e620000000800 */
[----:B------:R-:W0:Y:S07]  /*6cf0*/  SHFL.BFLY PT, R20, R53, 0x1, 0x1f ;  /* 0x0c201f0035147f89 */ /* 0x000e2e00000e0000 */
[----:B------:R-:W-:Y:S08]  /*6d00*/  MUFU.EX2 R22, R22 ;  /* 0x0000001600167308 */ /* 0x000ff00000000800 */
[----:B------:R-:W-:Y:S08]  /*6d10*/  MUFU.EX2 R21, R21 ;  /* 0x0000001500157308 */ /* 0x000ff00000000800 */
[----:B------:R-:W-:Y:S01]  /*6d20*/  MUFU.EX2 R28, R28 ;  /* 0x0000001c001c7308 */ /* 0x000fe20000000800 */
[----:B0-----:R-:W-:-:S04]  /*6d30*/  FMNMX.FTZ R20, R53, R20, !PT ;  /* 0x0000001435147209 */ /* 0x001fc80007810000 */
[C---:B------:R-:W-:Y:S01]  /*6d40*/  FSETP.NEU.FTZ.AND P4, PT, R20.reuse, -INF , PT ;  /* 0xff8000001400780b */ /* 0x040fe20003f9d000 */
[----:B------:R-:W-:Y:S02]  /*6d50*/  FMUL.FTZ R44, R20, R11 ;  /* 0x0000000b142c7220 */ /* 0x000fe40000410000 */
[----:B------:R-:W-:Y:S03]  /*6d60*/  MUFU.EX2 R45, R45 ;  /* 0x0000002d002d7308 */ /* 0x000fe60000000800 */
[----:B------:R-:W-:-:S05]  /*6d70*/  FSEL R53, R44, RZ, P4 ;  /* 0x000000ff2c357208 */ /* 0x000fca0002000000 */
[-C--:B------:R-:W-:Y:S01]  /*6d80*/  FFMA.FTZ R44, R35, R11.reuse, -R53 ;  /* 0x0000000b232c7223 */ /* 0x080fe20000010835 */
[----:B------:R-:W-:Y:S01]  /*6d90*/  FFMA.FTZ R35, R0, R4, R23 ;  /* 0x0000000400237223 */ /* 0x000fe20000010017 */
[-CC-:B------:R-:W-:Y:S01]  /*6da0*/  FFMA.FTZ R169, R50, R11.reuse, -R53.reuse ;  /* 0x0000000b32a97223 */ /* 0x180fe20000010835 */
[----:B------:R-:W-:Y:S02]  /*6db0*/  IMAD.U32 R50, RZ, RZ, UR5 ;  /* 0x00000005ff327e24 */ /* 0x000fe4000f8e00ff */
[-C--:B------:R-:W-:Y:S01]  /*6dc0*/  FFMA.FTZ R171, R54, R11.reuse, -R53 ;  /* 0x0000000b36ab7223 */ /* 0x080fe20000010835 */
[----:B------:R-:W-:Y:S01]  /*6dd0*/  FADD.FTZ R4, R186, R35 ;  /* 0x00000023ba047221 */ /* 0x000fe20000010000 */
[-CC-:B------:R-:W-:Y:S01]  /*6de0*/  FFMA.FTZ R181, R182, R11.reuse, -R53.reuse ;  /* 0x0000000bb6b57223 */ /* 0x180fe20000010835 */
[----:B------:R-:W-:Y:S01]  /*6df0*/  MUFU.EX2 R44, R44 ;  /* 0x0000002c002c7308 */ /* 0x000fe20000000800 */
[----:B------:R-:W-:Y:S01]  /*6e00*/  @!P1 LEA R54, R50, UR36, 0x3 ;  /* 0x0000002432369c11 */ /* 0x000fe2000f8e18ff */
[----:B------:R-:W-:Y:S01]  /*6e10*/  FADD.FTZ R35, R25, R4 ;  /* 0x0000000419237221 */ /* 0x000fe20000010000 */
[-CC-:B------:R-:W-:Y:S01]  /*6e20*/  FFMA.FTZ R183, R170, R11.reuse, -R53.reuse ;  /* 0x0000000baab77223 */ /* 0x180fe20000010835 */
[-CC-:B------:R-:W-:Y:S01]  /*6e30*/  FFMA.FTZ R68, R180, R11.reuse, -R53.reuse ;  /* 0x0000000bb4447223 */ /* 0x180fe20000010835 */
[-C--:B------:R-:W-:Y:S01]  /*6e40*/  FFMA.FTZ R177, R168, R11.reuse, -R53 ;  /* 0x0000000ba8b17223 */ /* 0x080fe20000010835 */
[----:B--2---:R-:W-:Y:S01]  /*6e50*/  FADD.FTZ R4, R26, R35 ;  /* 0x000000231a047221 */ /* 0x004fe20000010000 */
[-CC-:B------:R-:W-:Y:S01]  /*6e60*/  FFMA.FTZ R72, R178, R11.reuse, -R53.reuse ;  /* 0x0000000bb2487223 */ /* 0x180fe20000010835 */
[----:B------:R-:W-:Y:S01]  /*6e70*/  MUFU.EX2 R181, R181 ;  /* 0x000000b500b57308 */ /* 0x000fe20000000800 */
[-CC-:B------:R-:W-:Y:S01]  /*6e80*/  FFMA.FTZ R179, R38, R11.reuse, -R53.reuse ;  /* 0x0000000b26b37223 */ /* 0x180fe20000010835 */
[----:B------:R-:W-:Y:S01]  /*6e90*/  FADD.FTZ R35, R27, R4 ;  /* 0x000000041b237221 */ /* 0x000fe20000010000 */
[-CC-:B------:R-:W-:Y:S01]  /*6ea0*/  FFMA.FTZ R165, R58, R11.reuse, -R53.reuse ;  /* 0x0000000b3aa57223 */ /* 0x180fe20000010835 */
[-CC-:B------:R-:W-:Y:S01]  /*6eb0*/  FFMA.FTZ R38, R176, R11.reuse, -R53.reuse ;  /* 0x0000000bb0267223 */ /* 0x180fe20000010835 */
[-C--:B------:R-:W-:Y:S01]  /*6ec0*/  FFMA.FTZ R173, R42, R11.reuse, -R53 ;  /* 0x0000000b2aad7223 */ /* 0x080fe20000010835 */
[----:B------:R-:W-:Y:S01]  /*6ed0*/  FADD.FTZ R4, R66, R35 ;  /* 0x0000002342047221 */ /* 0x000fe20000010000 */
[--C-:B------:R-:W-:Y:S01]  /*6ee0*/  FFMA.FTZ R42, R174, R11, -R53.reuse ;  /* 0x0000000bae2a7223 */ /* 0x100fe20000010835 */
[----:B------:R-:W-:Y:S01]  /*6ef0*/  MUFU.EX2 R183, R183 ;  /* 0x000000b700b77308 */ /* 0x000fe20000000800 */
[----:B------:R-:W-:Y:S01]  /*6f00*/  F2FP.F16.F32.PACK_AB R180, R186, R23 ;  /* 0x00000017bab4723e */ /* 0x000fe200000000ff */
[----:B------:R-:W-:Y:S01]  /*6f10*/  FADD.FTZ R35, R29, R4 ;  /* 0x000000041d237221 */ /* 0x000fe20000010000 */
[--C-:B------:R-:W-:Y:S01]  /*6f20*/  FFMA.FTZ R175, R172, R11, -R53.reuse ;  /* 0x0000000bacaf7223 */ /* 0x100fe20000010835 */
[----:B------:R-:W-:Y:S01]  /*6f30*/  F2FP.F16.F32.PACK_AB R182, R26, R25 ;  /* 0x000000191ab6723e */ /* 0x000fe200000000ff */
[-C--:B------:R-:W-:Y:S01]  /*6f40*/  FFMA.FTZ R34, R34, R11.reuse, -R53 ;  /* 0x0000000b22227223 */ /* 0x080fe20000010835 */
[----:B---3--:R-:W-:Y:S01]  /*6f50*/  FADD.FTZ R4, R164, R35 ;  /* 0x00000023a4047221 */ /* 0x008fe20000010000 */
[-CC-:B------:R-:W-:Y:S01]  /*6f60*/  FFMA.FTZ R46, R46, R11.reuse, -R53.reuse ;  /* 0x0000000b2e2e7223 */ /* 0x180fe20000010835 */
[----:B------:R-:W-:Y:S01]  /*6f70*/  MUFU.EX2 R68, R68 ;  /* 0x0000004400447308 */ /* 0x000fe20000000800 */
[-CC-:B------:R-:W-:Y:S01]  /*6f80*/  FFMA.FTZ R30, R30, R11.reuse, -R53.reuse ;  /* 0x0000000b1e1e7223 */ /* 0x180fe20000010835 */
[----:B------:R-:W-:Y:S01]  /*6f90*/  FADD.FTZ R35, R33, R4 ;  /* 0x0000000421237221 */ /* 0x000fe20000010000 */
[-CC-:B------:R-:W-:Y:S01]  /*6fa0*/  FFMA.FTZ R184, R184, R11.reuse, -R53.reuse ;  /* 0x0000000bb8b87223 */ /* 0x180fe20000010835 */
[-CC-:B------:R-:W-:Y:S01]  /*6fb0*/  FFMA.FTZ R62, R62, R11.reuse, -R53.reuse ;  /* 0x0000000b3e3e7223 */ /* 0x180fe20000010835 */
[-C--:B------:R-:W-:Y:S01]  /*6fc0*/  FFMA.FTZ R190, R190, R11.reuse, -R53 ;  /* 0x0000000bbebe7223 */ /* 0x080fe20000010835 */
[----:B----4-:R-:W-:Y:S01]  /*6fd0*/  FADD.FTZ R4, R160, R35 ;  /* 0x00000023a0047221 */ /* 0x010fe20000010000 */
[----:B------:R-:W-:Y:S01]  /*6fe0*/  FSEL R35, R20, RZ, P4 ;  /* 0x000000ff14237208 */ /* 0x000fe20002000000 */
[----:B------:R-:W-:Y:S01]  /*6ff0*/  MUFU.EX2 R177, R177 ;  /* 0x000000b100b17308 */ /* 0x000fe20000000800 */
[----:B------:R-:W-:Y:S01]  /*7000*/  FFMA.FTZ R188, R188, R11, -R53 ;  /* 0x0000000bbcbc7223 */ /* 0x000fe20000010835 */
[----:B------:R-:W-:Y:S01]  /*7010*/  FADD.FTZ R55, R37, R4 ;  /* 0x0000000425377221 */ /* 0x000fe20000010000 */
[----:B------:R-:W-:-:S02]  /*7020*/  @!P1 VIADD R54, R54, 0x28860 ;  /* 0x0002886036369836 */ /* 0x000fc40000000000 */
[----:B------:R-:W-:Y:S01]  /*7030*/  FADD.FTZ R4, -R35, R12 ;  /* 0x0000000c23047221 */ /* 0x000fe20000010100 */
[-C--:B------:R-:W-:Y:S01]  /*7040*/  FFMA.FTZ R70, R70, R11.reuse, -R53 ;  /* 0x0000000b46467223 */ /* 0x080fe20000010835 */
[----:B-----5:R-:W-:Y:S01]  /*7050*/  FADD.FTZ R50, R74, R55 ;  /* 0x000000374a327221 */ /* 0x020fe20000010000 */
[-CC-:B------:R-:W-:Y:S01]  /*7060*/  FFMA.FTZ R57, R154, R11.reuse, -R53.reuse ;  /* 0x0000000b9a397223 */ /* 0x180fe20000010835 */
[-C--:B------:R-:W-:Y:S01]  /*7070*/  FMUL.FTZ R4, R4, R11.reuse ;  /* 0x0000000b04047220 */ /* 0x080fe20000410000 */
[----:B------:R-:W-:Y:S01]  /*7080*/  MUFU.EX2 R24, R24 ;  /* 0x0000001800187308 */ /* 0x000fe20000000800 */
[----:B------:R-:W-:Y:S01]  /*7090*/  FADD.FTZ R35, R39, R50 ;  /* 0x0000003227237221 */ /* 0x000fe20000010000 */
[----:B------:R-:W-:Y:S01]  /*70a0*/  @!P1 PRMT R54, RZ, 0x654, R54 ;  /* 0x00000654ff369816 */ /* 0x000fe20000000036 */
[-CC-:B------:R-:W-:Y:S01]  /*70b0*/  FFMA.FTZ R52, R52, R11.reuse, -R53.reuse ;  /* 0x0000000b34347223 */ /* 0x180fe20000010835 */
[-C--:B------:R-:W-:Y:S01]  /*70c0*/  FFMA.FTZ R82, R82, R11.reuse, -R53 ;  /* 0x0000000b52527223 */ /* 0x080fe20000010835 */
[----:B------:R-:W-:Y:S01]  /*70d0*/  FADD.FTZ R50, R78, R35 ;  /* 0x000000234e327221 */ /* 0x000fe20000010000 */
[----:B------:R0:W-:Y:S01]  /*70e0*/  @!P1 SYNCS.ARRIVE.TRANS64.RED.A1T0 RZ, [R54+URZ], RZ ;  /* 0x000000ff36ff99a7 */ /* 0x0001e2000810043f */
[-CC-:B------:R-:W-:Y:S01]  /*70f0*/  FFMA.FTZ R56, R56, R11.reuse, -R53.reuse ;  /* 0x0000000b38387223 */ /* 0x180fe20000010835 */
[----:B------:R2:W3:Y:S01]  /*7100*/  MUFU.EX2 R35, R4 ;  /* 0x0000000400237308 */ /* 0x0004e20000000800 */
[----:B------:R-:W-:Y:S01]  /*7110*/  FADD.FTZ R55, R41, R50 ;  /* 0x0000003229377221 */ /* 0x000fe20000010000 */
[----:B------:R-:W-:Y:S01]  /*7120*/  FFMA.FTZ R86, R86, R11, -R53 ;  /* 0x0000000b56567223 */ /* 0x000fe20000010835 */
[----:B------:R-:W-:Y:S01]  /*7130*/  ISETP.GT.AND P4, PT, R10, R13, PT ;  /* 0x0000000d0a00720c */ /* 0x000fe20003f84270 */
[----:B------:R-:W-:Y:S01]  /*7140*/  UMOV UR5, UR4 ;  /* 0x0000000400057c82 */ /* 0x000fe20008000000 */
[----:B------:R-:W-:Y:S01]  /*7150*/  FADD.FTZ R50, R48, R55 ;  /* 0x0000003730327221 */ /* 0x000fe20000010000 */
[--C-:B0-----:R-:W-:Y:S01]  /*7160*/  FFMA.FTZ R54, R158, R11, -R53.reuse ;  /* 0x0000000b9e367223 */ /* 0x101fe20000010835 */
[----:B------:R-:W-:Y:S01]  /*7170*/  F2FP.F16.F32.PACK_AB R178, R164, R29 ;  /* 0x0000001da4b2723e */ /* 0x000fe200000000ff */
[----:B------:R-:W0:Y:S01]  /*7180*/  MUFU.EX2 R72, R72 ;  /* 0x0000004800487308 */ /* 0x000e220000000800 */
[----:B------:R-:W-:Y:S01]  /*7190*/  FADD.FTZ R55, R43, R50 ;  /* 0x000000322b377221 */ /* 0x000fe20000010000 */
[----:B------:R-:W-:Y:S01]  /*71a0*/  FFMA.FTZ R50, R162, R11, -R53 ;  /* 0x0000000ba2327223 */ /* 0x000fe20000010835 */
[----:B------:R-:W-:Y:S01]  /*71b0*/  F2FP.F16.F32.PACK_AB R172, R160, R33 ;  /* 0x00000021a0ac723e */ /* 0x000fe200000000ff */
[----:B------:R-:W-:-:S02]  /*71c0*/  VIADD R10, R10, 0xffffffff ;  /* 0xffffffff0a0a7836 */ /* 0x000fc40000000000 */
[----:B--2---:R-:W-:Y:S01]  /*71d0*/  FADD.FTZ R4, R40, R55 ;  /* 0x0000003728047221 */ /* 0x004fe20000010000 */
[----:B------:R-:W-:Y:S01]  /*71e0*/  FFMA.FTZ R55, R156, R11, -R53 ;  /* 0x0000000b9c377223 */ /* 0x000fe20000010835 */
[----:B------:R-:W-:Y:S01]  /*71f0*/  F2FP.F16.F32.PACK_AB R176, R66, R27 ;  /* 0x0000001b42b0723e */ /* 0x000fe200000000ff */
[----:B------:R-:W2:Y:S01]  /*7200*/  MUFU.EX2 R47, R47 ;  /* 0x0000002f002f7308 */ /* 0x000ea20000000800 */
[----:B-1----:R-:W-:Y:S01]  /*7210*/  FADD.FTZ R59, R15, R4 ;  /* 0x000000040f3b7221 */ /* 0x002fe20000010000 */
[----:B---3--:R-:W-:Y:S01]  /*7220*/  FFMA.FTZ R4, R35, R3, R44 ;  /* 0x0000000323047223 */ /* 0x008fe2000001002c */
[----:B------:R-:W-:Y:S01]  /*7230*/  F2FP.F16.F32.PACK_AB R174, R74, R37 ;  /* 0x000000254aae723e */ /* 0x000fe200000000ff */
        /* <DEDUP_REMOVED lines=12> */
[----:B------:R-:W3:Y:S01]  /*7300*/  MUFU.EX2 R64, R64 ;  /* 0x0000004000407308 */ /* 0x000ee20000000800 */
[----:B------:R-:W-:Y:S01]  /*7310*/  FADD.FTZ R23, R45, R58 ;  /* 0x0000003a2d177221 */ /* 0x000fe20000010000 */
[----:B------:R-:W-:Y:S01]  /*7320*/  FADD.FTZ R3, R177, R4 ;  /* 0x00000004b1037221 */ /* 0x000fe20000010000 */
[----:B------:R-:W-:Y:S01]  /*7330*/  F2FP.F16.F32.PACK_AB R160, R28, R21 ;  /* 0x000000151ca0723e */ /* 0x000fe200000000ff */
[----:B------:R-:W-:Y:S01]  /*7340*/  FMUL.FTZ R94, R94, R35 ;  /* 0x000000235e5e7220 */ /* 0x000fe20000410000 */
[----:B------:R-:W-:Y:S01]  /*7350*/  FADD.FTZ R26, R24, R23 ;  /* 0x00000017181a7221 */ /* 0x000fe20000010000 */
[----:B0-----:R-:W-:Y:S01]  /*7360*/  FADD.FTZ R4, R72, R3 ;  /* 0x0000000348047221 */ /* 0x001fe20000010000 */
[----:B------:R-:W-:Y:S01]  /*7370*/  F2FP.F16.F32.PACK_AB R162, R24, R45 ;  /* 0x0000002d18a2723e */ /* 0x000fe200000000ff */
[----:B------:R-:W0:Y:S01]  /*7380*/  MUFU.EX2 R38, R38 ;  /* 0x0000002600267308 */ /* 0x000e220000000800 */
[----:B--2---:R-:W-:Y:S01]  /*7390*/  FADD.FTZ R23, R47, R26 ;  /* 0x0000001a2f177221 */ /* 0x004fe20000010000 */
[----:B-1----:R-:W-:Y:S01]  /*73a0*/  FADD.FTZ R3, R179, R4 ;  /* 0x00000004b3037221 */ /* 0x002fe20000010000 */
[----:B------:R-:W-:Y:S01]  /*73b0*/  F2FP.F16.F32.PACK_AB R181, R181, R44 ;  /* 0x0000002cb5b5723e */ /* 0x000fe200000000ff */
[----:B------:R-:W-:Y:S01]  /*73c0*/  FMUL.FTZ R95, R95, R35 ;  /* 0x000000235f5f7220 */ /* 0x000fe20000410000 */
[----:B------:R-:W-:Y:S01]  /*73d0*/  F2FP.F16.F32.PACK_AB R183, R68, R183 ;  /* 0x000000b744b7723e */ /* 0x000fe200000000ff */
[----:B------:R-:W-:Y:S01]  /*73e0*/  FMUL.FTZ R98, R98, R35 ;  /* 0x0000002362627220 */ /* 0x000fe20000410000 */
[----:B------:R-:W-:Y:S01]  /*73f0*/  F2FP.F16.F32.PACK_AB R177, R72, R177 ;  /* 0x000000b148b1723e */ /* 0x000fe200000000ff */
[----:B------:R-:W1:Y:S01]  /*7400*/  MUFU.EX2 R49, R49 ;  /* 0x0000003100317308 */ /* 0x000e620000000800 */
[C---:B---3--:R-:W-:Y:S01]  /*7410*/  FADD.FTZ R26, R64.reuse, R23 ;  /* 0x00000017401a7221 */ /* 0x048fe20000010000 */
[----:B------:R-:W-:Y:S01]  /*7420*/  F2FP.F16.F32.PACK_AB R156, R64, R47 ;  /* 0x0000002f409c723e */ /* 0x000fe200000000ff */
[-C--:B------:R-:W-:Y:S01]  /*7430*/  FMUL.FTZ R99, R99, R35.reuse ;  /* 0x0000002363637220 */ /* 0x080fe20000410000 */
[-C--:B------:R-:W-:Y:S01]  /*7440*/  FMUL.FTZ R102, R102, R35.reuse ;  /* 0x0000002366667220 */ /* 0x080fe20000410000 */
[-C--:B------:R-:W-:Y:S01]  /*7450*/  FMUL.FTZ R103, R103, R35.reuse ;  /* 0x0000002367677220 */ /* 0x080fe20000410000 */
[-C--:B------:R-:W-:Y:S01]  /*7460*/  FMUL.FTZ R106, R106, R35.reuse ;  /* 0x000000236a6a7220 */ /* 0x080fe20000410000 */
[----:B------:R-:W-:Y:S01]  /*7470*/  FMUL.FTZ R107, R107, R35 ;  /* 0x000000236b6b7220 */ /* 0x000fe20000410000 */
[----:B------:R-:W2:Y:S01]  /*7480*/  MUFU.EX2 R173, R173 ;  /* 0x000000ad00ad7308 */ /* 0x000ea20000000800 */
[C---:B0-----:R-:W-:Y:S01]  /*7490*/  FADD.FTZ R4, R38.reuse, R3 ;  /* 0x0000000326047221 */ /* 0x041fe20000010000 */
[----:B------:R-:W-:Y:S01]  /*74a0*/  F2FP.F16.F32.PACK_AB R179, R38, R179 ;  /* 0x000000b326b3723e */ /* 0x000fe200000000ff */
[-C--:B------:R-:W-:Y:S01]  /*74b0*/  FMUL.FTZ R110, R110, R35.reuse ;  /* 0x000000236e6e7220 */ /* 0x080fe20000410000 */
[-C--:B------:R-:W-:Y:S01]  /*74c0*/  FMUL.FTZ R111, R111, R35.reuse ;  /* 0x000000236f6f7220 */ /* 0x080fe20000410000 */
[-C--:B------:R-:W-:Y:S01]  /*74d0*/  FMUL.FTZ R114, R114, R35.reuse ;  /* 0x0000002372727220 */ /* 0x080fe20000410000 */
[-C--:B------:R-:W-:Y:S01]  /*74e0*/  FMUL.FTZ R115, R115, R35.reuse ;  /* 0x0000002373737220 */ /* 0x080fe20000410000 */
[-C--:B------:R-:W-:Y:S01]  /*74f0*/  FMUL.FTZ R118, R118, R35.reuse ;  /* 0x0000002376767220 */ /* 0x080fe20000410000 */
[----:B------:R-:W0:Y:S01]  /*7500*/  MUFU.EX2 R36, R36 ;  /* 0x0000002400247308 */ /* 0x000e220000000800 */
[----:B-1----:R-:W-:Y:S01]  /*7510*/  FADD.FTZ R23, R49, R26 ;  /* 0x0000001a31177221 */ /* 0x002fe20000010000 */
[-C--:B------:R-:W-:Y:S01]  /*7520*/  FMUL.FTZ R119, R119, R35.reuse ;  /* 0x0000002377777220 */ /* 0x080fe20000410000 */
[-C--:B------:R-:W-:Y:S01]  /*7530*/  FMUL.FTZ R122, R122, R35.reuse ;  /* 0x000000237a7a7220 */ /* 0x080fe20000410000 */
[-C--:B------:R-:W-:Y:S01]  /*7540*/  FMUL.FTZ R123, R123, R35.reuse ;  /* 0x000000237b7b7220 */ /* 0x080fe20000410000 */
[-C--:B------:R-:W-:Y:S01]  /*7550*/  FMUL.FTZ R126, R126, R35.reuse ;  /* 0x000000237e7e7220 */ /* 0x080fe20000410000 */
[-C--:B------:R-:W-:Y:S01]  /*7560*/  FMUL.FTZ R127, R127, R35.reuse ;  /* 0x000000237f7f7220 */ /* 0x080fe20000410000 */
[-C--:B------:R-:W-:Y:S01]  /*7570*/  FMUL.FTZ R130, R130, R35.reuse ;  /* 0x0000002382827220 */ /* 0x080fe20000410000 */
[----:B------:R-:W1:Y:S01]  /*7580*/  MUFU.EX2 R42, R42 ;  /* 0x0000002a002a7308 */ /* 0x000e620000000800 */
[----:B--2---:R-:W-:Y:S01]  /*7590*/  FADD.FTZ R3, R173, R4 ;  /* 0x00000004ad037221 */ /* 0x004fe20000010000 */
[-C--:B------:R-:W-:Y:S01]  /*75a0*/  FMUL.FTZ R131, R131, R35.reuse ;  /* 0x0000002383837220 */ /* 0x080fe20000410000 */
[-C--:B------:R-:W-:Y:S01]  /*75b0*/  FMUL.FTZ R134, R134, R35.reuse ;  /* 0x0000002386867220 */ /* 0x080fe20000410000 */
[-C--:B------:R-:W-:Y:S01]  /*75c0*/  FMUL.FTZ R135, R135, R35.reuse ;  /* 0x0000002387877220 */ /* 0x080fe20000410000 */
[-C--:B------:R-:W-:Y:S01]  /*75d0*/  FMUL.FTZ R138, R138, R35.reuse ;  /* 0x000000238a8a7220 */ /* 0x080fe20000410000 */
[-C--:B------:R-:W-:Y:S01]  /*75e0*/  FMUL.FTZ R139, R139, R35.reuse ;  /* 0x000000238b8b7220 */ /* 0x080fe20000410000 */
[----:B------:R-:W-:Y:S01]  /*75f0*/  FMUL.FTZ R142, R142, R35 ;  /* 0x000000238e8e7220 */ /* 0x000fe20000410000 */
[----:B------:R-:W-:Y:S01]  /*7600*/  MUFU.EX2 R152, R152 ;  /* 0x0000009800987308 */ /* 0x000fe20000000800 */
[C---:B0-----:R-:W-:Y:S01]  /*7610*/  FADD.FTZ R23, R36.reuse, R23 ;  /* 0x0000001724177221 */ /* 0x041fe20000010000 */
[----:B------:R-:W-:Y:S01]  /*7620*/  F2FP.F16.F32.PACK_AB R158, R36, R49 ;  /* 0x00000031249e723e */ /* 0x000fe200000000ff */
[-C--:B------:R-:W-:Y:S01]  /*7630*/  FMUL.FTZ R143, R143, R35.reuse ;  /* 0x000000238f8f7220 */ /* 0x080fe20000410000 */
[-C--:B------:R-:W-:Y:S01]  /*7640*/  FMUL.FTZ R146, R146, R35.reuse ;  /* 0x0000002392927220 */ /* 0x080fe20000410000 */
[-C--:B------:R-:W-:Y:S01]  /*7650*/  FMUL.FTZ R147, R147, R35.reuse ;  /* 0x0000002393937220 */ /* 0x080fe20000410000 */
[-C--:B------:R-:W-:Y:S01]  /*7660*/  FMUL.FTZ R150, R150, R35.reuse ;  /* 0x0000002396967220 */ /* 0x080fe20000410000 */
[----:B------:R-:W-:Y:S01]  /*7670*/  FMUL.FTZ R151, R151, R35 ;  /* 0x0000002397977220 */ /* 0x000fe20000410000 */
[----:B------:R-:W0:Y:S01]  /*7680*/  MUFU.EX2 R175, R175 ;  /* 0x000000af00af7308 */ /* 0x000e220000000800 */
[C---:B-1----:R-:W-:Y:S01]  /*7690*/  FADD.FTZ R4, R42.reuse, R3 ;  /* 0x000000032a047221 */ /* 0x042fe20000010000 */
[----:B------:R-:W-:Y:S01]  /*76a0*/  F2FP.F16.F32.PACK_AB R173, R42, R173 ;  /* 0x000000ad2aad723e */ /* 0x000fe200000000ff */
[----:B------:R-:W-:-:S05]  /*76b0*/  IMAD.MOV.U32 R0, RZ, RZ, R14 ;  /* 0x000000ffff007224 */ /* 0x000fca00078e000e */
[----:B------:R-:W-:Y:S08]  /*76c0*/  MUFU.EX2 R51, R51 ;  /* 0x0000003300337308 */ /* 0x000ff00000000800 */
[----:B------:R-:W1:Y:S01]  /*76d0*/  MUFU.EX2 R34, R34 ;  /* 0x0000002200227308 */ /* 0x000e620000000800 */
[----:B0-----:R-:W-:-:S07]  /*76e0*/  FADD.FTZ R3, R175, R4 ;  /* 0x00000004af037221 */ /* 0x001fce0000010000 */
[----:B------:R-:W-:Y:S08]  /*76f0*/  MUFU.EX2 R32, R32 ;  /* 0x0000002000207308 */ /* 0x000ff00000000800 */
[----:B------:R-:W0:Y:S01]  /*7700*/  MUFU.EX2 R169, R169 ;  /* 0x000000a900a97308 */ /* 0x000e220000000800 */
[C---:B-1----:R-:W-:Y:S01]  /*7710*/  FADD.FTZ R4, R34.reuse, R3 ;  /* 0x0000000322047221 */ /* 0x042fe20000010000 */
[----:B------:R-:W-:-:S06]  /*7720*/  F2FP.F16.F32.PACK_AB R175, R34, R175 ;  /* 0x000000af22af723e */ /* 0x000fcc00000000ff */
[----:B------:R-:W1:Y:S08]  /*7730*/  MUFU.EX2 R31, R31 ;  /* 0x0000001f001f7308 */ /* 0x000e700000000800 */
[----:B------:R-:W2:Y:S01]  /*7740*/  MUFU.EX2 R46, R46 ;  /* 0x0000002e002e7308 */ /* 0x000ea20000000800 */
[----:B0-----:R-:W-:-:S07]  /*7750*/  FADD.FTZ R3, R169, R4 ;  /* 0x00000004a9037221 */ /* 0x001fce0000010000 */
[----:B------:R0:W-:Y:S01]  /*7760*/  MUFU.EX2 R12, R30 ;  /* 0x0000001e000c7308 */ /* 0x0001e20000000800 */
[----:B-1----:R-:W-:-:S07]  /*7770*/  F2FP.F16.F32.PACK_AB R154, R31, R32 ;  /* 0x000000201f9a723e */ /* 0x002fce00000000ff */
[----:B------:R-:W1:Y:S01]  /*7780*/  MUFU.EX2 R171, R171 ;  /* 0x000000ab00ab7308 */ /* 0x000e620000000800 */
[----:B0-----:R-:W-:Y:S01]  /*7790*/  FFMA.FTZ R30, R166, R11, -R53 ;  /* 0x0000000ba61e7223 */ /* 0x001fe20000010835 */
[----:B------:R-:W-:Y:S01]  /*77a0*/  F2FP.F16.F32.PACK_AB R166, R22, R15 ;  /* 0x0000000f16a6723e */ /* 0x000fe200000000ff */
[----:B------:R-:W-:Y:S01]  /*77b0*/  FADD.FTZ R22, R152, R23 ;  /* 0x0000001798167221 */ /* 0x000fe20000010000 */
[----:B------:R-:W-:Y:S01]  /*77c0*/  FFMA.FTZ R53, R60, R11, -R53 ;  /* 0x0000000b3c357223 */ /* 0x000fe20000010835 */
[C---:B------:R-:W-:Y:S02]  /*77d0*/  F2FP.F16.F32.PACK_AB R152, R51.reuse, R152 ;  /* 0x000000983398723e */ /* 0x040fe400000000ff */
[----:B------:R-:W-:Y:S01]  /*77e0*/  FADD.FTZ R15, R51, R22 ;  /* 0x00000016330f7221 */ /* 0x000fe20000010000 */
[----:B------:R-:W0:Y:S01]  /*77f0*/  MUFU.EX2 R165, R165 ;  /* 0x000000a500a57308 */ /* 0x000e220000000800 */
[----:B--2---:R-:W-:Y:S02]  /*7800*/  F2FP.F16.F32.PACK_AB R169, R46, R169 ;  /* 0x000000a92ea9723e */ /* 0x004fe400000000ff */
[----:B------:R-:W-:Y:S01]  /*7810*/  FADD.FTZ R22, R32, R15 ;  /* 0x0000000f20167221 */ /* 0x000fe20000010000 */
[----:B------:R-:W-:-:S03]  /*7820*/  IMAD.MOV.U32 R15, RZ, RZ, R2 ;  /* 0x000000ffff0f7224 */ /* 0x000fc600078e0002 */
[----:B------:R-:W-:Y:S01]  /*7830*/  FADD.FTZ R4, R31, R22 ;  /* 0x000000161f047221 */ /* 0x000fe20000010000 */
[----:B------:R-:W2:Y:S01]  /*7840*/  MUFU.EX2 R184, R184 ;  /* 0x000000b800b87308 */ /* 0x000ea20000000800 */
[----:B------:R-:W-:-:S04]  /*7850*/  FADD.FTZ R22, R46, R3 ;  /* 0x000000032e167221 */ /* 0x000fc80000010000 */
[----:B-1----:R-:W-:Y:S01]  /*7860*/  FADD.FTZ R3, R171, R22 ;  /* 0x00000016ab037221 */ /* 0x002fe20000010000 */
[C---:B------:R-:W-:Y:S02]  /*7870*/  F2FP.F16.F32.PACK_AB R171, R12.reuse, R171 ;  /* 0x000000ab0cab723e */ /* 0x040fe400000000ff */
[----:B------:R-:W1:Y:S01]  /*7880*/  MUFU.EX2 R167, R62 ;  /* 0x0000003e00a77308 */ /* 0x000e620000000800 */
[----:B------:R-:W-:Y:S01]  /*7890*/  FADD.FTZ R22, R12, R3 ;  /* 0x000000030c167221 */ /* 0x000fe20000010000 */
[----:B------:R-:W-:-:S03]  /*78a0*/  IMAD.MOV.U32 R12, RZ, RZ, R20 ;  /* 0x000000ffff0c7224 */ /* 0x000fc600078e0014 */
[----:B0-----:R-:W-:-:S03]  /*78b0*/  FADD.FTZ R22, R165, R22 ;  /* 0x00000016a5167221 */ /* 0x001fc60000010000 */
[----:B------:R-:W0:Y:S01]  /*78c0*/  MUFU.EX2 R190, R190 ;  /* 0x000000be00be7308 */ /* 0x000e220000000800 */
[C---:B--2---:R-:W-:Y:S01]  /*78d0*/  FADD.FTZ R22, R184.reuse, R22 ;  /* 0x00000016b8167221 */ /* 0x044fe20000010000 */
[----:B------:R-:W-:-:S06]  /*78e0*/  F2FP.F16.F32.PACK_AB R165, R184, R165 ;  /* 0x000000a5b8a5723e */ /* 0x000fcc00000000ff */
[----:B------:R-:W2:Y:S01]  /*78f0*/  MUFU.EX2 R161, R188 ;  /* 0x000000bc00a17308 */ /* 0x000ea20000000800 */
[----:B-1----:R-:W-:-:S07]  /*7900*/  FADD.FTZ R22, R167, R22 ;  /* 0x00000016a7167221 */ /* 0x002fce0000010000 */
[----:B------:R-:W1:Y:S01]  /*7910*/  MUFU.EX2 R30, R30 ;  /* 0x0000001e001e7308 */ /* 0x000e620000000800 */
[C---:B0-----:R-:W-:Y:S01]  /*7920*/  FADD.FTZ R22, R190.reuse, R22 ;  /* 0x00000016be167221 */ /* 0x041fe20000010000 */
[----:B------:R-:W-:-:S06]  /*7930*/  F2FP.F16.F32.PACK_AB R167, R190, R167 ;  /* 0x000000a7bea7723e */ /* 0x000fcc00000000ff */
[----:B------:R-:W0:Y:S01]  /*7940*/  MUFU.EX2 R163, R70 ;  /* 0x0000004600a37308 */ /* 0x000e220000000800 */
[----:B--2---:R-:W-:-:S07]  /*7950*/  FADD.FTZ R22, R161, R22 ;  /* 0x00000016a1167221 */ /* 0x004fce0000010000 */
[----:B------:R-:W2:Y:S01]  /*7960*/  MUFU.EX2 R50, R50 ;  /* 0x0000003200327308 */ /* 0x000ea20000000800 */
[C---:B-1----:R-:W-:Y:S01]  /*7970*/  FADD.FTZ R22, R30.reuse, R22 ;  /* 0x000000161e167221 */ /* 0x042fe20000010000 */
[----:B------:R-:W-:-:S06]  /*7980*/  F2FP.F16.F32.PACK_AB R161, R30, R161 ;  /* 0x000000a11ea1723e */ /* 0x000fcc00000000ff */
[----:B------:R-:W1:Y:S01]  /*7990*/  MUFU.EX2 R157, R54 ;  /* 0x00000036009d7308 */ /* 0x000e620000000800 */
[----:B0-----:R-:W-:-:S07]  /*79a0*/  FADD.FTZ R22, R163, R22 ;  /* 0x00000016a3167221 */ /* 0x001fce0000010000 */
        /* <DEDUP_REMOVED lines=17> */
[----:B------:R-:W-:-:S03]  /*7ac0*/  F2FP.F16.F32.PACK_AB R153, R56, R153 ;  /* 0x000000993899723e */ /* 0x000fc600000000ff */
[----:B-1----:R-:W-:-:S04]  /*7ad0*/  FADD.FTZ R22, R155, R22 ;  /* 0x000000169b167221 */ /* 0x002fc80000010000 */
[C---:B0-----:R-:W-:Y:S01]  /*7ae0*/  FADD.FTZ R3, R53.reuse, R22 ;  /* 0x0000001635037221 */ /* 0x041fe20000010000 */
[----:B------:R-:W-:Y:S01]  /*7af0*/  F2FP.F16.F32.PACK_AB R155, R53, R155 ;  /* 0x0000009b359b723e */ /* 0x000fe200000000ff */
[----:B------:R-:W-:Y:S06]  /*7b00*/  @P4 BRA `(.L_x_993) ;  /* 0xffffffcc00f84947 */ /* 0x000fec000383ffff */
[----:B------:R-:W-:Y:S02]  /*7b10*/  IMAD.MOV.U32 R12, RZ, RZ, R20 ;  /* 0x000000ffff0c7224 */ /* 0x000fe400078e0014 */
[----:B------:R-:W-:-:S07]  /*7b20*/  IMAD.MOV.U32 R0, RZ, RZ, R14 ;  /* 0x000000ffff007224 */ /* 0x000fce00078e000e */
.L_x_976:
[----:B------:R-:W0:Y:S01]  /*7b30*/  LDC R13, c[0x0][0x448] ;  /* 0x00011200ff0d7b82 */ /* 0x000e220000000800 */
[----:B------:R-:W-:-:S05]  /*7b40*/  IADD3 R15, -R9, 0x1, RZ ;  /* 0x00000001090f7810 */ /* 0x000fca0007ffe1ff */
[----:B------:R-:W-:Y:S02]  /*7b50*/  IMAD R20, R16, UR38, R15 ;  /* 0x0000002610147c24 */ /* 0x000fe4000f8e020f */
[----:B------:R-:W1:Y:S08]  /*7b60*/  S2UR UR5, SR_CTAID.X ;  /* 0x00000000000579c3 */ /* 0x000e700000002500 */
[----:B------:R-:W2:Y:S01]  /*7b70*/  LDC R22, c[0x0][0x9e4] ;  /* 0x00027900ff167b82 */ /* 0x000ea20000000800 */
[----:B0-----:R-:W-:Y:S01]  /*7b80*/  ISETP.NE.AND P5, PT, R13, 0x1, PT ;  /* 0x000000010d00780c */ /* 0x001fe20003fa5270 */
[----:B-1----:R-:W-:-:S12]  /*7b90*/  ULEA UR5, UR5, 0x7f, 0x7 ;  /* 0x0000007f05057891 */ /* 0x002fd8000f8e383f */
[----:B------:R-:W0:Y:S01]  /*7ba0*/  @P5 LDC R13, c[0x0][0x44c] ;  /* 0x00011300ff0d5b82 */ /* 0x000e220000000800 */
[----:B------:R-:W-:Y:S01]  /*7bb0*/  IMAD.U32 R9, RZ, RZ, UR5 ;  /* 0x00000005ff097e24 */ /* 0x000fe2000f8e00ff */
[----:B--2---:R-:W-:-:S06]  /*7bc0*/  ISETP.GE.AND P6, PT, R22, 0x1, PT ;  /* 0x000000011600780c */ /* 0x004fcc0003fc6270 */
[----:B------:R-:W1:Y:S01]  /*7bd0*/  @P5 LDC R14, c[0x0][0x450] ;  /* 0x00011400ff0e5b82 */ /* 0x000e620000000800 */
[----:B0-----:R-:W-:Y:S01]  /*7be0*/  @P5 IMAD.HI.U32 R13, R13, UR5, RZ ;  /* 0x000000050d0d5c27 */ /* 0x001fe2000f8e00ff */
[----:B------:R-:W-:-:S04]  /*7bf0*/  ULDC UR5, c[0x0][0x9dc] ;  /* 0x0002770000057ab9 */ /* 0x000fc80000000800 */
        /* <DEDUP_REMOVED lines=13> */
.L_x_995:
[----:B------:R-:W-:-:S13]  /*7cd0*/  ISETP.NE.AND P2, PT, R22, 0x1, PT ;  /* 0x000000011600780c */ /* 0x000fda0003f45270 */
[----:B------:R-:W0:Y:S02]  /*7ce0*/  @P2 LDC.64 R14, c[0x0][0x9e8] ;  /* 0x00027a00ff0e2b82 */ /* 0x000e240000000a00 */
[----:B0-----:R-:W-:-:S05]  /*7cf0*/  @P2 IMAD.HI.U32 R14, R9, R14, RZ ;  /* 0x0000000e090e2227 */ /* 0x001fca00078e00ff */
[----:B------:R-:W-:-:S07]  /*7d00*/  @P2 SHF.R.U32.HI R9, RZ, R15, R14 ;  /* 0x0000000fff092219 */ /* 0x000fce000001160e */
.L_x_996:
[----:B------:R-:W-:-:S05]  /*7d10*/  IMAD R14, R9, R22, RZ ;  /* 0x00000016090e7224 */ /* 0x000fca00078e02ff */
[----:B------:R-:W-:-:S07]  /*7d20*/  VIMNMX R13, R13, R14, !PT ;  /* 0x0000000e0d0d7248 */ /* 0x000fce0007fe0100 */
.L_x_994:
[----:B------:R-:W-:-:S05]  /*7d30*/  VIADD R13, R13, 0x7f ;  /* 0x0000007f0d0d7836 */ /* 0x000fca0000000000 */
[----:B------:R-:W-:-:S04]  /*7d40*/  SHF.R.S32.HI R14, RZ, 0x1f, R13 ;  /* 0x0000001fff0e7819 */ /* 0x000fc8000001140d */
[----:B------:R-:W-:-:S04]  /*7d50*/  LEA.HI R14, R14, R13, RZ, 0x7 ;  /* 0x0000000d0e0e7211 */ /* 0x000fc800078f38ff */
[----:B------:R-:W-:-:S04]  /*7d60*/  SHF.R.S32.HI R14, RZ, 0x7, R14 ;  /* 0x00000007ff0e7819 */ /* 0x000fc8000001140e */
[----:B------:R-:W-:-:S04]  /*7d70*/  VIMNMX R9, R17, R14, !PT ;  /* 0x0000000e11097248 */ /* 0x000fc80007fe0100 */
[----:B------:R-:W-:-:S13]  /*7d80*/  ISETP.GE.AND P2, PT, R10, R9, PT ;  /* 0x000000090a00720c */ /* 0x000fda0003f46270 */
[----:B------:R-:W-:Y:S05]  /*7d90*/  @!P2 BRA `(.L_x_997) ;  /* 0x0000001c00f0a947 */ /* 0x000fea0003800000 */
[----:B------:R-:W-:Y:S01]  /*7da0*/  IMAD.MOV.U32 R15, RZ, RZ, R12 ;  /* 0x000000ffff0f7224 */ /* 0x000fe200078e000c */
[----:B------:R-:W-:Y:S01]  /*7db0*/  UMOV UR5, UR4 ;  /* 0x0000000400057c82 */ /* 0x000fe20008000000 */
[----:B------:R-:W-:Y:S02]  /*7dc0*/  IMAD.MOV.U32 R13, RZ, RZ, R0 ;  /* 0x000000ffff0d7224 */ /* 0x000fe400078e0000 */
[----:B------:R-:W-:-:S07]  /*7dd0*/  IMAD.MOV.U32 R14, RZ, RZ, R2 ;  /* 0x000000ffff0e7224 */ /* 0x000fce00078e0002 */
.L_x_1006:
        /* <DEDUP_REMOVED lines=9> */
.L_x_999:
[----:B------:R-:W-:Y:S01]  /*7e70*/  ULEA UR10, UR4, UR36, 0x3 ;  /* 0x00000024040a7291 */ /* 0x000fe2000f8e183f */
[----:B------:R-:W-:-:S08]  /*7e80*/  SHF.L.U32 R0, R2, 0x1f, RZ ;  /* 0x0000001f02007819 */ /* 0x000fd000000006ff */
[----:B------:R0:W1:Y:S01]  /*7e90*/  SYNCS.PHASECHK.TRANS64.TRYWAIT P3, [UR10+0x28830], R0 ;  /* 0x02883000ff0075a7 */ /* 0x000062000806014a */
[----:B------:R-:W-:Y:S05]  /*7ea0*/  @!P0 BRA `(.L_x_1000) ;  /* 0x0000000000048947 */ /* 0x000fea0003800000 */
[----:B------:R-:W-:Y:S01]  /*7eb0*/  BPT.TRAP 0x1 ;  /* 0x000000040000795c */ /* 0x000fe20000300000 */
.L_x_1000:
[----:B-1----:R-:W-:Y:S05]  /*7ec0*/  @P3 BRA `(.L_x_998) ;  /* 0x0000000000083947 */ /* 0x002fea0003800000 */
[----:B------:R-:W1:Y:S02]  /*7ed0*/  SYNCS.PHASECHK.TRANS64.TRYWAIT P3, [UR10+0x28830], R0 ;  /* 0x02883000ff0075a7 */ /* 0x000e64000806014a */
[----:B-1----:R-:W-:Y:S05]  /*7ee0*/  @!P3 BRA `(.L_x_1001) ;  /* 0x000000b00040b947 */ /* 0x002fea0003800000 */
.L_x_998:
        /* <DEDUP_REMOVED lines=47> */
.L_x_1003:
[----:B------:R-:W-:Y:S01]  /*81e0*/  ULEA UR10, UR5, UR36, 0x3 ;  /* 0x00000024050a7291 */ /* 0x000fe2000f8e183f */
[----:B------:R-:W-:-:S08]  /*81f0*/  SHF.L.U32 R0, R14, 0x1f, RZ ;  /* 0x0000001f0e007819 */ /* 0x000fd000000006ff */
[----:B------:R0:W1:Y:S01]  /*8200*/  SYNCS.PHASECHK.TRANS64.TRYWAIT P2, [UR10+0x28850], R0 ;  /* 0x02885000ff0075a7 */ /* 0x000062000804014a */
[----:B------:R-:W-:Y:S05]  /*8210*/  @!P0 BRA `(.L_x_1004) ;  /* 0x0000000000048947 */ /* 0x000fea0003800000 */
[----:B------:R-:W-:Y:S01]  /*8220*/  BPT.TRAP 0x1 ;  /* 0x000000040000795c */ /* 0x000fe20000300000 */
.L_x_1004:
[----:B-1----:R-:W-:Y:S05]  /*8230*/  @P2 BRA `(.L_x_1002) ;  /* 0x0000000000082947 */ /* 0x002fea0003800000 */
[----:B------:R-:W1:Y:S02]  /*8240*/  SYNCS.PHASECHK.TRANS64.TRYWAIT P2, [UR10+0x28850], R0 ;  /* 0x02885000ff0075a7 */ /* 0x000e64000804014a */
[----:B-1----:R-:W-:Y:S05]  /*8250*/  @!P2 BRA `(.L_x_1005) ;  /* 0x000000ac007ca947 */ /* 0x002fea0003800000 */
.L_x_1002:
[----:B------:R-:W-:Y:S01]  /*8260*/  UIADD3 UR10, UR36, 0x400, URZ ;  /* 0x00000400240a7890 */ /* 0x000fe2000fffe03f */
[----:B------:R-:W-:Y:S01]  /*8270*/  WARPGROUP.ARRIVE ;  /* 0x00000000000079c5 */ /* 0x000fe20000000000 */
[----:B------:R-:W-:Y:S01]  /*8280*/  UMOV UR11, 0x40000040 ;  /* 0x40000040000b7882 */ /* 0x000fe20000000000 */
[----:B------:R-:W-:Y:S01]  /*8290*/  UMOV UR15, 0x40000040 ;  /* 0x40000040000f7882 */ /* 0x000fe20000000000 */
[----:B------:R-:W-:Y:S01]  /*82a0*/  USHF.R.U32.HI UR10, URZ, 0x4, UR10 ;  /* 0x000000043f0a7899 */ /* 0x000fe2000801160a */
[----:B01----:R-:W-:Y:S02]  /*82b0*/  FMNMX.FTZ R0, R24, R13, !PT ;  /* 0x0000000d18007209 */ /* 0x003fe40007810000 */
[C---:B------:R-:W-:Y:S01]  /*82c0*/  ISETP.GT.AND P2, PT, R10.reuse, R9, PT ;  /* 0x000000090a00720c */ /* 0x040fe20003f44270 */
[----:B------:R-:W-:Y:S01]  /*82d0*/  ULOP3.LUT UR10, UR10, 0x3fff, URZ, 0xc0, !UPT ;  /* 0x00003fff0a0a7892 */ /* 0x000fe2000f8ec03f */
[----:B------:R-:W-:Y:S01]  /*82e0*/  FMNMX.FTZ R11, R25, R0, !PT ;  /* 0x00000000190b7209 */ /* 0x000fe20007810000 */
[----:B------:R-:W-:-:S02]  /*82f0*/  VIADD R10, R10, 0xffffffff ;  /* 0xffffffff0a0a7836 */ /* 0x000fc40000000000 */
[----:B------:R-:W-:Y:S01]  /*8300*/  ULOP3.LUT UR10, UR10, 0x4000000, URZ, 0xfc, !UPT ;  /* 0x040000000a0a7892 */ /* 0x000fe2000f8efc3f */
[----:B------:R-:W-:-:S03]  /*8310*/  FMNMX.FTZ R0, R28, R11, !PT ;  /* 0x0000000b1c007209 */ /* 0x000fc60007810000 */
[----:B------:R-:W-:Y:S01]  /*8320*/  ULEA UR10, UR5, UR10, 0xb ;  /* 0x0000000a050a7291 */ /* 0x000fe2000f8e583f */
[----:B------:R-:W-:-:S03]  /*8330*/  FMNMX.FTZ R11, R29, R0, !PT ;  /* 0x000000001d0b7209 */ /* 0x000fc60007810000 */
[----:B------:R-:W-:Y:S01]  /*8340*/  UIADD3 UR14, UR10, 0x80, URZ ;  /* 0x000000800a0e7890 */ /* 0x000fe2000fffe03f */
[----:B------:R-:W-:-:S04]  /*8350*/  FMNMX.FTZ R0, R32, R11, !PT ;  /* 0x0000000b20007209 */ /* 0x000fc80007810000 */
[----:B------:R-:W-:Y:S01]  /*8360*/  HGMMA.64x128x16.F32 R88, R180, gdesc[UR8].tnspB, R88, gsb0 ;  /* 0x41e00008b4587df0 */ /* 0x000fe20008000858 */
        /* <DEDUP_REMOVED lines=29> */
[----:B0-----:R-:W-:Y:S02]  /*8540*/  FMNMX.FTZ R20, R12, R11, !PT ;  /* 0x0000000b0c147209 */ /* 0x001fe40007810000 */
[----:B------:R-:W0:Y:S01]  /*8550*/  LDC R11, c[0x0][0x988] ;  /* 0x00026200ff0b7b82 */ /* 0x000e220000000800 */
[----:B------:R-:W-:Y:S02]  /*8560*/  FMNMX.FTZ R12, R26, R15, !PT ;  /* 0x0000000f1a0c7209 */ /* 0x000fe40007810000 */
[----:B------:R-:W1:Y:S01]  /*8570*/  SHFL.BFLY PT, R21, R20, 0x1, 0x1f ;  /* 0x0c201f0014157f89 */ /* 0x000e6200000e0000 */
[----:B------:R-:W-:Y:S02]  /*8580*/  WARPGROUP.DEPBAR.LE gsb0, 0x0 ;  /* 0x00008000000079c5 */ /* 0x000fe40000010000 */
[----:B------:R-:W-:-:S06]  /*8590*/  WARPGROUP.ARRIVE ;  /* 0x00000000000079c5 */ /* 0x000fcc0000000000 */
[----:B------:R-:W-:Y:S01]  /*85a0*/  HGMMA.64x128x16.F32 R88, R176, gdesc[UR12].tnspB, R88, gsb0 ;  /* 0x41e0000cb0587df0 */ /* 0x000fe20008000858 */
[----:B------:R-:W-:Y:S01]  /*85b0*/  UIADD3 UR14, UR10, 0x100, URZ ;  /* 0x000001000a0e7890 */ /* 0x000fe2000fffe03f */
[----:B------:R-:W-:Y:S01]  /*85c0*/  UMOV UR15, 0x40000040 ;  /* 0x40000040000f7882 */ /* 0x000fe20000000000 */
[----:B-1----:R-:W-:-:S05]  /*85d0*/  FMNMX.FTZ R0, R20, R21, !PT ;  /* 0x0000001514007209 */ /* 0x002fca0007810000 */
[----:B------:R-:W-:-:S04]  /*85e0*/  FADD.FTZ R14, -R0, R13 ;  /* 0x0000000d000e7221 */ /* 0x000fc80000010100 */
[-C--:B0-----:R-:W-:Y:S01]  /*85f0*/  FMUL.FTZ R13, R14, R11.reuse ;  /* 0x0000000b0e0d7220 */ /* 0x081fe20000410000 */
[----:B------:R-:W-:-:S04]  /*8600*/  FMUL.FTZ R14, R0, R11 ;  /* 0x0000000b000e7220 */ /* 0x000fc80000410000 */
        /* <DEDUP_REMOVED lines=12> */
[----:B------:R-:W-:Y:S01]  /*86d0*/  FFMA.FTZ R85, R85, R11, -R14 ;  /* 0x0000000b55557223 */ /* 0x000fe2000001080e */
[----:B------:R-:W-:Y:S01]  /*86e0*/  FMNMX.FTZ R12, R34, R29, !PT ;  /* 0x0000001d220c7209 */ /* 0x000fe20007810000 */
[----:B------:R-:W-:Y:S03]  /*86f0*/  MUFU.EX2 R13, R13 ;  /* 0x0000000d000d7308 */ /* 0x000fe60000000800 */
[----:B------:R-:W-:-:S04]  /*8700*/  FMNMX.FTZ R29, R35, R12, !PT ;  /* 0x0000000c231d7209 */ /* 0x000fc80007810000 */
[----:B------:R-:W-:Y:S01]  /*8710*/  FMNMX.FTZ R12, R38, R29, !PT ;  /* 0x0000001d260c7209 */ /* 0x000fe20007810000 */
[----:B------:R-:W-:Y:S01]  /*8720*/  FFMA.FTZ R29, R37, R11, -R14 ;  /* 0x0000000b251d7223 */ /* 0x000fe2000001080e */
[----:B------:R-:W0:Y:S02]  /*8730*/  MUFU.EX2 R180, R180 ;  /* 0x000000b400b47308 */ /* 0x000e240000000800 */
[----:B------:R-:W-:-:S04]  /*8740*/  FMNMX.FTZ R33, R39, R12, !PT ;  /* 0x0000000c27217209 */ /* 0x000fc80007810000 */
[----:B------:R-:W-:Y:S02]  /*8750*/  FMNMX.FTZ R12, R42, R33, !PT ;  /* 0x000000212a0c7209 */ /* 0x000fe40007810000 */
[----:B------:R-:W1:Y:S02]  /*8760*/  MUFU.EX2 R21, R21 ;  /* 0x0000001500157308 */ /* 0x000e640000000800 */
[----:B------:R-:W-:-:S04]  /*8770*/  FMNMX.FTZ R33, R43, R12, !PT ;  /* 0x0000000c2b217209 */ /* 0x000fc80007810000 */
[----:B------:R-:W-:Y:S01]  /*8780*/  FMNMX.FTZ R12, R46, R33, !PT ;  /* 0x000000212e0c7209 */ /* 0x000fe20007810000 */
[----:B------:R-:W-:Y:S01]  /*8790*/  FFMA.FTZ R33, R41, R11, -R14 ;  /* 0x0000000b29217223 */ /* 0x000fe2000001080e */
[----:B------:R-:W-:Y:S01]  /*87a0*/  MUFU.EX2 R182, R182 ;  /* 0x000000b600b67308 */ /* 0x000fe20000000800 */
[----:B0-----:R-:W-:Y:S01]  /*87b0*/  FFMA.FTZ R4, R13, R4, R180 ;  /* 0x000000040d047223 */ /* 0x001fe200000100b4 */
[----:B------:R-:W-:-:S04]  /*87c0*/  FMNMX.FTZ R37, R47, R12, !PT ;  /* 0x0000000c2f257209 */ /* 0x000fc80007810000 */
[----:B------:R-:W-:Y:S02]  /*87d0*/  FMNMX.FTZ R12, R50, R37, !PT ;  /* 0x00000025320c7209 */ /* 0x000fe40007810000 */
[----:B------:R-:W-:Y:S01]  /*87e0*/  MUFU.EX2 R23, R23 ;  /* 0x0000001700177308 */ /* 0x000fe20000000800 */
[----:B-1----:R-:W-:Y:S02]  /*87f0*/  F2FP.F16.F32.PACK_AB R180, R21, R180 ;  /* 0x000000b415b4723e */ /* 0x002fe400000000ff */
[----:B------:R-:W-:-:S04]  /*8800*/  FMNMX.FTZ R37, R51, R12, !PT ;  /* 0x0000000c33257209 */ /* 0x000fc80007810000 */
[----:B------:R-:W-:Y:S01]  /*8810*/  FMNMX.FTZ R12, R54, R37, !PT ;  /* 0x00000025360c7209 */ /* 0x000fe20007810000 */
[----:B------:R-:W-:Y:S01]  /*8820*/  FFMA.FTZ R37, R45, R11, -R14 ;  /* 0x0000000b2d257223 */ /* 0x000fe2000001080e */
[----:B------:R-:W-:Y:S02]  /*8830*/  MUFU.EX2 R25, R25 ;  /* 0x0000001900197308 */ /* 0x000fe40000000800 */
[----:B------:R-:W-:-:S04]  /*8840*/  FMNMX.FTZ R41, R55, R12, !PT ;  /* 0x0000000c37297209 */ /* 0x000fc80007810000 */
[----:B------:R-:W-:Y:S02]  /*8850*/  FMNMX.FTZ R12, R58, R41, !PT ;  /* 0x000000293a0c7209 */ /* 0x000fe40007810000 */
[----:B------:R-:W-:Y:S02]  /*8860*/  MUFU.EX2 R29, R29 ;  /* 0x0000001d001d7308 */ /* 0x000fe40000000800 */
        /* <DEDUP_REMOVED lines=16> */
[-CC-:B------:R-:W-:Y:S01]  /*8970*/  FFMA.FTZ R49, R57, R11.reuse, -R14.reuse ;  /* 0x0000000b39317223 */ /* 0x180fe2000001080e */
[-CC-:B------:R-:W-:Y:S01]  /*8980*/  FFMA.FTZ R57, R65, R11.reuse, -R14.reuse ;  /* 0x0000000b41397223 */ /* 0x180fe2000001080e */
[-CC-:B------:R-:W-:Y:S01]  /*8990*/  FFMA.FTZ R65, R73, R11.reuse, -R14.reuse ;  /* 0x0000000b49417223 */ /* 0x180fe2000001080e */
[----:B------:R-:W-:Y:S01]  /*89a0*/  FMNMX.FTZ R53, R79, R12, !PT ;  /* 0x0000000c4f357209 */ /* 0x000fe20007810000 */
[----:B------:R-:W-:Y:S01]  /*89b0*/  FFMA.FTZ R73, R81, R11, -R14 ;  /* 0x0000000b51497223 */ /* 0x000fe2000001080e */
[----:B------:R-:W-:Y:S02]  /*89c0*/  MUFU.EX2 R20, R20 ;  /* 0x0000001400147308 */ /* 0x000fe40000000800 */
[----:B------:R-:W-:-:S04]  /*89d0*/  FMNMX.FTZ R12, R82, R53, !PT ;  /* 0x00000035520c7209 */ /* 0x000fc80007810000 */
[----:B------:R-:W-:Y:S01]  /*89e0*/  FMNMX.FTZ R53, R83, R12, !PT ;  /* 0x0000000c53357209 */ /* 0x000fe20007810000 */
[----:B------:R-:W-:Y:S02]  /*89f0*/  WARPGROUP.DEPBAR.LE gsb0, 0x0 ;  /* 0x00008000000079c5 */ /* 0x000fe40000010000 */
[----:B------:R-:W-:Y:S01]  /*8a00*/  WARPGROUP.ARRIVE ;  /* 0x00000000000079c5 */ /* 0x000fe20000000000 */
[----:B------:R-:W-:Y:S01]  /*8a10*/  FMNMX.FTZ R12, R86, R53, !PT ;  /* 0x00000035560c7209 */ /* 0x000fe20007810000 */
[-CC-:B------:R-:W-:Y:S01]  /*8a20*/  FFMA.FTZ R53, R61, R11.reuse, -R14.reuse ;  /* 0x0000000b3d357223 */ /* 0x180fe2000001080e */
[-CC-:B------:R-:W-:Y:S01]  /*8a30*/  FFMA.FTZ R61, R69, R11.reuse, -R14.reuse ;  /* 0x0000000b453d7223 */ /* 0x180fe2000001080e */
[-CC-:B------:R-:W-:Y:S01]  /*8a40*/  FFMA.FTZ R176, R32, R11.reuse, -R14.reuse ;  /* 0x0000000b20b07223 */ /* 0x180fe2000001080e */
[----:B------:R-:W-:Y:S01]  /*8a50*/  FMNMX.FTZ R12, R87, R12, !PT ;  /* 0x0000000c570c7209 */ /* 0x000fe20007810000 */
[----:B------:R-:W-:Y:S01]  /*8a60*/  HGMMA.64x128x16.F32 R88, R172, gdesc[UR12].tnspB, R88, gsb0 ;  /* 0x41e0000cac587df0 */ /* 0x000fe20008000858 */
[----:B------:R-:W-:Y:S01]  /*8a70*/  UIADD3 UR14, UR10, 0x180, URZ ;  /* 0x000001800a0e7890 */ /* 0x000fe2000fffe03f */
[-CC-:B------:R-:W-:Y:S01]  /*8a80*/  FFMA.FTZ R178, R36, R11.reuse, -R14.reuse ;  /* 0x0000000b24b27223 */ /* 0x180fe2000001080e */
[----:B------:R-:W-:Y:S01]  /*8a90*/  UMOV UR15, 0x40000040 ;  /* 0x40000040000f7882 */ /* 0x000fe20000000000 */
[----:B------:R-:W-:Y:S01]  /*8aa0*/  FFMA.FTZ R69, R77, R11, -R14 ;  /* 0x0000000b4d457223 */ /* 0x000fe2000001080e */
        /* <DEDUP_REMOVED lines=42> */
[----:B------:R-:W0:Y:S01]  /*8d50*/  SHFL.BFLY PT, R161, R12, 0x2, 0x1f ;  /* 0x0c401f000ca17f89 */ /* 0x000e2200000e0000 */
[-CC-:B------:R-:W-:Y:S01]  /*8d60*/  FFMA.FTZ R160, R64, R11.reuse, -R14.reuse ;  /* 0x0000000b40a07223 */ /* 0x180fe2000001080e */
[----:B------:R-:W-:-:S03]  /*8d70*/  FFMA.FTZ R162, R68, R11, -R14 ;  /* 0x0000000b44a27223 */ /* 0x000fc6000001080e */
[----:B------:R-:W-:Y:S02]  /*8d80*/  HGMMA.64x128x16.F32 R88, R156, gdesc[UR12].tnspB, R88, gsb0 ;  /* 0x41e0000c9c587df0 */ /* 0x000fe40008000858 */
[----:B------:R-:W-:Y:S08]  /*8d90*/  MUFU.EX2 R160, R160 ;  /* 0x000000a000a07308 */ /* 0x000ff00000000800 */
[----:B------:R-:W-:Y:S01]  /*8da0*/  MUFU.EX2 R162, R162 ;  /* 0x000000a200a27308 */ /* 0x000fe20000000800 */
[----:B0-----:R-:W-:-:S05]  /*8db0*/  FMNMX.FTZ R161, R12, R161, !PT ;  /* 0x000000a10ca17209 */ /* 0x001fca0007810000 */
[----:B------:R-:W0:Y:S02]  /*8dc0*/  SHFL.BFLY PT, R12, R161, 0x1, 0x1f ;  /* 0x0c201f00a10c7f89 */ /* 0x000e2400000e0000 */
[----:B0-----:R-:W-:-:S05]  /*8dd0*/  FMNMX.FTZ R12, R161, R12, !PT ;  /* 0x0000000ca10c7209 */ /* 0x001fca0007810000 */
[C---:B------:R-:W-:Y:S01]  /*8de0*/  FADD.FTZ R14, -R12.reuse, R15 ;  /* 0x0000000f0c0e7221 */ /* 0x040fe20000010100 */
[-C--:B------:R-:W-:Y:S01]  /*8df0*/  FMUL.FTZ R52, R12, R11.reuse ;  /* 0x0000000b0c347220 */ /* 0x080fe20000410000 */
[----:B------:R-:W-:Y:S02]  /*8e00*/  MUFU.EX2 R15, R85 ;  /* 0x00000055000f7308 */ /* 0x000fe40000000800 */
[-C--:B------:R-:W-:Y:S01]  /*8e10*/  FMUL.FTZ R14, R14, R11.reuse ;  /* 0x0000000b0e0e7220 */ /* 0x080fe20000410000 */
[-CC-:B------:R-:W-:Y:S01]  /*8e20*/  FFMA.FTZ R181, R26, R11.reuse, -R52.reuse ;  /* 0x0000000b1ab57223 */ /* 0x180fe20000010834 */
[-CC-:B------:R-:W-:Y:S01]  /*8e30*/  FFMA.FTZ R32, R27, R11.reuse, -R52.reuse ;  /* 0x0000000b1b207223 */ /* 0x180fe20000010834 */
[----:B------:R-:W-:Y:S02]  /*8e40*/  IMAD.U32 R27, RZ, RZ, UR4 ;  /* 0x00000004ff1b7e24 */ /* 0x000fe4000f8e00ff */
[-CC-:B------:R-:W-:Y:S01]  /*8e50*/  FFMA.FTZ R183, R30, R11.reuse, -R52.reuse ;  /* 0x0000000b1eb77223 */ /* 0x180fe20000010834 */
[-CC-:B------:R-:W-:Y:S01]  /*8e60*/  FFMA.FTZ R44, R31, R11.reuse, -R52.reuse ;  /* 0x0000000b1f2c7223 */ /* 0x180fe20000010834 */
[----:B------:R-:W-:Y:S01]  /*8e70*/  MUFU.EX2 R14, R14 ;  /* 0x0000000e000e7308 */ /* 0x000fe20000000800 */
[-CC-:B------:R-:W-:Y:S01]  /*8e80*/  FFMA.FTZ R177, R34, R11.reuse, -R52.reuse ;  /* 0x0000000b22b17223 */ /* 0x180fe20000010834 */
[----:B------:R-:W-:Y:S01]  /*8e90*/  @!P1 LEA R27, R27, UR36, 0x3 ;  /* 0x000000241b1b9c11 */ /* 0x000fe2000f8e18ff */
[-CC-:B------:R-:W-:Y:S01]  /*8ea0*/  FFMA.FTZ R40, R35, R11.reuse, -R52.reuse ;  /* 0x0000000b23287223 */ /* 0x180fe20000010834 */
[----:B------:R-:W-:Y:S01]  /*8eb0*/  IADD3 R31, -R19, 0xb, RZ ;  /* 0x0000000b131f7810 */ /* 0x000fe20007ffe1ff */
[-CC-:B------:R-:W-:Y:S01]  /*8ec0*/  FFMA.FTZ R179, R38, R11.reuse, -R52.reuse ;  /* 0x0000000b26b37223 */ /* 0x180fe20000010834 */
[-CC-:B------:R-:W-:Y:S01]  /*8ed0*/  FFMA.FTZ R48, R39, R11.reuse, -R52.reuse ;  /* 0x0000000b27307223 */ /* 0x180fe20000010834 */
[----:B------:R-:W-:Y:S01]  /*8ee0*/  @!P1 VIADD R27, R27, 0x28840 ;  /* 0x000288401b1b9836 */ /* 0x000fe20000000000 */
[----:B------:R-:W0:Y:S01]  /*8ef0*/  MUFU.EX2 R181, R181 ;  /* 0x000000b500b57308 */ /* 0x000e220000000800 */
[-CC-:B------:R-:W-:Y:S01]  /*8f00*/  FFMA.FTZ R173, R42, R11.reuse, -R52.reuse ;  /* 0x0000000b2aad7223 */ /* 0x180fe20000010834 */
[-CC-:B------:R-:W-:Y:S01]  /*8f10*/  FFMA.FTZ R36, R43, R11.reuse, -R52.reuse ;  /* 0x0000000b2b247223 */ /* 0x180fe20000010834 */
[-CC-:B------:R-:W-:Y:S01]  /*8f20*/  FFMA.FTZ R175, R46, R11.reuse, -R52.reuse ;  /* 0x0000000b2eaf7223 */ /* 0x180fe20000010834 */
[----:B------:R-:W-:Y:S01]  /*8f30*/  @!P1 PRMT R27, RZ, 0x654, R27 ;  /* 0x00000654ff1b9816 */ /* 0x000fe2000000001b */
        /* <DEDUP_REMOVED lines=10> */
[--C-:B------:R-:W-:Y:S01]  /*8fe0*/  FFMA.FTZ R66, R66, R11, -R52.reuse ;  /* 0x0000000b42427223 */ /* 0x100fe20000010834 */
[----:B------:R-:W2:Y:S01]  /*8ff0*/  MUFU.EX2 R183, R183 ;  /* 0x000000b700b77308 */ /* 0x000ea20000000800 */
[----:B0-----:R-:W-:Y:S01]  /*9000*/  FFMA.FTZ R3, R14, R3, R181 ;  /* 0x000000030e037223 */ /* 0x001fe200000100b5 */
[-CC-:B------:R-:W-:Y:S01]  /*9010*/  FFMA.FTZ R67, R67, R11.reuse, -R52.reuse ;  /* 0x0000000b43437223 */ /* 0x180fe20000010834 */
[-CC-:B------:R-:W-:Y:S01]  /*9020*/  FFMA.FTZ R70, R70, R11.reuse, -R52.reuse ;  /* 0x0000000b46467223 */ /* 0x180fe20000010834 */
[-CC-:B------:R-:W-:Y:S01]  /*9030*/  FFMA.FTZ R71, R71, R11.reuse, -R52.reuse ;  /* 0x0000000b47477223 */ /* 0x180fe20000010834 */
[-CC-:B------:R-:W-:Y:S01]  /*9040*/  FFMA.FTZ R74, R74, R11.reuse, -R52.reuse ;  /* 0x0000000b4a4a7223 */ /* 0x180fe20000010834 */
[-CC-:B------:R-:W-:Y:S01]  /*9050*/  FFMA.FTZ R75, R75, R11.reuse, -R52.reuse ;  /* 0x0000000b4b4b7223 */ /* 0x180fe20000010834 */
[--C-:B------:R-:W-:Y:S01]  /*9060*/  FFMA.FTZ R78, R78, R11, -R52.reuse ;  /* 0x0000000b4e4e7223 */ /* 0x100fe20000010834 */
[----:B------:R-:W0:Y:S01]  /*9070*/  MUFU.EX2 R44, R44 ;  /* 0x0000002c002c7308 */ /* 0x000e220000000800 */
[----:B-1----:R-:W-:Y:S01]  /*9080*/  F2FP.F16.F32.PACK_AB R181, R32, R181 ;  /* 0x000000b520b5723e */ /* 0x002fe200000000ff */
[-CC-:B------:R-:W-:Y:S01]  /*9090*/  FFMA.FTZ R79, R79, R11.reuse, -R52.reuse ;  /* 0x0000000b4f4f7223 */ /* 0x180fe20000010834 */
[-CC-:B------:R-:W-:Y:S01]  /*90a0*/  FFMA.FTZ R82, R82, R11.reuse, -R52.reuse ;  /* 0x0000000b52527223 */ /* 0x180fe20000010834 */
[-CC-:B------:R-:W-:Y:S01]  /*90b0*/  FFMA.FTZ R83, R83, R11.reuse, -R52.reuse ;  /* 0x0000000b53537223 */ /* 0x180fe20000010834 */
[-CC-:B------:R-:W-:Y:S01]  /*90c0*/  FFMA.FTZ R86, R86, R11.reuse, -R52.reuse ;  /* 0x0000000b56567223 */ /* 0x180fe20000010834 */
[----:B------:R-:W-:Y:S01]  /*90d0*/  FFMA.FTZ R52, R87, R11, -R52 ;  /* 0x0000000b57347223 */ /* 0x000fe20000010834 */
[----:B------:R-:W-:Y:S01]  /*90e0*/  IMAD.U32 R35, RZ, RZ, UR5 ;  /* 0x00000005ff237e24 */ /* 0x000fe2000f8e00ff */
[----:B------:R-:W1:Y:S01]  /*90f0*/  MUFU.EX2 R177, R177 ;  /* 0x000000b100b17308 */ /* 0x000e620000000800 */
[----:B------:R-:W-:-:S03]  /*9100*/  UMOV UR5, UR4 ;  /* 0x0000000400057c82 */ /* 0x000fc60008000000 */
[----:B------:R-:W-:-:S04]  /*9110*/  @!P1 LEA R35, R35, UR36, 0x3 ;  /* 0x0000002423239c11 */ /* 0x000fc8000f8e18ff */
[----:B------:R-:W3:Y:S08]  /*9120*/  MUFU.EX2 R40, R40 ;  /* 0x0000002800287308 */ /* 0x000ef00000000800 */
[----:B------:R-:W4:Y:S08]  /*9130*/  MUFU.EX2 R179, R179 ;  /* 0x000000b300b37308 */ /* 0x000f300000000800 */
[----:B------:R-:W5:Y:S08]  /*9140*/  MUFU.EX2 R48, R48 ;  /* 0x0000003000307308 */ /* 0x000f700000000800 */
[----:B------:R-:W5:Y:S01]  /*9150*/  MUFU.EX2 R173, R173 ;  /* 0x000000ad00ad7308 */ /* 0x000f620000000800 */
[----:B------:R-:W-:-:S02]  /*9160*/  WARPGROUP.DEPBAR.LE gsb0, 0x0 ;  /* 0x00008000000079c5 */ /* 0x000fc40000010000 */
[----:B------:R-:W-:-:S05]  /*9170*/  WARPGROUP.ARRIVE ;  /* 0x00000000000079c5 */ /* 0x000fca0000000000 */
[----:B------:R-:W5:Y:S01]  /*9180*/  MUFU.EX2 R36, R36 ;  /* 0x0000002400247308 */ /* 0x000f620000000800 */
[----:B------:R-:W-:Y:S02]  /*9190*/  F2FP.F16.F32.PACK_AB R156, R65, R20 ;  /* 0x00000014419c723e */ /* 0x000fe400000000ff */
[----:B------:R-:W-:Y:S01]  /*91a0*/  F2FP.F16.F32.PACK_AB R158, R69, R22 ;  /* 0x00000016459e723e */ /* 0x000fe200000000ff */
[----:B------:R-:W-:Y:S04]  /*91b0*/  HGMMA.64x128x16.F32 R88, R152, gdesc[UR8].tnspB, R88, gsb0 ;  /* 0x41e0000898587df0 */ /* 0x000fe80008000858 */
        /* <DEDUP_REMOVED lines=17> */
[----:B------:R-:W5:Y:S01]  /*92d0*/  MUFU.EX2 R79, R79 ;  /* 0x0000004f004f7308 */ /* 0x000f620000000800 */
[----:B------:R-:W-:-:S02]  /*92e0*/  WARPGROUP.DEPBAR.LE gsb0, 0x0 ;  /* 0x00008000000079c5 */ /* 0x000fc40000010000 */
[----:B------:R2:W-:Y:S06]  /*92f0*/  BAR.ARV R31, 0x100 ;  /* 0x0004001f0000751d */ /* 0x0005ec0000002000 */
[----:B------:R0:W-:Y:S01]  /*9300*/  @!P1 SYNCS.ARRIVE.TRANS64.RED.A1T0 RZ, [R27+URZ], RZ ;  /* 0x000000ff1bff99a7 */ /* 0x0001e2000810043f */
[----:B------:R-:W5:Y:S01]  /*9310*/  MUFU.EX2 R153, R82 ;  /* 0x0000005200997308 */ /* 0x000f620000000800 */
[----:B--2---:R-:W-:Y:S01]  /*9320*/  @!P1 VIADD R31, R35, 0x28860 ;  /* 0x00028860231f9836 */ /* 0x004fe20000000000 */
[----:B------:R-:W-:Y:S01]  /*9330*/  F2FP.F16.F32.PACK_AB R154, R15, R28 ;  /* 0x0000001c0f9a723e */ /* 0x000fe200000000ff */
[-C--:B------:R-:W-:Y:S01]  /*9340*/  FMUL.FTZ R88, R88, R13.reuse ;  /* 0x0000000d58587220 */ /* 0x080fe20000410000 */
[-C--:B------:R-:W-:Y:S01]  /*9350*/  FMUL.FTZ R89, R89, R13.reuse ;  /* 0x0000000d59597220 */ /* 0x080fe20000410000 */
[-C--:B------:R-:W-:Y:S01]  /*9360*/  FMUL.FTZ R92, R92, R13.reuse ;  /* 0x0000000d5c5c7220 */ /* 0x080fe20000410000 */
[----:B------:R-:W-:Y:S01]  /*9370*/  @!P1 PRMT R31, RZ, 0x654, R31 ;  /* 0x00000654ff1f9816 */ /* 0x000fe2000000001f */
[----:B0-----:R-:W-:Y:S01]  /*9380*/  FADD.FTZ R27, R21, R4 ;  /* 0x00000004151b7221 */ /* 0x001fe20000010000 */
[----:B------:R-:W-:Y:S01]  /*9390*/  FADD.FTZ R4, R32, R3 ;  /* 0x0000000320047221 */ /* 0x000fe20000010000 */
[----:B------:R-:W0:Y:S01]  /*93a0*/  MUFU.EX2 R83, R83 ;  /* 0x0000005300537308 */ /* 0x000e220000000800 */
[----:B------:R2:W-:Y:S01]  /*93b0*/  @!P1 SYNCS.ARRIVE.TRANS64.RED.A1T0 RZ, [R31+URZ], RZ ;  /* 0x000000ff1fff99a7 */ /* 0x0005e2000810043f */
[----:B------:R-:W-:Y:S01]  /*93c0*/  FADD.FTZ R42, R182, R27 ;  /* 0x0000001bb62a7221 */ /* 0x000fe20000010000 */
[----:B------:R-:W-:Y:S01]  /*93d0*/  FADD.FTZ R3, R183, R4 ;  /* 0x00000004b7037221 */ /* 0x000fe20000010000 */
[-C--:B------:R-:W-:Y:S01]  /*93e0*/  FMUL.FTZ R93, R93, R13.reuse ;  /* 0x0000000d5d5d7220 */ /* 0x080fe20000410000 */
[-C--:B------:R-:W-:Y:S01]  /*93f0*/  FMUL.FTZ R96, R96, R13.reuse ;  /* 0x0000000d60607220 */ /* 0x080fe20000410000 */
[----:B------:R-:W-:Y:S01]  /*9400*/  FADD.FTZ R27, R23, R42 ;  /* 0x0000002a171b7221 */ /* 0x000fe20000010000 */
[----:B------:R-:W-:Y:S01]  /*9410*/  FADD.FTZ R4, R44, R3 ;  /* 0x000000032c047221 */ /* 0x000fe20000010000 */
[----:B------:R-:W2:Y:S01]  /*9420*/  MUFU.EX2 R155, R86 ;  /* 0x00000056009b7308 */ /* 0x000ea20000000800 */
[-C--:B------:R-:W-:Y:S01]  /*9430*/  FMUL.FTZ R97, R97, R13.reuse ;  /* 0x0000000d61617220 */ /* 0x080fe20000410000 */
[----:B------:R-:W-:Y:S01]  /*9440*/  FADD.FTZ R42, R176, R27 ;  /* 0x0000001bb02a7221 */ /* 0x000fe20000010000 */
[----:B-1----:R-:W-:Y:S01]  /*9450*/  FADD.FTZ R3, R177, R4 ;  /* 0x00000004b1037221 */ /* 0x002fe20000010000 */
[-C--:B------:R-:W-:Y:S01]  /*9460*/  FMUL.FTZ R100, R100, R13.reuse ;  /* 0x0000000d64647220 */ /* 0x080fe20000410000 */
[-C--:B------:R-:W-:Y:S01]  /*9470*/  FMUL.FTZ R101, R101, R13.reuse ;  /* 0x0000000d65657220 */ /* 0x080fe20000410000 */
[----:B------:R-:W-:Y:S01]  /*9480*/  FADD.FTZ R27, R25, R42 ;  /* 0x0000002a191b7221 */ /* 0x000fe20000010000 */
[----:B---3--:R-:W-:Y:S01]  /*9490*/  FADD.FTZ R4, R40, R3 ;  /* 0x0000000328047221 */ /* 0x008fe20000010000 */
[----:B------:R-:W1:Y:S01]  /*94a0*/  MUFU.EX2 R52, R52 ;  /* 0x0000003400347308 */ /* 0x000e620000000800 */
[-C--:B------:R-:W-:Y:S01]  /*94b0*/  FMUL.FTZ R104, R104, R13.reuse ;  /* 0x0000000d68687220 */ /* 0x080fe20000410000 */
[----:B------:R-:W-:Y:S01]  /*94c0*/  FADD.FTZ R42, R178, R27 ;  /* 0x0000001bb22a7221 */ /* 0x000fe20000010000 */
[----:B----4-:R-:W-:Y:S01]  /*94d0*/  FADD.FTZ R3, R179, R4 ;  /* 0x00000004b3037221 */ /* 0x010fe20000010000 */
[-C--:B------:R-:W-:Y:S01]  /*94e0*/  FMUL.FTZ R105, R105, R13.reuse ;  /* 0x0000000d69697220 */ /* 0x080fe20000410000 */
[-C--:B------:R-:W-:Y:S01]  /*94f0*/  FMUL.FTZ R108, R108, R13.reuse ;  /* 0x0000000d6c6c7220 */ /* 0x080fe20000410000 */
[----:B------:R-:W-:Y:S01]  /*9500*/  FADD.FTZ R27, R29, R42 ;  /* 0x0000002a1d1b7221 */ /* 0x000fe20000010000 */
[----:B-----5:R-:W-:Y:S01]  /*9510*/  FADD.FTZ R4, R48, R3 ;  /* 0x0000000330047221 */ /* 0x020fe20000010000 */
[-C--:B------:R-:W-:Y:S01]  /*9520*/  FMUL.FTZ R109, R109, R13.reuse ;  /* 0x0000000d6d6d7220 */ /* 0x080fe20000410000 */
[-C--:B------:R-:W-:Y:S01]  /*9530*/  FMUL.FTZ R112, R112, R13.reuse ;  /* 0x0000000d70707220 */ /* 0x080fe20000410000 */
[----:B------:R-:W-:Y:S01]  /*9540*/  FADD.FTZ R42, R172, R27 ;  /* 0x0000001bac2a7221 */ /* 0x000fe20000010000 */
[----:B------:R-:W-:Y:S01]  /*9550*/  FADD.FTZ R3, R173, R4 ;  /* 0x00000004ad037221 */ /* 0x000fe20000010000 */
[-C--:B------:R-:W-:Y:S01]  /*9560*/  FMUL.FTZ R113, R113, R13.reuse ;  /* 0x0000000d71717220 */ /* 0x080fe20000410000 */
[-C--:B------:R-:W-:Y:S01]  /*9570*/  FMUL.FTZ R116, R116, R13.reuse ;  /* 0x0000000d74747220 */ /* 0x080fe20000410000 */
[----:B------:R-:W-:Y:S01]  /*9580*/  FADD.FTZ R27, R33, R42 ;  /* 0x0000002a211b7221 */ /* 0x000fe20000010000 */
[----:B------:R-:W-:Y:S01]  /*9590*/  FADD.FTZ R4, R36, R3 ;  /* 0x0000000324047221 */ /* 0x000fe20000010000 */
[-C--:B------:R-:W-:Y:S01]  /*95a0*/  FMUL.FTZ R117, R117, R13.reuse ;  /* 0x0000000d75757220 */ /* 0x080fe20000410000 */
[----:B------:R-:W-:Y:S01]  /*95b0*/  FMUL.FTZ R120, R120, R13 ;  /* 0x0000000d78787220 */ /* 0x000fe20000410000 */
[----:B------:R-:W-:Y:S01]  /*95c0*/  FADD.FTZ R42, R174, R27 ;  /* 0x0000001bae2a7221 */ /* 0x000fe20000010000 */
[----:B------:R-:W-:Y:S01]  /*95d0*/  FADD.FTZ R3, R175, R4 ;  /* 0x00000004af037221 */ /* 0x000fe20000010000 */
[C---:B------:R-:W-:Y:S01]  /*95e0*/  F2FP.F16.F32.PACK_AB R175, R30.reuse, R175 ;  /* 0x000000af1eaf723e */ /* 0x040fe200000000ff */
        /* <DEDUP_REMOVED lines=31> */
[----:B------:R-:W-:Y:S01]  /*97e0*/  FMUL.FTZ R149, R149, R13 ;  /* 0x0000000d95957220 */ /* 0x000fe20000410000 */
        /* <DEDUP_REMOVED lines=42> */
[----:B0-----:R-:W-:Y:S01]  /*9a90*/  FADD.FTZ R4, R83, R4 ;  /* 0x0000000453047221 */ /* 0x001fe20000010000 */
[-C--:B------:R-:W-:Y:S01]  /*9aa0*/  FMUL.FTZ R131, R131, R14.reuse ;  /* 0x0000000e83837220 */ /* 0x080fe20000410000 */
[-C--:B------:R-:W-:Y:S01]  /*9ab0*/  FMUL.FTZ R134, R134, R14.reuse ;  /* 0x0000000e86867220 */ /* 0x080fe20000410000 */
[----:B------:R-:W-:Y:S01]  /*9ac0*/  FADD.FTZ R20, R28, R3 ;  /* 0x000000031c147221 */ /* 0x000fe20000010000 */
[----:B--2---:R-:W-:Y:S01]  /*9ad0*/  FADD.FTZ R3, R155, R4 ;  /* 0x000000049b037221 */ /* 0x004fe20000010000 */
[-C--:B------:R-:W-:Y:S01]  /*9ae0*/  FMUL.FTZ R135, R135, R14.reuse ;  /* 0x0000000e87877220 */ /* 0x080fe20000410000 */
        /* <DEDUP_REMOVED lines=12> */
[----:B------:R-:W-:Y:S01]  /*9bb0*/  IMAD.MOV.U32 R14, RZ, RZ, R2 ;  /* 0x000000ffff0e7224 */ /* 0x000fe200078e0002 */
[----:B------:R-:W-:Y:S01]  /*9bc0*/  F2FP.F16.F32.PACK_AB R183, R44, R183 ;  /* 0x000000b72cb7723e */ /* 0x000fe200000000ff */
[----:B------:R-:W-:Y:S01]  /*9bd0*/  IMAD.MOV.U32 R15, RZ, RZ, R12 ;  /* 0x000000ffff0f7224 */ /* 0x000fe200078e000c */
[----:B------:R-:W-:Y:S01]  /*9be0*/  F2FP.F16.F32.PACK_AB R177, R40, R177 ;  /* 0x000000b128b1723e */ /* 0x000fe200000000ff */
[----:B------:R-:W-:Y:S01]  /*9bf0*/  IMAD.MOV.U32 R13, RZ, RZ, R0 ;  /* 0x000000ffff0d7224 */ /* 0x000fe200078e0000 */
        /* <DEDUP_REMOVED lines=20> */
[----:B------:R-:W-:Y:S01]  /*9d40*/  F2FP.F16.F32.PACK_AB R155, R52, R155 ;  /* 0x0000009b349b723e */ /* 0x000fe200000000ff */
[----:B------:R-:W-:Y:S06]  /*9d50*/  @P2 BRA `(.L_x_1006) ;  /* 0xffffffe000202947 */ /* 0x000fec000383ffff */
.L_x_997:
[----:B------:R-:W-:-:S13]  /*9d60*/  ISETP.GE.AND P2, PT, R10, R17, PT ;  /* 0x000000110a00720c */ /* 0x000fda0003f46270 */
[----:B------:R-:W-:Y:S05]  /*9d70*/  @!P2 BRA `(.L_x_1007) ;  /* 0x000000300024a947 */ /* 0x000fea0003800000 */
[C---:B------:R-:W-:Y:S01]  /*9d80*/  VIADD R13, R19.reuse, 0x8 ;  /* 0x00000008130d7836 */ /* 0x040fe20000000000 */
[----:B------:R-:W-:Y:S01]  /*9d90*/  IADD3 R19, -R19, 0xb, RZ ;  /* 0x0000000b13137810 */ /* 0x000fe20007ffe1ff */
[----:B------:R-:W-:Y:S01]  /*9da0*/  IMAD.MOV.U32 R9, RZ, RZ, R12 ;  /* 0x000000ffff097224 */ /* 0x000fe200078e000c */
[----:B------:R-:W-:Y:S01]  /*9db0*/  UMOV UR5, UR4 ;  /* 0x0000000400057c82 */ /* 0x000fe20008000000 */
[----:B------:R-:W-:Y:S01]  /*9dc0*/  IMAD.MOV.U32 R14, RZ, RZ, R0 ;  /* 0x000000ffff0e7224 */ /* 0x000fe200078e0000 */
[----:B------:R-:W-:Y:S01]  /*9dd0*/  ULDC UR38, c[0x0][0x9e4] ;  /* 0x0002790000267ab9 */ /* 0x000fe20000000800 */
[----:B------:R-:W-:Y:S01]  /*9de0*/  IMAD.MOV.U32 R15, RZ, RZ, R2 ;  /* 0x000000ffff0f7224 */ /* 0x000fe200078e0002 */
[----:B------:R-:W-:Y:S01]  /*9df0*/  ULDC UR39, c[0x0][0x288] ;  /* 0x0000a20000277ab9 */ /* 0x000fe20000000800 */
[----:B------:R-:W-:Y:S01]  /*9e00*/  ULDC UR46, c[0x0][0x2f0] ;  /* 0x0000bc00002e7ab9 */ /* 0x000fe20000000800 */
[----:B------:R-:W-:-:S05]  /*9e10*/  ULDC UR47, c[0x0][0x9e0] ;  /* 0x00027800002f7ab9 */ /* 0x000fca0000000800 */
.L_x_1024:
        /* <DEDUP_REMOVED lines=9> */
.L_x_1009:
[----:B------:R-:W-:Y:S01]  /*9eb0*/  ULEA UR10, UR4, UR36, 0x3 ;  /* 0x00000024040a7291 */ /* 0x000fe2000f8e183f */
[----:B------:R-:W-:-:S08]  /*9ec0*/  SHF.L.U32 R0, R2, 0x1f, RZ ;  /* 0x0000001f02007819 */ /* 0x000fd000000006ff */
[----:B------:R0:W1:Y:S01]  /*9ed0*/  SYNCS.PHASECHK.TRANS64.TRYWAIT P3, [UR10+0x28830], R0 ;  /* 0x02883000ff0075a7 */ /* 0x000062000806014a */
[----:B------:R-:W-:Y:S05]  /*9ee0*/  @!P0 BRA `(.L_x_1010) ;  /* 0x0000000000048947 */ /* 0x000fea0003800000 */
[----:B------:R-:W-:Y:S01]  /*9ef0*/  BPT.TRAP 0x1 ;  /* 0x000000040000795c */ /* 0x000fe20000300000 */
.L_x_1010:
[----:B-1----:R-:W-:Y:S05]  /*9f00*/  @P3 BRA `(.L_x_1008) ;  /* 0x0000000000083947 */ /* 0x002fea0003800000 */
[----:B------:R-:W1:Y:S02]  /*9f10*/  SYNCS.PHASECHK.TRANS64.TRYWAIT P3, [UR10+0x28830], R0 ;  /* 0x02883000ff0075a7 */ /* 0x000e64000806014a */
[----:B-1----:R-:W-:Y:S05]  /*9f20*/  @!P3 BRA `(.L_x_1011) ;  /* 0x000000900060b947 */ /* 0x002fea0003800000 */
.L_x_1008:
[----:B------:R2:W-:Y:S01]  /*9f30*/  BAR.SYNC.DEFER_BLOCKING R13, 0x100 ;  /* 0x0004000d0000751d */ /* 0x0005e20000010000 */
[----:B------:R-:W-:Y:S01]  /*9f40*/  R2UR UR40, R6 ;  /* 0x00000000062872ca */ /* 0x000fe200000e0000 */
[----:B------:R-:W-:Y:S01]  /*9f50*/  ULEA UR42, UR4, UR6, 0xb ;  /* 0x00000006042a7291 */ /* 0x000fe2000f8e583f */
[----:B------:R-:W-:-:S03]  /*9f60*/  R2UR UR41, R7 ;  /* 0x00000000072972ca */ /* 0x000fc600000e0000 */
        /* <DEDUP_REMOVED lines=12> */
[----:B------:R-:W-:Y:S01]  /*a030*/  WARPGROUP.ARRIVE ;  /* 0x00000000000079c5 */ /* 0x000fe20000000000 */
[----:B------:R-:W-:Y:S01]  /*a040*/  UMOV UR31, 0x40000040 ;  /* 0x40000040001f7882 */ /* 0x000fe20000000000 */
[----:B------:R-:W-:Y:S01]  /*a050*/  UIADD3 UR34, UR42, 0x406, URZ ;  /* 0x000004062a227890 */ /* 0x000fe2000fffe03f */
[----:B------:R-:W-:-:S03]  /*a060*/  UMOV UR35, 0x40000040 ;  /* 0x4000004000237882 */ /* 0x000fc60000000000 */
        /* <DEDUP_REMOVED lines=23> */
[----:B--2---:R-:W-:Y:S05]  /*a1e0*/  @P2 BRA `(.L_x_1012) ;  /* 0x0000000000282947 */ /* 0x004fea0003800000 */
[----:B------:R-:W-:Y:S05]  /*a1f0*/  @!P0 BRA `(.L_x_1013) ;  /* 0x0000000000048947 */ /* 0x000fea0003800000 */
[----:B------:R-:W-:Y:S01]  /*a200*/  BPT.TRAP 0x1 ;  /* 0x000000040000795c */ /* 0x000fe20000300000 */
.L_x_1013:
[----:B------:R-:W-:Y:S01]  /*a210*/  ULEA UR10, UR5, UR36, 0x3 ;  /* 0x00000024050a7291 */ /* 0x000fe2000f8e183f */
[----:B01----:R-:W-:-:S08]  /*a220*/  SHF.L.U32 R0, R15, 0x1f, RZ ;  /* 0x0000001f0f007819 */ /* 0x003fd000000006ff */
[----:B------:R0:W1:Y:S01]  /*a230*/  SYNCS.PHASECHK.TRANS64.TRYWAIT P2, [UR10+0x28850], R0 ;  /* 0x02885000ff0075a7 */ /* 0x000062000804014a */
[----:B------:R-:W-:Y:S05]  /*a240*/  @!P0 BRA `(.L_x_1014) ;  /* 0x0000000000048947 */ /* 0x000fea0003800000 */
[----:B------:R-:W-:Y:S01]  /*a250*/  BPT.TRAP 0x1 ;  /* 0x000000040000795c */ /* 0x000fe20000300000 */
.L_x_1014:
[----:B-1----:R-:W-:Y:S05]  /*a260*/  @P2 BRA `(.L_x_1012) ;  /* 0x0000000000082947 */ /* 0x002fea0003800000 */
[----:B------:R-:W1:Y:S02]  /*a270*/  SYNCS.PHASECHK.TRANS64.TRYWAIT P2, [UR10+0x28850], R0 ;  /* 0x02885000ff0075a7 */ /* 0x000e64000804014a */
[----:B-1----:R-:W-:Y:S05]  /*a280*/  @!P2 BRA `(.L_x_1015) ;  /* 0x0000008c00a0a947 */ /* 0x002fea0003800000 */
.L_x_1012:
[----:B------:R-:W-:Y:S01]  /*a290*/  UIADD3 UR10, UR36, 0x400, URZ ;  /* 0x00000400240a7890 */ /* 0x000fe2000fffe03f */
[----:B------:R-:W-:Y:S01]  /*a2a0*/  WARPGROUP.ARRIVE ;  /* 0x00000000000079c5 */ /* 0x000fe20000000000 */
[----:B------:R-:W-:Y:S01]  /*a2b0*/  UMOV UR11, 0x40000040 ;  /* 0x40000040000b7882 */ /* 0x000fe20000000000 */
[----:B------:R-:W-:Y:S01]  /*a2c0*/  UMOV UR15, 0x40000040 ;  /* 0x40000040000f7882 */ /* 0x000fe20000000000 */
[----:B------:R-:W-:Y:S01]  /*a2d0*/  USHF.R.U32.HI UR10, URZ, 0x4, UR10 ;  /* 0x000000043f0a7899 */ /* 0x000fe2000801160a */
[----:B-1----:R-:W1:Y:S01]  /*a2e0*/  @P5 LDC R11, c[0x0][0x44c] ;  /* 0x00011300ff0b5b82 */ /* 0x002e620000000800 */
[----:B------:R-:W-:Y:S02]  /*a2f0*/  IMAD.U32 R12, RZ, RZ, UR4 ;  /* 0x00000004ff0c7e24 */ /* 0x000fe4000f8e00ff */
[----:B------:R-:W-:Y:S01]  /*a300*/  ULOP3.LUT UR10, UR10, 0x3fff, URZ, 0xc0, !UPT ;  /* 0x00003fff0a0a7892 */ /* 0x000fe2000f8ec03f */
[----:B0-----:R-:W-:-:S03]  /*a310*/  IMAD.MOV.U32 R0, RZ, RZ, R8 ;  /* 0x000000ffff007224 */ /* 0x001fc600078e0008 */
[----:B------:R-:W-:Y:S01]  /*a320*/  ULOP3.LUT UR10, UR10, 0x4000000, URZ, 0xfc, !UPT ;  /* 0x040000000a0a7892 */ /* 0x000fe2000f8efc3f */
[----:B------:R-:W0:Y:S03]  /*a330*/  @P5 LDC R20, c[0x0][0x450] ;  /* 0x00011400ff145b82 */ /* 0x000e260000000800 */
[----:B------:R-:W-:-:S04]  /*a340*/  ULEA UR10, UR5, UR10, 0xb ;  /* 0x0000000a050a7291 */ /* 0x000fc8000f8e583f */
[----:B------:R-:W-:-:S05]  /*a350*/  UIADD3 UR14, UR10, 0x80, URZ ;  /* 0x000000800a0e7890 */ /* 0x000fca000fffe03f */
[----:B------:R-:W-:Y:S01]  /*a360*/  HGMMA.64x128x16.F32 R88, R180, gdesc[UR8].tnspB, R88, gsb0 ;  /* 0x41e00008b4587df0 */ /* 0x000fe20008000858 */
[----:B------:R-:W-:Y:S01]  /*a370*/  UMOV UR11, 0x40000040 ;  /* 0x40000040000b7882 */ /* 0x000fe20000000000 */
[----:B-1----:R-:W-:Y:S01]  /*a380*/  @P5 IMAD.HI.U32 R15, R8, R11, RZ ;  /* 0x0000000b080f5227 */ /* 0x002fe200078e00ff */
[----:B------:R-:W-:-:S04]  /*a390*/  @!P1 LEA R11, R12, UR36, 0x3 ;  /* 0x000000240c0b9c11 */ /* 0x000fc8000f8e18ff */
[----:B0-----:R-:W-:Y:S01]  /*a3a0*/  @P5 SHF.R.U32.HI R0, RZ, R20, R15 ;  /* 0x00000014ff005219 */ /* 0x001fe2000001160f */
[----:B------:R-:W-:-:S05]  /*a3b0*/  @!P1 VIADD R15, R11, 0x28840 ;  /* 0x000288400b0f9836 */ /* 0x000fca0000000000 */
[----:B------:R-:W-:Y:S01]  /*a3c0*/  @!P1 PRMT R15, RZ, 0x654, R15 ;  /* 0x00000654ff0f9816 */ /* 0x000fe2000000000f */
        /* <DEDUP_REMOVED lines=26> */
[----:B------:R-:W-:Y:S01]  /*a570*/  UMOV UR15, 0x40000040 ;  /* 0x40000040000f7882 */ /* 0x000fe20000000000 */
[----:B------:R-:W-:-:S03]  /*a580*/  UIADD3 UR10, UR10, 0x380, URZ ;  /* 0x000003800a0a7890 */ /* 0x000fc6000fffe03f */
[----:B------:R-:W-:Y:S02]  /*a590*/  IMAD R11, R5, -0x2, R12 ;  /* 0xfffffffe050b7824 */ /* 0x000fe400078e020c */
[----:B------:R-:W0:Y:S02]  /*a5a0*/  SHFL.IDX PT, R12, R0, RZ, 0x1c1f ;  /* 0x001c1fff000c7589 */ /* 0x000e2400000e0000 */
[----:B------:R-:W-:-:S04]  /*a5b0*/  IMAD R11, R16, UR46, R11 ;  /* 0x0000002e100b7c24 */ /* 0x000fc8000f8e020b */
[----:B------:R-:W-:Y:S01]  /*a5c0*/  VIADD R11, R11, -UR39 ;  /* 0x800000270b0b7c36 */ /* 0x000fe20008000000 */
        /* <DEDUP_REMOVED lines=8> */
[C---:B------:R-:W-:Y:S01]  /*a650*/  VIADD R153, R11.reuse, UR47 ;  /* 0x0000002f0b997c36 */ /* 0x040fe20008000000 */
[----:B------:R2:W-:Y:S01]  /*a660*/  @!P1 SYNCS.ARRIVE.TRANS64.RED.A1T0 RZ, [R15+URZ], RZ ;  /* 0x000000ff0fff99a7 */ /* 0x0005e2000810043f */
[----:B------:R-:W-:-:S02]  /*a670*/  VIADD R155, R11, UR7 ;  /* 0x000000070b9b7c36 */ /* 0x000fc40008000000 */
[--C-:B0-----:R-:W-:Y:S02]  /*a680*/  IMAD.IADD R11, R153, 0x1, R12.reuse ;  /* 0x00000001990b7824 */ /* 0x101fe400078e020c */
[----:B--2---:R-:W-:Y:S01]  /*a690*/  IMAD.IADD R15, R155, 0x1, R12 ;  /* 0x000000019b0f7824 */ /* 0x004fe200078e020c */
[----:B-1----:R-:W-:Y:S06]  /*a6a0*/  @!P6 BRA `(.L_x_1016) ;  /* 0x00000000005ce947 */ /* 0x002fec0003800000 */
[----:B------:R-:W-:Y:S01]  /*a6b0*/  IMAD R12, R16, UR46, R12 ;  /* 0x0000002e100c7c24 */ /* 0x000fe2000f8e020c */
[----:B------:R-:W-:Y:S03]  /*a6c0*/  BSSY B0, `(.L_x_1017) ;  /* 0x0000011000007945 */ /* 0x000fe60003800000 */
[----:B------:R-:W-:-:S05]  /*a6d0*/  VIADD R21, R12, -UR39 ;  /* 0x800000270c157c36 */ /* 0x000fca0008000000 */
        /* <DEDUP_REMOVED lines=10> */
.L_x_1018:
[----:B------:R-:W-:-:S05]  /*a780*/  IMAD.U32 R20, RZ, RZ, UR38 ;  /* 0x00000026ff147e24 */ /* 0x000fca000f8e00ff */
[----:B------:R-:W-:-:S13]  /*a790*/  ISETP.NE.AND P2, PT, R20, 0x1, PT ;  /* 0x000000011400780c */ /* 0x000fda0003f45270 */
[----:B------:R-:W0:Y:S02]  /*a7a0*/  @P2 LDC.64 R22, c[0x0][0x9e8] ;  /* 0x00027a00ff162b82 */ /* 0x000e240000000a00 */
[----:B0-----:R-:W-:-:S05]  /*a7b0*/  @P2 IMAD.HI.U32 R12, R21, R22, RZ ;  /* 0x00000016150c2227 */ /* 0x001fca00078e00ff */
[----:B------:R-:W-:-:S07]  /*a7c0*/  @P2 SHF.R.U32.HI R21, RZ, R23, R12 ;  /* 0x00000017ff152219 */ /* 0x000fce000001160c */
.L_x_1019:
[----:B------:R-:W-:Y:S05]  /*a7d0*/  BSYNC B0 ;  /* 0x0000000000007941 */ /* 0x000fea0003800000 */
.L_x_1017:
[----:B------:R-:W-:-:S04]  /*a7e0*/  IMAD R12, R21, R20, -R166 ;  /* 0x00000014150c7224 */ /* 0x000fc800078e0aa6 */
[----:B------:R-:W-:-:S05]  /*a7f0*/  IMAD R12, R5, -0x2, R12 ;  /* 0xfffffffe050c7824 */ /* 0x000fca00078e020c */
[----:B------:R-:W-:Y:S02]  /*a800*/  VIADDMNMX R11, R12, R20, R11, PT ;  /* 0x000000140c0b7246 */ /* 0x000fe4000380010b */
[----:B------:R-:W-:-:S07]  /*a810*/  VIMNMX R15, R15, R12, !PT ;  /* 0x0000000c0f0f7248 */ /* 0x000fce0007fe0100 */
.L_x_1016:
[----:B------:R-:W-:Y:S01]  /*a820*/  ISETP.GT.AND P2, PT, R10, -0x1, PT ;  /* 0xffffffff0a00780c */ /* 0x000fe20003f44270 */
[----:B------:R-:W0:Y:S03]  /*a830*/  SHFL.IDX PT, R0, R0, 0x1, 0x1c1f ;  /* 0x003c1f0000007f89 */ /* 0x000e2600000e0000 */
[C---:B------:R-:W-:Y:S02]  /*a840*/  ISETP.GT.AND P4, PT, R15.reuse, RZ, P2 ;  /* 0x000000ff0f00720c */ /* 0x040fe40001784270 */
[----:B------:R-:W-:Y:S02]  /*a850*/  ISETP.GT.AND P3, PT, R15, 0x1, P2 ;  /* 0x000000010f00780c */ /* 0x000fe40001764270 */
[C---:B------:R-:W-:Y:S02]  /*a860*/  ISETP.LT.OR P4, PT, R11.reuse, 0x1, P4 ;  /* 0x000000010b00780c */ /* 0x040fe40002781670 */
[----:B------:R-:W-:-:S02]  /*a870*/  ISETP.LT.OR P3, PT, R11, 0x2, P3 ;  /* 0x000000020b00780c */ /* 0x000fc40001f61670 */
[----:B------:R-:W-:Y:S02]  /*a880*/  FSEL R23, R24, -INF , !P4 ;  /* 0xff80000018177808 */ /* 0x000fe40006000000 */
[----:B------:R-:W-:Y:S02]  /*a890*/  ISETP.GT.AND P4, PT, R15, 0x8, P2 ;  /* 0x000000080f00780c */ /* 0x000fe40001784270 */
[----:B------:R-:W-:Y:S02]  /*a8a0*/  FSEL R184, R25, -INF , !P3 ;  /* 0xff80000019b87808 */ /* 0x000fe40005800000 */
[----:B------:R-:W-:Y:S02]  /*a8b0*/  ISETP.GT.AND P3, PT, R15, 0x9, P2 ;  /* 0x000000090f00780c */ /* 0x000fe40001764270 */
[C---:B------:R-:W-:Y:S02]  /*a8c0*/  ISETP.LT.OR P4, PT, R11.reuse, 0x9, P4 ;  /* 0x000000090b00780c */ /* 0x040fe40002781670 */
[----:B------:R-:W-:-:S02]  /*a8d0*/  ISETP.LT.OR P3, PT, R11, 0xa, P3 ;  /* 0x0000000a0b00780c */ /* 0x000fc40001f61670 */
[----:B------:R-:W-:Y:S01]  /*a8e0*/  FSEL R190, R28, -INF , !P4 ;  /* 0xff8000001cbe7808 */ /* 0x000fe20006000000 */
[----:B0-----:R-:W-:Y:S01]  /*a8f0*/  IMAD.IADD R21, R155, 0x1, R0 ;  /* 0x000000019b157824 */ /* 0x001fe200078e0200 */
[----:B------:R-:W-:Y:S02]  /*a900*/  ISETP.GT.AND P4, PT, R15, 0x10, P2 ;  /* 0x000000100f00780c */ /* 0x000fe40001784270 */
[----:B------:R-:W-:Y:S02]  /*a910*/  FSEL R192, R29, -INF , !P3 ;  /* 0xff8000001dc07808 */ /* 0x000fe40005800000 */
        /* <DEDUP_REMOVED lines=98> */
.L_x_1022:
[----:B------:R-:W-:-:S05]  /*af40*/  IMAD.U32 R25, RZ, RZ, UR38 ;  /* 0x00000026ff197e24 */ /* 0x000fca000f8e00ff */
[----:B------:R-:W-:-:S13]  /*af50*/  ISETP.NE.AND P3, PT, R25, 0x1, PT ;  /* 0x000000011900780c */ /* 0x000fda0003f65270 */
[----:B------:R-:W0:Y:S02]  /*af60*/  @P3 LDC.64 R168, c[0x0][0x9e8] ;  /* 0x00027a00ffa83b82 */ /* 0x000e240000000a00 */
[----:B0-----:R-:W-:-:S05]  /*af70*/  @P3 IMAD.HI.U32 R0, R11, R168, RZ ;  /* 0x000000a80b003227 */ /* 0x001fca00078e00ff */
[----:B------:R-:W-:-:S07]  /*af80*/  @P3 SHF.R.U32.HI R11, RZ, R169, R0 ;  /* 0x000000a9ff0b3219 */ /* 0x000fce0000011600 */
.L_x_1023:
[----:B------:R-:W-:Y:S05]  /*af90*/  BSYNC B0 ;  /* 0x0000000000007941 */ /* 0x000fea0003800000 */
.L_x_1021:
[----:B------:R-:W-:-:S04]  /*afa0*/  IMAD R0, R11, R25, -R166 ;  /* 0x000000190b007224 */ /* 0x000fc800078e0aa6 */
[----:B------:R-:W-:-:S05]  /*afb0*/  IMAD R0, R5, -0x2, R0 ;  /* 0xfffffffe05007824 */ /* 0x000fca00078e0200 */
[----:B------:R-:W-:Y:S02]  /*afc0*/  VIADDMNMX R15, R0, R25, R15, PT ;  /* 0x00000019000f7246 */ /* 0x000fe4000380010f */
[----:B------:R-:W-:-:S07]  /*afd0*/  VIMNMX R21, R21, R0, !PT ;  /* 0x0000000015157248 */ /* 0x000fce0007fe0100 */
.L_x_1020:
        /* <DEDUP_REMOVED lines=11> */
[----:B------:R-:W-:-:S02]  /*b090*/  ISETP.GT.AND P4, PT, R21, 0x1, P2 ;  /* 0x000000011500780c */ /* 0x000fc40001784270 */
[----:B------:R-:W-:Y:S02]  /*b0a0*/  FMNMX.FTZ R11, R164, R11, !PT ;  /* 0x0000000ba40b7209 */ /* 0x000fe40007810000 */
[----:B------:R-:W-:Y:S02]  /*b0b0*/  FSEL R166, R34, -INF , !P3 ;  /* 0xff80000022a67808 */ /* 0x000fe40005800000 */
        /* <DEDUP_REMOVED lines=50> */
[C---:B------:R-:W-:Y:S01]  /*b3e0*/  ISETP.LT.OR P4, PT, R15.reuse, 0x22, P4 ;  /* 0x000000220f00780c */ /* 0x040fe20002781670 */
[----:B------:R-:W0:Y:S01]  /*b3f0*/  SHFL.BFLY PT, R0, R11, 0x2, 0x1f ;  /* 0x0c401f000b007f89 */ /* 0x000e2200000e0000 */
[----:B------:R-:W-:-:S02]  /*b400*/  ISETP.LT.OR P3, PT, R15, 0x39, P3 ;  /* 0x000000390f00780c */ /* 0x000fc40001f61670 */
[----:B------:R-:W-:Y:S02]  /*b410*/  FSEL R172, R43, -INF , !P4 ;  /* 0xff8000002bac7808 */ /* 0x000fe40006000000 */
[C---:B------:R-:W-:Y:S02]  /*b420*/  ISETP.GT.AND P4, PT, R21.reuse, 0x29, P2 ;  /* 0x000000291500780c */ /* 0x040fe40001784270 */
[----:B------:R-:W-:Y:S02]  /*b430*/  FSEL R54, R54, -INF , !P3 ;  /* 0xff80000036367808 */ /* 0x000fe40005800000 */
[----:B------:R-:W-:Y:S02]  /*b440*/  ISETP.GT.AND P3, PT, R21, 0x40, P2 ;  /* 0x000000401500780c */ /* 0x000fe40001764270 */
[C---:B------:R-:W-:Y:S02]  /*b450*/  ISETP.LT.OR P4, PT, R15.reuse, 0x2a, P4 ;  /* 0x0000002a0f00780c */ /* 0x040fe40002781670 */
[----:B------:R-:W-:-:S02]  /*b460*/  ISETP.LT.OR P3, PT, R15, 0x41, P3 ;  /* 0x000000410f00780c */ /* 0x000fc40001f61670 */
[----:B------:R-:W-:Y:S02]  /*b470*/  FSEL R34, R47, -INF , !P4 ;  /* 0xff8000002f227808 */ /* 0x000fe40006000000 */
[C---:B------:R-:W-:Y:S02]  /*b480*/  ISETP.GT.AND P4, PT, R21.reuse, 0x31, P2 ;  /* 0x000000311500780c */ /* 0x040fe40001784270 */
[----:B------:R-:W-:Y:S02]  /*b490*/  FSEL R58, R58, -INF , !P3 ;  /* 0xff8000003a3a7808 */ /* 0x000fe40005800000 */
[----:B------:R-:W-:Y:S02]  /*b4a0*/  ISETP.GT.AND P3, PT, R21, 0x41, P2 ;  /* 0x000000411500780c */ /* 0x000fe40001764270 */
[----:B------:R-:W-:Y:S02]  /*b4b0*/  ISETP.LT.OR P4, PT, R15, 0x32, P4 ;  /* 0x000000320f00780c */ /* 0x000fe40002781670 */
[----:B0-----:R-:W-:-:S02]  /*b4c0*/  FMNMX.FTZ R0, R11, R0, !PT ;  /* 0x000000000b007209 */ /* 0x001fc40007810000 */
[----:B------:R-:W0:Y:S01]  /*b4d0*/  LDC R11, c[0x0][0x988] ;  /* 0x00026200ff0b7b82 */ /* 0x000e220000000800 */
[----:B------:R-:W-:Y:S02]  /*b4e0*/  ISETP.LT.OR P3, PT, R15, 0x42, P3 ;  /* 0x000000420f00780c */ /* 0x000fe40001f61670 */
[----:B------:R-:W1:Y:S01]  /*b4f0*/  SHFL.BFLY PT, R25, R0, 0x1, 0x1f ;  /* 0x0c201f0000197f89 */ /* 0x000e6200000e0000 */
[----:B------:R-:W-:Y:S02]  /*b500*/  FSEL R46, R51, -INF , !P4 ;  /* 0xff800000332e7808 */ /* 0x000fe40006000000 */
[----:B------:R-:W-:Y:S02]  /*b510*/  ISETP.GT.AND P4, PT, R21, 0x39, P2 ;  /* 0x000000391500780c */ /* 0x000fe40001784270 */
[----:B------:R-:W-:Y:S02]  /*b520*/  FSEL R182, R59, -INF , !P3 ;  /* 0xff8000003bb67808 */ /* 0x000fe40005800000 */
[----:B------:R-:W-:-:S02]  /*b530*/  ISETP.GT.AND P3, PT, R21, 0x48, P2 ;  /* 0x000000481500780c */ /* 0x000fc40001764270 */
[C---:B------:R-:W-:Y:S02]  /*b540*/  ISETP.LT.OR P4, PT, R15.reuse, 0x3a, P4 ;  /* 0x0000003a0f00780c */ /* 0x040fe40002781670 */
[----:B------:R-:W-:Y:S02]  /*b550*/  ISETP.LT.OR P3, PT, R15, 0x49, P3 ;  /* 0x000000490f00780c */ /* 0x000fe40001f61670 */
[----:B------:R-:W-:Y:S02]  /*b560*/  FSEL R30, R55, -INF , !P4 ;  /* 0xff800000371e7808 */ /* 0x000fe40006000000 */
[----:B------:R-:W-:Y:S02]  /*b570*/  FSEL R62, R62, -INF , !P3 ;  /* 0xff8000003e3e7808 */ /* 0x000fe40005800000 */
[----:B------:R-:W-:-:S04]  /*b580*/  ISETP.GT.AND P3, PT, R21, RZ, P2 ;  /* 0x000000ff1500720c */ /* 0x000fc80001764270 */
[----:B------:R-:W-:Y:S02]  /*b590*/  ISETP.LT.OR P3, PT, R15, 0x1, P3 ;  /* 0x000000010f00780c */ /* 0x000fe40001f61670 */
[----:B-1----:R-:W-:-:S04]  /*b5a0*/  FMNMX.FTZ R0, R0, R25, !PT ;  /* 0x0000001900007209 */ /* 0x002fc80007810000 */
[C---:B------:R-:W-:Y:S01]  /*b5b0*/  FSETP.NEU.FTZ.AND P4, PT, R0.reuse, -INF , PT ;  /* 0xff8000000000780b */ /* 0x040fe20003f9d000 */
[----:B0-----:R-:W-:-:S03]  /*b5c0*/  FMUL.FTZ R31, R0, R11 ;  /* 0x0000000b001f7220 */ /* 0x001fc60000410000 */
[----:B------:R-:W-:Y:S02]  /*b5d0*/  FSEL R53, R0, RZ, P4 ;  /* 0x000000ff00357208 */ /* 0x000fe40002000000 */
[----:B------:R-:W-:-:S03]  /*b5e0*/  FSEL R31, R31, RZ, P4 ;  /* 0x000000ff1f1f7208 */ /* 0x000fc60002000000 */
[----:B------:R-:W-:Y:S02]  /*b5f0*/  FADD.FTZ R14, -R53, R14 ;  /* 0x0000000e350e7221 */ /* 0x000fe40000010100 */
[-CC-:B------:R-:W-:Y:S01]  /*b600*/  FFMA.FTZ R25, R190, R11.reuse, -R31.reuse ;  /* 0x0000000bbe197223 */ /* 0x180fe2000001081f */
[----:B------:R-:W-:Y:S01]  /*b610*/  FSEL R190, R26, -INF , !P3 ;  /* 0xff8000001abe7808 */ /* 0x000fe20005800000 */
[-CC-:B------:R-:W-:Y:S01]  /*b620*/  FFMA.FTZ R35, R188, R11.reuse, -R31.reuse ;  /* 0x0000000bbc237223 */ /* 0x180fe2000001081f */
[----:B------:R-:W-:Y:S01]  /*b630*/  ISETP.GT.AND P3, PT, R21, 0x49, P2 ;  /* 0x000000491500780c */ /* 0x000fe20001764270 */
[--C-:B------:R-:W-:Y:S01]  /*b640*/  FFMA.FTZ R37, R186, R11, -R31.reuse ;  /* 0x0000000bba257223 */ /* 0x100fe2000001081f */
[----:B------:R-:W-:Y:S01]  /*b650*/  FMNMX.FTZ R27, R190, R9, !PT ;  /* 0x00000009be1b7209 */ /* 0x000fe20007810000 */
[-CC-:B------:R-:W-:Y:S01]  /*b660*/  FFMA.FTZ R39, R164, R11.reuse, -R31.reuse ;  /* 0x0000000ba4277223 */ /* 0x180fe2000001081f */
[----:B------:R-:W-:Y:S01]  /*b670*/  ISETP.LT.OR P3, PT, R15, 0x4a, P3 ;  /* 0x0000004a0f00780c */ /* 0x000fe20001f61670 */
[--C-:B------:R-:W-:Y:S01]  /*b680*/  FFMA.FTZ R45, R52, R11, -R31.reuse ;  /* 0x0000000b342d7223 */ /* 0x100fe2000001081f */
[----:B------:R-:W-:Y:S01]  /*b690*/  FMNMX.FTZ R29, R180, R27, !PT ;  /* 0x0000001bb41d7209 */ /* 0x000fe20007810000 */
[--C-:B------:R-:W-:Y:S01]  /*b6a0*/  FFMA.FTZ R47, R56, R11, -R31.reuse ;  /* 0x0000000b382f7223 */ /* 0x100fe2000001081f */
[----:B------:R-:W-:Y:S01]  /*b6b0*/  FSEL R188, R63, -INF , !P3 ;  /* 0xff8000003fbc7808 */ /* 0x000fe20005800000 */
[----:B------:R-:W-:Y:S01]  /*b6c0*/  MUFU.EX2 R27, R35 ;  /* 0x00000023001b7308 */ /* 0x000fe20000000800 */
[----:B------:R-:W-:Y:S01]  /*b6d0*/  FMNMX.FTZ R29, R168, R29, !PT ;  /* 0x0000001da81d7209 */ /* 0x000fe20007810000 */
[-CC-:B------:R-:W-:Y:S01]  /*b6e0*/  FFMA.FTZ R23, R23, R11.reuse, -R31.reuse ;  /* 0x0000000b17177223 */ /* 0x180fe2000001081f */
[----:B------:R-:W-:Y:S01]  /*b6f0*/  ISETP.GT.AND P3, PT, R21, 0x50, P2 ;  /* 0x000000501500780c */ /* 0x000fe20001764270 */
[----:B------:R-:W-:Y:S01]  /*b700*/  FMUL.FTZ R14, R14, R11 ;  /* 0x0000000b0e0e7220 */ /* 0x000fe20000410000 */
        /* <DEDUP_REMOVED lines=15> */
[--C-:B------:R-:W-:Y:S01]  /*b800*/  FFMA.FTZ R49, R28, R11, -R31.reuse ;  /* 0x0000000b1c317223 */ /* 0x100fe2000001081f */
[----:B------:R-:W-:Y:S01]  /*b810*/  FMNMX.FTZ R33, R174, R33, !PT ;  /* 0x00000021ae217209 */ /* 0x000fe20007810000 */
[--C-:B------:R-:W-:Y:S01]  /*b820*/  FFMA.FTZ R48, R48, R11, -R31.reuse ;  /* 0x0000000b30307223 */ /* 0x100fe2000001081f */
[----:B------:R-:W-:Y:S01]  /*b830*/  FSEL R164, R67, -INF , !P3 ;  /* 0xff80000043a47808 */ /* 0x000fe20005800000 */
[----:B------:R1:W-:Y:S01]  /*b840*/  MUFU.EX2 R29, R39 ;  /* 0x00000027001d7308 */ /* 0x0003e20000000800 */
[----:B------:R-:W-:Y:S01]  /*b850*/  FMNMX.FTZ R33, R42, R33, !PT ;  /* 0x000000212a217209 */ /* 0x000fe20007810000 */
[-CC-:B0-----:R-:W-:Y:S01]  /*b860*/  FFMA.FTZ R37, R160, R11.reuse, -R31.reuse ;  /* 0x0000000ba0257223 */ /* 0x181fe2000001081f */
[----:B------:R-:W-:Y:S01]  /*b870*/  ISETP.GT.AND P3, PT, R21, 0x58, P2 ;  /* 0x000000581500780c */ /* 0x000fe20001764270 */
[--C-:B------:R-:W-:Y:S01]  /*b880*/  FFMA.FTZ R44, R44, R11, -R31.reuse ;  /* 0x0000000b2c2c7223 */ /* 0x100fe2000001081f */
[----:B------:R-:W-:Y:S01]  /*b890*/  FMNMX.FTZ R35, R172, R33, !PT ;  /* 0x00000021ac237209 */ /* 0x000fe20007810000 */
[--C-:B------:R-:W-:Y:S01]  /*b8a0*/  FFMA.FTZ R36, R36, R11, -R31.reuse ;  /* 0x0000000b24247223 */ /* 0x100fe2000001081f */
[----:B------:R-:W-:Y:S01]  /*b8b0*/  ISETP.LT.OR P3, PT, R15, 0x59, P3 ;  /* 0x000000590f00780c */ /* 0x000fe20001f61670 */
[----:B------:R0:W-:Y:S01]  /*b8c0*/  MUFU.EX2 R33, R37 ;  /* 0x0000002500217308 */ /* 0x0001e20000000800 */
[----:B------:R-:W-:Y:S01]  /*b8d0*/  FMNMX.FTZ R35, R170, R35, !PT ;  /* 0x00000023aa237209 */ /* 0x000fe20007810000 */
[-CC-:B-1----:R-:W-:Y:S01]  /*b8e0*/  FFMA.FTZ R39, R156, R11.reuse, -R31.reuse ;  /* 0x0000000b9c277223 */ /* 0x182fe2000001081f */
[----:B------:R-:W-:Y:S01]  /*b8f0*/  FSEL R70, R70, -INF , !P3 ;  /* 0xff80000046467808 */ /* 0x000fe20005800000 */
[--C-:B------:R-:W-:Y:S01]  /*b900*/  FFMA.FTZ R20, R20, R11, -R31.reuse ;  /* 0x0000000b14147223 */ /* 0x100fe2000001081f */
[----:B------:R-:W-:Y:S01]  /*b910*/  FMNMX.FTZ R35, R34, R35, !PT ;  /* 0x0000002322237209 */ /* 0x000fe20007810000 */
[--C-:B------:R-:W-:Y:S01]  /*b920*/  FFMA.FTZ R24, R24, R11, -R31.reuse ;  /* 0x0000000b18187223 */ /* 0x100fe2000001081f */
[----:B------:R-:W-:Y:S01]  /*b930*/  ISETP.GT.AND P3, PT, R21, 0x59, P2 ;  /* 0x000000591500780c */ /* 0x000fe20001764270 */
[----:B------:R-:W1:Y:S01]  /*b940*/  MUFU.EX2 R14, R14 ;  /* 0x0000000e000e7308 */ /* 0x000e620000000800 */
[----:B------:R-:W-:Y:S01]  /*b950*/  FMNMX.FTZ R35, R50, R35, !PT ;  /* 0x0000002332237209 */ /* 0x000fe20007810000 */
[-CC-:B------:R-:W-:Y:S01]  /*b960*/  FFMA.FTZ R22, R22, R11.reuse, -R31.reuse ;  /* 0x0000000b16167223 */ /* 0x180fe2000001081f */
[----:B------:R-:W-:Y:S01]  /*b970*/  ISETP.LT.OR P3, PT, R15, 0x5a, P3 ;  /* 0x0000005a0f00780c */ /* 0x000fe20001f61670 */
[--C-:B------:R-:W-:Y:S01]  /*b980*/  FFMA.FTZ R32, R32, R11, -R31.reuse ;  /* 0x0000000b20207223 */ /* 0x100fe2000001081f */
[----:B0-----:R-:W-:Y:S01]  /*b990*/  FMNMX.FTZ R37, R46, R35, !PT ;  /* 0x000000232e257209 */ /* 0x001fe20007810000 */
[----:B------:R-:W-:Y:S01]  /*b9a0*/  FFMA.FTZ R28, R84, R11, -R31 ;  /* 0x0000000b541c7223 */ /* 0x000fe2000001081f */
[----:B------:R-:W-:Y:S01]  /*b9b0*/  FSEL R160, R71, -INF , !P3 ;  /* 0xff80000047a07808 */ /* 0x000fe20005800000 */
[----:B------:R0:W-:Y:S01]  /*b9c0*/  MUFU.EX2 R35, R39 ;  /* 0x0000002700237308 */ /* 0x0001e20000000800 */
[----:B------:R-:W-:-:S02]  /*b9d0*/  ISETP.GT.AND P3, PT, R21, 0x60, P2 ;  /* 0x000000601500780c */ /* 0x000fc40001764270 */
[----:B------:R-:W-:Y:S02]  /*b9e0*/  FMNMX.FTZ R37, R54, R37, !PT ;  /* 0x0000002536257209 */ /* 0x000fe40007810000 */
[----:B------:R-:W-:Y:S02]  /*b9f0*/  ISETP.LT.OR P3, PT, R15, 0x61, P3 ;  /* 0x000000610f00780c */ /* 0x000fe40001f61670 */
[----:B------:R-:W-:Y:S01]  /*ba00*/  FMNMX.FTZ R37, R30, R37, !PT ;  /* 0x000000251e257209 */ /* 0x000fe20007810000 */
[----:B------:R-:W2:Y:S01]  /*ba10*/  MUFU.EX2 R184, R184 ;  /* 0x000000b800b87308 */ /* 0x000ea20000000800 */
[----:B------:R-:W-:Y:S01]  /*ba20*/  FSEL R156, R74, -INF , !P3 ;  /* 0xff8000004a9c7808 */ /* 0x000fe20005800000 */
[----:B------:R-:W-:Y:S01]  /*ba30*/  FFMA.FTZ R74, R154, R11, -R31 ;  /* 0x0000000b9a4a7223 */ /* 0x000fe2000001081f */
[----:B------:R-:W-:Y:S01]  /*ba40*/  ISETP.GT.AND P3, PT, R21, 0x61, P2 ;  /* 0x000000611500780c */ /* 0x000fe20001764270 */
[----:B-1----:R-:W-:Y:S01]  /*ba50*/  FFMA.FTZ R53, R14, R4, R23 ;  /* 0x000000040e357223 */ /* 0x002fe20000010017 */
[----:B------:R-:W-:Y:S01]  /*ba60*/  FMNMX.FTZ R37, R58, R37, !PT ;  /* 0x000000253a257209 */ /* 0x000fe20007810000 */
[-C--:B------:R-:W-:Y:S01]  /*ba70*/  FMUL.FTZ R88, R88, R14.reuse ;  /* 0x0000000e58587220 */ /* 0x080fe20000410000 */
[----:B------:R-:W-:Y:S01]  /*ba80*/  ISETP.LT.OR P3, PT, R15, 0x62, P3 ;  /* 0x000000620f00780c */ /* 0x000fe20001f61670 */
[----:B------:R-:W1:Y:S01]  /*ba90*/  MUFU.EX2 R25, R25 ;  /* 0x0000001900197308 */ /* 0x000e620000000800 */
[----:B0-----:R-:W-:Y:S01]  /*baa0*/  FMNMX.FTZ R39, R182, R37, !PT ;  /* 0x00000025b6277209 */ /* 0x001fe20007810000 */
[-C--:B------:R-:W-:Y:S01]  /*bab0*/  FMUL.FTZ R89, R89, R14.reuse ;  /* 0x0000000e59597220 */ /* 0x080fe20000410000 */
[----:B------:R-:W-:Y:S01]  /*bac0*/  FSEL R154, R75, -INF , !P3 ;  /* 0xff8000004b9a7808 */ /* 0x000fe20005800000 */
[-C--:B------:R-:W-:Y:S01]  /*bad0*/  FMUL.FTZ R92, R92, R14.reuse ;  /* 0x0000000e5c5c7220 */ /* 0x080fe20000410000 */
[----:B------:R-:W-:Y:S01]  /*bae0*/  ISETP.GT.AND P3, PT, R21, 0x68, P2 ;  /* 0x000000681500780c */ /* 0x000fe20001764270 */
[-C--:B------:R-:W-:Y:S01]  /*baf0*/  FMUL.FTZ R93, R93, R14.reuse ;  /* 0x0000000e5d5d7220 */ /* 0x080fe20000410000 */
[----:B------:R-:W-:Y:S01]  /*bb00*/  FMNMX.FTZ R39, R62, R39, !PT ;  /* 0x000000273e277209 */ /* 0x000fe20007810000 */
[----:B------:R-:W0:Y:S01]  /*bb10*/  MUFU.EX2 R26, R192 ;  /* 0x000000c0001a7308 */ /* 0x000e220000000800 */
[----:B------:R-:W-:Y:S01]  /*bb20*/  ISETP.LT.OR P3, PT, R15, 0x69, P3 ;  /* 0x000000690f00780c */ /* 0x000fe20001f61670 */
[----:B--2---:R-:W-:Y:S01]  /*bb30*/  FADD.FTZ R4, R184, R53 ;  /* 0x00000035b8047221 */ /* 0x004fe20000010000 */
[----:B------:R-:W-:Y:S01]  /*bb40*/  FMNMX.FTZ R39, R188, R39, !PT ;  /* 0x00000027bc277209 */ /* 0x000fe20007810000 */
[-C--:B------:R-:W-:Y:S01]  /*bb50*/  FMUL.FTZ R96, R96, R14.reuse ;  /* 0x0000000e60607220 */ /* 0x080fe20000410000 */
[----:B------:R-:W-:Y:S01]  /*bb60*/  FSEL R78, R78, -INF , !P3 ;  /* 0xff8000004e4e7808 */ /* 0x000fe20005800000 */
[-C--:B------:R-:W-:Y:S01]  /*bb70*/  FMUL.FTZ R97, R97, R14.reuse ;  /* 0x0000000e61617220 */ /* 0x080fe20000410000 */
[----:B------:R-:W-:Y:S01]  /*bb80*/  FMNMX.FTZ R39, R186, R39, !PT ;  /* 0x00000027ba277209 */ /* 0x000fe20007810000 */
[----:B------:R-:W2:Y:S01]  /*bb90*/  MUFU.EX2 R162, R162 ;  /* 0x000000a200a27308 */ /* 0x000ea20000000800 */
[----:B------:R-:W-:Y:S01]  /*bba0*/  ISETP.GT.AND P3, PT, R21, 0x69, P2 ;  /* 0x000000691500780c */ /* 0x000fe20001764270 */
[----:B-1----:R-:W-:Y:S01]  /*bbb0*/  FADD.FTZ R53, R25, R4 ;  /* 0x0000000419357221 */ /* 0x002fe20000010000 */
[----:B------:R-:W-:Y:S01]  /*bbc0*/  FMNMX.FTZ R41, R164, R39, !PT ;  /* 0x00000027a4297209 */ /* 0x000fe20007810000 */
[-C--:B------:R-:W-:Y:S01]  /*bbd0*/  FMUL.FTZ R100, R100, R14.reuse ;  /* 0x0000000e64647220 */ /* 0x080fe20000410000 */
[----:B------:R-:W-:Y:S01]  /*bbe0*/  ISETP.LT.OR P3, PT, R15, 0x6a, P3 ;  /* 0x0000006a0f00780c */ /* 0x000fe20001f61670 */
[-C--:B------:R-:W-:Y:S01]  /*bbf0*/  FMUL.FTZ R101, R101, R14.reuse ;  /* 0x0000000e65657220 */ /* 0x080fe20000410000 */
[----:B------:R-:W-:Y:S01]  /*bc00*/  FMNMX.FTZ R41, R70, R41, !PT ;  /* 0x0000002946297209 */ /* 0x000fe20007810000 */
[----:B------:R-:W1:Y:S01]  /*bc10*/  MUFU.EX2 R158, R158 ;  /* 0x0000009e009e7308 */ /* 0x000e620000000800 */
[----:B------:R-:W-:Y:S01]  /*bc20*/  FSEL R52, R79, -INF , !P3 ;  /* 0xff8000004f347808 */ /* 0x000fe20005800000 */
[----:B0-----:R-:W-:Y:S01]  /*bc30*/  FADD.FTZ R4, R26, R53 ;  /* 0x000000351a047221 */ /* 0x001fe20000010000 */
[----:B------:R-:W-:Y:S01]  /*bc40*/  ISETP.GT.AND P3, PT, R21, 0x70, P2 ;  /* 0x000000701500780c */ /* 0x000fe20001764270 */
[-C--:B------:R-:W-:Y:S01]  /*bc50*/  FMUL.FTZ R104, R104, R14.reuse ;  /* 0x0000000e68687220 */ /* 0x080fe20000410000 */
[----:B------:R-:W-:Y:S01]  /*bc60*/  FMNMX.FTZ R41, R160, R41, !PT ;  /* 0x00000029a0297209 */ /* 0x000fe20007810000 */
[----:B------:R-:W-:Y:S01]  /*bc70*/  FADD.FTZ R53, R27, R4 ;  /* 0x000000041b357221 */ /* 0x000fe20000010000 */
[----:B------:R-:W-:Y:S01]  /*bc80*/  ISETP.LT.OR P3, PT, R15, 0x71, P3 ;  /* 0x000000710f00780c */ /* 0x000fe20001f61670 */
[----:B------:R0:W-:Y:S01]  /*bc90*/  MUFU.EX2 R37, R152 ;  /* 0x0000009800257308 */ /* 0x0001e20000000800 */
[----:B------:R-:W-:Y:S01]  /*bca0*/  FMNMX.FTZ R41, R156, R41, !PT ;  /* 0x000000299c297209 */ /* 0x000fe20007810000 */
[----:B------:R-:W-:Y:S01]  /*bcb0*/  FADD.FTZ R4, R66, R53 ;  /* 0x0000003542047221 */ /* 0x000fe20000010000 */
[----:B------:R-:W-:Y:S01]  /*bcc0*/  FSEL R82, R82, -INF , !P3 ;  /* 0xff80000052527808 */ /* 0x000fe20005800000 */
[-C--:B------:R-:W-:Y:S01]  /*bcd0*/  FMUL.FTZ R105, R105, R14.reuse ;  /* 0x0000000e69697220 */ /* 0x080fe20000410000 */
[----:B------:R-:W-:Y:S01]  /*bce0*/  ISETP.GT.AND P3, PT, R21, 0x71, P2 ;  /* 0x000000711500780c */ /* 0x000fe20001764270 */
[----:B------:R-:W-:Y:S01]  /*bcf0*/  FADD.FTZ R53, R29, R4 ;  /* 0x000000041d357221 */ /* 0x000fe20000010000 */
[----:B------:R-:W-:Y:S01]  /*bd00*/  FMNMX.FTZ R43, R154, R41, !PT ;  /* 0x000000299a2b7209 */ /* 0x000fe20007810000 */
[----:B------:R3:W-:Y:S01]  /*bd10*/  MUFU.EX2 R39, R45 ;  /* 0x0000002d00277308 */ /* 0x0007e20000000800 */
[----:B------:R-:W-:Y:S01]  /*bd20*/  ISETP.LT.OR P3, PT, R15, 0x72, P3 ;  /* 0x000000720f00780c */ /* 0x000fe20001f61670 */
[----:B0-----:R-:W-:Y:S01]  /*bd30*/  FFMA.FTZ R152, R80, R11, -R31 ;  /* 0x0000000b50987223 */ /* 0x001fe2000001081f */
[----:B------:R-:W-:Y:S01]  /*bd40*/  FMNMX.FTZ R43, R78, R43, !PT ;  /* 0x0000002b4e2b7209 */ /* 0x000fe20007810000 */
[----:B--2---:R-:W-:Y:S01]  /*bd50*/  FADD.FTZ R4, R162, R53 ;  /* 0x00000035a2047221 */ /* 0x004fe20000010000 */
[----:B------:R-:W-:Y:S01]  /*bd60*/  FSEL R56, R83, -INF , !P3 ;  /* 0xff80000053387808 */ /* 0x000fe20005800000 */
[-C--:B------:R-:W-:Y:S01]  /*bd70*/  FMUL.FTZ R108, R108, R14.reuse ;  /* 0x0000000e6c6c7220 */ /* 0x080fe20000410000 */
[C---:B------:R-:W-:Y:S01]  /*bd80*/  ISETP.GT.AND P3, PT, R21.reuse, 0x78, P2 ;  /* 0x000000781500780c */ /* 0x040fe20001764270 */
[----:B------:R0:W-:Y:S01]  /*bd90*/  MUFU.EX2 R41, R47 ;  /* 0x0000002f00297308 */ /* 0x0001e20000000800 */
[----:B------:R-:W-:Y:S01]  /*bda0*/  FMNMX.FTZ R43, R52, R43, !PT ;  /* 0x0000002b342b7209 */ /* 0x000fe20007810000 */
[-CC-:B---3--:R-:W-:Y:S01]  /*bdb0*/  FFMA.FTZ R45, R72, R11.reuse, -R31.reuse ;  /* 0x0000000b482d7223 */ /* 0x188fe2000001081f */
[----:B------:R-:W-:Y:S01]  /*bdc0*/  ISETP.GT.AND P2, PT, R21, 0x79, P2 ;  /* 0x000000791500780c */ /* 0x000fe20001744270 */
[--C-:B------:R-:W-:Y:S01]  /*bdd0*/  FFMA.FTZ R21, R64, R11, -R31.reuse ;  /* 0x0000000b40157223 */ /* 0x100fe2000001081f */
[----:B------:R-:W-:Y:S01]  /*bde0*/  ISETP.LT.OR P3, PT, R15, 0x79, P3 ;  /* 0x000000790f00780c */ /* 0x000fe20001f61670 */
[----:B------:R-:W-:Y:S01]  /*bdf0*/  FADD.FTZ R53, R33, R4 ;  /* 0x0000000421357221 */ /* 0x000fe20000010000 */
[----:B------:R-:W-:Y:S01]  /*be00*/  FMNMX.FTZ R43, R82, R43, !PT ;  /* 0x0000002b522b7209 */ /* 0x000fe20007810000 */
[----:B------:R-:W2:Y:S01]  /*be10*/  MUFU.EX2 R74, R74 ;  /* 0x0000004a004a7308 */ /* 0x000ea20000000800 */
[----:B------:R-:W-:Y:S01]  /*be20*/  ISETP.LT.OR P2, PT, R15, 0x7a, P2 ;  /* 0x0000007a0f00780c */ /* 0x000fe20001741670 */
[----:B------:R-:W-:Y:S01]  /*be30*/  FFMA.FTZ R15, R60, R11, -R31 ;  /* 0x0000000b3c0f7223 */ /* 0x000fe2000001081f */
[----:B------:R-:W-:Y:S01]  /*be40*/  FSEL R86, R86, -INF , !P3 ;  /* 0xff80000056567808 */ /* 0x000fe20005800000 */
[----:B-1----:R-:W-:Y:S01]  /*be50*/  FADD.FTZ R4, R158, R53 ;  /* 0x000000359e047221 */ /* 0x002fe20000010000 */
[----:B------:R-:W-:Y:S01]  /*be60*/  FMNMX.FTZ R43, R56, R43, !PT ;  /* 0x0000002b382b7209 */ /* 0x000fe20007810000 */
[-C--:B------:R-:W-:Y:S01]  /*be70*/  FMUL.FTZ R109, R109, R14.reuse ;  /* 0x0000000e6d6d7220 */ /* 0x080fe20000410000 */
[----:B------:R-:W-:Y:S01]  /*be80*/  FSEL R60, R87, -INF , !P2 ;  /* 0xff800000573c7808 */ /* 0x000fe20005000000 */
[----:B------:R-:W1:Y:S01]  /*be90*/  MUFU.EX2 R48, R48 ;  /* 0x0000003000307308 */ /* 0x000e620000000800 */
[----:B------:R-:W-:Y:S01]  /*bea0*/  FMNMX.FTZ R43, R86, R43, !PT ;  /* 0x0000002b562b7209 */ /* 0x000fe20007810000 */
[----:B------:R-:W-:Y:S01]  /*beb0*/  FADD.FTZ R53, R35, R4 ;  /* 0x0000000423357221 */ /* 0x000fe20000010000 */
[-C--:B------:R-:W-:Y:S01]  /*bec0*/  FMUL.FTZ R112, R112, R14.reuse ;  /* 0x0000000e70707220 */ /* 0x080fe20000410000 */
[-C--:B------:R-:W-:Y:S01]  /*bed0*/  FMUL.FTZ R113, R113, R14.reuse ;  /* 0x0000000e71717220 */ /* 0x080fe20000410000 */
[----:B0-----:R-:W-:Y:S01]  /*bee0*/  FMNMX.FTZ R47, R60, R43, !PT ;  /* 0x0000002b3c2f7209 */ /* 0x001fe20007810000 */
[----:B------:R-:W-:Y:S01]  /*bef0*/  FFMA.FTZ R43, R68, R11, -R31 ;  /* 0x0000000b442b7223 */ /* 0x000fe2000001081f */
[-C--:B------:R-:W-:Y:S01]  /*bf00*/  FMUL.FTZ R116, R116, R14.reuse ;  /* 0x0000000e74747220 */ /* 0x080fe20000410000 */
[----:B------:R-:W0:Y:S01]  /*bf10*/  MUFU.EX2 R44, R44 ;  /* 0x0000002c002c7308 */ /* 0x000e220000000800 */
[-C--:B------:R-:W-:Y:S01]  /*bf20*/  FMUL.FTZ R117, R117, R14.reuse ;  /* 0x0000000e75757220 */ /* 0x080fe20000410000 */
[----:B------:R-:W3:Y:S01]  /*bf30*/  SHFL.BFLY PT, R64, R47, 0x2, 0x1f ;  /* 0x0c401f002f407f89 */ /* 0x000ee200000e0000 */
[-C--:B------:R-:W-:Y:S01]  /*bf40*/  FMUL.FTZ R120, R120, R14.reuse ;  /* 0x0000000e78787220 */ /* 0x080fe20000410000 */
[-C--:B------:R-:W-:Y:S01]  /*bf50*/  FMUL.FTZ R121, R121, R14.reuse ;  /* 0x0000000e79797220 */ /* 0x080fe20000410000 */
[-C--:B------:R-:W-:Y:S01]  /*bf60*/  FMUL.FTZ R124, R124, R14.reuse ;  /* 0x0000000e7c7c7220 */ /* 0x080fe20000410000 */
[-C--:B------:R-:W-:Y:S01]  /*bf70*/  FMUL.FTZ R125, R125, R14.reuse ;  /* 0x0000000e7d7d7220 */ /* 0x080fe20000410000 */
[-C--:B------:R-:W-:Y:S01]  /*bf80*/  FMUL.FTZ R128, R128, R14.reuse ;  /* 0x0000000e80807220 */ /* 0x080fe20000410000 */
[----:B------:R-:W-:Y:S01]  /*bf90*/  MUFU.EX2 R36, R36 ;  /* 0x0000002400247308 */ /* 0x000fe20000000800 */
[-C--:B------:R-:W-:Y:S01]  /*bfa0*/  FMUL.FTZ R129, R129, R14.reuse ;  /* 0x0000000e81817220 */ /* 0x080fe20000410000 */
[-C--:B------:R-:W-:Y:S01]  /*bfb0*/  FMUL.FTZ R132, R132, R14.reuse ;  /* 0x0000000e84847220 */ /* 0x080fe20000410000 */
        /* <DEDUP_REMOVED lines=9> */
[----:B------:R-:W-:Y:S01]  /*c050*/  FMUL.FTZ R149, R149, R14 ;  /* 0x0000000e95957220 */ /* 0x000fe20000410000 */
[----:B------:R-:W-:-:S03]  /*c060*/  IMAD.MOV.U32 R14, RZ, RZ, R0 ;  /* 0x000000ffff0e7224 */ /* 0x000fc600078e0000 */
[----:B------:R-:W4:Y:S01]  /*c070*/  MUFU.EX2 R20, R20 ;  /* 0x0000001400147308 */ /* 0x000f220000000800 */
[----:B---3--:R-:W-:Y:S01]  /*c080*/  FMNMX.FTZ R51, R47, R64, !PT ;  /* 0x000000402f337209 */ /* 0x008fe20007810000 */
[-CC-:B------:R-:W-:Y:S01]  /*c090*/  FFMA.FTZ R64, R12, R11.reuse, -R31.reuse ;  /* 0x0000000b0c407223 */ /* 0x180fe2000001081f */
[-CC-:B------:R-:W-:Y:S01]  /*c0a0*/  FFMA.FTZ R47, R76, R11.reuse, -R31.reuse ;  /* 0x0000000b4c2f7223 */ /* 0x180fe2000001081f */
[----:B------:R-:W-:Y:S02]  /*c0b0*/  FFMA.FTZ R31, R40, R11, -R31 ;  /* 0x0000000b281f7223 */ /* 0x000fe4000001081f */
[----:B------:R-:W3:Y:S02]  /*c0c0*/  SHFL.BFLY PT, R12, R51, 0x1, 0x1f ;  /* 0x0c201f00330c7f89 */ /* 0x000ee400000e0000 */
[----:B------:R-:W-:Y:S08]  /*c0d0*/  MUFU.EX2 R21, R21 ;  /* 0x0000001500157308 */ /* 0x000ff00000000800 */
[----:B------:R-:W-:Y:S08]  /*c0e0*/  MUFU.EX2 R24, R24 ;  /* 0x0000001800187308 */ /* 0x000ff00000000800 */
[----:B------:R-:W-:Y:S01]  /*c0f0*/  MUFU.EX2 R43, R43 ;  /* 0x0000002b002b7308 */ /* 0x000fe20000000800 */
[----:B---3--:R-:W-:-:S07]  /*c100*/  FMNMX.FTZ R12, R51, R12, !PT ;  /* 0x0000000c330c7209 */ /* 0x008fce0007810000 */
[----:B------:R-:W-:Y:S01]  /*c110*/  MUFU.EX2 R22, R22 ;  /* 0x0000001600167308 */ /* 0x000fe20000000800 */
[C---:B------:R-:W-:Y:S01]  /*c120*/  FSETP.NEU.FTZ.AND P2, PT, R12.reuse, -INF , PT ;  /* 0xff8000000c00780b */ /* 0x040fe20003f5d000 */
[----:B------:R-:W-:-:S03]  /*c130*/  FMUL.FTZ R40, R12, R11 ;  /* 0x0000000b0c287220 */ /* 0x000fc60000410000 */
[----:B------:R-:W-:-:S03]  /*c140*/  FSEL R4, R12, RZ, P2 ;  /* 0x000000ff0c047208 */ /* 0x000fc60001000000 */
[----:B------:R-:W-:Y:S01]  /*c150*/  MUFU.EX2 R45, R45 ;  /* 0x0000002d002d7308 */ /* 0x000fe20000000800 */
[----:B------:R-:W-:Y:S02]  /*c160*/  FSEL R51, R40, RZ, P2 ;  /* 0x000000ff28337208 */ /* 0x000fe40001000000 */
[----:B------:R-:W-:Y:S01]  /*c170*/  ISETP.GT.AND P2, PT, R10, R17, PT ;  /* 0x000000110a00720c */ /* 0x000fe20003f44270 */
[----:B------:R-:W-:Y:S01]  /*c180*/  FADD.FTZ R4, -R4, R9 ;  /* 0x0000000904047221 */ /* 0x000fe20000010100 */
[----:B------:R-:W-:Y:S02]  /*c190*/  VIADD R10, R10, 0xffffffff ;  /* 0xffffffff0a0a7836 */ /* 0x000fe40000000000 */
[-CC-:B------:R-:W-:Y:S01]  /*c1a0*/  FFMA.FTZ R169, R50, R11.reuse, -R51.reuse ;  /* 0x0000000b32a97223 */ /* 0x180fe20000010833 */
[----:B------:R-:W-:Y:S02]  /*c1b0*/  IMAD.U32 R50, RZ, RZ, UR5 ;  /* 0x00000005ff327e24 */ /* 0x000fe4000f8e00ff */
[-CC-:B------:R-:W-:Y:S01]  /*c1c0*/  FFMA.FTZ R171, R54, R11.reuse, -R51.reuse ;  /* 0x0000000b36ab7223 */ /* 0x180fe20000010833 */
[-CC-:B------:R-:W-:Y:S01]  /*c1d0*/  FFMA.FTZ R40, R190, R11.reuse, -R51.reuse ;  /* 0x0000000bbe287223 */ /* 0x180fe20000010833 */
[-C--:B------:R-:W-:Y:S01]  /*c1e0*/  FMUL.FTZ R4, R4, R11.reuse ;  /* 0x0000000b04047220 */ /* 0x080fe20000410000 */
[-C--:B------:R-:W-:Y:S01]  /*c1f0*/  FFMA.FTZ R181, R180, R11.reuse, -R51 ;  /* 0x0000000bb4b57223 */ /* 0x080fe20000010833 */
[----:B------:R-:W-:Y:S01]  /*c200*/  @!P1 LEA R54, R50, UR36, 0x3 ;  /* 0x0000002432369c11 */ /* 0x000fe2000f8e18ff */
[----:B--2---:R-:W-:Y:S01]  /*c210*/  FADD.FTZ R50, R74, R53 ;  /* 0x000000354a327221 */ /* 0x004fe20000010000 */
[-CC-:B------:R-:W-:Y:S01]  /*c220*/  FFMA.FTZ R183, R168, R11.reuse, -R51.reuse ;  /* 0x0000000ba8b77223 */ /* 0x180fe20000010833 */
[----:B------:R-:W-:Y:S01]  /*c230*/  MUFU.EX2 R40, R40 ;  /* 0x0000002800287308 */ /* 0x000fe20000000800 */
[----:B------:R-:W-:Y:S01]  /*c240*/  FFMA.FTZ R68, R178, R11, -R51 ;  /* 0x0000000bb2447223 */ /* 0x000fe20000010833 */
[----:B------:R-:W-:-:S02]  /*c250*/  @!P1 VIADD R53, R54, 0x28860 ;  /* 0x0002886036359836 */ /* 0x000fc40000000000 */
[----:B------:R-:W-:Y:S01]  /*c260*/  FADD.FTZ R9, R37, R50 ;  /* 0x0000003225097221 */ /* 0x000fe20000010000 */
[-CC-:B------:R-:W-:Y:S01]  /*c270*/  FFMA.FTZ R177, R166, R11.reuse, -R51.reuse ;  /* 0x0000000ba6b17223 */ /* 0x180fe20000010833 */
[-CC-:B------:R-:W-:Y:S01]  /*c280*/  FFMA.FTZ R72, R176, R11.reuse, -R51.reuse ;  /* 0x0000000bb0487223 */ /* 0x180fe20000010833 */
[-C--:B------:R-:W-:Y:S01]  /*c290*/  FFMA.FTZ R179, R38, R11.reuse, -R51 ;  /* 0x0000000b26b37223 */ /* 0x080fe20000010833 */
[----:B------:R-:W-:Y:S01]  /*c2a0*/  @!P1 PRMT R53, RZ, 0x654, R53 ;  /* 0x00000654ff359816 */ /* 0x000fe20000000035 */
[----:B-1----:R-:W-:Y:S01]  /*c2b0*/  FADD.FTZ R50, R48, R9 ;  /* 0x0000000930327221 */ /* 0x002fe20000010000 */
[----:B------:R-:W-:Y:S01]  /*c2c0*/  MUFU.EX2 R181, R181 ;  /* 0x000000b500b57308 */ /* 0x000fe20000000800 */
[-CC-:B------:R-:W-:Y:S01]  /*c2d0*/  FFMA.FTZ R165, R58, R11.reuse, -R51.reuse ;  /* 0x0000000b3aa57223 */ /* 0x180fe20000010833 */
[----:B------:R1:W-:Y:S01]  /*c2e0*/  @!P1 SYNCS.ARRIVE.TRANS64.RED.A1T0 RZ, [R53+URZ], RZ ;  /* 0x000000ff35ff99a7 */ /* 0x0003e2000810043f */
[-CC-:B------:R-:W-:Y:S01]  /*c2f0*/  FFMA.FTZ R38, R174, R11.reuse, -R51.reuse ;  /* 0x0000000bae267223 */ /* 0x180fe20000010833 */
[-CC-:B------:R-:W-:Y:S01]  /*c300*/  FFMA.FTZ R173, R42, R11.reuse, -R51.reuse ;  /* 0x0000000b2aad7223 */ /* 0x180fe20000010833 */
[-CC-:B------:R-:W-:Y:S01]  /*c310*/  FFMA.FTZ R42, R172, R11.reuse, -R51.reuse ;  /* 0x0000000bac2a7223 */ /* 0x180fe20000010833 */
[--C-:B------:R-:W-:Y:S01]  /*c320*/  FFMA.FTZ R182, R182, R11, -R51.reuse ;  /* 0x0000000bb6b67223 */ /* 0x100fe20000010833 */
[----:B------:R-:W-:Y:S01]  /*c330*/  F2FP.F16.F32.PACK_AB R180, R184, R23 ;  /* 0x00000017b8b4723e */ /* 0x000fe200000000ff */
[----:B------:R2:W3:Y:S01]  /*c340*/  MUFU.EX2 R9, R4 ;  /* 0x0000000400097308 */ /* 0x0004e20000000800 */
[-CC-:B------:R-:W-:Y:S01]  /*c350*/  FFMA.FTZ R175, R170, R11.reuse, -R51.reuse ;  /* 0x0000000baaaf7223 */ /* 0x180fe20000010833 */
[----:B-1----:R-:W-:Y:S01]  /*c360*/  FADD.FTZ R53, R39, R50 ;  /* 0x0000003227357221 */ /* 0x002fe20000010000 */
[-CC-:B------:R-:W-:Y:S01]  /*c370*/  FFMA.FTZ R34, R34, R11.reuse, -R51.reuse ;  /* 0x0000000b22227223 */ /* 0x180fe20000010833 */
[-CC-:B------:R-:W-:Y:S01]  /*c380*/  FFMA.FTZ R46, R46, R11.reuse, -R51.reuse ;  /* 0x0000000b2e2e7223 */ /* 0x180fe20000010833 */
[----:B------:R-:W-:Y:S01]  /*c390*/  FFMA.FTZ R30, R30, R11, -R51 ;  /* 0x0000000b1e1e7223 */ /* 0x000fe20000010833 */
[----:B0-----:R-:W-:Y:S01]  /*c3a0*/  FADD.FTZ R54, R44, R53 ;  /* 0x000000352c367221 */ /* 0x001fe20000010000 */
[----:B----4-:R-:W-:Y:S01]  /*c3b0*/  F2FP.F16.F32.PACK_AB R166, R20, R15 ;  /* 0x0000000f14a6723e */ /* 0x010fe200000000ff */
[----:B------:R-:W0:Y:S01]  /*c3c0*/  MUFU.EX2 R183, R183 ;  /* 0x000000b700b77308 */ /* 0x000e220000000800 */
[-CC-:B------:R-:W-:Y:S01]  /*c3d0*/  FFMA.FTZ R62, R62, R11.reuse, -R51.reuse ;  /* 0x0000000b3e3e7223 */ /* 0x180fe20000010833 */
[----:B------:R-:W-:Y:S01]  /*c3e0*/  FADD.FTZ R55, R41, R54 ;  /* 0x0000003629377221 */ /* 0x000fe20000010000 */
[-CC-:B------:R-:W-:Y:S01]  /*c3f0*/  FFMA.FTZ R188, R188, R11.reuse, -R51.reuse ;  /* 0x0000000bbcbc7223 */ /* 0x180fe20000010833 */
[-CC-:B------:R-:W-:Y:S01]  /*c400*/  FFMA.FTZ R186, R186, R11.reuse, -R51.reuse ;  /* 0x0000000bbaba7223 */ /* 0x180fe20000010833 */
[-C--:B------:R-:W-:Y:S01]  /*c410*/  FFMA.FTZ R50, R164, R11.reuse, -R51 ;  /* 0x0000000ba4327223 */ /* 0x080fe20000010833 */
[----:B--2---:R-:W-:Y:S01]  /*c420*/  FADD.FTZ R4, R36, R55 ;  /* 0x0000003724047221 */ /* 0x004fe20000010000 */
[-CC-:B------:R-:W-:Y:S01]  /*c430*/  FFMA.FTZ R70, R70, R11.reuse, -R51.reuse ;  /* 0x0000000b46467223 */ /* 0x180fe20000010833 */
[----:B------:R-:W1:Y:S01]  /*c440*/  MUFU.EX2 R68, R68 ;  /* 0x0000004400447308 */ /* 0x000e620000000800 */
[--C-:B------:R-:W-:Y:S01]  /*c450*/  FFMA.FTZ R53, R160, R11, -R51.reuse ;  /* 0x0000000ba0357223 */ /* 0x100fe20000010833 */
[----:B------:R-:W-:Y:S01]  /*c460*/  FADD.FTZ R57, R15, R4 ;  /* 0x000000040f397221 */ /* 0x000fe20000010000 */
[----:B---3--:R-:W-:Y:S01]  /*c470*/  FFMA.FTZ R4, R9, R3, R40 ;  /* 0x0000000309047223 */ /* 0x008fe20000010028 */
[-CC-:B------:R-:W-:Y:S01]  /*c480*/  FFMA.FTZ R54, R156, R11.reuse, -R51.reuse ;  /* 0x0000000b9c367223 */ /* 0x180fe20000010833 */
[-C--:B------:R-:W-:Y:S01]  /*c490*/  FFMA.FTZ R55, R154, R11.reuse, -R51 ;  /* 0x0000000b9a377223 */ /* 0x080fe20000010833 */
[----:B------:R-:W-:Y:S01]  /*c4a0*/  FADD.FTZ R58, R20, R57 ;  /* 0x00000039143a7221 */ /* 0x000fe20000010000 */
[----:B------:R-:W-:Y:S01]  /*c4b0*/  FADD.FTZ R4, R181, R4 ;  /* 0x00000004b5047221 */ /* 0x000fe20000010000 */
[----:B------:R-:W2:Y:S01]  /*c4c0*/  MUFU.EX2 R177, R177 ;  /* 0x000000b100b17308 */ /* 0x000ea20000000800 */
[-CC-:B------:R-:W-:Y:S01]  /*c4d0*/  FFMA.FTZ R78, R78, R11.reuse, -R51.reuse ;  /* 0x0000000b4e4e7223 */ /* 0x180fe20000010833 */
[----:B------:R-:W-:Y:S01]  /*c4e0*/  FADD.FTZ R57, R21, R58 ;  /* 0x0000003a15397221 */ /* 0x000fe20000010000 */
[----:B0-----:R-:W-:Y:S01]  /*c4f0*/  FADD.FTZ R3, R183, R4 ;  /* 0x00000004b7037221 */ /* 0x001fe20000010000 */
[-CC-:B------:R-:W-:Y:S01]  /*c500*/  FFMA.FTZ R52, R52, R11.reuse, -R51.reuse ;  /* 0x0000000b34347223 */ /* 0x180fe20000010833 */
[-C--:B------:R-:W-:Y:S01]  /*c510*/  FFMA.FTZ R82, R82, R11.reuse, -R51 ;  /* 0x0000000b52527223 */ /* 0x080fe20000010833 */
[----:B------:R-:W-:Y:S01]  /*c520*/  FADD.FTZ R58, R24, R57 ;  /* 0x00000039183a7221 */ /* 0x000fe20000010000 */
[-C--:B------:R-:W-:Y:S01]  /*c530*/  FFMA.FTZ R56, R56, R11.reuse, -R51 ;  /* 0x0000000b38387223 */ /* 0x080fe20000010833 */
[----:B------:R-:W0:Y:S01]  /*c540*/  MUFU.EX2 R72, R72 ;  /* 0x0000004800487308 */ /* 0x000e220000000800 */
[----:B-1----:R-:W-:Y:S01]  /*c550*/  FADD.FTZ R4, R68, R3 ;  /* 0x0000000344047221 */ /* 0x002fe20000010000 */
[----:B------:R-:W-:Y:S01]  /*c560*/  FADD.FTZ R23, R43, R58 ;  /* 0x0000003a2b177221 */ /* 0x000fe20000010000 */
[-CC-:B------:R-:W-:Y:S01]  /*c570*/  FFMA.FTZ R86, R86, R11.reuse, -R51.reuse ;  /* 0x0000000b56567223 */ /* 0x180fe20000010833 */
[----:B------:R-:W-:Y:S01]  /*c580*/  FFMA.FTZ R51, R60, R11, -R51 ;  /* 0x0000000b3c337223 */ /* 0x000fe20000010833 */
[----:B------:R-:W-:Y:S01]  /*c590*/  UMOV UR5, UR4 ;  /* 0x0000000400057c82 */ /* 0x000fe20008000000 */
[----:B------:R-:W-:Y:S01]  /*c5a0*/  F2FP.F16.F32.PACK_AB R178, R162, R29 ;  /* 0x0000001da2b2723e */ /* 0x000fe200000000ff */
[----:B------:R-:W-:Y:S01]  /*c5b0*/  FMUL.FTZ R90, R90, R9 ;  /* 0x000000095a5a7220 */ /* 0x000fe20000410000 */
[----:B------:R-:W1:Y:S01]  /*c5c0*/  MUFU.EX2 R179, R179 ;  /* 0x000000b300b37308 */ /* 0x000e620000000800 */
[----:B--2---:R-:W-:Y:S01]  /*c5d0*/  FADD.FTZ R3, R177, R4 ;  /* 0x00000004b1037221 */ /* 0x004fe20000010000 */
[----:B------:R-:W-:Y:S01]  /*c5e0*/  F2FP.F16.F32.PACK_AB R172, R158, R33 ;  /* 0x000000219eac723e */ /* 0x000fe200000000ff */
[-C--:B------:R-:W-:Y:S01]  /*c5f0*/  FMUL.FTZ R91, R91, R9.reuse ;  /* 0x000000095b5b7220 */ /* 0x080fe20000410000 */
[-C--:B------:R-:W-:Y:S01]  /*c600*/  FMUL.FTZ R94, R94, R9.reuse ;  /* 0x000000095e5e7220 */ /* 0x080fe20000410000 */
[-C--:B------:R-:W-:Y:S01]  /*c610*/  FMUL.FTZ R95, R95, R9.reuse ;  /* 0x000000095f5f7220 */ /* 0x080fe20000410000 */
[-C--:B------:R-:W-:Y:S01]  /*c620*/  FMUL.FTZ R98, R98, R9.reuse ;  /* 0x0000000962627220 */ /* 0x080fe20000410000 */
[-C--:B------:R-:W-:Y:S01]  /*c630*/  FMUL.FTZ R99, R99, R9.reuse ;  /* 0x0000000963637220 */ /* 0x080fe20000410000 */
[----:B------:R-:W-:Y:S01]  /*c640*/  MUFU.EX2 R64, R64 ;  /* 0x0000004000407308 */ /* 0x000fe20000000800 */
[----:B0-----:R-:W-:Y:S01]  /*c650*/  FADD.FTZ R4, R72, R3 ;  /* 0x0000000348047221 */ /* 0x001fe20000010000 */
[-C--:B------:R-:W-:Y:S01]  /*c660*/  FMUL.FTZ R102, R102, R9.reuse ;  /* 0x0000000966667220 */ /* 0x080fe20000410000 */
        /* <DEDUP_REMOVED lines=21> */
[----:B------:R-:W1:Y:S01]  /*c7c0*/  MUFU.EX2 R173, R173 ;  /* 0x000000ad00ad7308 */ /* 0x000e620000000800 */
[----:B0-----:R-:W-:Y:S01]  /*c7d0*/  FADD.FTZ R4, R38, R3 ;  /* 0x0000000326047221 */ /* 0x001fe20000010000 */
[-C--:B------:R-:W-:Y:S01]  /*c7e0*/  FMUL.FTZ R139, R139, R9.reuse ;  /* 0x000000098b8b7220 */ /* 0x080fe20000410000 */
[-C--:B------:R-:W-:Y:S01]  /*c7f0*/  FMUL.FTZ R142, R142, R9.reuse ;  /* 0x000000098e8e7220 */ /* 0x080fe20000410000 */
[-C--:B------:R-:W-:Y:S01]  /*c800*/  FMUL.FTZ R143, R143, R9.reuse ;  /* 0x000000098f8f7220 */ /* 0x080fe20000410000 */
[-C--:B------:R-:W-:Y:S01]  /*c810*/  FMUL.FTZ R146, R146, R9.reuse ;  /* 0x0000000992927220 */ /* 0x080fe20000410000 */
[-C--:B------:R-:W-:Y:S01]  /*c820*/  FMUL.FTZ R147, R147, R9.reuse ;  /* 0x0000000993937220 */ /* 0x080fe20000410000 */
[-C--:B------:R-:W-:Y:S01]  /*c830*/  FMUL.FTZ R150, R150, R9.reuse ;  /* 0x0000000996967220 */ /* 0x080fe20000410000 */
[----:B------:R0:W-:Y:S01]  /*c840*/  MUFU.EX2 R59, R182 ;  /* 0x000000b6003b7308 */ /* 0x0001e20000000800 */
[----:B------:R-:W-:Y:S01]  /*c850*/  FMUL.FTZ R151, R151, R9 ;  /* 0x0000000997977220 */ /* 0x000fe20000410000 */
[----:B------:R-:W-:Y:S01]  /*c860*/  F2FP.F16.F32.PACK_AB R176, R66, R27 ;  /* 0x0000001b42b0723e */ /* 0x000fe200000000ff */
[----:B------:R-:W-:Y:S01]  /*c870*/  IMAD.MOV.U32 R9, RZ, RZ, R12 ;  /* 0x000000ffff097224 */ /* 0x000fe200078e000c */
[----:B------:R-:W-:-:S02]  /*c880*/  F2FP.F16.F32.PACK_AB R174, R74, R35 ;  /* 0x000000234aae723e */ /* 0x000fc400000000ff */
[----:B------:R-:W-:Y:S02]  /*c890*/  F2FP.F16.F32.PACK_AB R168, R48, R37 ;  /* 0x0000002530a8723e */ /* 0x000fe400000000ff */
[----:B------:R-:W2:Y:S01]  /*c8a0*/  MUFU.EX2 R32, R32 ;  /* 0x0000002000207308 */ /* 0x000ea20000000800 */
[----:B0-----:R-:W-:Y:S01]  /*c8b0*/  F2FP.F16.F32.PACK_AB R182, R26, R25 ;  /* 0x000000191ab6723e */ /* 0x001fe200000000ff */
[----:B------:R-:W-:Y:S01]  /*c8c0*/  FADD.FTZ R26, R22, R23 ;  /* 0x00000017161a7221 */ /* 0x000fe20000010000 */
[----:B-1----:R-:W-:Y:S01]  /*c8d0*/  FADD.FTZ R3, R173, R4 ;  /* 0x00000004ad037221 */ /* 0x002fe20000010000 */
[----:B------:R-:W-:Y:S02]  /*c8e0*/  F2FP.F16.F32.PACK_AB R170, R44, R39 ;  /* 0x000000272caa723e */ /* 0x000fe400000000ff */
[----:B------:R-:W-:Y:S01]  /*c8f0*/  FADD.FTZ R23, R45, R26 ;  /* 0x0000001a2d177221 */ /* 0x000fe20000010000 */
[----:B------:R-:W-:Y:S01]  /*c900*/  F2FP.F16.F32.PACK_AB R164, R36, R41 ;  /* 0x0000002924a4723e */ /* 0x000fe200000000ff */
[----:B------:R-:W0:Y:S01]  /*c910*/  MUFU.EX2 R42, R42 ;  /* 0x0000002a002a7308 */ /* 0x000e220000000800 */
[----:B------:R-:W-:Y:S01]  /*c920*/  F2FP.F16.F32.PACK_AB R160, R24, R21 ;  /* 0x0000001518a0723e */ /* 0x000fe200000000ff */
[----:B------:R-:W-:Y:S01]  /*c930*/  FADD.FTZ R26, R64, R23 ;  /* 0x00000017401a7221 */ /* 0x000fe20000010000 */
[----:B------:R-:W-:-:S02]  /*c940*/  F2FP.F16.F32.PACK_AB R162, R22, R43 ;  /* 0x0000002b16a2723e */ /* 0x000fc400000000ff */
[----:B------:R-:W-:Y:S01]  /*c950*/  F2FP.F16.F32.PACK_AB R156, R64, R45 ;  /* 0x0000002d409c723e */ /* 0x000fe200000000ff */
[----:B------:R-:W-:Y:S01]  /*c960*/  FADD.FTZ R23, R47, R26 ;  /* 0x0000001a2f177221 */ /* 0x000fe20000010000 */
[----:B------:R-:W-:Y:S01]  /*c970*/  F2FP.F16.F32.PACK_AB R181, R181, R40 ;  /* 0x00000028b5b5723e */ /* 0x000fe200000000ff */
[----:B------:R-:W1:Y:S01]  /*c980*/  MUFU.EX2 R152, R152 ;  /* 0x0000009800987308 */ /* 0x000e620000000800 */
[C---:B--2---:R-:W-:Y:S01]  /*c990*/  F2FP.F16.F32.PACK_AB R158, R32.reuse, R47 ;  /* 0x0000002f209e723e */ /* 0x044fe200000000ff */
[----:B------:R-:W-:Y:S01]  /*c9a0*/  FADD.FTZ R23, R32, R23 ;  /* 0x0000001720177221 */ /* 0x000fe20000010000 */
[----:B------:R-:W-:Y:S02]  /*c9b0*/  F2FP.F16.F32.PACK_AB R183, R68, R183 ;  /* 0x000000b744b7723e */ /* 0x000fe400000000ff */
[----:B------:R-:W-:Y:S02]  /*c9c0*/  F2FP.F16.F32.PACK_AB R177, R72, R177 ;  /* 0x000000b148b1723e */ /* 0x000fe400000000ff */
[----:B------:R-:W-:Y:S01]  /*c9d0*/  F2FP.F16.F32.PACK_AB R179, R38, R179 ;  /* 0x000000b326b3723e */ /* 0x000fe200000000ff */
[----:B------:R-:W2:Y:S01]  /*c9e0*/  MUFU.EX2 R175, R175 ;  /* 0x000000af00af7308 */ /* 0x000ea20000000800 */
[C---:B0-----:R-:W-:Y:S01]  /*c9f0*/  FADD.FTZ R4, R42.reuse, R3 ;  /* 0x000000032a047221 */ /* 0x041fe20000010000 */
[----:B------:R-:W-:-:S06]  /*ca00*/  F2FP.F16.F32.PACK_AB R173, R42, R173 ;  /* 0x000000ad2aad723e */ /* 0x000fcc00000000ff */
[----:B------:R-:W0:Y:S01]  /*ca10*/  MUFU.EX2 R49, R49 ;  /* 0x0000003100317308 */ /* 0x000e220000000800 */
[----:B-1----:R-:W-:-:S07]  /*ca20*/  FADD.FTZ R20, R152, R23 ;  /* 0x0000001798147221 */ /* 0x002fce0000010000 */
[----:B------:R-:W1:Y:S01]  /*ca30*/  MUFU.EX2 R34, R34 ;  /* 0x0000002200227308 */ /* 0x000e620000000800 */
[----:B--2---:R-:W-:-:S07]  /*ca40*/  FADD.FTZ R3, R175, R4 ;  /* 0x00000004af037221 */ /* 0x004fce0000010000 */
[----:B------:R-:W2:Y:S01]  /*ca50*/  MUFU.EX2 R28, R28 ;  /* 0x0000001c001c7308 */ /* 0x000ea20000000800 */
[C---:B0-----:R-:W-:Y:S01]  /*ca60*/  FADD.FTZ R15, R49.reuse, R20 ;  /* 0x00000014310f7221 */ /* 0x041fe20000010000 */
[----:B------:R-:W-:-:S06]  /*ca70*/  F2FP.F16.F32.PACK_AB R152, R49, R152 ;  /* 0x000000983198723e */ /* 0x000fcc00000000ff */
[----:B------:R-:W0:Y:S01]  /*ca80*/  MUFU.EX2 R169, R169 ;  /* 0x000000a900a97308 */ /* 0x000e220000000800 */
[C---:B-1----:R-:W-:Y:S01]  /*ca90*/  FADD.FTZ R4, R34.reuse, R3 ;  /* 0x0000000322047221 */ /* 0x042fe20000010000 */
[----:B------:R-:W-:-:S06]  /*caa0*/  F2FP.F16.F32.PACK_AB R175, R34, R175 ;  /* 0x000000af22af723e */ /* 0x000fcc00000000ff */
[----:B------:R-:W1:Y:S01]  /*cab0*/  MUFU.EX2 R31, R31 ;  /* 0x0000001f001f7308 */ /* 0x000e620000000800 */
[----:B--2---:R-:W-:Y:S01]  /*cac0*/  FADD.FTZ R20, R28, R15 ;  /* 0x0000000f1c147221 */ /* 0x004fe20000010000 */
[----:B------:R-:W-:-:S06]  /*cad0*/  IMAD.MOV.U32 R15, RZ, RZ, R2 ;  /* 0x000000ffff0f7224 */ /* 0x000fcc00078e0002 */
        /* <DEDUP_REMOVED lines=46> */
[----:B------:R-:W-:-:S03]  /*cdc0*/  F2FP.F16.F32.PACK_AB R153, R56, R153 ;  /* 0x000000993899723e */ /* 0x000fc600000000ff */
[----:B0-----:R-:W-:-:S04]  /*cdd0*/  FADD.FTZ R20, R155, R20 ;  /* 0x000000149b147221 */ /* 0x001fc80000010000 */
[C---:B-1----:R-:W-:Y:S01]  /*cde0*/  FADD.FTZ R3, R51.reuse, R20 ;  /* 0x0000001433037221 */ /* 0x042fe20000010000 */
[----:B------:R-:W-:Y:S01]  /*cdf0*/  F2FP.F16.F32.PACK_AB R155, R51, R155 ;  /* 0x0000009b339b723e */ /* 0x000fe200000000ff */
[----:B------:R-:W-:Y:S06]  /*ce00*/  @P2 BRA `(.L_x_1024) ;  /* 0xffffffd000042947 */ /* 0x000fec000383ffff */
.L_x_1007:
[----:B------:R-:W-:Y:S06]  /*ce10*/  BAR.ARV 0x8, 0x180 ;  /* 0x0206000000007b1d */ /* 0x000fec0000002000 */
[----:B------:R-:W-:Y:S05]  /*ce20*/  @!P0 BRA `(.L_x_1025) ;  /* 0x0000000000048947 */ /* 0x000fea0003800000 */
[----:B------:R-:W-:Y:S01]  /*ce30*/  BPT.TRAP 0x1 ;  /* 0x000000040000795c */ /* 0x000fe20000300000 */
.L_x_1025:
[----:B------:R-:W-:Y:S01]  /*ce40*/  ULEA UR5, UR4, UR36, 0x3 ;  /* 0x0000002404057291 */ /* 0x000fe2000f8e183f */
[----:B------:R-:W-:-:S08]  /*ce50*/  SHF.L.U32 R2, R2, 0x1f, RZ ;  /* 0x0000001f02027819 */ /* 0x000fd000000006ff */
[----:B------:R0:W1:Y:S01]  /*ce60*/  SYNCS.PHASECHK.TRANS64.TRYWAIT P2, [UR5+0x28850], R2 ;  /* 0x02885002ff0075a7 */ /* 0x0000620008040145 */
[----:B------:R-:W-:Y:S05]  /*ce70*/  @!P0 BRA `(.L_x_1026) ;  /* 0x0000000000048947 */ /* 0x000fea0003800000 */
[----:B------:R-:W-:Y:S01]  /*ce80*/  BPT.TRAP 0x1 ;  /* 0x000000040000795c */ /* 0x000fe20000300000 */
.L_x_1026:
[----:B-1----:R-:W-:Y:S05]  /*ce90*/  @P2 BRA `(.L_x_1027) ;  /* 0x0000000000082947 */ /* 0x002fea0003800000 */
[----:B------:R-:W1:Y:S02]  /*cea0*/  SYNCS.PHASECHK.TRANS64.TRYWAIT P0, [UR5+0x28850], R2 ;  /* 0x02885002ff0075a7 */ /* 0x000e640008000145 */
[----:B-1----:R-:W-:Y:S05]  /*ceb0*/  @!P0 BRA `(.L_x_1028) ;  /* 0x0000006000ac8947 */ /* 0x002fea0003800000 */
.L_x_1027:
[----:B------:R-:W-:Y:S01]  /*cec0*/  UIADD3 UR36, UR36, 0x400, URZ ;  /* 0x0000040024247890 */ /* 0x000fe2000fffe03f */
[----:B------:R-:W-:Y:S01]  /*ced0*/  WARPGROUP.ARRIVE ;  /* 0x00000000000079c5 */ /* 0x000fe20000000000 */
[----:B------:R-:W-:Y:S01]  /*cee0*/  UMOV UR7, 0x40000040 ;  /* 0x4000004000077882 */ /* 0x000fe20000000000 */
[----:B-1----:R-:W1:Y:S01]  /*cef0*/  SHFL.BFLY PT, R5, R4, 0x2, 0x1f ;  /* 0x0c401f0004057f89 */ /* 0x002e6200000e0000 */
[----:B------:R-:W-:Y:S01]  /*cf00*/  USHF.R.U32.HI UR36, URZ, 0x4, UR36 ;  /* 0x000000043f247899 */ /* 0x000fe20008011624 */
[----:B------:R-:W-:Y:S02]  /*cf10*/  IMAD.U32 R10, RZ, RZ, UR5 ;  /* 0x00000005ff0a7e24 */ /* 0x000fe4000f8e00ff */
[----:B0-----:R-:W0:Y:S01]  /*cf20*/  SHFL.BFLY PT, R2, R3, 0x2, 0x1f ;  /* 0x0c401f0003027f89 */ /* 0x001e2200000e0000 */
[----:B------:R-:W-:Y:S01]  /*cf30*/  ULOP3.LUT UR36, UR36, 0x3fff, URZ, 0xc0, !UPT ;  /* 0x00003fff24247892 */ /* 0x000fe2000f8ec03f */
[----:B------:R-:W-:-:S03]  /*cf40*/  @!P1 VIADD R10, R10, 0x28860 ;  /* 0x000288600a0a9836 */ /* 0x000fc60000000000 */
[----:B------:R-:W-:Y:S02]  /*cf50*/  ULOP3.LUT UR36, UR36, 0x4000000, URZ, 0xfc, !UPT ;  /* 0x0400000024247892 */ /* 0x000fe4000f8efc3f */
[----:B------:R-:W-:Y:S02]  /*cf60*/  @!P1 PRMT R10, RZ, 0x654, R10 ;  /* 0x00000654ff0a9816 */ /* 0x000fe4000000000a */
[----:B------:R-:W-:-:S07]  /*cf70*/  ULEA UR4, UR4, UR36, 0xb ;  /* 0x0000002404047291 */ /* 0x000fce000f8e583f */
[----:B------:R-:W-:Y:S02]  /*cf80*/  UMOV UR6, UR4 ;  /* 0x0000000400067c82 */ /* 0x000fe40008000000 */
[----:B------:R-:W-:Y:S01]  /*cf90*/  HGMMA.64x128x16.F32 R88, R180, gdesc[UR4].tnspB, R88, gsb0 ;  /* 0x41e00004b4587df0 */ /* 0x000fe20008000858 */
[----:B------:R-:W-:Y:S01]  /*cfa0*/  UIADD3 UR6, UR4, 0x80, URZ ;  /* 0x0000008004067890 */ /* 0x000fe2000fffe03f */
[----:B-1----:R-:W-:Y:S01]  /*cfb0*/  FADD.FTZ R5, R5, R4 ;  /* 0x0000000405057221 */ /* 0x002fe20000010000 */
[----:B------:R-:W-:Y:S01]  /*cfc0*/  UMOV UR7, 0x40000040 ;  /* 0x4000004000077882 */ /* 0x000fe20000000000 */
[----:B------:R-:W-:Y:S02]  /*cfd0*/  IMAD.MOV.U32 R4, RZ, RZ, -0x800000 ;  /* 0xff800000ff047424 */ /* 0x000fe400078e00ff */
[----:B0-----:R-:W-:Y:S02]  /*cfe0*/  FADD.FTZ R6, R2, R3 ;  /* 0x0000000302067221 */ /* 0x001fe40000010000 */
[----:B------:R-:W0:Y:S04]  /*cff0*/  SHFL.BFLY PT, R2, R5, 0x1, 0x1f ;  /* 0x0c201f0005027f89 */ /* 0x000e2800000e0000 */
[----:B------:R-:W1:Y:S01]  /*d000*/  SHFL.BFLY PT, R7, R6, 0x1, 0x1f ;  /* 0x0c201f0006077f89 */ /* 0x000e6200000e0000 */
[----:B0-----:R-:W-:Y:S01]  /*d010*/  FADD.FTZ R13, R5, R2 ;  /* 0x00000002050d7221 */ /* 0x001fe20000010000 */
[----:B------:R-:W-:-:S02]  /*d020*/  IMAD.MOV.U32 R5, RZ, RZ, -0x800000 ;  /* 0xff800000ff057424 */ /* 0x000fc400078e00ff */
[----:B-1----:R-:W-:Y:S02]  /*d030*/  FADD.FTZ R14, R6, R7 ;  /* 0x00000007060e7221 */ /* 0x002fe40000010000 */
[----:B------:R-:W-:Y:S02]  /*d040*/  FSETP.NE.FTZ.AND P0, PT, R13, RZ, PT ;  /* 0x000000ff0d00720b */ /* 0x000fe40003f15000 */
[----:B------:R-:W-:Y:S02]  /*d050*/  CS2R R6, SRZ ;  /* 0x0000000000067805 */ /* 0x000fe4000001ff00 */
[----:B------:R-:W-:-:S09]  /*d060*/  FSETP.NE.FTZ.AND P2, PT, R14, RZ, PT ;  /* 0x000000ff0e00720b */ /* 0x000fd20003f55000 */
        /* <DEDUP_REMOVED lines=110> */
[----:B-1----:R-:W-:-:S07]  /*d750*/  FMUL.FTZ R151, R151, R6 ;  /* 0x0000000697977220 */ /* 0x002fce0000410000 */
.L_x_958:
[----:B------:R-:W-:Y:S05]  /*d760*/  @P0 BRA `(.L_x_1029) ;  /* 0x0000001400340947 */ /* 0x000fea0003800000 */
[----:B0-----:R-:W0:Y:S01]  /*d770*/  S2R R0, SR_TID.X ;  /* 0x0000000000007919 */ /* 0x001e220000002100 */
[----:B------:R-:W1:Y:S01]  /*d780*/  LDC R19, c[0x0][0xbe8] ;  /* 0x0002fa00ff137b82 */ /* 0x000e620000000800 */
[----:B------:R-:W-:Y:S01]  /*d790*/  ULDC.64 UR4, c[0x0][0xbd0] ;  /* 0x0002f40000047ab9 */ /* 0x000fe20000000a00 */
[----:B------:R-:W-:Y:S01]  /*d7a0*/  ULDC.64 UR6, c[0x0][0xb38] ;  /* 0x0002ce0000067ab9 */ /* 0x000fe20000000a00 */
[----:B------:R-:W2:Y:S01]  /*d7b0*/  S2R R25, SR_CTAID.X ;  /* 0x0000000000197919 */ /* 0x000ea20000002500 */
[----:B------:R-:W-:Y:S04]  /*d7c0*/  BSSY B0, `(.L_x_1030) ;  /* 0x00000e3000007945 */ /* 0x000fe80003800000 */
[----:B------:R-:W3:Y:S08]  /*d7d0*/  S2UR UR9, SR_CTAID.Z ;  /* 0x00000000000979c3 */ /* 0x000ef00000002700 */
[----:B------:R-:W4:Y:S08]  /*d7e0*/  LDC.64 R20, c[0x0][0xbd8] ;  /* 0x0002f600ff147b82 */ /* 0x000f300000000a00 */
[----:B------:R-:W-:Y:S01]  /*d7f0*/  BAR.SYNC.DEFER_BLOCKING 0x1, 0x100 ;  /* 0x0044000000007b1d */ /* 0x000fe20000010000 */
[----:B-1----:R-:W-:-:S07]  /*d800*/  ISETP.NE.AND P0, PT, R19, 0x1, PT ;  /* 0x000000011300780c */ /* 0x002fce0003f05270 */
[----:B------:R-:W1:Y:S01]  /*d810*/  S2UR UR8, SR_CTAID.Y ;  /* 0x00000000000879c3 */ /* 0x000e620000002600 */
[----:B0-----:R-:W-:-:S07]  /*d820*/  VIADD R0, R0, 0xffffff80 ;  /* 0xffffff8000007836 */ /* 0x001fce0000000000 */
[----:B------:R-:W1:Y:S01]  /*d830*/  LDC R27, c[0x0][0xc50] ;  /* 0x00031400ff1b7b82 */ /* 0x000e620000000800 */
[----:B------:R-:W-:-:S04]  /*d840*/  SHF.R.S32.HI R7, RZ, 0x1f, R0 ;  /* 0x0000001fff077819 */ /* 0x000fc80000011400 */
[----:B------:R-:W-:-:S03]  /*d850*/  LEA.HI R8, R7, R0, RZ, 0x7 ;  /* 0x0000000007087211 */ /* 0x000fc600078f38ff */
[----:B------:R-:W0:Y:S01]  /*d860*/  LDC.64 R22, c[0x0][0xb40] ;  /* 0x0002d000ff167b82 */ /* 0x000e220000000a00 */
[----:B------:R-:W-:Y:S02]  /*d870*/  LEA.HI R7, R7, R0, RZ, 0x2 ;  /* 0x0000000007077211 */ /* 0x000fe400078f10ff */
[----:B------:R-:W-:Y:S02]  /*d880*/  LOP3.LUT R9, R8, 0xffffff80, RZ, 0xc0, !PT ;  /* 0xffffff8008097812 */ /* 0x000fe400078ec0ff */
[----:B------:R-:W-:Y:S02]  /*d890*/  LOP3.LUT R13, R7, 0xfffffffc, RZ, 0xc0, !PT ;  /* 0xfffffffc070d7812 */ /* 0x000fe400078ec0ff */
[----:B------:R-:W-:Y:S01]  /*d8a0*/  SHF.R.S32.HI R7, RZ, 0x7, R8 ;  /* 0x00000007ff077819 */ /* 0x000fe20000011408 */
[C---:B------:R-:W-:Y:S01]  /*d8b0*/  IMAD.IADD R24, R0.reuse, 0x1, -R9 ;  /* 0x0000000100187824 */ /* 0x040fe200078e0a09 */
[----:B------:R-:W5:Y:S01]  /*d8c0*/  @P0 LDC R15, c[0x0][0xbec] ;  /* 0x0002fb00ff0f0b82 */ /* 0x000f620000000800 */
[----:B------:R-:W-:Y:S01]  /*d8d0*/  IMAD.IADD R13, R0, 0x1, -R13 ;  /* 0x00000001000d7824 */ /* 0x000fe200078e0a0d */
[----:B------:R-:W-:-:S02]  /*d8e0*/  LEA.HI R0, R8, R7, RZ, 0x1 ;  /* 0x0000000708007211 */ /* 0x000fc400078f08ff */
[----:B------:R-:W-:Y:S02]  /*d8f0*/  SHF.R.S32.HI R9, RZ, 0x1f, R24 ;  /* 0x0000001fff097819 */ /* 0x000fe40000011418 */
[----:B------:R-:W-:Y:S02]  /*d900*/  LEA.HI R8, R13, R13, RZ, 0x1 ;  /* 0x0000000d0d087211 */ /* 0x000fe400078f08ff */
[-C--:B------:R-:W-:Y:S01]  /*d910*/  LEA.HI R26, R9, R24.reuse, RZ, 0x2 ;  /* 0x00000018091a7211 */ /* 0x080fe200078f10ff */
[----:B------:R-:W5:Y:S01]  /*d920*/  @P0 LDC R31, c[0x0][0xbec] ;  /* 0x0002fb00ff1f0b82 */ /* 0x000f620000000800 */
[----:B------:R-:W-:Y:S02]  /*d930*/  LOP3.LUT R8, R8, 0x1ffffffe, RZ, 0xc0, !PT ;  /* 0x1ffffffe08087812 */ /* 0x000fe400078ec0ff */
[--C-:B------:R-:W-:Y:S02]  /*d940*/  SHF.R.S32.HI R6, RZ, 0x2, R26.reuse ;  /* 0x00000002ff067819 */ /* 0x100fe4000001141a */
[----:B------:R-:W-:Y:S01]  /*d950*/  SHF.R.S32.HI R11, RZ, 0x1f, R26 ;  /* 0x0000001fff0b7819 */ /* 0x000fe2000001141a */
[----:B------:R-:W-:Y:S01]  /*d960*/  IMAD.IADD R29, R13, 0x1, -R8 ;  /* 0x000000010d1d7824 */ /* 0x000fe200078e0a08 */
[----:B------:R-:W-:Y:S01]  /*d970*/  LEA.HI R9, R9, R24, RZ, 0x5 ;  /* 0x0000001809097211 */ /* 0x000fe200078f28ff */
[----:B------:R-:W5:Y:S01]  /*d980*/  @P0 LDC R17, c[0x0][0xbf0] ;  /* 0x0002fc00ff110b82 */ /* 0x000f620000000800 */
[----:B------:R-:W-:-:S02]  /*d990*/  LEA.HI R11, R11, R6, RZ, 0x3 ;  /* 0x000000060b0b7211 */ /* 0x000fc400078f18ff */
[----:B------:R-:W-:Y:S02]  /*d9a0*/  LOP3.LUT R0, R0, 0x3fffffe, RZ, 0xc0, !PT ;  /* 0x03fffffe00007812 */ /* 0x000fe400078ec0ff */
[----:B------:R-:W-:Y:S02]  /*d9b0*/  LOP3.LUT R11, R11, 0xfffffff8, RZ, 0xc0, !PT ;  /* 0xfffffff80b0b7812 */ /* 0x000fe400078ec0ff */
[----:B------:R-:W-:Y:S01]  /*d9c0*/  SHF.R.S32.HI R9, RZ, 0x5, R9 ;  /* 0x00000005ff097819 */ /* 0x000fe20000011409 */
[----:B------:R-:W-:Y:S01]  /*d9d0*/  IMAD.IADD R0, R7, 0x1, -R0 ;  /* 0x0000000107007824 */ /* 0x000fe200078e0a00 */
[----:B------:R-:W-:Y:S01]  /*d9e0*/  SHF.R.S32.HI R13, RZ, 0x1f, R18 ;  /* 0x0000001fff0d7819 */ /* 0x000fe20000011412 */
[----:B------:R-:W-:Y:S01]  /*d9f0*/  IMAD.IADD R6, R6, 0x1, -R11 ;  /* 0x0000000106067824 */ /* 0x000fe200078e0a0b */
[----:B------:R-:W5:Y:S03]  /*da00*/  @P0 LDC R16, c[0x0][0xbf0] ;  /* 0x0002fc00ff100b82 */ /* 0x000f660000000800 */
[----:B------:R-:W-:-:S02]  /*da10*/  IMAD R7, R9, 0x10, R6 ;  /* 0x0000001009077824 */ /* 0x000fc400078e0206 */
[----:B------:R-:W-:Y:S02]  /*da20*/  IMAD R9, R13, UR4, RZ ;  /* 0x000000040d097c24 */ /* 0x000fe4000f8e02ff */
[----:B------:R-:W-:Y:S02]  /*da30*/  IMAD R0, R0, 0x40, R7 ;  /* 0x0000004000007824 */ /* 0x000fe400078e0207 */
[----:B------:R-:W-:Y:S01]  /*da40*/  IMAD.WIDE.U32 R6, R18, UR4, RZ ;  /* 0x0000000412067c25 */ /* 0x000fe2000f8e00ff */
[----:B---3--:R-:W-:-:S03]  /*da50*/  USHF.R.S32.HI UR4, URZ, 0x1f, UR9 ;  /* 0x0000001f3f047899 */ /* 0x008fc60008011409 */
[C---:B------:R-:W-:Y:S02]  /*da60*/  IMAD R11, R18.reuse, UR5, R9 ;  /* 0x00000005120b7c24 */ /* 0x040fe4000f8e0209 */
[----:B------:R-:W-:Y:S02]  /*da70*/  IMAD R13, R13, UR6, RZ ;  /* 0x000000060d0d7c24 */ /* 0x000fe4000f8e02ff */
[----:B------:R-:W-:Y:S02]  /*da80*/  IMAD.IADD R7, R7, 0x1, R11 ;  /* 0x0000000107077824 */ /* 0x000fe400078e020b */
[----:B------:R-:W-:-:S04]  /*da90*/  IMAD.WIDE.U32 R8, R18, UR6, RZ ;  /* 0x0000000612087c25 */ /* 0x000fc8000f8e00ff */
[----:B------:R-:W-:Y:S01]  /*daa0*/  IMAD R11, R18, UR7, R13 ;  /* 0x00000007120b7c24 */ /* 0x000fe2000f8e020d */
[----:B------:R-:W-:Y:S01]  /*dab0*/  ULDC.64 UR6, c[0x0][0xb48] ;  /* 0x0002d20000067ab9 */ /* 0x000fe20000000a00 */
[----:B------:R-:W-:Y:S02]  /*dac0*/  IMAD R10, R29, 0x8, R0 ;  /* 0x000000081d0a7824 */ /* 0x000fe400078e0200 */
[----:B------:R-:W-:Y:S02]  /*dad0*/  IMAD.MOV R18, RZ, RZ, -R18 ;  /* 0x000000ffff127224 */ /* 0x000fe400078e0a12 */
[----:B----4-:R-:W-:Y:S02]  /*dae0*/  IMAD R12, R20, UR4, RZ ;  /* 0x00000004140c7c24 */ /* 0x010fe4000f8e02ff */
[----:B--2---:R-:W-:Y:S02]  /*daf0*/  IMAD R10, R25, 0x80, R10 ;  /* 0x00000080190a7824 */ /* 0x004fe400078e020a */
[----:B0-----:R-:W-:Y:S01]  /*db00*/  IMAD R14, R22, UR4, RZ ;  /* 0x00000004160e7c24 */ /* 0x001fe2000f8e02ff */
[----:B------:R-:W-:Y:S01]  /*db10*/  ULDC.64 UR4, c[0x0][0xbe0] ;  /* 0x0002f80000047ab9 */ /* 0x000fe20000000a00 */
[----:B-1----:R-:W-:-:S02]  /*db20*/  IMAD R27, R27, R18, UR8 ;  /* 0x000000081b1b7e24 */ /* 0x002fc4000f8e0212 */
[----:B------:R-:W-:Y:S02]  /*db30*/  IMAD.IADD R9, R9, 0x1, R11 ;  /* 0x0000000109097824 */ /* 0x000fe400078e020b */
[----:B------:R-:W-:Y:S02]  /*db40*/  IMAD R13, R21, UR9, R12 ;  /* 0x00000009150d7c24 */ /* 0x000fe4000f8e020c */
[----:B------:R-:W-:-:S04]  /*db50*/  IMAD.WIDE.U32 R6, R20, UR9, R6 ;  /* 0x0000000914067c25 */ /* 0x000fc8000f8e0006 */
[----:B-----5:R-:W-:-:S04]  /*db60*/  @P0 IMAD.HI.U32 R12, R10, R15, RZ ;  /* 0x0000000f0a0c0227 */ /* 0x020fc800078e00ff */
[----:B------:R-:W-:Y:S01]  /*db70*/  IMAD R15, R23, UR9, R14 ;  /* 0x00000009170f7c24 */ /* 0x000fe2000f8e020e */
[----:B------:R-:W-:Y:S01]  /*db80*/  SHF.R.S32.HI R14, RZ, 0x1f, R27 ;  /* 0x0000001fff0e7819 */ /* 0x000fe2000001141b */
[----:B------:R-:W-:Y:S01]  /*db90*/  IMAD.WIDE.U32 R8, R22, UR9, R8 ;  /* 0x0000000916087c25 */ /* 0x000fe2000f8e0008 */
[----:B------:R-:W-:-:S03]  /*dba0*/  ULDC.64 UR8, c[0x0][0xb28] ;  /* 0x0002ca0000087ab9 */ /* 0x000fc60000000a00 */
[----:B------:R-:W-:Y:S02]  /*dbb0*/  IMAD.IADD R7, R7, 0x1, R13 ;  /* 0x0000000107077824 */ /* 0x000fe400078e020d */
[----:B------:R-:W-:-:S04]  /*dbc0*/  @P0 IMAD.HI.U32 R31, R10, R31, RZ ;  /* 0x0000001f0a1f0227 */ /* 0x000fc800078e00ff */
[----:B------:R-:W-:Y:S02]  /*dbd0*/  IMAD.IADD R9, R9, 0x1, R15 ;  /* 0x0000000109097824 */ /* 0x000fe400078e020f */
[----:B------:R-:W-:Y:S01]  /*dbe0*/  IMAD.MOV.U32 R11, RZ, RZ, R10 ;  /* 0x000000ffff0b7224 */ /* 0x000fe200078e000a */
[----:B------:R-:W-:Y:S01]  /*dbf0*/  @P0 SHF.R.U32.HI R11, RZ, R17, R12 ;  /* 0x00000011ff0b0219 */ /* 0x000fe2000001160c */
[----:B------:R-:W-:Y:S02]  /*dc00*/  IMAD R15, R14, UR6, RZ ;  /* 0x000000060e0f7c24 */ /* 0x000fe4000f8e02ff */
[----:B------:R-:W-:-:S04]  /*dc10*/  IMAD.WIDE.U32 R6, R27, UR4, R6 ;  /* 0x000000041b067c25 */ /* 0x000fc8000f8e0006 */
[----:B------:R-:W-:Y:S01]  /*dc20*/  IMAD.MOV.U32 R13, RZ, RZ, R10 ;  /* 0x000000ffff0d7224 */ /* 0x000fe200078e000a */
[----:B------:R-:W-:Y:S01]  /*dc30*/  @P0 SHF.R.U32.HI R13, RZ, R16, R31 ;  /* 0x00000010ff0d0219 */ /* 0x000fe2000001161f */
[----:B------:R-:W-:Y:S01]  /*dc40*/  IMAD R12, R14, UR4, RZ ;  /* 0x000000040e0c7c24 */ /* 0x000fe2000f8e02ff */
[----:B------:R-:W-:Y:S01]  /*dc50*/  IADD3 R6, P0, R11, R6, RZ ;  /* 0x000000060b067210 */ /* 0x000fe20007f1e0ff */
[C---:B------:R-:W-:Y:S01]  /*dc60*/  IMAD R17, R27.reuse, UR7, R15 ;  /* 0x000000071b117c24 */ /* 0x040fe2000f8e020f */
[--C-:B------:R-:W-:Y:S01]  /*dc70*/  SHF.R.S32.HI R15, RZ, 0x1f, R11.reuse ;  /* 0x0000001fff0f7819 */ /* 0x100fe2000001140b */
[----:B------:R-:W-:Y:S02]  /*dc80*/  IMAD.MOV R11, RZ, RZ, -R11 ;  /* 0x000000ffff0b7224 */ /* 0x000fe400078e0a0b */
[----:B------:R-:W-:Y:S01]  /*dc90*/  IMAD R14, R27, UR5, R12 ;  /* 0x000000051b0e7c24 */ /* 0x000fe2000f8e020c */
        /* <DEDUP_REMOVED lines=36> */
[----:B------:R-:W-:Y:S01]  /*dee0*/  LOP3.LUT P0, RZ, R24, 0x3, RZ, 0xc0, !PT ;  /* 0x0000000318ff7812 */ /* 0x000fe2000780c0ff */
[C---:B------:R-:W-:Y:S01]  /*def0*/  VIADD R16, R0.reuse, 0x8 ;  /* 0x0000000800107836 */ /* 0x040fe20000000000 */
[----:B------:R-:W-:Y:S01]  /*df00*/  UIADD3 UR4, UR4, 0x28820, URZ ;  /* 0x0002882004047890 */ /* 0x000fe2000fffe03f */
[----:B------:R-:W0:Y:S01]  /*df10*/  SHFL.IDX PT, R7, R11, RZ, 0x1c1f ;  /* 0x001c1fff0b077589 */ /* 0x000e2200000e0000 */
[----:B------:R-:W-:-:S02]  /*df20*/  ISETP.GE.OR P1, PT, R0, R17, P0 ;  /* 0x000000110000720c */ /* 0x000fc40000726670 */
[-C--:B------:R-:W-:Y:S01]  /*df30*/  ISETP.GE.OR P0, PT, R16, R17.reuse, P0 ;  /* 0x000000111000720c */ /* 0x080fe20000706670 */
[----:B------:R-:W-:Y:S01]  /*df40*/  SHFL.IDX PT, R8, R10, 0x1, 0x1c1f ;  /* 0x003c1f000a087f89 */ /* 0x000fe200000e0000 */
[----:B------:R-:W-:Y:S01]  /*df50*/  UPRMT UR4, URZ, 0x654, UR4 ;  /* 0x000006543f047896 */ /* 0x000fe20008000004 */
[----:B------:R-:W-:Y:S02]  /*df60*/  ISETP.GE.AND P2, PT, R0, R17, PT ;  /* 0x000000110000720c */ /* 0x000fe40003f46270 */
[----:B------:R1:W2:Y:S04]  /*df70*/  SHFL.IDX PT, R9, R11, 0x1, 0x1c1f ;  /* 0x003c1f000b097f89 */ /* 0x0002a800000e0000 */
[----:B------:R3:W4:Y:S02]  /*df80*/  SHFL.IDX PT, R14, R20, RZ, 0x1c1f ;  /* 0x001c1fff140e7589 */ /* 0x00072400000e0000 */
[----:B------:R-:W-:Y:S01]  /*df90*/  SYNCS.ARRIVE.TRANS64.RED.A1T0 RZ, [UR4], RZ ;  /* 0x000000ffffff79a7 */ /* 0x000fe20008100404 */
[----:B-1----:R-:W-:Y:S01]  /*dfa0*/  LOP3.LUT R11, R26, 0x7ffffffc, RZ, 0xc0, !PT ;  /* 0x7ffffffc1a0b7812 */ /* 0x002fe200078ec0ff */
[----:B------:R3:W1:Y:S04]  /*dfb0*/  SHFL.IDX PT, R15, R22, RZ, 0x1c1f ;  /* 0x001c1fff160f7589 */ /* 0x00066800000e0000 */
[----:B------:R-:W-:Y:S01]  /*dfc0*/  IMAD.IADD R11, R24, 0x1, -R11 ;  /* 0x00000001180b7824 */ /* 0x000fe200078e0a0b */
[----:B0-----:R3:W-:Y:S03]  /*dfd0*/  @!P1 ST.E desc[UR44][R6.64], R5 ;  /* 0x0000000506009985 */ /* 0x0017e6000c10192c */
[----:B------:R-:W-:Y:S01]  /*dfe0*/  IMAD.SHL.U32 R19, R11, 0x2, RZ ;  /* 0x000000020b137824 */ /* 0x000fe200078e00ff */
[----:B--2---:R3:W-:Y:S01]  /*dff0*/  @!P0 ST.E desc[UR44][R8.64], R4 ;  /* 0x0000000408008985 */ /* 0x0047e2000c10192c */
[----:B------:R-:W-:Y:S05]  /*e000*/  @P2 BRA `(.L_x_1031) ;  /* 0x0000000400782947 */ /* 0x000fea0003800000 */
[C---:B------:R-:W-:Y:S01]  /*e010*/  VIADD R0, R19.reuse, 0x8 ;  /* 0x0000000813007836 */ /* 0x040fe20000000000 */
[----:B------:R-:W-:Y:S01]  /*e020*/  ULDC UR4, c[0x0][0xac8] ;  /* 0x0002b20000047ab9 */ /* 0x000fe20000000800 */
[C---:B---3--:R-:W-:Y:S01]  /*e030*/  VIADD R8, R19.reuse, 0x10 ;  /* 0x0000001013087836 */ /* 0x048fe20000000000 */
[C---:B------:R-:W-:Y:S01]  /*e040*/  ISETP.GE.AND P2, PT, R19.reuse, UR4, PT ;  /* 0x0000000413007c0c */ /* 0x040fe2000bf46270 */
[C---:B------:R-:W-:Y:S01]  /*e050*/  VIADD R9, R19.reuse, 0x18 ;  /* 0x0000001813097836 */ /* 0x040fe20000000000 */
[----:B------:R-:W-:Y:S01]  /*e060*/  ISETP.GE.AND P3, PT, R0, UR4, PT ;  /* 0x0000000400007c0c */ /* 0x000fe2000bf66270 */
[C---:B------:R-:W-:Y:S01]  /*e070*/  VIADD R10, R19.reuse, 0x28 ;  /* 0x00000028130a7836 */ /* 0x040fe20000000000 */
[----:B------:R-:W-:Y:S01]  /*e080*/  ISETP.GE.AND P0, PT, R8, UR4, PT ;  /* 0x0000000408007c0c */ /* 0x000fe2000bf06270 */
[----:B------:R-:W-:Y:S01]  /*e090*/  VIADD R11, R19, 0x30 ;  /* 0x00000030130b7836 */ /* 0x000fe20000000000 */
[----:B------:R-:W-:Y:S01]  /*e0a0*/  ISETP.GE.AND P1, PT, R9, UR4, PT ;  /* 0x0000000409007c0c */ /* 0x000fe2000bf26270 */
[----:B------:R-:W-:-:S02]  /*e0b0*/  VIADD R12, R19, 0x38 ;  /* 0x00000038130c7836 */ /* 0x000fc40000000000 */
[----:B------:R-:W-:Y:S01]  /*e0c0*/  VIADD R13, R19, 0x40 ;  /* 0x00000040130d7836 */ /* 0x000fe20000000000 */
[----:B------:R-:W-:Y:S01]  /*e0d0*/  ISETP.GE.AND P4, PT, R11, UR4, PT ;  /* 0x000000040b007c0c */ /* 0x000fe2000bf86270 */
[C---:B------:R-:W-:Y:S01]  /*e0e0*/  VIADD R18, R19.reuse, 0x60 ;  /* 0x0000006013127836 */ /* 0x040fe20000000000 */
[----:B------:R-:W-:Y:S01]  /*e0f0*/  ISETP.GE.AND P5, PT, R12, UR4, PT ;  /* 0x000000040c007c0c */ /* 0x000fe2000bfa6270 */
[----:B-1--4-:R-:W-:Y:S01]  /*e100*/  @!P2 IMAD.WIDE R4, R19, 0x4, R14 ;  /* 0x000000041304a825 */ /* 0x012fe200078e020e */
[----:B------:R-:W-:Y:S02]  /*e110*/  ISETP.GE.AND P6, PT, R13, UR4, PT ;  /* 0x000000040d007c0c */ /* 0x000fe4000bfc6270 */
[----:B------:R-:W-:Y:S02]  /*e120*/  @!P3 LEA.HI R0, R0, R0, RZ, 0x1 ;  /* 0x000000000000b211 */ /* 0x000fe400078f08ff */
[----:B------:R0:W-:Y:S01]  /*e130*/  @!P2 ST.E.64 desc[UR44][R4.64], R2 ;  /* 0x000000020400a985 */ /* 0x0001e2000c101b2c */
[----:B------:R-:W-:-:S02]  /*e140*/  @!P0 LEA.HI R8, R8, R8, RZ, 0x1 ;  /* 0x0000000808088211 */ /* 0x000fc400078f08ff */
[----:B------:R-:W-:Y:S01]  /*e150*/  @!P3 LOP3.LUT R7, R0, 0xfffffffe, RZ, 0xc0, !PT ;  /* 0xfffffffe0007b812 */ /* 0x000fe200078ec0ff */
[----:B------:R-:W-:Y:S01]  /*e160*/  VIADD R0, R19, 0x20 ;  /* 0x0000002013007836 */ /* 0x000fe20000000000 */
[----:B------:R-:W-:Y:S02]  /*e170*/  @!P1 LEA.HI R9, R9, R9, RZ, 0x1 ;  /* 0x0000000909099211 */ /* 0x000fe400078f08ff */
[----:B------:R-:W-:Y:S01]  /*e180*/  @!P4 LEA.HI R11, R11, R11, RZ, 0x1 ;  /* 0x0000000b0b0bc211 */ /* 0x000fe200078f08ff */
[----:B------:R-:W-:Y:S01]  /*e190*/  @!P3 IMAD.WIDE R6, R7, 0x4, R14 ;  /* 0x000000040706b825 */ /* 0x000fe200078e020e */
[----:B------:R-:W-:Y:S02]  /*e1a0*/  ISETP.GE.AND P2, PT, R0, UR4, PT ;  /* 0x0000000400007c0c */ /* 0x000fe4000bf46270 */
[----:B------:R-:W-:Y:S02]  /*e1b0*/  @!P5 LEA.HI R12, R12, R12, RZ, 0x1 ;  /* 0x0000000c0c0cd211 */ /* 0x000fe400078f08ff */
[----:B------:R1:W-:Y:S01]  /*e1c0*/  @!P3 ST.E.64 desc[UR44][R6.64], R92 ;  /* 0x0000005c0600b985 */ /* 0x0003e2000c101b2c */
[----:B------:R-:W-:-:S02]  /*e1d0*/  ISETP.GE.AND P3, PT, R10, UR4, PT ;  /* 0x000000040a007c0c */ /* 0x000fc4000bf66270 */
[----:B0-----:R-:W-:Y:S02]  /*e1e0*/  @!P0 LOP3.LUT R3, R8, 0xfffffffe, RZ, 0xc0, !PT ;  /* 0xfffffffe08038812 */ /* 0x001fe400078ec0ff */
[----:B------:R-:W-:Y:S02]  /*e1f0*/  @!P1 LOP3.LUT R5, R9, 0xfffffffe, RZ, 0xc0, !PT ;  /* 0xfffffffe09059812 */ /* 0x000fe400078ec0ff */
[----:B------:R-:W-:Y:S01]  /*e200*/  @!P4 LOP3.LUT R11, R11, 0xfffffffe, RZ, 0xc0, !PT ;  /* 0xfffffffe0b0bc812 */ /* 0x000fe200078ec0ff */
[----:B------:R-:W-:Y:S01]  /*e210*/  @!P0 IMAD.WIDE R2, R3, 0x4, R14 ;  /* 0x0000000403028825 */ /* 0x000fe200078e020e */
[----:B------:R-:W-:-:S03]  /*e220*/  @!P2 LEA.HI R0, R0, R0, RZ, 0x1 ;  /* 0x000000000000a211 */ /* 0x000fc600078f08ff */
[--C-:B------:R-:W-:Y:S01]  /*e230*/  @!P1 IMAD.WIDE R4, R5, 0x4, R14.reuse ;  /* 0x0000000405049825 */ /* 0x100fe200078e020e */
[----:B------:R0:W-:Y:S01]  /*e240*/  @!P0 ST.E.64 desc[UR44][R2.64], R96 ;  /* 0x0000006002008985 */ /* 0x0001e2000c101b2c */
[----:B------:R-:W-:Y:S02]  /*e250*/  @!P3 LEA.HI R10, R10, R10, RZ, 0x1 ;  /* 0x0000000a0a0ab211 */ /* 0x000fe400078f08ff */
[----:B-1----:R-:W-:Y:S01]  /*e260*/  @!P2 LOP3.LUT R7, R0, 0xfffffffe, RZ, 0xc0, !PT ;  /* 0xfffffffe0007a812 */ /* 0x002fe200078ec0ff */
[----:B------:R1:W-:Y:S01]  /*e270*/  @!P1 ST.E.64 desc[UR44][R4.64], R100 ;  /* 0x0000006404009985 */ /* 0x0003e2000c101b2c */
[----:B------:R-:W-:Y:S02]  /*e280*/  @!P3 LOP3.LUT R9, R10, 0xfffffffe, RZ, 0xc0, !PT ;  /* 0xfffffffe0a09b812 */ /* 0x000fe400078ec0ff */
[----:B------:R-:W-:Y:S01]  /*e290*/  @!P6 LEA.HI R0, R13, R13, RZ, 0x1 ;  /* 0x0000000d0d00e211 */ /* 0x000fe200078f08ff */
[----:B------:R-:W-:Y:S01]  /*e2a0*/  @!P2 IMAD.WIDE R6, R7, 0x4, R14 ;  /* 0x000000040706a825 */ /* 0x000fe200078e020e */
[----:B------:R-:W-:-:S02]  /*e2b0*/  @!P5 LOP3.LUT R13, R12, 0xfffffffe, RZ, 0xc0, !PT ;  /* 0xfffffffe0c0dd812 */ /* 0x000fc400078ec0ff */
[----:B------:R-:W-:Y:S01]  /*e2c0*/  @!P6 LOP3.LUT R21, R0, 0xfffffffe, RZ, 0xc0, !PT ;  /* 0xfffffffe0015e812 */ /* 0x000fe200078ec0ff */
[----:B------:R-:W-:Y:S01]  /*e2d0*/  VIADD R0, R19, 0x48 ;  /* 0x0000004813007836 */ /* 0x000fe20000000000 */
[----:B------:R-:W-:Y:S01]  /*e2e0*/  @!P2 ST.E.64 desc[UR44][R6.64], R104 ;  /* 0x000000680600a985 */ /* 0x000fe2000c101b2c */
[----:B0-----:R-:W-:-:S03]  /*e2f0*/  @!P3 IMAD.WIDE R2, R9, 0x4, R14 ;  /* 0x000000040902b825 */ /* 0x001fc600078e020e */
[----:B------:R-:W-:Y:S01]  /*e300*/  ISETP.GE.AND P0, PT, R0, UR4, PT ;  /* 0x0000000400007c0c */ /* 0x000fe2000bf06270 */
[--C-:B-1----:R-:W-:Y:S01]  /*e310*/  @!P4 IMAD.WIDE R4, R11, 0x4, R14.reuse ;  /* 0x000000040b04c825 */ /* 0x102fe200078e020e */
[----:B------:R0:W-:Y:S01]  /*e320*/  @!P3 ST.E.64 desc[UR44][R2.64], R108 ;  /* 0x0000006c0200b985 */ /* 0x0001e2000c101b2c */
[----:B------:R-:W-:Y:S02]  /*e330*/  ISETP.GE.AND P3, PT, R18, UR4, PT ;  /* 0x0000000412007c0c */ /* 0x000fe4000bf66270 */
[--C-:B------:R-:W-:Y:S01]  /*e340*/  @!P5 IMAD.WIDE R8, R13, 0x4, R14.reuse ;  /* 0x000000040d08d825 */ /* 0x100fe200078e020e */
[----:B------:R-:W-:Y:S03]  /*e350*/  @!P4 ST.E.64 desc[UR44][R4.64], R112 ;  /* 0x000000700400c985 */ /* 0x000fe6000c101b2c */
[----:B------:R-:W-:Y:S01]  /*e360*/  VIADD R12, R19, 0x50 ;  /* 0x00000050130c7836 */ /* 0x000fe20000000000 */
[----:B------:R1:W-:Y:S01]  /*e370*/  @!P5 ST.E.64 desc[UR44][R8.64], R116 ;  /* 0x000000740800d985 */ /* 0x0003e2000c101b2c */
[----:B------:R-:W-:-:S02]  /*e380*/  @!P6 IMAD.WIDE R10, R21, 0x4, R14 ;  /* 0x00000004150ae825 */ /* 0x000fc400078e020e */
[----:B------:R-:W-:Y:S02]  /*e390*/  @!P0 LEA.HI R0, R0, R0, RZ, 0x1 ;  /* 0x0000000000008211 */ /* 0x000fe400078f08ff */
[C---:B------:R-:W-:Y:S01]  /*e3a0*/  VIADD R13, R19.reuse, 0x58 ;  /* 0x00000058130d7836 */ /* 0x040fe20000000000 */
[----:B------:R-:W-:Y:S01]  /*e3b0*/  ISETP.GE.AND P1, PT, R12, UR4, PT ;  /* 0x000000040c007c0c */ /* 0x000fe2000bf26270 */
[C---:B0-----:R-:W-:Y:S01]  /*e3c0*/  VIADD R3, R19.reuse, 0x78 ;  /* 0x0000007813037836 */ /* 0x041fe20000000000 */
[----:B------:R0:W-:Y:S01]  /*e3d0*/  @!P6 ST.E.64 desc[UR44][R10.64], R120 ;  /* 0x000000780a00e985 */ /* 0x0001e2000c101b2c */
[----:B------:R-:W-:Y:S01]  /*e3e0*/  VIADD R6, R19, 0x68 ;  /* 0x0000006813067836 */ /* 0x000fe20000000000 */
[----:B------:R-:W-:Y:S01]  /*e3f0*/  ISETP.GE.AND P2, PT, R13, UR4, PT ;  /* 0x000000040d007c0c */ /* 0x000fe2000bf46270 */
[----:B------:R-:W-:Y:S01]  /*e400*/  VIADD R7, R19, 0x70 ;  /* 0x0000007013077836 */ /* 0x000fe20000000000 */
[----:B------:R-:W-:Y:S02]  /*e410*/  ISETP.GE.AND P6, PT, R3, UR4, PT ;  /* 0x0000000403007c0c */ /* 0x000fe4000bfc6270 */
[----:B------:R-:W-:-:S02]  /*e420*/  ISETP.GE.AND P4, PT, R6, UR4, PT ;  /* 0x0000000406007c0c */ /* 0x000fc4000bf86270 */
[----:B------:R-:W-:Y:S02]  /*e430*/  ISETP.GE.AND P5, PT, R7, UR4, PT ;  /* 0x0000000407007c0c */ /* 0x000fe4000bfa6270 */
[----:B------:R-:W-:Y:S02]  /*e440*/  @!P3 LEA.HI R18, R18, R18, RZ, 0x1 ;  /* 0x000000121212b211 */ /* 0x000fe400078f08ff */
[----:B------:R-:W-:Y:S02]  /*e450*/  @!P1 LEA.HI R12, R12, R12, RZ, 0x1 ;  /* 0x0000000c0c0c9211 */ /* 0x000fe400078f08ff */
[----:B-1----:R-:W-:Y:S02]  /*e460*/  @!P3 LOP3.LUT R9, R18, 0xfffffffe, RZ, 0xc0, !PT ;  /* 0xfffffffe1209b812 */ /* 0x002fe400078ec0ff */
[----:B------:R-:W-:Y:S02]  /*e470*/  @!P2 LEA.HI R13, R13, R13, RZ, 0x1 ;  /* 0x0000000d0d0da211 */ /* 0x000fe400078f08ff */
[----:B------:R-:W-:Y:S01]  /*e480*/  @!P6 LEA.HI R4, R3, R3, RZ, 0x1 ;  /* 0x000000030304e211 */ /* 0x000fe200078f08ff */
[----:B------:R-:W-:Y:S01]  /*e490*/  @!P3 IMAD.WIDE R8, R9, 0x4, R14 ;  /* 0x000000040908b825 */ /* 0x000fe200078e020e */
[----:B------:R-:W-:-:S02]  /*e4a0*/  @!P4 LEA.HI R6, R6, R6, RZ, 0x1 ;  /* 0x000000060606c211 */ /* 0x000fc400078f08ff */
[----:B------:R-:W-:Y:S02]  /*e4b0*/  @!P5 LEA.HI R2, R7, R7, RZ, 0x1 ;  /* 0x000000070702d211 */ /* 0x000fe400078f08ff */
[----:B------:R-:W-:Y:S02]  /*e4c0*/  @!P0 LOP3.LUT R3, R0, 0xfffffffe, RZ, 0xc0, !PT ;  /* 0xfffffffe00038812 */ /* 0x000fe400078ec0ff */
[----:B------:R-:W-:Y:S02]  /*e4d0*/  @!P1 LOP3.LUT R5, R12, 0xfffffffe, RZ, 0xc0, !PT ;  /* 0xfffffffe0c059812 */ /* 0x000fe400078ec0ff */
[----:B------:R-:W-:Y:S02]  /*e4e0*/  @!P2 LOP3.LUT R7, R13, 0xfffffffe, RZ, 0xc0, !PT ;  /* 0xfffffffe0d07a812 */ /* 0x000fe400078ec0ff */
[----:B0-----:R-:W-:Y:S02]  /*e4f0*/  @!P4 LOP3.LUT R11, R6, 0xfffffffe, RZ, 0xc0, !PT ;  /* 0xfffffffe060bc812 */ /* 0x001fe400078ec0ff */
[----:B------:R-:W-:Y:S01]  /*e500*/  @!P5 LOP3.LUT R13, R2, 0xfffffffe, RZ, 0xc0, !PT ;  /* 0xfffffffe020dd812 */ /* 0x000fe200078ec0ff */
        /* <DEDUP_REMOVED lines=13> */
[----:B------:R0:W-:Y:S02]  /*e5e0*/  @!P6 ST.E.64 desc[UR44][R14.64], R148 ;  /* 0x000000940e00e985 */ /* 0x0001e4000c101b2c */
.L_x_1031:
[----:B------:R-:W-:Y:S05]  /*e5f0*/  BSYNC B0 ;  /* 0x0000000000007941 */ /* 0x000fea0003800000 */
.L_x_1030:
[----:B------:R-:W-:Y:S01]  /*e600*/  ISETP.GE.AND P0, PT, R16, R17, PT ;  /* 0x000000111000720c */ /* 0x000fe20003f06270 */
[----:B0-----:R0:W2:Y:S04]  /*e610*/  SHFL.IDX PT, R13, R22, 0x1, 0x1c1f ;  /* 0x003c1f00160d7f89 */ /* 0x0010a800000e0000 */
[----:B------:R0:W0:Y:S08]  /*e620*/  SHFL.IDX PT, R12, R20, 0x1, 0x1c1f ;  /* 0x003c1f00140c7f89 */ /* 0x00003000000e0000 */
[----:B------:R-:W-:Y:S05]  /*e630*/  @P0 BRA `(.L_x_950) ;  /* 0x0000004800040947 */ /* 0x000fea0003800000 */
[----:B------:R-:W-:Y:S01]  /*e640*/  ULDC UR4, c[0x0][0xac8] ;  /* 0x0002b20000047ab9 */ /* 0x000fe20000000800 */
[C---:B------:R-:W-:Y:S01]  /*e650*/  VIADD R0, R19.reuse, 0x8 ;  /* 0x0000000813007836 */ /* 0x040fe20000000000 */
[C---:B------:R-:W-:Y:S01]  /*e660*/  ISETP.GE.AND P0, PT, R19.reuse, UR4, PT ;  /* 0x0000000413007c0c */ /* 0x040fe2000bf06270 */
[C---:B---3--:R-:W-:Y:S02]  /*e670*/  VIADD R4, R19.reuse, 0x10 ;  /* 0x0000001013047836 */ /* 0x048fe40000000000 */
[C---:B------:R-:W-:Y:S01]  /*e680*/  VIADD R6, R19.reuse, 0x18 ;  /* 0x0000001813067836 */ /* 0x040fe20000000000 */
[----:B------:R-:W-:Y:S01]  /*e690*/  ISETP.GE.AND P5, PT, R0, UR4, PT ;  /* 0x0000000400007c0c */ /* 0x000fe2000bfa6270 */
[C---:B------:R-:W-:Y:S01]  /*e6a0*/  VIADD R8, R19.reuse, 0x20 ;  /* 0x0000002013087836 */ /* 0x040fe20000000000 */
[----:B------:R-:W-:Y:S01]  /*e6b0*/  ISETP.GE.AND P6, PT, R4, UR4, PT ;  /* 0x0000000404007c0c */ /* 0x000fe2000bfc6270 */
[C---:B------:R-:W-:Y:S02]  /*e6c0*/  VIADD R9, R19.reuse, 0x28 ;  /* 0x0000002813097836 */ /* 0x040fe40000000000 */
[C---:B------:R-:W-:Y:S01]  /*e6d0*/  VIADD R10, R19.reuse, 0x30 ;  /* 0x00000030130a7836 */ /* 0x040fe20000000000 */
[----:B------:R-:W-:Y:S01]  /*e6e0*/  ISETP.GE.AND P4, PT, R8, UR4, PT ;  /* 0x0000000408007c0c */ /* 0x000fe2000bf86270 */
[----:B------:R-:W-:Y:S01]  /*e6f0*/  VIADD R11, R19, 0x38 ;  /* 0x00000038130b7836 */ /* 0x000fe20000000000 */
[----:B------:R-:W-:Y:S01]  /*e700*/  ISETP.GE.AND P3, PT, R9, UR4, PT ;  /* 0x0000000409007c0c */ /* 0x000fe2000bf66270 */
[----:B0-2---:R-:W-:Y:S01]  /*e710*/  @!P0 IMAD.WIDE R2, R19, 0x4, R12 ;  /* 0x0000000413028825 */ /* 0x005fe200078e020c */
        /* <DEDUP_REMOVED lines=17> */
[----:B----4-:R-:W-:Y:S01]  /*e830*/  @!P1 LEA.HI R14, R11, R11, RZ, 0x1 ;  /* 0x0000000b0b0e9211 */ /* 0x010fe200078f08ff */
[----:B------:R0:W-:Y:S01]  /*e840*/  @!P5 ST.E.64 desc[UR44][R2.64], R94 ;  /* 0x0000005e0200d985 */ /* 0x0001e2000c101b2c */
[----:B------:R-:W-:-:S02]  /*e850*/  @!P0 LOP3.LUT R7, R6, 0xfffffffe, RZ, 0xc0, !PT ;  /* 0xfffffffe06078812 */ /* 0x000fc400078ec0ff */
[----:B------:R-:W-:Y:S01]  /*e860*/  @!P4 LOP3.LUT R9, R8, 0xfffffffe, RZ, 0xc0, !PT ;  /* 0xfffffffe0809c812 */ /* 0x000fe200078ec0ff */
[----:B------:R2:W-:Y:S01]  /*e870*/  @!P6 ST.E.64 desc[UR44][R4.64], R98 ;  /* 0x000000620400e985 */ /* 0x0005e2000c101b2c */
[----:B------:R-:W-:Y:S01]  /*e880*/  @!P3 LOP3.LUT R11, R0, 0xfffffffe, RZ, 0xc0, !PT ;  /* 0xfffffffe000bb812 */ /* 0x000fe200078ec0ff */
[C---:B------:R-:W-:Y:S01]  /*e890*/  VIADD R0, R19.reuse, 0x50 ;  /* 0x0000005013007836 */ /* 0x040fe20000000000 */
[----:B-1----:R-:W-:Y:S02]  /*e8a0*/  @!P2 LOP3.LUT R15, R10, 0xfffffffe, RZ, 0xc0, !PT ;  /* 0xfffffffe0a0fa812 */ /* 0x002fe400078ec0ff */
[----:B------:R-:W-:Y:S01]  /*e8b0*/  @!P1 LOP3.LUT R17, R14, 0xfffffffe, RZ, 0xc0, !PT ;  /* 0xfffffffe0e119812 */ /* 0x000fe200078ec0ff */
[----:B------:R-:W-:Y:S01]  /*e8c0*/  VIADD R14, R19, 0x58 ;  /* 0x00000058130e7836 */ /* 0x000fe20000000000 */
[----:B------:R-:W-:Y:S02]  /*e8d0*/  ISETP.GE.AND P5, PT, R16, UR4, PT ;  /* 0x0000000410007c0c */ /* 0x000fe4000bfa6270 */
[----:B------:R-:W-:Y:S01]  /*e8e0*/  ISETP.GE.AND P6, PT, R18, UR4, PT ;  /* 0x0000000412007c0c */ /* 0x000fe2000bfc6270 */
[----:B0-----:R-:W-:-:S04]  /*e8f0*/  @!P0 IMAD.WIDE R2, R7, 0x4, R12 ;  /* 0x0000000407028825 */ /* 0x001fc800078e020c */
[--C-:B--2---:R-:W-:Y:S01]  /*e900*/  @!P4 IMAD.WIDE R4, R9, 0x4, R12.reuse ;  /* 0x000000040904c825 */ /* 0x104fe200078e020c */
[----:B------:R0:W-:Y:S01]  /*e910*/  @!P0 ST.E.64 desc[UR44][R2.64], R102 ;  /* 0x0000006602008985 */ /* 0x0001e2000c101b2c */
[----:B------:R-:W-:Y:S02]  /*e920*/  ISETP.GE.AND P0, PT, R0, UR4, PT ;  /* 0x0000000400007c0c */ /* 0x000fe4000bf06270 */
[--C-:B------:R-:W-:Y:S01]  /*e930*/  @!P3 IMAD.WIDE R6, R11, 0x4, R12.reuse ;  /* 0x000000040b06b825 */ /* 0x100fe200078e020c */
[----:B------:R1:W-:Y:S01]  /*e940*/  @!P4 ST.E.64 desc[UR44][R4.64], R106 ;  /* 0x0000006a0400c985 */ /* 0x0003e2000c101b2c */
[----:B------:R-:W-:Y:S02]  /*e950*/  ISETP.GE.AND P4, PT, R20, UR4, PT ;  /* 0x0000000414007c0c */ /* 0x000fe4000bf86270 */
[----:B------:R-:W-:Y:S01]  /*e960*/  @!P2 IMAD.WIDE R8, R15, 0x4, R12 ;  /* 0x000000040f08a825 */ /* 0x000fe200078e020c */
[----:B------:R2:W-:Y:S01]  /*e970*/  @!P3 ST.E.64 desc[UR44][R6.64], R110 ;  /* 0x0000006e0600b985 */ /* 0x0005e2000c101b2c */
[----:B------:R-:W-:-:S02]  /*e980*/  @!P5 LEA.HI R16, R16, R16, RZ, 0x1 ;  /* 0x000000101010d211 */ /* 0x000fc400078f08ff */
[----:B------:R-:W-:Y:S01]  /*e990*/  @!P1 IMAD.WIDE R10, R17, 0x4, R12 ;  /* 0x00000004110a9825 */ /* 0x000fe200078e020c */
[----:B------:R3:W-:Y:S01]  /*e9a0*/  @!P2 ST.E.64 desc[UR44][R8.64], R114 ;  /* 0x000000720800a985 */ /* 0x0007e2000c101b2c */
[----:B------:R-:W-:Y:S02]  /*e9b0*/  @!P6 LEA.HI R18, R18, R18, RZ, 0x1 ;  /* 0x000000121212e211 */ /* 0x000fe400078f08ff */
[C---:B------:R-:W-:Y:S01]  /*e9c0*/  VIADD R15, R19.reuse, 0x60 ;  /* 0x00000060130f7836 */ /* 0x040fe20000000000 */
[----:B------:R4:W-:Y:S01]  /*e9d0*/  @!P1 ST.E.64 desc[UR44][R10.64], R118 ;  /* 0x000000760a009985 */ /* 0x0009e2000c101b2c */
[C---:B------:R-:W-:Y:S01]  /*e9e0*/  VIADD R17, R19.reuse, 0x68 ;  /* 0x0000006813117836 */ /* 0x040fe20000000000 */
[----:B------:R-:W-:Y:S01]  /*e9f0*/  ISETP.GE.AND P1, PT, R14, UR4, PT ;  /* 0x000000040e007c0c */ /* 0x000fe2000bf26270 */
[----:B------:R-:W-:Y:S01]  /*ea00*/  VIADD R19, R19, 0x78 ;  /* 0x0000007813137836 */ /* 0x000fe20000000000 */
[----:B------:R-:W-:Y:S02]  /*ea10*/  ISETP.GE.AND P2, PT, R15, UR4, PT ;  /* 0x000000040f007c0c */ /* 0x000fe4000bf46270 */
[----:B------:R-:W-:-:S02]  /*ea20*/  ISETP.GE.AND P3, PT, R17, UR4, PT ;  /* 0x0000000411007c0c */ /* 0x000fc4000bf66270 */
[----:B0-----:R-:W-:Y:S02]  /*ea30*/  @!P5 LOP3.LUT R3, R16, 0xfffffffe, RZ, 0xc0, !PT ;  /* 0xfffffffe1003d812 */ /* 0x001fe400078ec0ff */
[----:B-1----:R-:W-:Y:S02]  /*ea40*/  @!P6 LOP3.LUT R5, R18, 0xfffffffe, RZ, 0xc0, !PT ;  /* 0xfffffffe1205e812 */ /* 0x002fe400078ec0ff */
[----:B------:R-:W-:Y:S01]  /*ea50*/  @!P0 LEA.HI R0, R0, R0, RZ, 0x1 ;  /* 0x0000000000008211 */ /* 0x000fe200078f08ff */
[--C-:B------:R-:W-:Y:S01]  /*ea60*/  @!P5 IMAD.WIDE R2, R3, 0x4, R12.reuse ;  /* 0x000000040302d825 */ /* 0x100fe200078e020c */
[----:B------:R-:W-:Y:S02]  /*ea70*/  @!P4 LEA.HI R20, R20, R20, RZ, 0x1 ;  /* 0x000000141414c211 */ /* 0x000fe400078f08ff */
[----:B------:R-:W-:Y:S01]  /*ea80*/  @!P1 LEA.HI R14, R14, R14, RZ, 0x1 ;  /* 0x0000000e0e0e9211 */ /* 0x000fe200078f08ff */
[----:B------:R-:W-:Y:S01]  /*ea90*/  @!P6 IMAD.WIDE R4, R5, 0x4, R12 ;  /* 0x000000040504e825 */ /* 0x000fe200078e020c */
[----:B------:R-:W-:Y:S01]  /*eaa0*/  @!P2 LEA.HI R15, R15, R15, RZ, 0x1 ;  /* 0x0000000f0f0fa211 */ /* 0x000fe200078f08ff */
[----:B------:R0:W-:Y:S01]  /*eab0*/  @!P5 ST.E.64 desc[UR44][R2.64], R122 ;  /* 0x0000007a0200d985 */ /* 0x0001e2000c101b2c */
[----:B------:R-:W-:-:S02]  /*eac0*/  @!P3 LEA.HI R17, R17, R17, RZ, 0x1 ;  /* 0x000000111111b211 */ /* 0x000fc400078f08ff */
[----:B--2---:R-:W-:Y:S01]  /*ead0*/  @!P0 LOP3.LUT R7, R0, 0xfffffffe, RZ, 0xc0, !PT ;  /* 0xfffffffe00078812 */ /* 0x004fe200078ec0ff */
[----:B------:R1:W-:Y:S01]  /*eae0*/  @!P6 ST.E.64 desc[UR44][R4.64], R126 ;  /* 0x0000007e0400e985 */ /* 0x0003e2000c101b2c */
[----:B---3--:R-:W-:Y:S02]  /*eaf0*/  @!P1 LOP3.LUT R9, R14, 0xfffffffe, RZ, 0xc0, !PT ;  /* 0xfffffffe0e099812 */ /* 0x008fe400078ec0ff */
[----:B------:R-:W-:Y:S02]  /*eb00*/  @!P2 LOP3.LUT R15, R15, 0xfffffffe, RZ, 0xc0, !PT ;  /* 0xfffffffe0f0fa812 */ /* 0x000fe400078ec0ff */
[----:B------:R-:W-:Y:S02]  /*eb10*/  @!P3 LOP3.LUT R17, R17, 0xfffffffe, RZ, 0xc0, !PT ;  /* 0xfffffffe1111b812 */ /* 0x000fe400078ec0ff */
[----:B----4-:R-:W-:Y:S01]  /*eb20*/  @!P4 LOP3.LUT R11, R20, 0xfffffffe, RZ, 0xc0, !PT ;  /* 0xfffffffe140bc812 */ /* 0x010fe200078ec0ff */
[----:B0-----:R-:W-:-:S04]  /*eb30*/  @!P0 IMAD.WIDE R2, R7, 0x4, R12 ;  /* 0x0000000407028825 */ /* 0x001fc800078e020c */
[--C-:B-1----:R-:W-:Y:S01]  /*eb40*/  @!P1 IMAD.WIDE R4, R9, 0x4, R12.reuse ;  /* 0x0000000409049825 */ /* 0x102fe200078e020c */
[----:B------:R0:W-:Y:S01]  /*eb50*/  @!P0 ST.E.64 desc[UR44][R2.64], R130 ;  /* 0x0000008202008985 */ /* 0x0001e2000c101b2c */
[----:B------:R-:W-:Y:S02]  /*eb60*/  ISETP.GE.AND P0, PT, R19, UR4, PT ;  /* 0x0000000413007c0c */ /* 0x000fe4000bf06270 */
[--C-:B------:R-:W-:Y:S01]  /*eb70*/  @!P2 IMAD.WIDE R6, R15, 0x4, R12.reuse ;  /* 0x000000040f06a825 */ /* 0x100fe200078e020c */
[----:B------:R0:W-:Y:S03]  /*eb80*/  @!P1 ST.E.64 desc[UR44][R4.64], R134 ;  /* 0x0000008604009985 */ /* 0x0001e6000c101b2c */
[--C-:B------:R-:W-:Y:S01]  /*eb90*/  @!P3 IMAD.WIDE R8, R17, 0x4, R12.reuse ;  /* 0x000000041108b825 */ /* 0x100fe200078e020c */
[----:B------:R0:W-:Y:S03]  /*eba0*/  @!P2 ST.E.64 desc[UR44][R6.64], R138 ;  /* 0x0000008a0600a985 */ /* 0x0001e6000c101b2c */
[----:B------:R-:W-:Y:S01]  /*ebb0*/  @!P4 IMAD.WIDE R10, R11, 0x4, R12 ;  /* 0x000000040b0ac825 */ /* 0x000fe200078e020c */
[----:B------:R0:W-:Y:S04]  /*ebc0*/  @!P3 ST.E.64 desc[UR44][R8.64], R142 ;  /* 0x0000008e0800b985 */ /* 0x0001e8000c101b2c */
[----:B------:R0:W-:Y:S01]  /*ebd0*/  @!P4 ST.E.64 desc[UR44][R10.64], R146 ;  /* 0x000000920a00c985 */ /* 0x0001e2000c101b2c */
[----:B------:R-:W-:Y:S05]  /*ebe0*/  @P0 BRA `(.L_x_950) ;  /* 0x0000004000980947 */ /* 0x000fea0003800000 */
[----:B------:R-:W-:-:S04]  /*ebf0*/  LEA.HI R19, R19, R19, RZ, 0x1 ;  /* 0x0000001313137211 */ /* 0x000fc800078f08ff */
[----:B0-----:R-:W-:-:S05]  /*ec00*/  LOP3.LUT R3, R19, 0xfffffffe, RZ, 0xc0, !PT ;  /* 0xfffffffe13037812 */ /* 0x001fca00078ec0ff */
[----:B------:R-:W-:-:S05]  /*ec10*/  IMAD.WIDE R2, R3, 0x4, R12 ;  /* 0x0000000403027825 */ /* 0x000fca00078e020c */
[----:B------:R0:W-:Y:S01]  /*ec20*/  ST.E.64 desc[UR44][R2.64], R150 ;  /* 0x0000009602007985 */ /* 0x0001e2000c101b2c */
[----:B------:R-:W-:Y:S05]  /*ec30*/  BRA `(.L_x_950) ;  /* 0x0000004000847947 */ /* 0x000fea0003800000 */
.L_x_1029:
[----:B0-----:R-:W0:Y:S02]  /*ec40*/  S2R R0, SR_TID.X ;  /* 0x0000000000007919 */ /* 0x001e240000002100 */
        /* <DEDUP_REMOVED lines=13> */
[----:B------:R-:W-:Y:S01]  /*ed20*/  SHF.R.S32.HI R5, RZ, 0x1f, R18 ;  /* 0x0000001fff057819 */ /* 0x000fe20000011412 */
[----:B------:R-:W-:Y:S02]  /*ed30*/  ULDC.64 UR6, c[0x0][0xbd0] ;  /* 0x0002f40000067ab9 */ /* 0x000fe40000000a00 */
[----:B------:R-:W-:-:S04]  /*ed40*/  IMAD.WIDE.U32 R2, R18, UR6, RZ ;  /* 0x0000000612027c25 */ /* 0x000fc8000f8e00ff */
[----:B------:R-:W1:Y:S01]  /*ed50*/  LDC.64 R12, c[0x0][0xbd8] ;  /* 0x0002f600ff0c7b82 */ /* 0x000e620000000a00 */
[----:B------:R-:W-:-:S04]  /*ed60*/  IMAD R5, R5, UR6, RZ ;  /* 0x0000000605057c24 */ /* 0x000fc8000f8e02ff */
[----:B------:R-:W-:Y:S02]  /*ed70*/  IMAD R5, R18, UR7, R5 ;  /* 0x0000000712057c24 */ /* 0x000fe4000f8e0205 */
[----:B------:R-:W-:Y:S01]  /*ed80*/  IMAD.MOV R18, RZ, RZ, -R18 ;  /* 0x000000ffff127224 */ /* 0x000fe200078e0a12 */
[----:B------:R-:W2:Y:S01]  /*ed90*/  @P0 LDC R9, c[0x0][0xbec] ;  /* 0x0002fb00ff090b82 */ /* 0x000ea20000000800 */
[----:B------:R-:W-:Y:S02]  /*eda0*/  IMAD.IADD R3, R3, 0x1, R5 ;  /* 0x0000000103037824 */ /* 0x000fe400078e0205 */
[----:B------:R-:W-:-:S05]  /*edb0*/  IMAD.MOV.U32 R5, RZ, RZ, R0 ;  /* 0x000000ffff057224 */ /* 0x000fca00078e0000 */
[----:B------:R-:W3:Y:S01]  /*edc0*/  S2UR UR8, SR_CTAID.Y ;  /* 0x00000000000879c3 */ /* 0x000ee20000002600 */
[----:B0-----:R-:W-:-:S07]  /*edd0*/  USHF.R.S32.HI UR5, URZ, 0x1f, UR4 ;  /* 0x0000001f3f057899 */ /* 0x001fce0008011404 */
[----:B------:R-:W3:Y:S01]  /*ede0*/  LDC R7, c[0x0][0xc50] ;  /* 0x00031400ff077b82 */ /* 0x000ee20000000800 */
[C---:B-1----:R-:W-:Y:S02]  /*edf0*/  IMAD R8, R12.reuse, UR5, RZ ;  /* 0x000000050c087c24 */ /* 0x042fe4000f8e02ff */
[----:B------:R-:W-:-:S04]  /*ee00*/  IMAD.WIDE.U32 R2, R12, UR4, R2 ;  /* 0x000000040c027c25 */ /* 0x000fc8000f8e0002 */
[----:B------:R-:W-:Y:S01]  /*ee10*/  IMAD R13, R13, UR4, R8 ;  /* 0x000000040d0d7c24 */ /* 0x000fe2000f8e0208 */
[----:B------:R-:W0:Y:S01]  /*ee20*/  @P0 LDC R11, c[0x0][0xbf0] ;  /* 0x0002fc00ff0b0b82 */ /* 0x000e220000000800 */
[----:B--2---:R-:W-:Y:S01]  /*ee30*/  @P0 IMAD.HI.U32 R4, R0, R9, RZ ;  /* 0x0000000900040227 */ /* 0x004fe200078e00ff */
[----:B------:R-:W-:-:S03]  /*ee40*/  ULDC.64 UR4, c[0x0][0xbe0] ;  /* 0x0002f80000047ab9 */ /* 0x000fc60000000a00 */
[----:B------:R-:W-:Y:S02]  /*ee50*/  IMAD.IADD R3, R13, 0x1, R3 ;  /* 0x000000010d037824 */ /* 0x000fe400078e0203 */
[----:B---3--:R-:W-:-:S04]  /*ee60*/  IMAD R9, R7, R18, UR8 ;  /* 0x0000000807097e24 */ /* 0x008fc8000f8e0212 */
[----:B------:R-:W-:Y:S01]  /*ee70*/  IMAD.WIDE.U32 R2, R9, UR4, R2 ;  /* 0x0000000409027c25 */ /* 0x000fe2000f8e0002 */
[----:B0-----:R-:W-:Y:S02]  /*ee80*/  @P0 SHF.R.U32.HI R5, RZ, R11, R4 ;  /* 0x0000000bff050219 */ /* 0x001fe40000011604 */
[----:B------:R-:W-:Y:S02]  /*ee90*/  SHF.R.S32.HI R4, RZ, 0x1f, R9 ;  /* 0x0000001fff047819 */ /* 0x000fe40000011409 */
[----:B------:R-:W-:Y:S01]  /*eea0*/  IADD3 R2, P0, R5, R2, RZ ;  /* 0x0000000205027210 */ /* 0x000fe20007f1e0ff */
[----:B------:R-:W-:Y:S02]  /*eeb0*/  IMAD.MOV R7, RZ, RZ, -R5 ;  /* 0x000000ffff077224 */ /* 0x000fe400078e0a05 */
[----:B------:R-:W-:Y:S02]  /*eec0*/  IMAD R4, R4, UR4, RZ ;  /* 0x0000000404047c24 */ /* 0x000fe4000f8e02ff */
[----:B------:R-:W-:-:S02]  /*eed0*/  IMAD R7, R6, R7, R0 ;  /* 0x0000000706077224 */ /* 0x000fc400078e0200 */
[----:B------:R-:W-:Y:S01]  /*eee0*/  IMAD R4, R9, UR5, R4 ;  /* 0x0000000509047c24 */ /* 0x000fe2000f8e0204 */
[----:B------:R-:W-:Y:S01]  /*eef0*/  SHF.R.S32.HI R9, RZ, 0x1f, R5 ;  /* 0x0000001fff097819 */ /* 0x000fe20000011405 */
[----:B------:R-:W-:Y:S01]  /*ef00*/  ULDC.64 UR4, c[0x0][0xbc8] ;  /* 0x0002f20000047ab9 */ /* 0x000fe20000000a00 */
[----:B------:R-:W-:Y:S02]  /*ef10*/  SHF.R.S32.HI R0, RZ, 0x1f, R7 ;  /* 0x0000001fff007819 */ /* 0x000fe40000011407 */
[----:B------:R-:W-:-:S03]  /*ef20*/  IADD3.X R3, R9, R3, R4, P0, !PT ;  /* 0x0000000309037210 */ /* 0x000fc600007fe404 */
[----:B------:R-:W-:Y:S02]  /*ef30*/  IMAD R0, R0, UR4, RZ ;  /* 0x0000000400007c24 */ /* 0x000fe4000f8e02ff */
[----:B------:R-:W-:-:S04]  /*ef40*/  IMAD.WIDE.U32 R2, R7, UR4, R2 ;  /* 0x0000000407027c25 */ /* 0x000fc8000f8e0002 */
[----:B------:R-:W-:Y:S01]  /*ef50*/  IMAD R5, R7, UR5, R0 ;  /* 0x0000000507057c24 */ /* 0x000fe2000f8e0200 */
[----:B------:R-:W-:Y:S02]  /*ef60*/  ULDC.64 UR4, c[0x0][0xba8] ;  /* 0x0002ea0000047ab9 */ /* 0x000fe40000000a00 */
[----:B------:R-:W-:Y:S01]  /*ef70*/  LEA R4, P0, R2, UR4, 0x2 ;  /* 0x0000000402047c11 */ /* 0x000fe2000f8010ff */
[----:B------:R-:W-:-:S05]  /*ef80*/  IMAD.IADD R3, R3, 0x1, R5 ;  /* 0x0000000103037824 */ /* 0x000fca00078e0205 */
[----:B------:R-:W-:Y:S01]  /*ef90*/  LEA.HI.X R5, R2, UR5, R3, 0x2, P0 ;  /* 0x0000000502057c11 */ /* 0x000fe200080f1403 */
[----:B------:R-:W-:-:S05]  /*efa0*/  IMAD.MOV.U32 R3, RZ, RZ, -0x800000 ;  /* 0xff800000ff037424 */ /* 0x000fca00078e00ff */
[----:B------:R0:W-:Y:S01]  /*efb0*/  STG.E desc[UR44][R4.64], R3 ;  /* 0x0000000304007986 */ /* 0x0001e2000c10192c */
[----:B------:R-:W-:Y:S05]  /*efc0*/  BRA `(.L_x_950) ;  /* 0x0000003c00a07947 */ /* 0x000fea0003800000 */
.L_x_948:
[----:B------:R-:W-:-:S08]  /*efd0*/  NOP ;  /* 0x0000000000007918 */ /* 0x000fd00000000000 */
[----:B--2---:R-:W0:-:S00]  /*efe0*/  USETMAXREG.DEALLOC.CTAPOOL 0x18 ;  /* 0x00000018000079c8 */ /* 0x004e0000080e0500 */
        /* <DEDUP_REMOVED lines=16> */
.L_x_1032:
[----:B------:R-:W-:Y:S01]  /*f0f0*/  ULDC UR7, c[0x0][0xc50] ;  /* 0x0003140000077ab9 */ /* 0x000fe20000000800 */
[----:B------:R-:W-:Y:S01]  /*f100*/  UMOV UR36, UR6 ;  /* 0x0000000600247c82 */ /* 0x000fe20008000000 */
[----:B------:R-:W-:-:S11]  /*f110*/  UISETP.NE.AND UP0, UPT, UR7, 0x1, UPT ;  /* 0x000000010700788c */ /* 0x000fd6000bf05270 */
[----:B------:R-:W-:Y:S01]  /*f120*/  @UP0 ULDC UR4, c[0x0][0xc54] ;  /* 0x0003150000040ab9 */ /* 0x000fe20000000800 */
[----:B------:R-:W-:Y:S01]  /*f130*/  @UP0 ULDC UR8, c[0x0][0xc58] ;  /* 0x0003160000080ab9 */ /* 0x000fe20000000800 */
[----:B------:R-:W-:-:S04]  /*f140*/  UIMAD.WIDE.U32 UR4, UR6, UR4, URZ ;  /* 0x00000004060472a5 */ /* 0x000fc8000f8e003f */
[----:B------:R-:W-:-:S12]  /*f150*/  @UP0 USHF.R.U32.HI UR36, URZ, UR8, UR5 ;  /* 0x000000083f240299 */ /* 0x000fd80008011605 */
.L_x_1033:
[----:B------:R-:W-:Y:S01]  /*f160*/  ISETP.GE.AND P0, PT, R19, RZ, PT ;  /* 0x000000ff1300720c */ /* 0x000fe20003f06270 */
[----:B------:R-:W-:Y:S01]  /*f170*/  UIADD3 UR41, -UR36, URZ, URZ ;  /* 0x0000003f24297290 */ /* 0x000fe2000fffe13f */
[----:B------:R-:W-:Y:S02]  /*f180*/  IMAD.MOV.U32 R9, RZ, RZ, 0x1 ;  /* 0x00000001ff097424 */ /* 0x000fe400078e00ff */
[----:B------:R-:W-:Y:S01]  /*f190*/  IMAD.MOV.U32 R0, RZ, RZ, RZ ;  /* 0x000000ffff007224 */ /* 0x000fe200078e00ff */
[----:B------:R-:W-:Y:S01]  /*f1a0*/  UIMAD UR41, UR7, UR41, UR6 ;  /* 0x00000029072972a4 */ /* 0x000fe2000f8e0206 */
[----:B------:R-:W-:-:S07]  /*f1b0*/  IMAD.MOV.U32 R3, RZ, RZ, 0x1 ;  /* 0x00000001ff037424 */ /* 0x000fce00078e00ff */
[----:B------:R-:W-:Y:S05]  /*f1c0*/  @!P0 BRA `(.L_x_1034) ;  /* 0x0000003800608947 */ /* 0x000fea0003800000 */
[----:B------:R-:W0:Y:S01]  /*f1d0*/  S2UR UR40, SR_CTAID.X ;  /* 0x00000000002879c3 */ /* 0x000e220000002500 */
[----:B------:R-:W-:Y:S01]  /*f1e0*/  ULDC.64 UR4, c[0x0][0x418] ;  /* 0x0001060000047ab9 */ /* 0x000fe20000000a00 */
[----:B------:R-:W-:Y:S01]  /*f1f0*/  ULDC UR6, c[0x0][0x448] ;  /* 0x0001120000067ab9 */ /* 0x000fe20000000800 */
[----:B------:R-:W-:Y:S02]  /*f200*/  UISETP.NE.U32.AND UP0, UPT, UR4, URZ, UPT ;  /* 0x0000003f0400728c */ /* 0x000fe4000bf05070 */
[----:B------:R-:W-:Y:S02]  /*f210*/  UISETP.NE.AND UP1, UPT, UR6, 0x1, UPT ;  /* 0x000000010600788c */ /* 0x000fe4000bf25270 */
[----:B------:R-:W-:Y:S01]  /*f220*/  UISETP.NE.AND.EX UP0, UPT, UR5, URZ, UPT, UP0 ;  /* 0x0000003f0500728c */ /* 0x000fe2000bf05300 */
[----:B------:R-:W-:Y:S02]  /*f230*/  ULDC UR6, c[0x0][0x424] ;  /* 0x0001090000067ab9 */ /* 0x000fe40000000800 */
[----:B------:R-:W-:Y:S01]  /*f240*/  ULDC.64 UR4, c[0x0][0x9e0] ;  /* 0x0002780000047ab9 */ /* 0x000fe20000000a00 */
[----:B------:R-:W-:-:S02]  /*f250*/  USEL UR9, UR6, 0x1, UP0 ;  /* 0x0000000106097887 */ /* 0x000fc40008000000 */
[----:B------:R-:W-:Y:S01]  /*f260*/  UISETP.GE.AND UP0, UPT, UR5, 0x1, UPT ;  /* 0x000000010500788c */ /* 0x000fe2000bf06270 */
[----:B------:R-:W-:Y:S02]  /*f270*/  ULDC UR10, c[0x0][0x288] ;  /* 0x0000a200000a7ab9 */ /* 0x000fe40000000800 */
[----:B------:R-:W-:Y:S01]  /*f280*/  @UP1 ULDC UR7, c[0x0][0x44c] ;  /* 0x0001130000071ab9 */ /* 0x000fe20000000800 */
[----:B------:R-:W-:Y:S01]  /*f290*/  ULDC UR12, c[0x0][0x2f0] ;  /* 0x0000bc00000c7ab9 */ /* 0x000fe20000000800 */
[----:B------:R-:W-:Y:S01]  /*f2a0*/  UIADD3 UR11, -UR10, 0x1, URZ ;  /* 0x000000010a0b7890 */ /* 0x000fe2000fffe13f */
[----:B------:R-:W-:Y:S01]  /*f2b0*/  PLOP3.LUT P1, PT, PT, PT, UP0, 0x80, 0x0 ;  /* 0x000000000000781c */ /* 0x000fe20003f2f008 */
[----:B------:R-:W-:Y:S01]  /*f2c0*/  UIMAD UR13, UR9, UR12, 0x7f ;  /* 0x0000007f090d74a4 */ /* 0x000fe2000f8e020c */
[----:B------:R-:W-:Y:S01]  /*f2d0*/  @UP1 ULDC UR14, c[0x0][0x450] ;  /* 0x00011400000e1ab9 */ /* 0x000fe20000000800 */
[----:B------:R-:W-:Y:S02]  /*f2e0*/  UIMAD UR11, UR9, UR12, UR11 ;  /* 0x0000000c090b72a4 */ /* 0x000fe4000f8e020b */
[----:B0-----:R-:W-:-:S04]  /*f2f0*/  USHF.L.U32 UR40, UR40, 0x7, URZ ;  /* 0x0000000728287899 */ /* 0x001fc8000800063f */
[----:B------:R-:W-:-:S04]  /*f300*/  UIADD3 UR8, UR40, 0x7f, URZ ;  /* 0x0000007f28087890 */ /* 0x000fc8000fffe03f */
[----:B------:R-:W-:-:S04]  /*f310*/  UIMAD.WIDE.U32 UR6, UR8, UR7, URZ ;  /* 0x00000007080672a5 */ /* 0x000fc8000f8e003f */
[----:B------:R-:W-:Y:S02]  /*f320*/  @UP1 USHF.R.U32.HI UR8, URZ, UR14, UR7 ;  /* 0x0000000e3f081299 */ /* 0x000fe40008011607 */
[----:B------:R-:W-:Y:S02]  /*f330*/  USHF.R.S32.HI UR7, URZ, 0x1f, UR13 ;  /* 0x0000001f3f077899 */ /* 0x000fe4000801140d */
[----:B------:R-:W-:Y:S02]  /*f340*/  UIADD3 UR6, UR11, UR8, URZ ;  /* 0x000000080b067290 */ /* 0x000fe4000fffe03f */
[----:B------:R-:W-:Y:S02]  /*f350*/  ULEA.HI UR7, UR7, UR13, URZ, 0x7 ;  /* 0x0000000d07077291 */ /* 0x000fe4000f8f383f */
[----:B------:R-:W-:Y:S02]  /*f360*/  UIADD3 UR4, UR6, UR4, URZ ;  /* 0x0000000406047290 */ /* 0x000fe4000fffe03f */
[----:B------:R-:W-:Y:S01]  /*f370*/  USHF.R.S32.HI UR39, URZ, 0x7, UR7 ;  /* 0x000000073f277899 */ /* 0x000fe20008011407 */
[----:B------:R-:W-:Y:S11]  /*f380*/  @!P1 BRA `(.L_x_1035) ;  /* 0x0000000000449947 */ /* 0x000ff60003800000 */
[----:B------:R-:W-:Y:S01]  /*f390*/  ISETP.LT.AND P0, PT, RZ, UR6, PT ;  /* 0x00000006ff007c0c */ /* 0x000fe2000bf01270 */
[----:B------:R-:W-:-:S12]  /*f3a0*/  UIADD3 UR8, UR6, -0x1, URZ ;  /* 0xffffffff06087890 */ /* 0x000fd8000fffe03f */
[----:B------:R-:W-:Y:S05]  /*f3b0*/  @P0 BRA `(.L_x_1036) ;  /* 0x00000000001c0947 */ /* 0x000fea0003800000 */
[----:B------:R-:W-:Y:S02]  /*f3c0*/  UISETP.NE.AND UP0, UPT, UR5, 0x1, UPT ;  /* 0x000000010500788c */ /* 0x000fe4000bf05270 */
[----:B------:R-:W-:-:S09]  /*f3d0*/  UIADD3 UR8, -UR6, URZ, URZ ;  /* 0x0000003f06087290 */ /* 0x000fd2000fffe13f */
[----:B------:R-:W-:Y:S02]  /*f3e0*/  @UP0 ULDC.64 UR14, c[0x0][0x9e8] ;  /* 0x00027a00000e0ab9 */ /* 0x000fe40000000a00 */
[----:B------:R-:W-:-:S04]  /*f3f0*/  UIMAD.WIDE.U32 UR6, UR8, UR14, URZ ;  /* 0x0000000e080672a5 */ /* 0x000fc8000f8e003f */
[----:B------:R-:W-:-:S04]  /*f400*/  @UP0 USHF.R.U32.HI UR8, URZ, UR15, UR7 ;  /* 0x0000000f3f080299 */ /* 0x000fc80008011607 */
[----:B------:R-:W-:Y:S01]  /*f410*/  ULOP3.LUT UR8, URZ, UR8, URZ, 0x33, !UPT ;  /* 0x000000083f087292 */ /* 0x000fe2000f8e333f */
[----:B------:R-:W-:Y:S11]  /*f420*/  BRA `(.L_x_1037) ;  /* 0x0000000000107947 */ /* 0x000ff60003800000 */
.L_x_1036:
[----:B------:R-:W-:-:S11]  /*f430*/  UISETP.NE.AND UP0, UPT, UR5, 0x1, UPT ;  /* 0x000000010500788c */ /* 0x000fd6000bf05270 */
[----:B------:R-:W-:Y:S02]  /*f440*/  @UP0 ULDC.64 UR14, c[0x0][0x9e8] ;  /* 0x00027a00000e0ab9 */ /* 0x000fe40000000a00 */
[----:B------:R-:W-:-:S04]  /*f450*/  UIMAD.WIDE.U32 UR6, UR8, UR14, URZ ;  /* 0x0000000e080672a5 */ /* 0x000fc8000f8e003f */
[----:B------:R-:W-:-:S12]  /*f460*/  @UP0 USHF.R.U32.HI UR8, URZ, UR15, UR7 ;  /* 0x0000000f3f080299 */ /* 0x000fd80008011607 */
.L_x_1037:
[----:B------:R-:W-:-:S04]  /*f470*/  UIMAD UR8, UR8, UR5, UR5 ;  /* 0x00000005080872a4 */ /* 0x000fc8000f8e0205 */
[----:B------:R-:W-:-:S04]  /*f480*/  UISETP.LT.AND UP0, UPT, UR4, UR8, UPT ;  /* 0x000000080400728c */ /* 0x000fc8000bf01270 */
[----:B------:R-:W-:-:S12]  /*f490*/  USEL UR4, UR4, UR8, UP0 ;  /* 0x0000000804047287 */ /* 0x000fd80008000000 */
.L_x_1035:
[----:B------:R-:W-:Y:S01]  /*f4a0*/  UIADD3 UR4, UR4, 0x7f, URZ ;  /* 0x0000007f04047890 */ /* 0x000fe2000fffe03f */
[----:B------:R-:W-:Y:S01]  /*f4b0*/  @UP1 ULDC UR6, c[0x0][0x44c] ;  /* 0x0001130000061ab9 */ /* 0x000fe20000000800 */
[----:B------:R-:W-:Y:S02]  /*f4c0*/  @UP1 ULDC UR11, c[0x0][0x450] ;  /* 0x00011400000b1ab9 */ /* 0x000fe40000000800 */
[----:B------:R-:W-:Y:S02]  /*f4d0*/  USHF.R.S32.HI UR8, URZ, 0x1f, UR4 ;  /* 0x0000001f3f087899 */ /* 0x000fe40008011404 */
[----:B------:R-:W-:Y:S02]  /*f4e0*/  UIMAD.WIDE.U32 UR6, UR40, UR6, URZ ;  /* 0x00000006280672a5 */ /* 0x000fe4000f8e003f */
[----:B------:R-:W-:Y:S02]  /*f4f0*/  ULEA.HI UR8, UR8, UR4, URZ, 0x7 ;  /* 0x0000000408087291 */ /* 0x000fe4000f8f383f */
[----:B------:R-:W-:Y:S01]  /*f500*/  UIMAD UR9, UR9, UR12, -UR10 ;  /* 0x0000000c090972a4 */ /* 0x000fe2000f8e0a0a */
[----:B------:R-:W-:Y:S01]  /*f510*/  UMOV UR4, UR40 ;  /* 0x0000002800047c82 */ /* 0x000fe20008000000 */
[----:B------:R-:W-:-:S02]  /*f520*/  USHF.R.S32.HI UR42, URZ, 0x7, UR8 ;  /* 0x000000073f2a7899 */ /* 0x000fc40008011408 */
[----:B------:R-:W-:Y:S02]  /*f530*/  @UP1 USHF.R.U32.HI UR4, URZ, UR11, UR7 ;  /* 0x0000000b3f041299 */ /* 0x000fe40008011607 */
[----:B------:R-:W-:Y:S02]  /*f540*/  UISETP.LT.AND UP0, UPT, UR39, UR42, UPT ;  /* 0x0000002a2700728c */ /* 0x000fe4000bf01270 */
[----:B------:R-:W-:Y:S01]  /*f550*/  UIADD3 UR4, UR9, UR4, URZ ;  /* 0x0000000409047290 */ /* 0x000fe2000fffe03f */
[----:B------:R-:W-:Y:S01]  /*f560*/  ULDC UR8, c[0x0][0x9dc] ;  /* 0x0002770000087ab9 */ /* 0x000fe20000000800 */
[----:B------:R-:W-:Y:S02]  /*f570*/  USEL UR9, UR39, UR42, UP0 ;  /* 0x0000002a27097287 */ /* 0x000fe40008000000 */
[----:B------:R-:W-:Y:S01]  /*f580*/  UIADD3 UR8, UR4, -UR8, URZ ;  /* 0x8000000804087290 */ /* 0x000fe2000fffe03f */
[----:B------:R-:W-:Y:S11]  /*f590*/  @!P1 BRA `(.L_x_1038) ;  /* 0x0000000000449947 */ /* 0x000ff60003800000 */
[----:B------:R-:W-:-:S06]  /*f5a0*/  UISETP.GT.AND UP0, UPT, UR4, -0x1, UPT ;  /* 0xffffffff0400788c */ /* 0x000fcc000bf04270 */
[----:B------:R-:W-:-:S13]  /*f5b0*/  PLOP3.LUT P0, PT, PT, PT, UP0, 0x80, 0x0 ;  /* 0x000000000000781c */ /* 0x000fda0003f0f008 */
[----:B------:R-:W-:Y:S05]  /*f5c0*/  @P0 BRA `(.L_x_1039) ;  /* 0x00000000001c0947 */ /* 0x000fea0003800000 */
[----:B------:R-:W-:Y:S02]  /*f5d0*/  UISETP.NE.AND UP0, UPT, UR5, 0x1, UPT ;  /* 0x000000010500788c */ /* 0x000fe4000bf05270 */
[----:B------:R-:W-:-:S09]  /*f5e0*/  ULOP3.LUT UR4, URZ, UR4, URZ, 0x33, !UPT ;  /* 0x000000043f047292 */ /* 0x000fd2000f8e333f */
[----:B------:R-:W-:Y:S02]  /*f5f0*/  @UP0 ULDC.64 UR10, c[0x0][0x9e8] ;  /* 0x00027a00000a0ab9 */ /* 0x000fe40000000a00 */
[----:B------:R-:W-:-:S04]  /*f600*/  UIMAD.WIDE.U32 UR6, UR4, UR10, URZ ;  /* 0x0000000a040672a5 */ /* 0x000fc8000f8e003f */
[----:B------:R-:W-:-:S04]  /*f610*/  @UP0 USHF.R.U32.HI UR4, URZ, UR11, UR7 ;  /* 0x0000000b3f040299 */ /* 0x000fc80008011607 */
[----:B------:R-:W-:Y:S01]  /*f620*/  ULOP3.LUT UR4, URZ, UR4, URZ, 0x33, !UPT ;  /* 0x000000043f047292 */ /* 0x000fe2000f8e333f */
[----:B------:R-:W-:Y:S11]  /*f630*/  BRA `(.L_x_1040) ;  /* 0x0000000000107947 */ /* 0x000ff60003800000 */
.L_x_1039:
[----:B------:R-:W-:-:S11]  /*f640*/  UISETP.NE.AND UP0, UPT, UR5, 0x1, UPT ;  /* 0x000000010500788c */ /* 0x000fd6000bf05270 */
[----:B------:R-:W-:Y:S02]  /*f650*/  @UP0 ULDC.64 UR10, c[0x0][0x9e8] ;  /* 0x00027a00000a0ab9 */ /* 0x000fe40000000a00 */
[----:B------:R-:W-:-:S04]  /*f660*/  UIMAD.WIDE.U32 UR6, UR4, UR10, URZ ;  /* 0x0000000a040672a5 */ /* 0x000fc8000f8e003f */
[----:B------:R-:W-:-:S12]  /*f670*/  @UP0 USHF.R.U32.HI UR4, URZ, UR11, UR7 ;  /* 0x0000000b3f040299 */ /* 0x000fd80008011607 */
.L_x_1040:
[----:B------:R-:W-:-:S04]  /*f680*/  UIMAD UR4, UR4, UR5, URZ ;  /* 0x00000005040472a4 */ /* 0x000fc8000f8e023f */
[----:B------:R-:W-:-:S04]  /*f690*/  UISETP.LT.AND UP0, UPT, UR8, UR4, UPT ;  /* 0x000000040800728c */ /* 0x000fc8000bf01270 */
[----:B------:R-:W-:-:S12]  /*f6a0*/  USEL UR8, UR8, UR4, !UP0 ;  /* 0x0000000408087287 */ /* 0x000fd8000c000000 */
.L_x_1038:
[----:B------:R-:W-:Y:S02]  /*f6b0*/  USHF.R.S32.HI UR4, URZ, 0x1f, UR8 ;  /* 0x0000001f3f047899 */ /* 0x000fe40008011408 */
[----:B------:R-:W-:Y:S02]  /*f6c0*/  USHF.R.U32.HI UR5, URZ, 0x10, UR41 ;  /* 0x000000103f057899 */ /* 0x000fe40008011629 */
[----:B------:R-:W-:Y:S02]  /*f6d0*/  ULEA.HI UR4, UR4, UR8, URZ, 0x7 ;  /* 0x0000000804047291 */ /* 0x000fe4000f8f383f */
[----:B------:R-:W-:Y:S02]  /*f6e0*/  UISETP.NE.AND UP0, UPT, UR5, URZ, UPT ;  /* 0x0000003f0500728c */ /* 0x000fe4000bf05270 */
[----:B------:R-:W-:Y:S02]  /*f6f0*/  USHF.R.S32.HI UR4, URZ, 0x7, UR4 ;  /* 0x000000073f047899 */ /* 0x000fe40008011404 */
[----:B------:R-:W-:-:S04]  /*f700*/  ULOP3.LUT UR41, UR41, 0xffff, URZ, 0xc0, !UPT ;  /* 0x0000ffff29297892 */ /* 0x000fc8000f8ec03f */
[----:B------:R-:W-:-:S03]  /*f710*/  VIMNMX R7, RZ, UR4, !PT ;  /* 0x00000004ff077c48 */ /* 0x000fc6000ffe0100 */
[----:B------:R-:W-:Y:S01]  /*f720*/  @!UP0 ULDC UR5, c[0x0][0x9f0] ;  /* 0x00027c0000058ab9 */ /* 0x000fe20000000800 */
[----:B------:R-:W-:Y:S01]  /*f730*/  ISETP.LT.AND P0, PT, R7, UR9, PT ;  /* 0x0000000907007c0c */ /* 0x000fe2000bf01270 */
[----:B------:R0:W-:Y:S04]  /*f740*/  STL [R1+0x8], R7 ;  /* 0x0000080701007387 */ /* 0x0001e80000100800 */
[----:B------:R0:W-:Y:S08]  /*f750*/  STL [R1+0xc], RZ ;  /* 0x00000cff01007387 */ /* 0x0001f00000100800 */
[----:B0-----:R-:W-:Y:S05]  /*f760*/  @!P0 BRA `(.L_x_1041) ;  /* 0x0000000000708947 */ /* 0x001fea0003800000 */
[----:B------:R-:W-:Y:S01]  /*f770*/  IMAD.U32 R6, RZ, RZ, UR5 ;  /* 0x00000005ff067e24 */ /* 0x000fe2000f8e00ff */
[----:B------:R-:W-:Y:S01]  /*f780*/  UIADD3 UR4, UR5, -0x1, UR9 ;  /* 0xffffffff05047890 */ /* 0x000fe2000fffe009 */
[----:B------:R-:W-:-:S03]  /*f790*/  IMAD.MOV.U32 R2, RZ, RZ, RZ ;  /* 0x000000ffff027224 */ /* 0x000fc600078e00ff */
[-C--:B------:R-:W-:Y:S02]  /*f7a0*/  IABS R0, R6.reuse ;  /* 0x0000000600007213 */ /* 0x080fe40000000000 */
[----:B------:R-:W-:Y:S02]  /*f7b0*/  IABS R6, R6 ;  /* 0x0000000600067213 */ /* 0x000fe40000000000 */
[----:B------:R-:W0:Y:S08]  /*f7c0*/  I2F.RP R4, R0 ;  /* 0x0000000000047306 */ /* 0x000e300000209400 */
[----:B0-----:R-:W0:Y:S02]  /*f7d0*/  MUFU.RCP R4, R4 ;  /* 0x0000000400047308 */ /* 0x001e240000001000 */
[----:B0-----:R-:W-:-:S06]  /*f7e0*/  VIADD R3, R4, 0xffffffe ;  /* 0x0ffffffe04037836 */ /* 0x001fcc0000000000 */
[----:B------:R-:W0:Y:S02]  /*f7f0*/  F2I.FTZ.U32.TRUNC.NTZ R3, R3 ;  /* 0x0000000300037305 */ /* 0x000e24000021f000 */
[----:B0-----:R-:W-:-:S04]  /*f800*/  IMAD.MOV R5, RZ, RZ, -R3 ;  /* 0x000000ffff057224 */ /* 0x001fc800078e0a03 */
[----:B------:R-:W-:-:S04]  /*f810*/  IMAD R5, R5, R0, RZ ;  /* 0x0000000005057224 */ /* 0x000fc800078e02ff */
[----:B------:R-:W-:Y:S01]  /*f820*/  IMAD.HI.U32 R5, R3, R5, R2 ;  /* 0x0000000503057227 */ /* 0x000fe200078e0002 */
[----:B------:R-:W-:-:S03]  /*f830*/  IADD3 R2, -R7, UR4, RZ ;  /* 0x0000000407027c10 */ /* 0x000fc6000fffe1ff */
[----:B------:R-:W-:Y:S01]  /*f840*/  IMAD.MOV R3, RZ, RZ, -R6 ;  /* 0x000000ffff037224 */ /* 0x000fe200078e0a06 */
[----:B------:R-:W-:Y:S02]  /*f850*/  IABS R4, R2 ;  /* 0x0000000200047213 */ /* 0x000fe40000000000 */
[----:B------:R-:W-:-:S03]  /*f860*/  LOP3.LUT R2, R2, UR5, RZ, 0x3c, !PT ;  /* 0x0000000502027c12 */ /* 0x000fc6000f8e3cff */
[----:B------:R-:W-:Y:S01]  /*f870*/  IMAD.HI.U32 R5, R5, R4, RZ ;  /* 0x0000000405057227 */ /* 0x000fe200078e00ff */
[----:B------:R-:W-:-:S03]  /*f880*/  ISETP.GE.AND P2, PT, R2, RZ, PT ;  /* 0x000000ff0200720c */ /* 0x000fc60003f46270 */
[----:B------:R-:W-:-:S05]  /*f890*/  IMAD R3, R5, R3, R4 ;  /* 0x0000000305037224 */ /* 0x000fca00078e0204 */
[----:B------:R-:W-:-:S13]  /*f8a0*/  ISETP.GT.U32.AND P1, PT, R0, R3, PT ;  /* 0x000000030000720c */ /* 0x000fda0003f24070 */
[----:B------:R-:W-:Y:S02]  /*f8b0*/  @!P1 IMAD.IADD R3, R3, 0x1, -R0 ;  /* 0x0000000103039824 */ /* 0x000fe400078e0a00 */
[----:B------:R-:W-:Y:S01]  /*f8c0*/  @!P1 VIADD R5, R5, 0x1 ;  /* 0x0000000105059836 */ /* 0x000fe20000000000 */
[----:B------:R-:W-:Y:S02]  /*f8d0*/  ISETP.NE.AND P1, PT, RZ, UR5, PT ;  /* 0x00000005ff007c0c */ /* 0x000fe4000bf25270 */
[----:B------:R-:W-:-:S13]  /*f8e0*/  ISETP.GE.U32.AND P0, PT, R3, R0, PT ;  /* 0x000000000300720c */ /* 0x000fda0003f06070 */
[----:B------:R-:W-:-:S04]  /*f8f0*/  @P0 VIADD R5, R5, 0x1 ;  /* 0x0000000105050836 */ /* 0x000fc80000000000 */
[----:B------:R-:W-:Y:S01]  /*f900*/  @!P2 IMAD.MOV R5, RZ, RZ, -R5 ;  /* 0x000000ffff05a224 */ /* 0x000fe200078e0a05 */
[----:B------:R-:W-:-:S05]  /*f910*/  @!P1 LOP3.LUT R5, RZ, UR5, RZ, 0x33, !PT ;  /* 0x00000005ff059c12 */ /* 0x000fca000f8e33ff */
[----:B------:R0:W-:Y:S02]  /*f920*/  STL [R1+0xc], R5 ;  /* 0x00000c0501007387 */ /* 0x0001e40000100800 */
.L_x_1041:
[----:B------:R-:W2:Y:S01]  /*f930*/  LDL R2, [R1+0xc] ;  /* 0x00000c0001027983 */ /* 0x000ea20000100800 */
[----:B------:R-:W-:Y:S02]  /*f940*/  IMAD.MOV.U32 R9, RZ, RZ, 0x1 ;  /* 0x00000001ff097424 */ /* 0x000fe400078e00ff */
[----:B------:R-:W-:Y:S02]  /*f950*/  IMAD.MOV.U32 R3, RZ, RZ, 0x1 ;  /* 0x00000001ff037424 */ /* 0x000fe400078e00ff */
[----:B--2---:R-:W-:-:S05]  /*f960*/  IMAD R0, R2, UR41, R7 ;  /* 0x0000002902007c24 */ /* 0x004fca000f8e0207 */
[----:B------:R-:W-:Y:S01]  /*f970*/  VIADDMNMX R18, R0, R2, UR9, PT ;  /* 0x0000000900127e46 */ /* 0x000fe2000b800102 */
[----:B------:R1:W-:Y:S03]  /*f980*/  STL [R1+0x4], R0 ;  /* 0x0000040001007387 */ /* 0x0003e60000100800 */
[----:B------:R-:W-:Y:S01]  /*f990*/  ISETP.GT.AND P0, PT, R18, R0, PT ;  /* 0x000000001200720c */ /* 0x000fe20003f04270 */
[----:B------:R2:W-:Y:S01]  /*f9a0*/  STL [R1+0x10], R18 ;  /* 0x0000101201007387 */ /* 0x0005e20000100800 */
[----:B-1----:R-:W-:-:S11]  /*f9b0*/  IMAD.MOV.U32 R0, RZ, RZ, RZ ;  /* 0x000000ffff007224 */ /* 0x002fd600078e00ff */
[----:B--2---:R-:W-:Y:S05]  /*f9c0*/  @!P0 BRA `(.L_x_1034) ;  /* 0x0000003000608947 */ /* 0x004fea0003800000 */
[----:B------:R-:W1:Y:S01]  /*f9d0*/  S2UR UR4, SR_CgaCtaId ;  /* 0x00000000000479c3 */ /* 0x000e620000008800 */
[----:B------:R-:W-:Y:S02]  /*f9e0*/  UMOV UR38, 0x400 ;  /* 0x0000040000267882 */ /* 0x000fe40000000000 */
[----:B-1----:R-:W-:-:S04]  /*f9f0*/  ULEA UR38, UR4, UR38, 0x18 ;  /* 0x0000002604267291 */ /* 0x002fc8000f8ec03f */
        /* <DEDUP_REMOVED lines=9> */
[----:B------:R-:W1:Y:S01]  /*fa90*/  LDC.64 R2, c[0x4][R2] ;  /* 0x0100000002027b82 */ /* 0x000e620000000a00 */
[----:B0-----:R-:W-:Y:S02]  /*faa0*/  IMAD.U32 R5, RZ, RZ, UR7 ;  /* 0x00000007ff057e24 */ /* 0x001fe4000f8e00ff */
        /* <DEDUP_REMOVED lines=8> */
[----:B-1----:R-:W-:Y:S05]  /*fb30*/  CALL.ABS.NOINC R2 ;  /* 0x0000000002007343 */ /* 0x002fea0003c00000 */
.L_x_1042:
        /* <DEDUP_REMOVED lines=8> */
[----:B------:R1:W2:Y:S01]  /*fbc0*/  LDC.64 R2, c[0x4][R16] ;  /* 0x0100000010027b82 */ /* 0x0002a20000000a00 */
[----:B------:R-:W-:Y:S02]  /*fbd0*/  IMAD.U32 R4, RZ, RZ, UR6 ;  /* 0x00000006ff047e24 */ /* 0x000fe4000f8e00ff */
[----:B0-----:R-:W-:Y:S02]  /*fbe0*/  IMAD.U32 R5, RZ, RZ, UR7 ;  /* 0x00000007ff057e24 */ /* 0x001fe4000f8e00ff */
[----:B------:R-:W-:Y:S02]  /*fbf0*/  IMAD.U32 R6, RZ, RZ, UR8 ;  /* 0x00000008ff067e24 */ /* 0x000fe4000f8e00ff */
[----:B------:R-:W-:-:S02]  /*fc00*/  IMAD.U32 R7, RZ, RZ, UR9 ;  /* 0x00000009ff077e24 */ /* 0x000fc4000f8e00ff */
[----:B------:R-:W-:Y:S02]  /*fc10*/  IMAD.U32 R10, RZ, RZ, UR4 ;  /* 0x00000004ff0a7e24 */ /* 0x000fe4000f8e00ff */
[----:B------:R-:W-:Y:S02]  /*fc20*/  IMAD.U32 R11, RZ, RZ, UR5 ;  /* 0x00000005ff0b7e24 */ /* 0x000fe4000f8e00ff */
[----:B------:R-:W-:Y:S02]  /*fc30*/  IMAD.MOV.U32 R8, RZ, RZ, 0x70 ;  /* 0x00000070ff087424 */ /* 0x000fe400078e00ff */
[----:B------:R-:W-:Y:S02]  /*fc40*/  IMAD.MOV.U32 R12, RZ, RZ, 0x1 ;  /* 0x00000001ff0c7424 */ /* 0x000fe400078e00ff */
[----:B-1----:R-:W-:-:S07]  /*fc50*/  IMAD.MOV.U32 R13, RZ, RZ, RZ ;  /* 0x000000ffff0d7224 */ /* 0x002fce00078e00ff */
[----:B------:R-:W-:-:S07]  /*fc60*/  LEPC R20, `(.L_x_1044) ;  /* 0x000000001014794e */ /* 0x000fce0000000000 */
[----:B--2---:R-:W-:Y:S05]  /*fc70*/  CALL.ABS.NOINC R2 ;  /* 0x0000000002007343 */ /* 0x004fea0003c00000 */
.L_x_1044:
        /* <DEDUP_REMOVED lines=15> */
.L_x_1043:
[----:B------:R-:W1:Y:S02]  /*fd70*/  LDC.64 R2, c[0x0][0x9f8] ;  /* 0x00027e00ff027b82 */ /* 0x000e640000000a00 */
[----:B-1----:R-:W-:-:S04]  /*fd80*/  ISETP.NE.U32.AND P0, PT, R2, RZ, PT ;  /* 0x000000ff0200720c */ /* 0x002fc80003f05070 */
[----:B------:R-:W-:-:S13]  /*fd90*/  ISETP.NE.AND.EX P0, PT, R3, RZ, PT, P0 ;  /* 0x000000ff0300720c */ /* 0x000fda0003f05300 */
[----:B------:R-:W1:Y:S02]  /*fda0*/  @P0 LDC.64 R2, c[0x0][0x9f8] ;  /* 0x00027e00ff020b82 */ /* 0x000e640000000a00 */
[----:B-1----:R-:W-:-:S05]  /*fdb0*/  @P0 IMAD.WIDE R2, R19, 0x4, R2 ;  /* 0x0000000413020825 */ /* 0x002fca00078e0202 */
[----:B------:R1:W2:Y:S01]  /*fdc0*/  @P0 LDG.E R19, desc[UR44][R2.64] ;  /* 0x0000002c02130981 */ /* 0x0002a2000c1e1900 */
[----:B------:R-:W-:Y:S01]  /*fdd0*/  UMOV UR4, 0xffffffff ;  /* 0xffffffff00047882 */ /* 0x000fe20000000000 */
[----:B------:R-:W-:Y:S01]  /*fde0*/  LOP3.LUT R17, R17, 0xfffffffe, RZ, 0xc0, !PT ;  /* 0xfffffffe11117812 */ /* 0x000fe200078ec0ff */
[----:B------:R-:W-:Y:S01]  /*fdf0*/  VIADD R18, R18, 0xffffffff ;  /* 0xffffffff12127836 */ /* 0x000fe20000000000 */
[----:B------:R-:W3:Y:S01]  /*fe00*/  S2R R0, SR_TID.X ;  /* 0x0000000000007919 */ /* 0x000ee20000002100 */
[----:B-1----:R-:W1:Y:S02]  /*fe10*/  LDC.64 R2, c[0x0][0x418] ;  /* 0x00010600ff027b82 */ /* 0x002e640000000a00 */
[----:B-1----:R-:W-:Y:S02]  /*fe20*/  ISETP.NE.U32.AND P0, PT, R2, RZ, PT ;  /* 0x000000ff0200720c */ /* 0x002fe40003f05070 */
[----:B---3--:R-:W-:Y:S02]  /*fe30*/  SHF.R.U32.HI R0, RZ, 0x5, R0 ;  /* 0x00000005ff007819 */ /* 0x008fe40000011600 */
[----:B------:R-:W-:-:S02]  /*fe40*/  ISETP.NE.AND.EX P1, PT, R3, RZ, PT, P0 ;  /* 0x000000ff0300720c */ /* 0x000fc40003f25300 */
[----:B------:R-:W-:-:S11]  /*fe50*/  LOP3.LUT R0, R0, 0x3, RZ, 0xc0, !PT ;  /* 0x0000000300007812 */ /* 0x000fd600078ec0ff */
[----:B------:R-:W-:Y:S02]  /*fe60*/  @P1 LOP3.LUT R17, R17, 0x1, RZ, 0xfc, !PT ;  /* 0x0000000111111812 */ /* 0x000fe400078efcff */
[----:B--2---:R-:W-:Y:S02]  /*fe70*/  SHF.R.S32.HI R6, RZ, 0x1f, R19 ;  /* 0x0000001fff067819 */ /* 0x004fe40000011413 */
[----:B------:R-:W-:-:S03]  /*fe80*/  SEL R16, R19, RZ, !P1 ;  /* 0x000000ff13107207 */ /* 0x000fc60004800000 */
[----:B------:R1:W-:Y:S01]  /*fe90*/  STL [R1], R6 ;  /* 0x0000000601007387 */ /* 0x0003e20000100800 */
[----:B------:R-:W-:Y:S05]  /*fea0*/  BRA.DIV UR4, `(.L_x_1045) ;  /* 0x0000003204c87947 */ /* 0x000fea000b800000 */
[----:B------:R2:W3:Y:S02]  /*feb0*/  SHFL.IDX PT, R14, R0, RZ, 0x1f ;  /* 0x00001fff000e7589 */ /* 0x0004e400000e0000 */
.L_x_1122:
[----:B---3--:R-:W-:Y:S02]  /*fec0*/  ISETP.NE.AND P0, PT, R14, RZ, PT ;  /* 0x000000ff0e00720c */ /* 0x008fe40003f05270 */
[----:B------:R-:W-:Y:S02]  /*fed0*/  PLOP3.LUT P2, PT, PT, PT, PT, 0x8, 0x0 ;  /* 0x000000000000781c */ /* 0x000fe40003f4e170 */
[----:B------:R-:W-:-:S11]  /*fee0*/  LOP3.LUT R17, R17, 0xfffffffd, RZ, 0xc0, !PT ;  /* 0xfffffffd11117812 */ /* 0x000fd600078ec0ff */
[----:B------:R-:W-:Y:S01]  /*fef0*/  @P2 LOP3.LUT R17, R17, 0x2, RZ, 0xfc, !PT ;  /* 0x0000000211112812 */ /* 0x000fe200078efcff */
[----:B------:R-:W-:Y:S06]  /*ff00*/  @P0 BRA `(.L_x_1046) ;  /* 0x0000000000f00947 */ /* 0x000fec0003800000 */
[----:B------:R-:W-:-:S03]  /*ff10*/  UMOV UR4, 0xffffffff ;  /* 0xffffffff00047882 */ /* 0x000fc60000000000 */
[----:B------:R-:W-:Y:S05]  /*ff20*/  BRA.DIV UR4, `(.L_x_1047) ;  /* 0x0000003204c87947 */ /* 0x000fea000b800000 */
[----:B------:R-:W-:-:S13]  /*ff30*/  ELECT P6, URZ, PT ;  /* 0x00000000003f782f */ /* 0x000fda00038c0000 */
.L_x_1125:
[----:B------:R-:W-:Y:S05]  /*ff40*/  @!P6 BRA `(.L_x_1046) ;  /* 0x0000000000e0e947 */ /* 0x000fea0003800000 */
[----:B------:R-:W-:Y:S01]  /*ff50*/  IMAD.MOV.U32 R16, RZ, RZ, R19 ;  /* 0x000000ffff107224 */ /* 0x000fe200078e0013 */
[----:B------:R-:W-:Y:S06]  /*ff60*/  @!P1 BRA `(.L_x_1048) ;  /* 0x0000000000449947 */ /* 0x000fec0003800000 */
[----:B------:R-:W3:Y:S01]  /*ff70*/  LDC R7, c[0x0][0x43c] ;  /* 0x00010f00ff077b82 */ /* 0x000ee20000000800 */
[----:B------:R-:W-:Y:S01]  /*ff80*/  ULDC.64 UR4, c[0x0][0x428] ;  /* 0x00010a0000047ab9 */ /* 0x000fe20000000a00 */
[----:B---3--:R-:W-:-:S13]  /*ff90*/  ISETP.NE.AND P0, PT, R7, 0x1, PT ;  /* 0x000000010700780c */ /* 0x008fda0003f05270 */
[----:B0-----:R-:W2:Y:S02]  /*ffa0*/  @P0 LDC.64 R4, c[0x0][0x440] ;  /* 0x00011000ff040b82 */ /* 0x001ea40000000a00 */
[----:B--2---:R-:W-:-:S04]  /*ffb0*/  @P0 IMAD.HI.U32 R0, R18, R4, RZ ;  /* 0x0000000412000227 */ /* 0x004fc800078e00ff */
[----:B------:R-:W-:Y:S01]  /*ffc0*/  IMAD.MOV.U32 R4, RZ, RZ, R18 ;  /* 0x000000ffff047224 */ /* 0x000fe200078e0012 */
[----:B------:R-:W-:-:S04]  /*ffd0*/  @P0 SHF.R.U32.HI R4, RZ, R5, R0 ;  /* 0x00000005ff040219 */ /* 0x000fc80000011600 */
[--C-:B------:R-:W-:Y:S01]  /*ffe0*/  SHF.R.S32.HI R5, RZ, 0x1f, R4.reuse ;  /* 0x0000001fff057819 */ /* 0x100fe20000011404 */
[----:B------:R-:W-:-:S04]  /*fff0*/  IMAD.MOV R0, RZ, RZ, -R4 ;  /* 0x000000ffff007224 */ /* 0x000fc800078e0a04 */
[----:B------:R-:W-:Y:S02]  /*10000*/  IMAD R18, R7, R0, R18 ;  /* 0x0000000007127224 */ /* 0x000fe400078e0212 */
[----:B------:R-:W-:Y:S02]  /*10010*/  IMAD R0, R6, UR4, RZ ;  /* 0x0000000406007c24 */ /* 0x000fe4000f8e02ff */
[----:B------:R-:W-:-:S04]  /*10020*/  IMAD.WIDE.U32 R4, R19, UR4, R4 ;  /* 0x0000000413047c25 */ /* 0x000fc8000f8e0004 */
[----:B------:R-:W-:Y:S01]  /*10030*/  IMAD R7, R19, UR5, R0 ;  /* 0x0000000513077c24 */ /* 0x000fe2000f8e0200 */
[----:B------:R-:W-:-:S03]  /*10040*/  LEA R2, P0, R4, R2, 0x2 ;  /* 0x0000000204027211 */ /* 0x000fc600078010ff */
[----:B------:R-:W-:-:S05]  /*10050*/  IMAD.IADD R0, R5, 0x1, R7 ;  /* 0x0000000105007824 */ /* 0x000fca00078e0207 */
[----:B------:R-:W-:-:S05]  /*10060*/  LEA.HI.X R3, R4, R3, R0, 0x2, P0 ;  /* 0x0000000304037211 */ /* 0x000fca00000f1400 */
[----:B------:R3:W5:Y:S02]  /*10070*/  LDG.E R16, desc[UR44][R2.64] ;  /* 0x0000002c02107981 */ /* 0x000764000c1e1900 */
.L_x_1048:
[----:B--2---:R-:W-:Y:S01]  /*10080*/  IMAD.MOV.U32 R0, RZ, RZ, 0x1 ;  /* 0x00000001ff007424 */ /* 0x004fe200078e00ff */
[----:B-1----:R-:W3:Y:S04]  /*10090*/  S2R R6, SR_TID.X ;  /* 0x0000000000067919 */ /* 0x002ee80000002100 */
[----:B------:R-:W-:-:S04]  /*100a0*/  SHF.L.U32 R0, R0, 0x1f, RZ ;  /* 0x0000001f00007819 */ /* 0x000fc800000006ff */
[----:B------:R-:W1:Y:S01]  /*100b0*/  SYNCS.PHASECHK.TRANS64.TRYWAIT P0, [UR38+0x28840], R0 ;  /* 0x02884000ff0075a7 */ /* 0x000e620008000166 */
[----:B---3--:R-:W-:-:S04]  /*100c0*/  LOP3.LUT R2, R6, 0x7f, RZ, 0xc0, !PT ;  /* 0x0000007f06027812 */ /* 0x008fc800078ec0ff */
[----:B------:R-:W-:Y:S01]  /*100d0*/  ISETP.NE.AND P1, PT, R2, RZ, PT ;  /* 0x000000ff0200720c */ /* 0x000fe20003f25270 */
[----:B-1----:R-:W-:-:S12]  /*100e0*/  @!P0 BRA `(.L_x_1049) ;  /* 0x0000003000788947 */ /* 0x002fd80003800000 */
.L_x_1126:
[----:B------:R-:W-:Y:S05]  /*100f0*/  @P1 BRA `(.L_x_1050) ;  /* 0x0000000000181947 */ /* 0x000fea0003800000 */
[----:B------:R-:W2:Y:S01]  /*10100*/  S2R R2, SR_TID.X ;  /* 0x0000000000027919 */ /* 0x000ea20000002100 */
[----:B-1----:R-:W-:-:S04]  /*10110*/  IMAD.MOV.U32 R0, RZ, RZ, 0x8000 ;  /* 0x00008000ff007424 */ /* 0x002fc800078e00ff */
[----:B------:R3:W-:Y:S01]  /*10120*/  SYNCS.ARRIVE.TRANS64 RZ, [UR38+0x28830], R0 ;  /* 0x02883000ffff79a7 */ /* 0x0007e20008000026 */
[----:B--2---:R-:W-:-:S13]  /*10130*/  LOP3.LUT P0, RZ, R2, 0x1f, RZ, 0xc0, !PT ;  /* 0x0000001f02ff7812 */ /* 0x004fda000780c0ff */
[----:B---3--:R-:W-:Y:S05]  /*10140*/  @!P0 BRA `(.L_x_1050) ;  /* 0x0000000000048947 */ /* 0x008fea0003800000 */
[----:B------:R-:W-:Y:S01]  /*10150*/  BPT.TRAP 0x1 ;  /* 0x000000040000795c */ /* 0x000fe20000300000 */
.L_x_1050:
        /* <DEDUP_REMOVED lines=10> */
[----:B------:R-:W-:Y:S01]  /*10200*/  USHF.L.U32 UR11, UR11, 0x7, URZ ;  /* 0x000000070b0b7899 */ /* 0x000fe2000800063f */
        /* <DEDUP_REMOVED lines=8> */
[----:B------:R3:W-:Y:S01]  /*10290*/  UTMALDG.4D [UR8], [UR4], desc[UR6] ;  /* 0x00000608040075b4 */ /* 0x0007e20008019000 */
[----:B------:R-:W-:Y:S01]  /*102a0*/  @P0 LOP3.LUT R17, R17, 0x2, RZ, 0xfc, !PT ;  /* 0x0000000211110812 */ /* 0x000fe200078efcff */
[----:B------:R3:W-:Y:S02]  /*102b0*/  UTMALDG.4D [UR32], [UR4], desc[UR6] ;  /* 0x00000620040075b4 */ /* 0x0007e40008019000 */
[----:B---3--:R-:W-:-:S04]  /*102c0*/  NOP ;  /* 0x0000000000007918 */ /* 0x008fc80000000000 */
.L_x_1046:
        /* <DEDUP_REMOVED lines=11> */
[----:B-1----:R-:W1:Y:S01]  /*10380*/  LDC.64 R2, c[0x4][R2] ;  /* 0x0100000002027b82 */ /* 0x002e620000000a00 */
        /* <DEDUP_REMOVED lines=9> */
[----:B-12---:R-:W-:Y:S05]  /*10420*/  CALL.ABS.NOINC R2 ;  /* 0x0000000002007343 */ /* 0x006fea0003c00000 */
.L_x_1051:
[----:B------:R-:W0:Y:S01]  /*10430*/  S2R R4, SR_CTAID.Z ;  /* 0x0000000000047919 */ /* 0x000e220000002700 */
[----:B------:R-:W3:Y:S01]  /*10440*/  LDC R8, c[0x0][0x448] ;  /* 0x00011200ff087b82 */ /* 0x000ee20000000800 */
[----:B------:R-:W-:Y:S01]  /*10450*/  USHF.R.S32.HI UR4, URZ, 0x1f, UR36 ;  /* 0x0000001f3f047899 */ /* 0x000fe20008011424 */
[----:B------:R-:W4:Y:S01]  /*10460*/  S2R R11, SR_TID.X ;  /* 0x00000000000b7919 */ /* 0x000f220000002100 */
[----:B------:R-:W-:Y:S02]  /*10470*/  ULDC.64 UR8, c[0x0][0x2d8] ;  /* 0x0000b60000087ab9 */ /* 0x000fe40000000a00 */
[----:B------:R-:W-:-:S03]  /*10480*/  UIMAD UR6, UR4, UR8, URZ ;  /* 0x00000008040672a4 */ /* 0x000fc6000f8e023f */
[----:B-1----:R-:W2:Y:S01]  /*10490*/  LDC.64 R2, c[0x0][0x2e0] ;  /* 0x0000b800ff027b82 */ /* 0x002ea20000000a00 */
[----:B------:R-:W-:Y:S02]  /*104a0*/  UIMAD.WIDE.U32 UR4, UR36, UR8, URZ ;  /* 0x00000008240472a5 */ /* 0x000fe4000f8e003f */
[----:B------:R-:W-:-:S04]  /*104b0*/  UIMAD UR6, UR36, UR9, UR6 ;  /* 0x00000009240672a4 */ /* 0x000fc8000f8e0206 */
[----:B------:R-:W-:Y:S01]  /*104c0*/  UIADD3 UR5, UR5, UR6, URZ ;  /* 0x0000000605057290 */ /* 0x000fe2000fffe03f */
[----:B---3--:R-:W-:Y:S02]  /*104d0*/  ISETP.NE.AND P0, PT, R8, 0x1, PT ;  /* 0x000000010800780c */ /* 0x008fe40003f05270 */
[----:B0-----:R-:W-:Y:S02]  /*104e0*/  SHF.R.S32.HI R5, RZ, 0x1f, R4 ;  /* 0x0000001fff057819 */ /* 0x001fe40000011404 */
[----:B----4-:R-:W-:-:S03]  /*104f0*/  LOP3.LUT R9, R11, 0x7f, RZ, 0xc0, !PT ;  /* 0x0000007f0b097812 */ /* 0x010fc600078ec0ff */
[-C--:B--2---:R-:W-:Y:S02]  /*10500*/  IMAD R0, R5, R2.reuse, RZ ;  /* 0x0000000205007224 */ /* 0x084fe400078e02ff */
[----:B------:R-:W-:Y:S02]  /*10510*/  IMAD.SHL.U32 R7, R11, 0x10, RZ ;  /* 0x000000100b077824 */ /* 0x000fe400078e00ff */
[C---:B------:R-:W-:Y:S02]  /*10520*/  IMAD R5, R4.reuse, R3, R0 ;  /* 0x0000000304057224 */ /* 0x040fe400078e0200 */
[----:B------:R-:W-:Y:S01]  /*10530*/  IMAD.WIDE.U32 R2, R4, R2, UR4 ;  /* 0x0000000404027e25 */ /* 0x000fe2000f8e0002 */
[----:B------:R-:W0:Y:S01]  /*10540*/  @P0 LDC R0, c[0x0][0x450] ;  /* 0x00011400ff000b82 */ /* 0x000e220000000800 */
[----:B------:R-:W-:Y:S01]  /*10550*/  SHF.R.U32.HI R4, RZ, 0x3, R9 ;  /* 0x00000003ff047819 */ /* 0x000fe20000011609 */
[----:B------:R-:W-:Y:S01]  /*10560*/  ULDC.64 UR4, c[0x0][0x2d0] ;  /* 0x0000b40000047ab9 */ /* 0x000fe20000000a00 */
[----:B------:R-:W-:-:S02]  /*10570*/  IMAD.IADD R3, R3, 0x1, R5 ;  /* 0x0000000103037824 */ /* 0x000fc400078e0205 */
[----:B------:R-:W-:-:S03]  /*10580*/  LOP3.LUT R6, R4, 0x70, R7, 0xf8, !PT ;  /* 0x0000007004067812 */ /* 0x000fc600078ef807 */
[----:B------:R-:W1:Y:S02]  /*10590*/  @P0 LDC R5, c[0x0][0x44c] ;  /* 0x00011300ff050b82 */ /* 0x000e640000000800 */
[----:B------:R-:W-:-:S04]  /*105a0*/  VIADD R6, R6, UR40 ;  /* 0x0000002806067c36 */ /* 0x000fc80008000000 */
        /* <DEDUP_REMOVED lines=9> */
[----:B------:R-:W-:-:S03]  /*10640*/  ULDC.64 UR4, c[0x0][0x2c8] ;  /* 0x0000b20000047ab9 */ /* 0x000fc60000000a00 */
[----:B------:R-:W-:Y:S01]  /*10650*/  IMAD.IADD R3, R3, 0x1, R5 ;  /* 0x0000000103037824 */ /* 0x000fe200078e0205 */
[----:B------:R-:W-:Y:S01]  /*10660*/  SHF.R.S32.HI R5, RZ, 0x1f, R0 ;  /* 0x0000001fff057819 */ /* 0x000fe20000011400 */
[----:B------:R-:W-:-:S04]  /*10670*/  IMAD.WIDE.U32 R2, R0, UR4, R2 ;  /* 0x0000000400027c25 */ /* 0x000fc8000f8e0002 */
[----:B------:R-:W-:-:S04]  /*10680*/  IMAD R5, R5, UR4, RZ ;  /* 0x0000000405057c24 */ /* 0x000fc8000f8e02ff */
[----:B------:R-:W-:Y:S01]  /*10690*/  IMAD R5, R0, UR5, R5 ;  /* 0x0000000500057c24 */ /* 0x000fe2000f8e0205 */
[----:B------:R-:W-:Y:S02]  /*106a0*/  ULDC.64 UR4, c[0x0][0x280] ;  /* 0x0000a00000047ab9 */ /* 0x000fe40000000a00 */
[----:B------:R-:W-:Y:S01]  /*106b0*/  LEA R0, P0, R2, UR4, 0x1 ;  /* 0x0000000402007c11 */ /* 0x000fe2000f8008ff */
[----:B------:R-:W-:Y:S01]  /*106c0*/  IMAD.IADD R3, R3, 0x1, R5 ;  /* 0x0000000103037824 */ /* 0x000fe200078e0205 */
[----:B------:R-:W-:-:S04]  /*106d0*/  ULDC UR4, c[0x0][0x2b8] ;  /* 0x0000ae0000047ab9 */ /* 0x000fc80000000800 */
[----:B------:R-:W-:Y:S01]  /*106e0*/  LEA.HI.X R6, R2, UR5, R3, 0x1, P0 ;  /* 0x0000000502067c11 */ /* 0x000fe200080f0c03 */
[----:B------:R-:W-:-:S05]  /*106f0*/  IMAD.SHL.U32 R2, R11, 0x8, RZ ;  /* 0x000000080b027824 */ /* 0x000fca00078e00ff */
[----:B------:R-:W-:-:S04]  /*10700*/  LOP3.LUT R10, R2, 0x38, RZ, 0xc0, !PT ;  /* 0x00000038020a7812 */ /* 0x000fc800078ec0ff */
[C---:B------:R-:W-:Y:S02]  /*10710*/  LOP3.LUT R3, R10.reuse, 0x40, RZ, 0xfc, !PT ;  /* 0x000000400a037812 */ /* 0x040fe400078efcff */
[----:B------:R-:W-:Y:S02]  /*10720*/  ISETP.GE.AND P1, PT, R10, UR4, PT ;  /* 0x000000040a007c0c */ /* 0x000fe4000bf26270 */
[----:B------:R-:W-:Y:S01]  /*10730*/  ISETP.GE.AND P0, PT, R3, UR4, PT ;  /* 0x0000000403007c0c */ /* 0x000fe2000bf06270 */
[----:B------:R-:W-:Y:S01]  /*10740*/  UMOV UR4, 0xffffffff ;  /* 0xffffffff00047882 */ /* 0x000fe20000000000 */
[----:B------:R-:W-:-:S04]  /*10750*/  LOP3.LUT R3, R2, 0x1c0, RZ, 0xc0, !PT ;  /* 0x000001c002037812 */ /* 0x000fc800078ec0ff */
[----:B------:R-:W-:Y:S01]  /*10760*/  LOP3.LUT R3, R3, 0x38, R2, 0xf8, !PT ;  /* 0x0000003803037812 */ /* 0x000fe200078ef802 */
[----:B------:R-:W-:-:S03]  /*10770*/  IMAD.SHL.U32 R2, R9, 0x8, RZ ;  /* 0x0000000809027824 */ /* 0x000fc600078e00ff */
[----:B------:R-:W-:-:S04]  /*10780*/  LOP3.LUT R3, R3, 0x38, R11, 0x78, !PT ;  /* 0x0000003803037812 */ /* 0x000fc800078e780b */
[----:B------:R-:W-:Y:S01]  /*10790*/  LOP3.LUT R7, R3, 0x200, R2, 0xf8, !PT ;  /* 0x0000020003077812 */ /* 0x000fe200078ef802 */
[----:B------:R-:W-:Y:S06]  /*107a0*/  BRA.DIV UR4, `(.L_x_1052) ;  /* 0x0000002a04e07947 */ /* 0x000fec000b800000 */
[----:B------:R-:W-:Y:S01]  /*107b0*/  SHFL.IDX PT, R2, R6, RZ, 0x181f ;  /* 0x00181fff06027589 */ /* 0x000fe200000e0000 */
[----:B------:R-:W-:Y:S01]  /*107c0*/  ULDC UR4, c[0x0][0x288] ;  /* 0x0000a20000047ab9 */ /* 0x000fe20000000800 */
[----:B------:R-:W-:Y:S02]  /*107d0*/  VIADD R4, R4, UR40 ;  /* 0x0000002804047c36 */ /* 0x000fe40008000000 */
[----:B------:R-:W0:Y:S01]  /*107e0*/  SHFL.IDX PT, R3, R0, RZ, 0x181f ;  /* 0x00181fff00037589 */ /* 0x000e2200000e0000 */
[----:B------:R-:W-:Y:S02]  /*107f0*/  IMAD R5, R8, UR4, RZ ;  /* 0x0000000408057c24 */ /* 0x000fe4000f8e02ff */
[C---:B------:R-:W-:Y:S01]  /*10800*/  VIADD R12, R4.reuse, 0x10 ;  /* 0x00000010040c7836 */ /* 0x040fe20000000000 */
[----:B------:R-:W-:Y:S02]  /*10810*/  SHFL.IDX PT, R14, R0, 0x1, 0x181f ;  /* 0x00381f00000e7f89 */ /* 0x000fe400000e0000 */
[----:B------:R-:W-:-:S13]  /*10820*/  ISETP.GE.AND P2, PT, R4, R5, PT ;  /* 0x000000050400720c */ /* 0x000fda0003f46270 */
[----:B------:R-:W-:Y:S02]  /*10830*/  @!P2 LEA R8, R7, UR38, 0x1 ;  /* 0x000000260708ac11 */ /* 0x000fe4000f8e08ff */
[----:B0-----:R-:W-:-:S04]  /*10840*/  LOP3.LUT R3, R3, R2, RZ, 0x3c, !PT ;  /* 0x0000000203037212 */ /* 0x001fc800078e3cff */
[----:B------:R-:W-:-:S04]  /*10850*/  LOP3.LUT R2, R3, R2, RZ, 0x3c, !PT ;  /* 0x0000000203027212 */ /* 0x000fc800078e3cff */
[----:B------:R-:W-:-:S03]  /*10860*/  LOP3.LUT R3, R3, R2, RZ, 0x3c, !PT ;  /* 0x0000000203037212 */ /* 0x000fc600078e3cff */
[----:B------:R-:W-:-:S05]  /*10870*/  @!P2 IMAD.WIDE.U32 R2, R10, 0x2, R2 ;  /* 0x000000020a02a825 */ /* 0x000fca00078e0002 */
[----:B------:R-:W-:Y:S04]  /*10880*/  @!P2 LDGSTS.E.BYPASS.LTC128B.128 [R8+0x10400], desc[UR44][R2.64], !P1 ;  /* 0x104000000208afae */ /* 0x000fe8000c901d6c */
[----:B------:R0:W-:Y:S01]  /*10890*/  @!P2 LDGSTS.E.BYPASS.LTC128B.128 [R8+0x14400], desc[UR44][R2.64+0x80], !P0 ;  /* 0x144000800208afae */ /* 0x0001e2000c101d6c */
[----:B------:R-:W-:Y:S01]  /*108a0*/  ISETP.GE.AND P2, PT, R12, R5, PT ;  /* 0x000000050c00720c */ /* 0x000fe20003f46270 */
[----:B------:R-:W-:Y:S02]  /*108b0*/  VIADD R12, R4, 0x20 ;  /* 0x00000020040c7836 */ /* 0x000fe40000000000 */
[----:B0-----:R-:W0:Y:S10]  /*108c0*/  SHFL.IDX PT, R8, R6, 0x1, 0x181f ;  /* 0x00381f0006087f89 */ /* 0x001e3400000e0000 */
[----:B------:R-:W-:Y:S01]  /*108d0*/  @!P2 LEA R21, R7, UR38, 0x1 ;  /* 0x000000260715ac11 */ /* 0x000fe2000f8e08ff */
[----:B------:R-:W1:Y:S01]  /*108e0*/  SHFL.IDX PT, R2, R6, 0x2, 0x181f ;  /* 0x00581f0006027f89 */ /* 0x000e6200000e0000 */
[----:B0-----:R-:W-:-:S02]  /*108f0*/  IMAD.MOV.U32 R9, RZ, RZ, R8 ;  /* 0x000000ffff097224 */ /* 0x001fc400078e0008 */
[----:B------:R-:W-:Y:S02]  /*10900*/  IMAD.MOV.U32 R8, RZ, RZ, R14 ;  /* 0x000000ffff087224 */ /* 0x000fe400078e000e */
[----:B------:R-:W0:Y:S01]  /*10910*/  SHFL.IDX PT, R14, R0, 0x2, 0x181f ;  /* 0x00581f00000e7f89 */ /* 0x000e2200000e0000 */
[----:B-1----:R-:W-:Y:S02]  /*10920*/  IMAD.MOV.U32 R3, RZ, RZ, R2 ;  /* 0x000000ffff037224 */ /* 0x002fe400078e0002 */
[----:B------:R-:W-:-:S05]  /*10930*/  @!P2 IMAD.WIDE.U32 R8, R10, 0x2, R8 ;  /* 0x000000020a08a825 */ /* 0x000fca00078e0008 */
[----:B------:R-:W-:Y:S04]  /*10940*/  @!P2 LDGSTS.E.BYPASS.LTC128B.128 [R21+0x10c00], desc[UR44][R8.64], !P1 ;  /* 0x10c000000815afae */ /* 0x000fe8000c901d6c */
[----:B------:R1:W-:Y:S01]  /*10950*/  @!P2 LDGSTS.E.BYPASS.LTC128B.128 [R21+0x14c00], desc[UR44][R8.64+0x80], !P0 ;  /* 0x14c000800815afae */ /* 0x0003e2000c101d6c */
[-C--:B------:R-:W-:Y:S01]  /*10960*/  ISETP.GE.AND P2, PT, R12, R5.reuse, PT ;  /* 0x000000050c00720c */ /* 0x080fe20003f46270 */
[----:B------:R-:W-:Y:S02]  /*10970*/  VIADD R12, R4, 0x30 ;  /* 0x00000030040c7836 */ /* 0x000fe40000000000 */
[----:B0-----:R-:W-:Y:S01]  /*10980*/  IMAD.MOV.U32 R2, RZ, RZ, R14 ;  /* 0x000000ffff027224 */ /* 0x001fe200078e000e */
[----:B-1----:R-:W0:Y:S09]  /*10990*/  SHFL.IDX PT, R8, R6, 0x3, 0x181f ;  /* 0x00781f0006087f89 */ /* 0x002e3200000e0000 */
[----:B------:R-:W-:Y:S01]  /*109a0*/  @!P2 LEA R20, R7, UR38, 0x1 ;  /* 0x000000260714ac11 */ /* 0x000fe2000f8e08ff */
[----:B------:R-:W-:Y:S01]  /*109b0*/  @!P2 IMAD.WIDE.U32 R2, R10, 0x2, R2 ;  /* 0x000000020a02a825 */ /* 0x000fe200078e0002 */
[----:B------:R-:W1:Y:S04]  /*109c0*/  SHFL.IDX PT, R14, R0, 0x3, 0x181f ;  /* 0x00781f00000e7f89 */ /* 0x000e6800000e0000 */
[----:B------:R-:W-:Y:S04]  /*109d0*/  @!P2 LDGSTS.E.BYPASS.LTC128B.128 [R20+0x11400], desc[UR44][R2.64], !P1 ;  /* 0x114000000214afae */ /* 0x000fe8000c901d6c */
[----:B------:R2:W-:Y:S01]  /*109e0*/  @!P2 LDGSTS.E.BYPASS.LTC128B.128 [R20+0x15400], desc[UR44][R2.64+0x80], !P0 ;  /* 0x154000800214afae */ /* 0x0005e2000c101d6c */
[----:B------:R-:W-:Y:S01]  /*109f0*/  ISETP.GE.AND P2, PT, R12, R5, PT ;  /* 0x000000050c00720c */ /* 0x000fe20003f46270 */
[----:B------:R-:W-:-:S02]  /*10a00*/  VIADD R12, R4, 0x40 ;  /* 0x00000040040c7836 */ /* 0x000fc40000000000 */
[----:B0-----:R-:W-:Y:S01]  /*10a10*/  IMAD.MOV.U32 R9, RZ, RZ, R8 ;  /* 0x000000ffff097224 */ /* 0x001fe200078e0008 */
[----:B--2---:R-:W0:Y:S09]  /*10a20*/  SHFL.IDX PT, R2, R6, 0x4, 0x181f ;  /* 0x00981f0006027f89 */ /* 0x004e3200000e0000 */
[----:B------:R-:W-:Y:S01]  /*10a30*/  @!P2 LEA R21, R7, UR38, 0x1 ;  /* 0x000000260715ac11 */ /* 0x000fe2000f8e08ff */
[----:B-1----:R-:W-:-:S02]  /*10a40*/  IMAD.MOV.U32 R8, RZ, RZ, R14 ;  /* 0x000000ffff087224 */ /* 0x002fc400078e000e */
[----:B------:R-:W1:Y:S02]  /*10a50*/  SHFL.IDX PT, R14, R0, 0x4, 0x181f ;  /* 0x00981f00000e7f89 */ /* 0x000e6400000e0000 */
[----:B------:R-:W-:-:S05]  /*10a60*/  @!P2 IMAD.WIDE.U32 R8, R10, 0x2, R8 ;  /* 0x000000020a08a825 */ /* 0x000fca00078e0008 */
[----:B------:R-:W-:Y:S04]  /*10a70*/  @!P2 LDGSTS.E.BYPASS.LTC128B.128 [R21+0x11c00], desc[UR44][R8.64], !P1 ;  /* 0x11c000000815afae */ /* 0x000fe8000c901d6c */
[----:B------:R2:W-:Y:S01]  /*10a80*/  @!P2 LDGSTS.E.BYPASS.LTC128B.128 [R21+0x15c00], desc[UR44][R8.64+0x80], !P0 ;  /* 0x15c000800815afae */ /* 0x0005e2000c101d6c */
[----:B------:R-:W-:Y:S01]  /*10a90*/  ISETP.GE.AND P2, PT, R12, R5, PT ;  /* 0x000000050c00720c */ /* 0x000fe20003f46270 */
[----:B------:R-:W-:Y:S02]  /*10aa0*/  VIADD R12, R4, 0x50 ;  /* 0x00000050040c7836 */ /* 0x000fe40000000000 */
[----:B0-----:R-:W-:Y:S01]  /*10ab0*/  IMAD.MOV.U32 R3, RZ, RZ, R2 ;  /* 0x000000ffff037224 */ /* 0x001fe200078e0002 */
[----:B--2---:R-:W0:Y:S01]  /*10ac0*/  SHFL.IDX PT, R8, R6, 0x5, 0x181f ;  /* 0x00b81f0006087f89 */ /* 0x004e2200000e0000 */
[----:B-1----:R-:W-:-:S08]  /*10ad0*/  IMAD.MOV.U32 R2, RZ, RZ, R14 ;  /* 0x000000ffff027224 */ /* 0x002fd000078e000e */
[----:B------:R-:W-:Y:S01]  /*10ae0*/  @!P2 LEA R20, R7, UR38, 0x1 ;  /* 0x000000260714ac11 */ /* 0x000fe2000f8e08ff */
[----:B------:R-:W1:Y:S01]  /*10af0*/  SHFL.IDX PT, R14, R0, 0x5, 0x181f ;  /* 0x00b81f00000e7f89 */ /* 0x000e6200000e0000 */
        /* <DEDUP_REMOVED lines=14> */
[----:B0-----:R-:W-:Y:S02]  /*10be0*/  IMAD.MOV.U32 R3, RZ, RZ, R2 ;  /* 0x000000ffff037224 */ /* 0x001fe400078e0002 */
[----:B-1----:R-:W-:-:S10]  /*10bf0*/  IMAD.MOV.U32 R2, RZ, RZ, R14 ;  /* 0x000000ffff027224 */ /* 0x002fd400078e000e */
[----:B--2---:R-:W-:Y:S01]  /*10c00*/  @!P2 LEA R8, R7, UR38, 0x1 ;  /* 0x000000260708ac11 */ /* 0x004fe2000f8e08ff */
[----:B------:R0:W1:Y:S01]  /*10c10*/  SHFL.IDX PT, R14, R0, 0x7, 0x181f ;  /* 0x00f81f00000e7f89 */ /* 0x00006200000e0000 */
[----:B------:R-:W-:-:S05]  /*10c20*/  @!P2 IMAD.WIDE.U32 R2, R10, 0x2, R2 ;  /* 0x000000020a02a825 */ /* 0x000fca00078e0002 */
[----:B------:R-:W-:Y:S04]  /*10c30*/  @!P2 LDGSTS.E.BYPASS.LTC128B.128 [R8+0x13400], desc[UR44][R2.64], !P1 ;  /* 0x134000000208afae */ /* 0x000fe8000c901d6c */
[----:B------:R2:W-:Y:S04]  /*10c40*/  @!P2 LDGSTS.E.BYPASS.LTC128B.128 [R8+0x17400], desc[UR44][R2.64+0x80], !P0 ;  /* 0x174000800208afae */ /* 0x0005e8000c101d6c */
[----:B--2---:R0:W2:Y:S02]  /*10c50*/  SHFL.IDX PT, R2, R6, 0x7, 0x181f ;  /* 0x00f81f0006027f89 */ /* 0x0040a400000e0000 */
.L_x_1143:
[----:B------:R-:W-:Y:S01]  /*10c60*/  VIADD R4, R4, 0x70 ;  /* 0x0000007004047836 */ /* 0x000fe20000000000 */
[----:B------:R-:W-:Y:S01]  /*10c70*/  BSSY B0, `(.L_x_1053) ;  /* 0x000000c000007945 */ /* 0x000fe20003800000 */
[----:B--2---:R-:W-:Y:S02]  /*10c80*/  IMAD.MOV.U32 R3, RZ, RZ, R2 ;  /* 0x000000ffff037224 */ /* 0x004fe400078e0002 */
[----:B-1----:R-:W-:Y:S01]  /*10c90*/  IMAD.MOV.U32 R2, RZ, RZ, R14 ;  /* 0x000000ffff027224 */ /* 0x002fe200078e000e */
[----:B------:R-:W-:-:S13]  /*10ca0*/  ISETP.GE.AND P2, PT, R4, R5, PT ;  /* 0x000000050400720c */ /* 0x000fda0003f46270 */
[----:B------:R-:W-:Y:S05]  /*10cb0*/  @P2 BRA `(.L_x_1054) ;  /* 0x00000000001c2947 */ /* 0x000fea0003800000 */
[----:B------:R-:W-:Y:S01]  /*10cc0*/  IMAD.WIDE.U32 R2, R10, 0x2, R2 ;  /* 0x000000020a027825 */ /* 0x000fe200078e0002 */
[----:B------:R-:W-:-:S05]  /*10cd0*/  LEA R7, R7, UR38, 0x1 ;  /* 0x0000002607077c11 */ /* 0x000fca000f8e08ff */
[----:B------:R-:W-:Y:S01]  /*10ce0*/  @!PT LDS RZ, [RZ] ;  /* 0x00000000fffff984 */ /* 0x000fe20000000800 */
[----:B------:R-:W-:Y:S01]  /*10cf0*/  @!PT LDS RZ, [RZ] ;  /* 0x00000000fffff984 */ /* 0x000fe20000000800 */
[----:B------:R-:W-:Y:S01]  /*10d00*/  @!PT LDS RZ, [RZ] ;  /* 0x00000000fffff984 */ /* 0x000fe20000000800 */
[----:B------:R1:W-:Y:S04]  /*10d10*/  LDGSTS.E.BYPASS.LTC128B.128 [R7+0x13c00], desc[UR44][R2.64], !P1 ;  /* 0x13c0000002077fae */ /* 0x0003e8000c901d6c */
[----:B------:R1:W-:Y:S02]  /*10d20*/  LDGSTS.E.BYPASS.LTC128B.128 [R7+0x17c00], desc[UR44][R2.64+0x80], !P0 ;  /* 0x17c0008002077fae */ /* 0x0003e4000c101d6c */
.L_x_1054:
[----:B------:R-:W-:Y:S05]  /*10d30*/  BSYNC B0 ;  /* 0x0000000000007941 */ /* 0x000fea0003800000 */
.L_x_1053:
[----:B------:R-:W-:Y:S01]  /*10d40*/  NOP ;  /* 0x0000000000007918 */ /* 0x000fe20000000000 */
[----:B------:R-:W-:Y:S01]  /*10d50*/  SYNCS.ARRIVE.TRANS64.RED.A0T1 RZ, [UR38+0x28800], RZ ;  /* 0x028800ffffff79a7 */ /* 0x000fe20008200426 */
[----:B0-----:R-:W-:Y:S01]  /*10d60*/  IMAD.MOV.U32 R0, RZ, RZ, 0x1 ;  /* 0x00000001ff007424 */ /* 0x001fe200078e00ff */
[----:B------:R-:W-:Y:S04]  /*10d70*/  ARRIVES.LDGSTSBAR.64.TRANSCNT [UR38+0x28800] ;  /* 0x02880000ff0079b0 */ /* 0x000fe80008000aa6 */
[----:B------:R-:W-:Y:S01]  /*10d80*/  SHF.L.U32 R0, R0, 0x1f, RZ ;  /* 0x0000001f00007819 */ /* 0x000fe200000006ff */
[----:B------:R-:W-:Y:S01]  /*10d90*/  NOP ;  /* 0x0000000000007918 */ /* 0x000fe20000000000 */
[----:B------:R-:W2:Y:S01]  /*10da0*/  LDL.LU R4, [R1+0x10] ;  /* 0x0000100001047983 */ /* 0x000ea20000300800 */
[----:B------:R-:W-:Y:S03]  /*10db0*/  SYNCS.ARRIVE.TRANS64.A1T0 RZ, [UR38+0x28800], RZ ;  /* 0x028800ffffff79a7 */ /* 0x000fe60008100026 */
[----:B-1----:R-:W3:Y:S01]  /*10dc0*/  LDL R3, [R1+0x4] ;  /* 0x0000040001037983 */ /* 0x002ee20000100800 */
[----:B------:R-:W0:Y:S01]  /*10dd0*/  SYNCS.PHASECHK.TRANS64.TRYWAIT P0, [UR38+0x28820], R0 ;  /* 0x02882000ff0075a7 */ /* 0x000e220008000166 */
[----:B--2---:R-:W-:-:S05]  /*10de0*/  VIADD R6, R4, 0xfffffffe ;  /* 0xfffffffe04067836 */ /* 0x004fca0000000000 */
[----:B---3--:R-:W-:Y:S01]  /*10df0*/  ISETP.GE.AND P1, PT, R6, R3, PT ;  /* 0x000000030600720c */ /* 0x008fe20003f26270 */
[----:B0-----:R-:W-:-:S12]  /*10e00*/  @!P0 BRA `(.L_x_1055) ;  /* 0x0000002c00d88947 */ /* 0x001fd80003800000 */
.L_x_1144:
[----:B------:R-:W-:Y:S02]  /*10e10*/  IMAD.MOV.U32 R9, RZ, RZ, 0x1 ;  /* 0x00000001ff097424 */ /* 0x000fe400078e00ff */
[----:B0-----:R-:W-:Y:S01]  /*10e20*/  IMAD.MOV.U32 R0, RZ, RZ, RZ ;  /* 0x000000ffff007224 */ /* 0x001fe200078e00ff */
[----:B------:R-:W-:Y:S06]  /*10e30*/  @!P1 BRA `(.L_x_1056) ;  /* 0x00000018004c9947 */ /* 0x000fec0003800000 */
[----:B------:R-:W2:Y:S04]  /*10e40*/  LDL.LU R2, [R1+0xc] ;  /* 0x00000c0001027983 */ /* 0x000ea80000300800 */
[----:B------:R-:W3:Y:S04]  /*10e50*/  LDL.LU R4, [R1+0x8] ;  /* 0x0000080001047983 */ /* 0x000ee80000300800 */
[----:B------:R-:W4:Y:S01]  /*10e60*/  LDL.LU R3, [R1+0x4] ;  /* 0x0000040001037983 */ /* 0x000f220000300800 */
[----:B------:R-:W-:Y:S01]  /*10e70*/  UIADD3 UR4, UR41, 0x1, URZ ;  /* 0x0000000129047890 */ /* 0x000fe2000fffe03f */
[----:B------:R-:W-:-:S05]  /*10e80*/  IMAD.MOV.U32 R9, RZ, RZ, 0x1 ;  /* 0x00000001ff097424 */ /* 0x000fca00078e00ff */
[----:B--2---:R-:W-:Y:S01]  /*10e90*/  IMAD R2, R2, UR4, RZ ;  /* 0x0000000402027c24 */ /* 0x004fe2000f8e02ff */
[----:B------:R-:W-:-:S04]  /*10ea0*/  ULOP3.LUT UR4, URZ, UR42, URZ, 0x33, !UPT ;  /* 0x0000002a3f047292 */ /* 0x000fc8000f8e333f */
[----:B------:R-:W-:Y:S02]  /*10eb0*/  LOP3.LUT R2, RZ, R2, RZ, 0x33, !PT ;  /* 0x00000002ff027212 */ /* 0x000fe400078e33ff */
[----:B----4-:R-:W-:Y:S02]  /*10ec0*/  LOP3.LUT R3, RZ, R3, RZ, 0x33, !PT ;  /* 0x00000003ff037212 */ /* 0x010fe400078e33ff */
[----:B---3--:R-:W-:Y:S01]  /*10ed0*/  VIADDMNMX R2, R2, -R4, UR4, !PT ;  /* 0x0000000402027e46 */ /* 0x008fe2000f800904 */
[----:B------:R-:W-:Y:S01]  /*10ee0*/  ULOP3.LUT UR4, URZ, UR39, URZ, 0x33, !UPT ;  /* 0x000000273f047292 */ /* 0x000fe2000f8e333f */
[----:B------:R-:W0:Y:S05]  /*10ef0*/  S2R R4, SR_TID.X ;  /* 0x0000000000047919 */ /* 0x000e2a0000002100 */
[----:B------:R-:W-:-:S04]  /*10f00*/  VIMNMX R2, R2, UR4, !PT ;  /* 0x0000000402027c48 */ /* 0x000fc8000ffe0100 */
[----:B------:R-:W-:-:S05]  /*10f10*/  VIADDMNMX R3, R2, 0x2, R3, !PT ;  /* 0x0000000202037846 */ /* 0x000fca0007800103 */
[----:B------:R-:W-:-:S05]  /*10f20*/  VIADD R5, R3, 0xfffffffe ;  /* 0xfffffffe03057836 */ /* 0x000fca0000000000 */
[-C--:B------:R-:W-:Y:S02]  /*10f30*/  ISETP.NE.AND P0, PT, R5, R2.reuse, PT ;  /* 0x000000020500720c */ /* 0x080fe40003f05270 */
[----:B------:R-:W-:-:S05]  /*10f40*/  LOP3.LUT R2, RZ, R2, RZ, 0x33, !PT ;  /* 0x00000002ff027212 */ /* 0x000fca00078e33ff */
[----:B------:R-:W-:-:S05]  /*10f50*/  IMAD.IADD R2, R3, 0x1, R2 ;  /* 0x0000000103027824 */ /* 0x000fca00078e0202 */
[----:B------:R-:W-:Y:S02]  /*10f60*/  LOP3.LUT R11, R2, 0x1, RZ, 0xc0, !PT ;  /* 0x00000001020b7812 */ /* 0x000fe400078ec0ff */
[----:B0-----:R-:W-:Y:S01]  /*10f70*/  LOP3.LUT R10, R4, 0x1f, RZ, 0xc0, !PT ;  /* 0x0000001f040a7812 */ /* 0x001fe200078ec0ff */
[----:B------:R-:W-:Y:S01]  /*10f80*/  IMAD.MOV.U32 R4, RZ, RZ, R16 ;  /* 0x000000ffff047224 */ /* 0x000fe200078e0010 */
[----:B------:R-:W-:Y:S06]  /*10f90*/  @!P0 BRA `(.L_x_1057) ;  /* 0x0000001000008947 */ /* 0x000fec0003800000 */
[----:B------:R-:W-:Y:S01]  /*10fa0*/  BSSY B0, `(.L_x_1057) ;  /* 0x00000ff000007945 */ /* 0x000fe20003800000 */
[----:B------:R-:W-:Y:S02]  /*10fb0*/  IMAD.IADD R7, R2, 0x1, -R11 ;  /* 0x0000000102077824 */ /* 0x000fe400078e0a0b */
[----:B------:R-:W-:Y:S02]  /*10fc0*/  IMAD.MOV.U32 R8, RZ, RZ, 0x1 ;  /* 0x00000001ff087424 */ /* 0x000fe400078e00ff */
[----:B------:R-:W-:-:S07]  /*10fd0*/  IMAD.MOV.U32 R4, RZ, RZ, R16 ;  /* 0x000000ffff047224 */ /* 0x000fce00078e0010 */
.L_x_1088:
        /* <DEDUP_REMOVED lines=19> */
[----:B------:R-:W-:-:S04]  /*11110*/  IMAD.WIDE.U32 R2, R19, UR4, R2 ;  /* 0x0000000413027c25 */ /* 0x000fc8000f8e0002 */
[----:B--2---:R-:W-:-:S04]  /*11120*/  IMAD R4, R12, UR4, RZ ;  /* 0x000000040c047c24 */ /* 0x004fc8000f8e02ff */
[----:B------:R-:W-:Y:S01]  /*11130*/  IMAD R5, R19, UR5, R4 ;  /* 0x0000000513057c24 */ /* 0x000fe2000f8e0204 */
[----:B------:R-:W-:Y:S02]  /*11140*/  ULDC.64 UR4, c[0x0][0x418] ;  /* 0x0001060000047ab9 */ /* 0x000fe40000000a00 */
[----:B------:R-:W-:Y:S01]  /*11150*/  LEA R4, P0, R2, UR4, 0x2 ;  /* 0x0000000402047c11 */ /* 0x000fe2000f8010ff */
[----:B------:R-:W-:-:S05]  /*11160*/  IMAD.IADD R5, R5, 0x1, R3 ;  /* 0x0000000105057824 */ /* 0x000fca00078e0203 */
[----:B------:R-:W-:-:S05]  /*11170*/  LEA.HI.X R5, R2, UR5, R5, 0x2, P0 ;  /* 0x0000000502057c11 */ /* 0x000fca00080f1405 */
[----:B------:R0:W5:Y:S02]  /*11180*/  LDG.E R4, desc[UR44][R4.64] ;  /* 0x0000002c04047981 */ /* 0x000164000c1e1900 */
.L_x_1060:
[----:B------:R-:W1:Y:S01]  /*11190*/  S2R R2, SR_TID.X ;  /* 0x0000000000027919 */ /* 0x000e620000002100 */
[----:B------:R-:W-:Y:S01]  /*111a0*/  BSSY B2, `(.L_x_1061) ;  /* 0x0000006000027945 */ /* 0x000fe20003800000 */
[----:B-1----:R-:W-:Y:S02]  /*111b0*/  LOP3.LUT R3, R2, 0x7f, RZ, 0xc0, !PT ;  /* 0x0000007f02037812 */ /* 0x002fe400078ec0ff */
[----:B------:R-:W-:Y:S02]  /*111c0*/  SHF.L.U32 R2, R8, 0x1f, RZ ;  /* 0x0000001f08027819 */ /* 0x000fe400000006ff */
[----:B------:R-:W-:Y:S02]  /*111d0*/  ISETP.NE.AND P2, PT, R3, RZ, PT ;  /* 0x000000ff0300720c */ /* 0x000fe40003f45270 */
[----:B------:R-:W1:Y:S02]  /*111e0*/  SYNCS.PHASECHK.TRANS64.TRYWAIT P0, [UR38+0x28848], R2 ;  /* 0x02884802ff0075a7 */ /* 0x000e640008000166 */
[----:B-1----:R-:W-:Y:S09]  /*111f0*/  @!P0 BRA `(.L_x_1062) ;  /* 0x0000002800f48947 */ /* 0x002ff20003800000 */
.L_x_1145:
[----:B------:R-:W-:Y:S05]  /*11200*/  BSYNC B2 ;  /* 0x0000000000027941 */ /* 0x000fea0003800000 */
.L_x_1061:
[----:B------:R-:W-:Y:S04]  /*11210*/  BSSY B2, `(.L_x_1063) ;  /* 0x0000007000027945 */ /* 0x000fe80003800000 */
[----:B------:R-:W-:Y:S05]  /*11220*/  @P2 BRA `(.L_x_1064) ;  /* 0x0000000000142947 */ /* 0x000fea0003800000 */
[----:B------:R-:W-:Y:S01]  /*11230*/  ISETP.NE.AND P0, PT, R10, RZ, PT ;  /* 0x000000ff0a00720c */ /* 0x000fe20003f05270 */
[----:B-1----:R-:W-:-:S04]  /*11240*/  IMAD.MOV.U32 R3, RZ, RZ, 0x8000 ;  /* 0x00008000ff037424 */ /* 0x002fc800078e00ff */
[----:B------:R2:W-:Y:S08]  /*11250*/  SYNCS.ARRIVE.TRANS64 RZ, [UR38+0x28838], R3 ;  /* 0x02883803ffff79a7 */ /* 0x0005f00008000026 */
[----:B--2---:R-:W-:Y:S05]  /*11260*/  @!P0 BRA `(.L_x_1064) ;  /* 0x0000000000048947 */ /* 0x004fea0003800000 */
[----:B------:R-:W-:Y:S01]  /*11270*/  BPT.TRAP 0x1 ;  /* 0x000000040000795c */ /* 0x000fe20000300000 */
.L_x_1064:
[----:B------:R-:W-:Y:S05]  /*11280*/  BSYNC B2 ;  /* 0x0000000000027941 */ /* 0x000fea0003800000 */
.L_x_1063:
[----:B0-----:R-:W-:Y:S01]  /*11290*/  IMAD.MOV.U32 R5, RZ, RZ, RZ ;  /* 0x000000ffff057224 */ /* 0x001fe200078e00ff */
[----:B------:R-:W-:Y:S01]  /*112a0*/  ULDC.64 UR4, c[0x0][0x198] ;  /* 0x0000660000047ab9 */ /* 0x000fe20000000a00 */
[----:B------:R-:W-:Y:S01]  /*112b0*/  PLOP3.LUT P0, PT, PT, PT, PT, 0x80, 0x0 ;  /* 0x000000000000781c */ /* 0x000fe20003f0f070 */
[----:B------:R-:W-:Y:S01]  /*112c0*/  UIADD3 UR4, UP0, UR4, 0x370, URZ ;  /* 0x0000037004047890 */ /* 0x000fe2000ff1e03f */
[----:B-1----:R-:W-:Y:S01]  /*112d0*/  IMAD.SHL.U32 R3, R9, 0x80, RZ ;  /* 0x0000008009037824 */ /* 0x002fe200078e00ff */
[----:B------:R-:W-:Y:S01]  /*112e0*/  R2UR UR34, R5 ;  /* 0x00000000052272ca */ /* 0x000fe200000e0000 */
[----:B------:R-:W-:Y:S02]  /*112f0*/  UIADD3 UR32, UR38, 0x20400, URZ ;  /* 0x0002040026207890 */ /* 0x000fe4000fffe03f */
[----:B------:R-:W-:Y:S02]  /*11300*/  UIADD3 UR33, UR38, 0x28838, URZ ;  /* 0x0002883826217890 */ /* 0x000fe4000fffe03f */
[----:B------:R-:W-:Y:S01]  /*11310*/  UIADD3.X UR5, URZ, UR5, URZ, UP0, !UPT ;  /* 0x000000053f057290 */ /* 0x000fe200087fe43f */
[----:B------:R-:W-:Y:S01]  /*11320*/  UMOV UR6, 0x0 ;  /* 0x0000000000067882 */ /* 0x000fe20000000000 */
[----:B------:R-:W-:-:S10]  /*11330*/  UMOV UR7, 0x14f00000 ;  /* 0x14f0000000077882 */ /* 0x000fd40000000000 */
.L_x_1065:
        /* <DEDUP_REMOVED lines=13> */
.L_x_1066:
        /* <DEDUP_REMOVED lines=12> */
.L_x_1146:
[----:B------:R-:W-:Y:S05]  /*114d0*/  BSYNC B2 ;  /* 0x0000000000027941 */ /* 0x000fea0003800000 */
.L_x_1067:
        /* <DEDUP_REMOVED lines=9> */
.L_x_1070:
[----:B------:R-:W-:Y:S05]  /*11570*/  BSYNC B2 ;  /* 0x0000000000027941 */ /* 0x000fea0003800000 */
.L_x_1069:
[----:B------:R-:W-:Y:S01]  /*11580*/  R2UR UR6, R2 ;  /* 0x00000000020672ca */ /* 0x000fe200000e0000 */
[----:B------:R-:W-:Y:S01]  /*11590*/  ULDC.64 UR4, c[0x0][0x198] ;  /* 0x0000660000047ab9 */ /* 0x000fe20000000a00 */
[----:B------:R-:W-:Y:S01]  /*115a0*/  R2UR UR7, R3 ;  /* 0x00000000030772ca */ /* 0x000fe200000e0000 */
[----:B------:R-:W-:Y:S01]  /*115b0*/  UIADD3 UR4, UP0, UR4, 0x470, URZ ;  /* 0x0000047004047890 */ /* 0x000fe2000ff1e03f */
[----:B------:R-:W-:Y:S01]  /*115c0*/  R2UR UR10, R5 ;  /* 0x00000000050a72ca */ /* 0x000fe200000e0000 */
[----:B------:R-:W-:Y:S01]  /*115d0*/  IMAD.SHL.U32 R5, R18, 0x80, RZ ;  /* 0x0000008012057824 */ /* 0x000fe200078e00ff */
[----:B------:R-:W-:Y:S01]  /*115e0*/  PLOP3.LUT P0, PT, PT, PT, PT, 0x80, 0x0 ;  /* 0x000000000000781c */ /* 0x000fe20003f0f070 */
[----:B------:R-:W-:Y:S02]  /*115f0*/  UIADD3 UR8, UR38, 0x400, URZ ;  /* 0x0000040026087890 */ /* 0x000fe4000fffe03f */
[----:B------:R-:W-:Y:S02]  /*11600*/  UIADD3 UR9, UR38, 0x28850, URZ ;  /* 0x0002885026097890 */ /* 0x000fe4000fffe03f */
[----:B------:R-:W-:-:S12]  /*11610*/  UIADD3.X UR5, URZ, UR5, URZ, UP0, !UPT ;  /* 0x000000053f057290 */ /* 0x000fd800087fe43f */
.L_x_1071:
        /* <DEDUP_REMOVED lines=13> */
.L_x_1072:
        /* <DEDUP_REMOVED lines=10> */
.L_x_1059:
[----:B------:R-:W-:Y:S05]  /*11790*/  BSYNC B1 ;  /* 0x0000000000017941 */ /* 0x000fea0003800000 */
.L_x_1058:
        /* <DEDUP_REMOVED lines=26> */
.L_x_1075:
[----:B------:R-:W1:Y:S01]  /*11940*/  S2R R2, SR_TID.X ;  /* 0x0000000000027919 */ /* 0x000e620000002100 */
[----:B------:R-:W-:Y:S01]  /*11950*/  BSSY B2, `(.L_x_1076) ;  /* 0x0000006000027945 */ /* 0x000fe20003800000 */
[----:B-1----:R-:W-:Y:S02]  /*11960*/  LOP3.LUT R3, R2, 0x7f, RZ, 0xc0, !PT ;  /* 0x0000007f02037812 */ /* 0x002fe400078ec0ff */
[----:B------:R-:W-:Y:S02]  /*11970*/  SHF.L.U32 R2, R9, 0x1f, RZ ;  /* 0x0000001f09027819 */ /* 0x000fe400000006ff */
[----:B------:R-:W-:Y:S02]  /*11980*/  ISETP.NE.AND P2, PT, R3, RZ, PT ;  /* 0x000000ff0300720c */ /* 0x000fe40003f45270 */
[----:B------:R-:W1:Y:S02]  /*11990*/  SYNCS.PHASECHK.TRANS64.TRYWAIT P0, [UR38+0x28840], R2 ;  /* 0x02884002ff0075a7 */ /* 0x000e640008000166 */
[----:B-1----:R-:W-:Y:S09]  /*119a0*/  @!P0 BRA `(.L_x_1077) ;  /* 0x0000002400388947 */ /* 0x002ff20003800000 */
.L_x_1147:
[----:B------:R-:W-:Y:S05]  /*119b0*/  BSYNC B2 ;  /* 0x0000000000027941 */ /* 0x000fea0003800000 */
.L_x_1076:
[----:B------:R-:W-:Y:S04]  /*119c0*/  BSSY B2, `(.L_x_1078) ;  /* 0x0000007000027945 */ /* 0x000fe80003800000 */
[----:B------:R-:W-:Y:S05]  /*119d0*/  @P2 BRA `(.L_x_1079) ;  /* 0x0000000000142947 */ /* 0x000fea0003800000 */
[----:B------:R-:W-:Y:S01]  /*119e0*/  ISETP.NE.AND P0, PT, R10, RZ, PT ;  /* 0x000000ff0a00720c */ /* 0x000fe20003f05270 */
[----:B-1----:R-:W-:-:S04]  /*119f0*/  IMAD.MOV.U32 R2, RZ, RZ, 0x8000 ;  /* 0x00008000ff027424 */ /* 0x002fc800078e00ff */
[----:B------:R2:W-:Y:S08]  /*11a00*/  SYNCS.ARRIVE.TRANS64 RZ, [UR38+0x28830], R2 ;  /* 0x02883002ffff79a7 */ /* 0x0005f00008000026 */
[----:B--2---:R-:W-:Y:S05]  /*11a10*/  @!P0 BRA `(.L_x_1079) ;  /* 0x0000000000048947 */ /* 0x004fea0003800000 */
[----:B------:R-:W-:Y:S01]  /*11a20*/  BPT.TRAP 0x1 ;  /* 0x000000040000795c */ /* 0x000fe20000300000 */
.L_x_1079:
[----:B------:R-:W-:Y:S05]  /*11a30*/  BSYNC B2 ;  /* 0x0000000000027941 */ /* 0x000fea0003800000 */
.L_x_1078:
        /* <DEDUP_REMOVED lines=11> */
.L_x_1080:
        /* <DEDUP_REMOVED lines=14> */
.L_x_1081:
        /* <DEDUP_REMOVED lines=12> */
.L_x_1148:
[----:B------:R-:W-:Y:S05]  /*11c90*/  BSYNC B2 ;  /* 0x0000000000027941 */ /* 0x000fea0003800000 */
.L_x_1082:
        /* <DEDUP_REMOVED lines=9> */
.L_x_1085:
[----:B------:R-:W-:Y:S05]  /*11d30*/  BSYNC B2 ;  /* 0x0000000000027941 */ /* 0x000fea0003800000 */
.L_x_1084:
        /* <DEDUP_REMOVED lines=10> */
.L_x_1086:
        /* <DEDUP_REMOVED lines=13> */
.L_x_1087:
        /* <DEDUP_REMOVED lines=10> */
.L_x_1074:
[----:B------:R-:W-:Y:S05]  /*11f50*/  BSYNC B1 ;  /* 0x0000000000017941 */ /* 0x000fea0003800000 */
.L_x_1073:
[----:B------:R-:W-:Y:S02]  /*11f60*/  VIADD R6, R6, 0xfffffffe ;  /* 0xfffffffe06067836 */ /* 0x000fe40000000000 */
[----:B------:R-:W-:Y:S01]  /*11f70*/  IMAD.MOV.U32 R8, RZ, RZ, R9 ;  /* 0x000000ffff087224 */ /* 0x000fe200078e0009 */
[----:B------:R-:W-:Y:S06]  /*11f80*/  @P1 BRA `(.L_x_1088) ;  /* 0xfffffff000141947 */ /* 0x000fec000383ffff */
[----:B------:R-:W-:Y:S05]  /*11f90*/  BSYNC B0 ;  /* 0x0000000000007941 */ /* 0x000fea0003800000 */
.L_x_1057:
        /* <DEDUP_REMOVED lines=28> */
.L_x_1090:
[----:B------:R-:W1:Y:S01]  /*12160*/  S2R R2, SR_TID.X ;  /* 0x0000000000027919 */ /* 0x000e620000002100 */
[----:B------:R-:W-:Y:S01]  /*12170*/  BSSY B1, `(.L_x_1091) ;  /* 0x0000006000017945 */ /* 0x000fe20003800000 */
[----:B-1----:R-:W-:Y:S02]  /*12180*/  LOP3.LUT R3, R2, 0x7f, RZ, 0xc0, !PT ;  /* 0x0000007f02037812 */ /* 0x002fe400078ec0ff */
[----:B------:R-:W-:Y:S02]  /*12190*/  SHF.L.U32 R2, R9, 0x1f, RZ ;  /* 0x0000001f09027819 */ /* 0x000fe400000006ff */
[----:B------:R-:W-:Y:S02]  /*121a0*/  ISETP.NE.AND P1, PT, R3, RZ, PT ;  /* 0x000000ff0300720c */ /* 0x000fe40003f25270 */
[----:B------:R-:W1:Y:S02]  /*121b0*/  SYNCS.PHASECHK.TRANS64.TRYWAIT P0, [UR38+0x28848], R2 ;  /* 0x02884802ff0075a7 */ /* 0x000e640008000166 */
[----:B-1----:R-:W-:Y:S09]  /*121c0*/  @!P0 BRA `(.L_x_1092) ;  /* 0x0000001c00608947 */ /* 0x002ff20003800000 */
.L_x_1149:
[----:B------:R-:W-:Y:S05]  /*121d0*/  BSYNC B1 ;  /* 0x0000000000017941 */ /* 0x000fea0003800000 */
.L_x_1091:
[----:B------:R-:W-:Y:S04]  /*121e0*/  BSSY B1, `(.L_x_1093) ;  /* 0x0000007000017945 */ /* 0x000fe80003800000 */
[----:B------:R-:W-:Y:S05]  /*121f0*/  @P1 BRA `(.L_x_1094) ;  /* 0x0000000000141947 */ /* 0x000fea0003800000 */
[----:B------:R-:W-:Y:S01]  /*12200*/  ISETP.NE.AND P0, PT, R10, RZ, PT ;  /* 0x000000ff0a00720c */ /* 0x000fe20003f05270 */
[----:B-1----:R-:W-:-:S04]  /*12210*/  IMAD.MOV.U32 R3, RZ, RZ, 0x8000 ;  /* 0x00008000ff037424 */ /* 0x002fc800078e00ff */
[----:B------:R2:W-:Y:S08]  /*12220*/  SYNCS.ARRIVE.TRANS64 RZ, [UR38+0x28838], R3 ;  /* 0x02883803ffff79a7 */ /* 0x0005f00008000026 */
[----:B--2---:R-:W-:Y:S05]  /*12230*/  @!P0 BRA `(.L_x_1094) ;  /* 0x0000000000048947 */ /* 0x004fea0003800000 */
[----:B------:R-:W-:Y:S01]  /*12240*/  BPT.TRAP 0x1 ;  /* 0x000000040000795c */ /* 0x000fe20000300000 */
.L_x_1094:
[----:B------:R-:W-:Y:S05]  /*12250*/  BSYNC B1 ;  /* 0x0000000000017941 */ /* 0x000fea0003800000 */
.L_x_1093:
        /* <DEDUP_REMOVED lines=11> */
.L_x_1095:
        /* <DEDUP_REMOVED lines=14> */
.L_x_1096:
        /* <DEDUP_REMOVED lines=11> */
.L_x_1150:
[----:B------:R-:W-:Y:S05]  /*124a0*/  BSYNC B1 ;  /* 0x0000000000017941 */ /* 0x000fea0003800000 */
.L_x_1097:
        /* <DEDUP_REMOVED lines=9> */
.L_x_1100:
[----:B------:R-:W-:Y:S05]  /*12540*/  BSYNC B1 ;  /* 0x0000000000017941 */ /* 0x000fea0003800000 */
.L_x_1099:
        /* <DEDUP_REMOVED lines=10> */
.L_x_1101:
        /* <DEDUP_REMOVED lines=13> */
.L_x_1102:
        /* <DEDUP_REMOVED lines=10> */
.L_x_1089:
[----:B------:R-:W-:Y:S05]  /*12760*/  BSYNC B0 ;  /* 0x0000000000007941 */ /* 0x000fea0003800000 */
.L_x_1056:
        /* <DEDUP_REMOVED lines=11> */
.L_x_1151:
[----:B------:R-:W-:Y:S05]  /*12820*/  BSYNC B1 ;  /* 0x0000000000017941 */ /* 0x000fea0003800000 */
.L_x_1105:
        /* <DEDUP_REMOVED lines=8> */
.L_x_1108:
[----:B------:R-:W-:Y:S05]  /*128b0*/  BSYNC B1 ;  /* 0x0000000000017941 */ /* 0x000fea0003800000 */
.L_x_1107:
[----:B------:R-:W-:Y:S01]  /*128c0*/  R2UR UR4, R0 ;  /* 0x00000000000472ca */ /* 0x000fe200000e0000 */
[----:B------:R-:W-:Y:S01]  /*128d0*/  ULDC.64 UR6, c[0x0][0x198] ;  /* 0x0000660000067ab9 */ /* 0x000fe20000000a00 */
[----:B------:R-:W-:Y:S01]  /*128e0*/  R2UR UR9, R3 ;  /* 0x00000000030972ca */ /* 0x000fe200000e0000 */
[----:B------:R-:W-:Y:S01]  /*128f0*/  UIADD3 UR6, UP0, UR6, 0x470, URZ ;  /* 0x0000047006067890 */ /* 0x000fe2000ff1e03f */
[----:B------:R-:W-:Y:S01]  /*12900*/  PLOP3.LUT P0, PT, PT, PT, PT, 0x80, 0x0 ;  /* 0x000000000000781c */ /* 0x000fe20003f0f070 */
[----:B------:R-:W-:Y:S01]  /*12910*/  IMAD.SHL.U32 R18, R18, 0x80, RZ ;  /* 0x0000008012127824 */ /* 0x000fe200078e00ff */
[----:B------:R-:W-:Y:S01]  /*12920*/  UMOV UR14, 0x0 ;  /* 0x00000000000e7882 */ /* 0x000fe20000000000 */
[----:B------:R-:W-:Y:S01]  /*12930*/  UIADD3.X UR7, URZ, UR7, URZ, UP0, !UPT ;  /* 0x000000073f077290 */ /* 0x000fe200087fe43f */
[----:B------:R-:W-:Y:S01]  /*12940*/  UMOV UR15, 0x14f00000 ;  /* 0x14f00000000f7882 */ /* 0x000fe20000000000 */
[----:B------:R-:W-:-:S04]  /*12950*/  UMOV UR10, URZ ;  /* 0x0000003f000a7c82 */ /* 0x000fc80008000000 */
[----:B------:R-:W-:Y:S02]  /*12960*/  ULEA UR4, UR4, UR38, 0xf ;  /* 0x0000002604047291 */ /* 0x000fe4000f8e783f */
[----:B------:R-:W-:Y:S02]  /*12970*/  UIADD3 UR9, UR9, 0x28850, URZ ;  /* 0x0002885009097890 */ /* 0x000fe4000fffe03f */
[----:B------:R-:W-:-:S12]  /*12980*/  UIADD3 UR8, UR4, 0x400, URZ ;  /* 0x0000040004087890 */ /* 0x000fd8000fffe03f */
.L_x_1109:
        /* <DEDUP_REMOVED lines=13> */
.L_x_1110:
        /* <DEDUP_REMOVED lines=8> */
.L_x_1104:
[----:B------:R-:W-:Y:S05]  /*12ae0*/  BSYNC B0 ;  /* 0x0000000000007941 */ /* 0x000fea0003800000 */
.L_x_1103:
[----:B------:R-:W-:Y:S02]  /*12af0*/  VIADD R0, R0, 0x1 ;  /* 0x0000000100007836 */ /* 0x000fe40000000000 */
[----:B0-----:R-:W-:-:S03]  /*12b00*/  IMAD.MOV.U32 R3, RZ, RZ, RZ ;  /* 0x000000ffff037224 */ /* 0x001fc600078e00ff */
[----:B------:R-:W-:-:S04]  /*12b10*/  ISETP.NE.AND P0, PT, R0, 0x2, PT ;  /* 0x000000020000780c */ /* 0x000fc80003f05270 */
[----:B------:R-:W-:Y:S02]  /*12b20*/  SEL R2, RZ, 0x1, P0 ;  /* 0x00000001ff027807 */ /* 0x000fe40000000000 */
[----:B------:R-:W-:Y:S02]  /*12b30*/  SEL R0, R0, RZ, P0 ;  /* 0x000000ff00007207 */ /* 0x000fe40000000000 */
[----:B------:R-:W-:-:S07]  /*12b40*/  LOP3.LUT R9, R9, R2, RZ, 0x3c, !PT ;  /* 0x0000000209097212 */ /* 0x000fce00078e3cff */
.L_x_1034:
[----:B0-----:R-:W0:Y:S01]  /*12b50*/  S2R R5, SR_CgaCtaId ;  /* 0x0000000000057919 */ /* 0x001e220000008800 */
[----:B------:R-:W-:Y:S02]  /*12b60*/  MOV R2, 0x400 ;  /* 0x0000040000027802 */ /* 0x000fe40000000f00 */
[----:B------:R-:W-:Y:S02]  /*12b70*/  SHF.L.U32 R3, R3, 0x1f, RZ ;  /* 0x0000001f03037819 */ /* 0x000fe400000006ff */
[----:B0-----:R-:W-:-:S04]  /*12b80*/  LEA R2, R5, R2, 0x18 ;  /* 0x0000000205027211 */ /* 0x001fc800078ec0ff */
[----:B------:R-:W0:Y:S02]  /*12b90*/  SYNCS.PHASECHK.TRANS64.TRYWAIT P0, [R2+URZ+0x28820], R3 ;  /* 0x02882003020075a7 */ /* 0x000e24000800017f */
[----:B0-----:R-:W-:Y:S05]  /*12ba0*/  @!P0 BRA `(.L_x_1111) ;  /* 0x00000014002c8947 */ /* 0x001fea0003800000 */
.L_x_1152:
[----:B------:R-:W-:-:S03]  /*12bb0*/  UMOV UR4, 0xffffffff ;  /* 0xffffffff00047882 */ /* 0x000fc60000000000 */
[----:B------:R-:W-:Y:S05]  /*12bc0*/  BRA.DIV UR4, `(.L_x_1112) ;  /* 0x0000001604387947 */ /* 0x000fea000b800000 */
[----:B0-----:R-:W0:Y:S02]  /*12bd0*/  S2R R3, SR_TID.X ;  /* 0x0000000000037919 */ /* 0x001e240000002100 */
[----:B0-----:R-:W-:-:S04]  /*12be0*/  SHF.R.U32.HI R3, RZ, 0x5, R3 ;  /* 0x00000005ff037819 */ /* 0x001fc80000011603 */
[----:B------:R-:W-:-:S05]  /*12bf0*/  LOP3.LUT R3, R3, 0x3, RZ, 0xc0, !PT ;  /* 0x0000000303037812 */ /* 0x000fca00078ec0ff */
[----:B------:R0:W1:Y:S02]  /*12c00*/  SHFL.IDX PT, R14, R3, RZ, 0x1f ;  /* 0x00001fff030e7589 */ /* 0x00006400000e0000 */
.L_x_1155:
[----:B-1----:R-:W-:-:S13]  /*12c10*/  ISETP.NE.AND P0, PT, R14, RZ, PT ;  /* 0x000000ff0e00720c */ /* 0x002fda0003f05270 */
[----:B------:R-:W-:Y:S05]  /*12c20*/  @P0 BRA `(.L_x_950) ;  /* 0x0000000000880947 */ /* 0x000fea0003800000 */
[----:B------:R-:W-:-:S03]  /*12c30*/  UMOV UR4, 0xffffffff ;  /* 0xffffffff00047882 */ /* 0x000fc60000000000 */
[----:B------:R-:W-:Y:S05]  /*12c40*/  BRA.DIV UR4, `(.L_x_1113) ;  /* 0x00000016044c7947 */ /* 0x000fea000b800000 */
[----:B------:R-:W-:-:S13]  /*12c50*/  ELECT P6, URZ, PT ;  /* 0x00000000003f782f */ /* 0x000fda00038c0000 */
.L_x_1158:
[----:B------:R-:W-:Y:S05]  /*12c60*/  @!P6 BRA `(.L_x_950) ;  /* 0x000000000078e947 */ /* 0x000fea0003800000 */
[----:B0-----:R-:W2:Y:S02]  /*12c70*/  LDL.LU R3, [R1+0x14] ;  /* 0x0000140001037983 */ /* 0x001ea40000300800 */
[----:B--2---:R-:W-:-:S04]  /*12c80*/  LOP3.LUT R3, R3, 0x2, RZ, 0xfc, !PT ;  /* 0x0000000203037812 */ /* 0x004fc800078efcff */
[----:B------:R-:W-:-:S13]  /*12c90*/  ISETP.NE.AND P2, PT, R3, 0x3, PT ;  /* 0x000000030300780c */ /* 0x000fda0003f45270 */
[----:B------:R-:W-:Y:S05]  /*12ca0*/  @!P2 BRA `(.L_x_1114) ;  /* 0x000000000004a947 */ /* 0x000fea0003800000 */
[----:B------:R-:W-:Y:S01]  /*12cb0*/  BPT.TRAP 0x1 ;  /* 0x000000040000795c */ /* 0x000fe20000300000 */
.L_x_1114:
        /* <DEDUP_REMOVED lines=12> */
.L_x_1159:
[----:B------:R-:W1:Y:S02]  /*12d80*/  SYNCS.PHASECHK.TRANS64.TRYWAIT P0, [R3+URZ], R4 ;  /* 0x00000004030075a7 */ /* 0x000e64000800017f */
[----:B-1----:R-:W-:Y:S05]  /*12d90*/  @!P0 BRA `(.L_x_1116) ;  /* 0x00000014002c8947 */ /* 0x002fea0003800000 */
.L_x_1160:
[----:B------:R-:W-:Y:S05]  /*12da0*/  @!P2 BRA `(.L_x_1117) ;  /* 0x000000000004a947 */ /* 0x000fea0003800000 */
[----:B------:R-:W-:Y:S01]  /*12db0*/  BPT.TRAP 0x1 ;  /* 0x000000040000795c */ /* 0x000fe20000300000 */
.L_x_1117:
[----:B-1----:R-:W-:-:S04]  /*12dc0*/  VIADD R3, R2, 0x28860 ;  /* 0x0002886002037836 */ /* 0x002fc80000000000 */
[----:B------:R-:W-:-:S04]  /*12dd0*/  IMAD R0, R0, 0x8, R3 ;  /* 0x0000000800007824 */ /* 0x000fc800078e0203 */
[----:B------:R-:W1:Y:S02]  /*12de0*/  SYNCS.PHASECHK.TRANS64.TRYWAIT P0, [R0+URZ], R5 ;  /* 0x00000005000075a7 */ /* 0x000e64000800017f */
[----:B-1----:R-:W-:Y:S05]  /*12df0*/  @!P0 BRA `(.L_x_1118) ;  /* 0x0000001400288947 */ /* 0x002fea0003800000 */
.L_x_1161:
[----:B------:R-:W-:-:S07]  /*12e00*/  IMAD R3, R8, 0x8, R3 ;  /* 0x0000000808037824 */ /* 0x000fce00078e0203 */
.L_x_1119:
[----:B--2---:R2:W3:Y:S02]  /*12e10*/  SYNCS.PHASECHK.TRANS64.TRYWAIT P0, [R3+URZ], R4 ;  /* 0x00000004030075a7 */ /* 0x0044e4000800017f */
[----:B---3--:R-:W-:Y:S05]  /*12e20*/  @!P0 NANOSLEEP.SYNCS 0x989680 ;  /* 0x009896800000895d */ /* 0x008fea0003900000 */
[----:B------:R-:W3:Y:S02]  /*12e30*/  @!P0 SYNCS.PHASECHK.TRANS64 P0, [R3+URZ], R4 ;  /* 0x00000004030085a7 */ /* 0x000ee4000800007f */
[----:B---3--:R-:W-:Y:S05]  /*12e40*/  @!P0 BRA `(.L_x_1119) ;  /* 0xfffffffc00f08947 */ /* 0x008fea000383ffff */
.L_x_950:
[----:B------:R-:W-:Y:S05]  /*12e50*/  BSYNC B6 ;  /* 0x0000000000067941 */ /* 0x000fea0003800000 */
.L_x_947:
[----:B------:R-:W-:Y:S05]  /*12e60*/  EXIT ;  /* 0x000000000000794d */ /* 0x000fea0003800000 */
.L_x_960:
[----:B0-----:R-:W-:-:S04]  /*12e70*/  IMAD.U32 R3, RZ, RZ, UR36 ;  /* 0x00000024ff037e24 */ /* 0x001fc8000f8e00ff */
[----:B------:R0:W1:Y:S03]  /*12e80*/  SYNCS.PHASECHK.TRANS64.TRYWAIT P1, [R3+URZ+0x28800], R2 ;  /* 0x02880002030075a7 */ /* 0x000066000802017f */
[----:B-1----:R-:W-:Y:S05]  /*12e90*/  @!P1 NANOSLEEP.SYNCS 0x989680 ;  /* 0x009896800000995d */ /* 0x002fea0003900000 */
[----:B------:R-:W1:Y:S02]  /*12ea0*/  @!P1 SYNCS.PHASECHK.TRANS64 P1, [R3+URZ+0x28800], R2 ;  /* 0x02880002030095a7 */ /* 0x000e64000802007f */
[----:B-1----:R-:W-:Y:S05]  /*12eb0*/  @!P1 BRA `(.L_x_960) ;  /* 0xfffffffc00ec9947 */ /* 0x002fea000383ffff */
[----:B------:R-:W-:Y:S05]  /*12ec0*/  BRA `(.L_x_1120) ;  /* 0xfffffee800007947 */ /* 0x000fea000383ffff */
.L_x_964:
[----:B0-----:R-:W-:-:S04]  /*12ed0*/  IMAD.U32 R3, RZ, RZ, UR36 ;  /* 0x00000024ff037e24 */ /* 0x001fc8000f8e00ff */
[----:B------:R0:W2:Y:S03]  /*12ee0*/  SYNCS.PHASECHK.TRANS64.TRYWAIT P2, [R3+URZ+0x28830], R2 ;  /* 0x02883002030075a7 */ /* 0x0000a6000804017f */
[----:B--2---:R-:W-:Y:S05]  /*12ef0*/  @!P2 NANOSLEEP.SYNCS 0x989680 ;  /* 0x009896800000a95d */ /* 0x004fea0003900000 */
[----:B------:R-:W2:Y:S02]  /*12f00*/  @!P2 SYNCS.PHASECHK.TRANS64 P2, [R3+URZ+0x28830], R2 ;  /* 0x028830020300a5a7 */ /* 0x000ea4000804007f */
[----:B--2---:R-:W-:Y:S05]  /*12f10*/  @!P2 BRA `(.L_x_964) ;  /* 0xfffffffc00eca947 */ /* 0x004fea000383ffff */
[----:B------:R-:W-:Y:S05]  /*12f20*/  BRA `(.L_x_963) ;  /* 0xfffffee8001c7947 */ /* 0x000fea000383ffff */
.L_x_980:
[----:B-1----:R-:W-:-:S04]  /*12f30*/  IMAD.U32 R14, RZ, RZ, UR10 ;  /* 0x0000000aff0e7e24 */ /* 0x002fc8000f8e00ff */
[----:B------:R1:W2:Y:S03]  /*12f40*/  SYNCS.PHASECHK.TRANS64.TRYWAIT P5, [R14+URZ+0x28830], R9 ;  /* 0x028830090e0075a7 */ /* 0x0002a600080a017f */
[----:B--2---:R-:W-:Y:S05]  /*12f50*/  @!P5 NANOSLEEP.SYNCS 0x989680 ;  /* 0x009896800000d95d */ /* 0x004fea0003900000 */
[----:B------:R-:W2:Y:S02]  /*12f60*/  @!P5 SYNCS.PHASECHK.TRANS64 P5, [R14+URZ+0x28830], R9 ;  /* 0x028830090e00d5a7 */ /* 0x000ea400080a007f */
[----:B--2---:R-:W-:Y:S05]  /*12f70*/  @!P5 BRA `(.L_x_980) ;  /* 0xfffffffc00ecd947 */ /* 0x004fea000383ffff */
[----:B------:R-:W-:Y:S05]  /*12f80*/  BRA `(.L_x_977) ;  /* 0xffffff1c001c7947 */ /* 0x000fea000383ffff */
.L_x_984:
[----:B-1----:R-:W-:-:S04]  /*12f90*/  IMAD.U32 R14, RZ, RZ, UR10 ;  /* 0x0000000aff0e7e24 */ /* 0x002fc8000f8e00ff */
[----:B------:R1:W2:Y:S03]  /*12fa0*/  SYNCS.PHASECHK.TRANS64.TRYWAIT P4, [R14+URZ+0x28850], R9 ;  /* 0x028850090e0075a7 */ /* 0x0002a6000808017f */
[----:B--2---:R-:W-:Y:S05]  /*12fb0*/  @!P4 NANOSLEEP.SYNCS 0x989680 ;  /* 0x009896800000c95d */ /* 0x004fea0003900000 */
[----:B------:R-:W2:Y:S02]  /*12fc0*/  @!P4 SYNCS.PHASECHK.TRANS64 P4, [R14+URZ+0x28850], R9 ;  /* 0x028850090e00c5a7 */ /* 0x000ea4000808007f */
[----:B--2---:R-:W-:Y:S05]  /*12fd0*/  @!P4 BRA `(.L_x_984) ;  /* 0xfffffffc00ecc947 */ /* 0x004fea000383ffff */
[----:B------:R-:W-:Y:S05]  /*12fe0*/  BRA `(.L_x_981) ;  /* 0xffffff1c00e07947 */ /* 0x000fea000383ffff */
.L_x_1001:
[----:B-1----:R-:W-:-:S04]  /*12ff0*/  IMAD.U32 R11, RZ, RZ, UR10 ;  /* 0x0000000aff0b7e24 */ /* 0x002fc8000f8e00ff */
[----:B------:R1:W2:Y:S03]  /*13000*/  SYNCS.PHASECHK.TRANS64.TRYWAIT P3, [R11+URZ+0x28830], R0 ;  /* 0x028830000b0075a7 */ /* 0x0002a6000806017f */
[----:B--2---:R-:W-:Y:S05]  /*13010*/  @!P3 NANOSLEEP.SYNCS 0x989680 ;  /* 0x009896800000b95d */ /* 0x004fea0003900000 */
[----:B------:R-:W2:Y:S02]  /*13020*/  @!P3 SYNCS.PHASECHK.TRANS64 P3, [R11+URZ+0x28830], R0 ;  /* 0x028830000b00b5a7 */ /* 0x000ea4000806007f */
[----:B--2---:R-:W-:Y:S05]  /*13030*/  @!P3 BRA `(.L_x_1001) ;  /* 0xfffffffc00ecb947 */ /* 0x004fea000383ffff */
[----:B------:R-:W-:Y:S05]  /*13040*/  BRA `(.L_x_998) ;  /* 0xffffff4c00a87947 */ /* 0x000fea000383ffff */
.L_x_1005:
[----:B-1----:R-:W-:-:S04]  /*13050*/  IMAD.U32 R11, RZ, RZ, UR10 ;  /* 0x0000000aff0b7e24 */ /* 0x002fc8000f8e00ff */
[----:B------:R1:W2:Y:S03]  /*13060*/  SYNCS.PHASECHK.TRANS64.TRYWAIT P2, [R11+URZ+0x28850], R0 ;  /* 0x028850000b0075a7 */ /* 0x0002a6000804017f */
[----:B--2---:R-:W-:Y:S05]  /*13070*/  @!P2 NANOSLEEP.SYNCS 0x989680 ;  /* 0x009896800000a95d */ /* 0x004fea0003900000 */
[----:B------:R-:W2:Y:S02]  /*13080*/  @!P2 SYNCS.PHASECHK.TRANS64 P2, [R11+URZ+0x28850], R0 ;  /* 0x028850000b00a5a7 */ /* 0x000ea4000804007f */
[----:B--2---:R-:W-:Y:S05]  /*13090*/  @!P2 BRA `(.L_x_1005) ;  /* 0xfffffffc00eca947 */ /* 0x004fea000383ffff */
[----:B------:R-:W-:Y:S05]  /*130a0*/  BRA `(.L_x_1002) ;  /* 0xffffff50006c7947 */ /* 0x000fea000383ffff */
.L_x_1011:
[----:B-1----:R-:W-:-:S04]  /*130b0*/  IMAD.U32 R11, RZ, RZ, UR10 ;  /* 0x0000000aff0b7e24 */ /* 0x002fc8000f8e00ff */
[----:B------:R1:W2:Y:S03]  /*130c0*/  SYNCS.PHASECHK.TRANS64.TRYWAIT P3, [R11+URZ+0x28830], R0 ;  /* 0x028830000b0075a7 */ /* 0x0002a6000806017f */
[----:B--2---:R-:W-:Y:S05]  /*130d0*/  @!P3 NANOSLEEP.SYNCS 0x989680 ;  /* 0x009896800000b95d */ /* 0x004fea0003900000 */
[----:B------:R-:W2:Y:S02]  /*130e0*/  @!P3 SYNCS.PHASECHK.TRANS64 P3, [R11+URZ+0x28830], R0 ;  /* 0x028830000b00b5a7 */ /* 0x000ea4000806007f */
[----:B--2---:R-:W-:Y:S05]  /*130f0*/  @!P3 BRA `(.L_x_1011) ;  /* 0xfffffffc00ecb947 */ /* 0x004fea000383ffff */
[----:B------:R-:W-:Y:S05]  /*13100*/  BRA `(.L_x_1008) ;  /* 0xffffff6c00887947 */ /* 0x000fea000383ffff */
.L_x_1015:
[----:B-1----:R-:W-:-:S04]  /*13110*/  IMAD.U32 R11, RZ, RZ, UR10 ;  /* 0x0000000aff0b7e24 */ /* 0x002fc8000f8e00ff */
[----:B------:R1:W2:Y:S03]  /*13120*/  SYNCS.PHASECHK.TRANS64.TRYWAIT P2, [R11+URZ+0x28850], R0 ;  /* 0x028850000b0075a7 */ /* 0x0002a6000804017f */
[----:B--2---:R-:W-:Y:S05]  /*13130*/  @!P2 NANOSLEEP.SYNCS 0x989680 ;  /* 0x009896800000a95d */ /* 0x004fea0003900000 */
[----:B------:R-:W2:Y:S02]  /*13140*/  @!P2 SYNCS.PHASECHK.TRANS64 P2, [R11+URZ+0x28850], R0 ;  /* 0x028850000b00a5a7 */ /* 0x000ea4000804007f */
[----:B--2---:R-:W-:Y:S05]  /*13150*/  @!P2 BRA `(.L_x_1015) ;  /* 0xfffffffc00eca947 */ /* 0x004fea000383ffff */
[----:B------:R-:W-:Y:S05]  /*13160*/  BRA `(.L_x_1012) ;  /* 0xffffff7000487947 */ /* 0x000fea000383ffff */
.L_x_1028:
[----:B-1----:R-:W-:-:S04]  /*13170*/  IMAD.U32 R5, RZ, RZ, UR5 ;  /* 0x00000005ff057e24 */ /* 0x002fc8000f8e00ff */
[----:B------:R1:W2:Y:S03]  /*13180*/  SYNCS.PHASECHK.TRANS64.TRYWAIT P0, [R5+URZ+0x28850], R2 ;  /* 0x02885002050075a7 */ /* 0x0002a6000800017f */
[----:B--2---:R-:W-:Y:S05]  /*13190*/  @!P0 NANOSLEEP.SYNCS 0x989680 ;  /* 0x009896800000895d */ /* 0x004fea0003900000 */
[----:B------:R-:W2:Y:S02]  /*131a0*/  @!P0 SYNCS.PHASECHK.TRANS64 P0, [R5+URZ+0x28850], R2 ;  /* 0x02885002050085a7 */ /* 0x000ea4000800007f */
[----:B--2---:R-:W-:Y:S05]  /*131b0*/  @!P0 BRA `(.L_x_1028) ;  /* 0xfffffffc00ec8947 */ /* 0x004fea000383ffff */
[----:B------:R-:W-:Y:S05]  /*131c0*/  BRA `(.L_x_1027) ;  /* 0xffffff9c003c7947 */ /* 0x000fea000383ffff */
.L_x_1045:
[----:B------:R-:W-:Y:S02]  /*131d0*/  IMAD.MOV.U32 R13, RZ, RZ, R0 ;  /* 0x000000ffff0d7224 */ /* 0x000fe400078e0000 */
[----:B------:R-:W-:Y:S02]  /*131e0*/  IMAD.MOV.U32 R12, RZ, RZ, RZ ;  /* 0x000000ffff0c7224 */ /* 0x000fe400078e00ff */
[----:B------:R-:W-:Y:S02]  /*131f0*/  IMAD.MOV.U32 R11, RZ, RZ, 0x1f ;  /* 0x0000001fff0b7424 */ /* 0x000fe400078e00ff */
[----:B------:R-:W-:-:S07]  /*13200*/  IMAD.MOV.U32 R15, RZ, RZ, -0x1 ;  /* 0xffffffffff0f7424 */ /* 0x000fce00078e00ff */
[----:B01----:R-:W-:Y:S05]  /*13210*/  WARPSYNC.COLLECTIVE R15, `(.L_x_1121) ;  /* 0x000000000f087348 */ /* 0x003fea0003c00000 */
[----:B------:R2:W3:Y:S02]  /*13220*/  SHFL.IDX P6, R14, R13, R12, R11 ;  /* 0x0000000c0d0e7389 */ /* 0x0004e400000c000b */
[----:B0123--:R-:W-:Y:S01]  /*13230*/  ENDCOLLECTIVE ;  /* 0x000000000000791b */ /* 0x00ffe20003800000 */
.L_x_1121:
[----:B------:R-:W-:Y:S05]  /*13240*/  BRA `(.L_x_1122) ;  /* 0xffffffcc001c7947 */ /* 0x000fea000383ffff */
.L_x_1047:
[----:B------:R-:W-:Y:S01]  /*13250*/  BSSY B0, `(.L_x_1123) ;  /* 0x0000006000007945 */ /* 0x000fe20003800000 */
[----:B------:R-:W-:-:S07]  /*13260*/  IMAD.MOV.U32 R15, RZ, RZ, -0x1 ;  /* 0xffffffffff0f7424 */ /* 0x000fce00078e00ff */
[----:B012---:R-:W-:Y:S05]  /*13270*/  WARPSYNC.COLLECTIVE R15, `(.L_x_1124) ;  /* 0x000000000f0c7348 */ /* 0x007fea0003c00000 */
[----:B------:R-:W-:Y:S02]  /*13280*/  ELECT P6, UR62, PT ;  /* 0x00000000003e782f */ /* 0x000fe400038c0000 */
[----:B------:R-:W-:Y:S01]  /*13290*/  MOV R14, UR62 ;  /* 0x0000003e000e7c02 */ /* 0x000fe20008000f00 */
[----:B012---:R-:W-:Y:S10]  /*132a0*/  ENDCOLLECTIVE ;  /* 0x000000000000791b */ /* 0x007ff40003800000 */
.L_x_1124:
[----:B------:R-:W-:Y:S05]  /*132b0*/  BSYNC B0 ;  /* 0x0000000000007941 */ /* 0x000fea0003800000 */
.L_x_1123:
[----:B------:R-:W-:Y:S05]  /*132c0*/  BRA `(.L_x_1125) ;  /* 0xffffffcc001c7947 */ /* 0x000fea000383ffff */
.L_x_1049:
[----:B-1----:R-:W-:-:S04]  /*132d0*/  IMAD.U32 R3, RZ, RZ, UR38 ;  /* 0x00000026ff037e24 */ /* 0x002fc8000f8e00ff */
[----:B------:R1:W2:Y:S03]  /*132e0*/  SYNCS.PHASECHK.TRANS64.TRYWAIT P0, [R3+URZ+0x28840], R0 ;  /* 0x02884000030075a7 */ /* 0x0002a6000800017f */
[----:B--2---:R-:W-:Y:S05]  /*132f0*/  @!P0 NANOSLEEP.SYNCS 0x989680 ;  /* 0x009896800000895d */ /* 0x004fea0003900000 */
[----:B------:R-:W2:Y:S02]  /*13300*/  @!P0 SYNCS.PHASECHK.TRANS64 P0, [R3+URZ+0x28840], R0 ;  /* 0x02884000030085a7 */ /* 0x000ea4000800007f */
[----:B--2---:R-:W-:Y:S05]  /*13310*/  @!P0 BRA `(.L_x_1049) ;  /* 0xfffffffc00ec8947 */ /* 0x004fea000383ffff */
[----:B------:R-:W-:Y:S05]  /*13320*/  BRA `(.L_x_1126) ;  /* 0xffffffcc00707947 */ /* 0x000fea000383ffff */
.L_x_1052:
[----:B------:R-:W-:Y:S02]  /*13330*/  IMAD.MOV.U32 R13, RZ, RZ, R6 ;  /* 0x000000ffff0d7224 */ /* 0x000fe400078e0006 */
[----:B------:R-:W-:Y:S02]  /*13340*/  IMAD.MOV.U32 R12, RZ, RZ, RZ ;  /* 0x000000ffff0c7224 */ /* 0x000fe400078e00ff */
[----:B------:R-:W-:Y:S02]  /*13350*/  IMAD.MOV.U32 R11, RZ, RZ, 0x181f ;  /* 0x0000181fff0b7424 */ /* 0x000fe400078e00ff */
[----:B------:R-:W-:Y:S02]  /*13360*/  IMAD.MOV.U32 R15, RZ, RZ, -0x1 ;  /* 0xffffffffff0f7424 */ /* 0x000fe400078e00ff */
[----:B------:R-:W-:-:S07]  /*13370*/  VIADD R4, R4, UR40 ;  /* 0x0000002804047c36 */ /* 0x000fce0008000000 */
[----:B------:R-:W-:Y:S05]  /*13380*/  WARPSYNC.COLLECTIVE R15, `(.L_x_1127) ;  /* 0x000000000f087348 */ /* 0x000fea0003c00000 */
[----:B------:R0:W1:Y:S02]  /*13390*/  SHFL.IDX P6, R14, R13, R12, R11 ;  /* 0x0000000c0d0e7389 */ /* 0x00006400000c000b */
[----:B01----:R-:W-:Y:S01]  /*133a0*/  ENDCOLLECTIVE ;  /* 0x000000000000791b */ /* 0x003fe20003800000 */
.L_x_1127:
[----:B------:R-:W-:Y:S02]  /*133b0*/  IMAD.MOV.U32 R13, RZ, RZ, R0 ;  /* 0x000000ffff0d7224 */ /* 0x000fe400078e0000 */
[----:B------:R-:W-:-:S07]  /*133c0*/  IMAD.MOV.U32 R2, RZ, RZ, R14 ;  /* 0x000000ffff027224 */ /* 0x000fce00078e000e */
[----:B------:R-:W-:Y:S05]  /*133d0*/  WARPSYNC.COLLECTIVE R15, `(.L_x_1128) ;  /* 0x000000000f087348 */ /* 0x000fea0003c00000 */
[----:B------:R0:W1:Y:S02]  /*133e0*/  SHFL.IDX P6, R14, R13, R12, R11 ;  /* 0x0000000c0d0e7389 */ /* 0x00006400000c000b */
[----:B01----:R-:W-:Y:S01]  /*133f0*/  ENDCOLLECTIVE ;  /* 0x000000000000791b */ /* 0x003fe20003800000 */
.L_x_1128:
[----:B------:R-:W-:Y:S02]  /*13400*/  ULDC UR4, c[0x0][0x288] ;  /* 0x0000a20000047ab9 */ /* 0x000fe40000000800 */
[----:B------:R-:W-:-:S05]  /*13410*/  IMAD R5, R8, UR4, RZ ;  /* 0x0000000408057c24 */ /* 0x000fca000f8e02ff */
[C---:B------:R-:W-:Y:S01]  /*13420*/  ISETP.GE.AND P2, PT, R4.reuse, R5, PT ;  /* 0x000000050400720c */ /* 0x040fe20003f46270 */
[----:B------:R-:W-:Y:S02]  /*13430*/  VIADD R12, R4, 0x10 ;  /* 0x00000010040c7836 */ /* 0x000fe40000000000 */
[----:B------:R-:W-:-:S10]  /*13440*/  IMAD.MOV.U32 R13, RZ, RZ, R6 ;  /* 0x000000ffff0d7224 */ /* 0x000fd400078e0006 */
[----:B------:R-:W-:Y:S01]  /*13450*/  @!P2 LEA R8, R7, UR38, 0x1 ;  /* 0x000000260708ac11 */ /* 0x000fe2000f8e08ff */
[----:B------:R-:W-:-:S05]  /*13460*/  IMAD.MOV.U32 R3, RZ, RZ, R14 ;  /* 0x000000ffff037224 */ /* 0x000fca00078e000e */
[----:B------:R-:W-:-:S04]  /*13470*/  LOP3.LUT R3, R3, R2, RZ, 0x3c, !PT ;  /* 0x0000000203037212 */ /* 0x000fc800078e3cff */
[----:B------:R-:W-:-:S04]  /*13480*/  LOP3.LUT R2, R3, R2, RZ, 0x3c, !PT ;  /* 0x0000000203027212 */ /* 0x000fc800078e3cff */
[----:B------:R-:W-:-:S03]  /*13490*/  LOP3.LUT R3, R3, R2, RZ, 0x3c, !PT ;  /* 0x0000000203037212 */ /* 0x000fc600078e3cff */
[----:B------:R-:W-:-:S05]  /*134a0*/  @!P2 IMAD.WIDE.U32 R2, R10, 0x2, R2 ;  /* 0x000000020a02a825 */ /* 0x000fca00078e0002 */
[----:B------:R-:W-:Y:S01]  /*134b0*/  @!PT LDS RZ, [RZ] ;  /* 0x00000000fffff984 */ /* 0x000fe20000000800 */
[----:B------:R-:W-:Y:S01]  /*134c0*/  @!PT LDS RZ, [RZ] ;  /* 0x00000000fffff984 */ /* 0x000fe20000000800 */
[----:B------:R-:W-:Y:S01]  /*134d0*/  @!PT LDS RZ, [RZ] ;  /* 0x00000000fffff984 */ /* 0x000fe20000000800 */
[----:B------:R0:W-:Y:S04]  /*134e0*/  @!P2 LDGSTS.E.BYPASS.LTC128B.128 [R8+0x10400], desc[UR44][R2.64], !P1 ;  /* 0x104000000208afae */ /* 0x0001e8000c901d6c */
[----:B------:R0:W-:Y:S01]  /*134f0*/  @!P2 LDGSTS.E.BYPASS.LTC128B.128 [R8+0x14400], desc[UR44][R2.64+0x80], !P0 ;  /* 0x144000800208afae */ /* 0x0001e2000c101d6c */
[----:B------:R-:W-:Y:S01]  /*13500*/  ISETP.GE.AND P2, PT, R12, R5, PT ;  /* 0x000000050c00720c */ /* 0x000fe20003f46270 */
[----:B------:R-:W-:-:S12]  /*13510*/  IMAD.MOV.U32 R12, RZ, RZ, 0x1 ;  /* 0x00000001ff0c7424 */ /* 0x000fd800078e00ff */
[----:B0-----:R-:W-:Y:S05]  /*13520*/  WARPSYNC.COLLECTIVE R15, `(.L_x_1129) ;  /* 0x000000000f087348 */ /* 0x001fea0003c00000 */
[----:B------:R1:W2:Y:S02]  /*13530*/  SHFL.IDX P6, R14, R13, R12, R11 ;  /* 0x0000000c0d0e7389 */ /* 0x0002a400000c000b */
[----:B012---:R-:W-:Y:S01]  /*13540*/  ENDCOLLECTIVE ;  /* 0x000000000000791b */ /* 0x007fe20003800000 */
.L_x_1129:
[----:B------:R-:W-:Y:S01]  /*13550*/  VIADD R2, R4, 0x20 ;  /* 0x0000002004027836 */ /* 0x000fe20000000000 */
[----:B------:R-:W-:Y:S01]  /*13560*/  @!P2 LEA R21, R7, UR38, 0x1 ;  /* 0x000000260715ac11 */ /* 0x000fe2000f8e08ff */
[----:B------:R-:W-:Y:S02]  /*13570*/  IMAD.MOV.U32 R13, RZ, RZ, R0 ;  /* 0x000000ffff0d7224 */ /* 0x000fe400078e0000 */
[----:B------:R-:W-:-:S07]  /*13580*/  IMAD.MOV.U32 R8, RZ, RZ, R14 ;  /* 0x000000ffff087224 */ /* 0x000fce00078e000e */
[----:B------:R-:W-:Y:S05]  /*13590*/  WARPSYNC.COLLECTIVE R15, `(.L_x_1130) ;  /* 0x000000000f087348 */ /* 0x000fea0003c00000 */
[----:B------:R0:W1:Y:S02]  /*135a0*/  SHFL.IDX P6, R14, R13, R12, R11 ;  /* 0x0000000c0d0e7389 */ /* 0x00006400000c000b */
[----:B01----:R-:W-:Y:S01]  /*135b0*/  ENDCOLLECTIVE ;  /* 0x000000000000791b */ /* 0x003fe20003800000 */
.L_x_1130:
[----:B------:R-:W-:Y:S02]  /*135c0*/  IMAD.MOV.U32 R9, RZ, RZ, R8 ;  /* 0x000000ffff097224 */ /* 0x000fe400078e0008 */
[----:B------:R-:W-:Y:S02]  /*135d0*/  IMAD.MOV.U32 R13, RZ, RZ, R6 ;  /* 0x000000ffff0d7224 */ /* 0x000fe400078e0006 */
[----:B------:R-:W-:Y:S02]  /*135e0*/  IMAD.MOV.U32 R12, RZ, RZ, 0x2 ;  /* 0x00000002ff0c7424 */ /* 0x000fe400078e00ff */
[----:B------:R-:W-:-:S07]  /*135f0*/  IMAD.MOV.U32 R8, RZ, RZ, R14 ;  /* 0x000000ffff087224 */ /* 0x000fce00078e000e */
[----:B------:R-:W-:Y:S05]  /*13600*/  WARPSYNC.COLLECTIVE R15, `(.L_x_1131) ;  /* 0x000000000f087348 */ /* 0x000fea0003c00000 */
[----:B------:R0:W1:Y:S02]  /*13610*/  SHFL.IDX P6, R14, R13, R12, R11 ;  /* 0x0000000c0d0e7389 */ /* 0x00006400000c000b */
[----:B01----:R-:W-:Y:S01]  /*13620*/  ENDCOLLECTIVE ;  /* 0x000000000000791b */ /* 0x003fe20003800000 */
.L_x_1131:
[----:B------:R-:W-:-:S05]  /*13630*/  @!P2 IMAD.WIDE.U32 R8, R10, 0x2, R8 ;  /* 0x000000020a08a825 */ /* 0x000fca00078e0008 */
[----:B------:R-:W-:Y:S01]  /*13640*/  @!PT LDS RZ, [RZ] ;  /* 0x00000000fffff984 */ /* 0x000fe20000000800 */
[----:B------:R-:W-:Y:S01]  /*13650*/  @!PT LDS RZ, [RZ] ;  /* 0x00000000fffff984 */ /* 0x000fe20000000800 */
[----:B------:R-:W-:Y:S01]  /*13660*/  @!PT LDS RZ, [RZ] ;  /* 0x00000000fffff984 */ /* 0x000fe20000000800 */
[----:B------:R-:W-:Y:S04]  /*13670*/  @!P2 LDGSTS.E.BYPASS.LTC128B.128 [R21+0x10c00], desc[UR44][R8.64], !P1 ;  /* 0x10c000000815afae */ /* 0x000fe8000c901d6c */
[----:B------:R0:W-:Y:S01]  /*13680*/  @!P2 LDGSTS.E.BYPASS.LTC128B.128 [R21+0x14c00], desc[UR44][R8.64+0x80], !P0 ;  /* 0x14c000800815afae */ /* 0x0001e2000c101d6c */
[----:B------:R-:W-:Y:S01]  /*13690*/  ISETP.GE.AND P2, PT, R2, R5, PT ;  /* 0x000000050200720c */ /* 0x000fe20003f46270 */
[----:B------:R-:W-:Y:S02]  /*136a0*/  IMAD.MOV.U32 R13, RZ, RZ, R0 ;  /* 0x000000ffff0d7224 */ /* 0x000fe400078e0000 */
[----:B0-----:R-:W-:Y:S02]  /*136b0*/  VIADD R8, R4, 0x30 ;  /* 0x0000003004087836 */ /* 0x001fe40000000000 */
[----:B------:R-:W-:-:S08]  /*136c0*/  IMAD.MOV.U32 R2, RZ, RZ, R14 ;  /* 0x000000ffff027224 */ /* 0x000fd000078e000e */
[----:B------:R-:W-:-:S07]  /*136d0*/  @!P2 LEA R20, R7, UR38, 0x1 ;  /* 0x000000260714ac11 */ /* 0x000fce000f8e08ff */
[----:B------:R-:W-:Y:S05]  /*136e0*/  WARPSYNC.COLLECTIVE R15, `(.L_x_1132) ;  /* 0x000000000f087348 */ /* 0x000fea0003c00000 */
[----:B------:R0:W1:Y:S02]  /*136f0*/  SHFL.IDX P6, R14, R13, R12, R11 ;  /* 0x0000000c0d0e7389 */ /* 0x00006400000c000b */
[----:B01----:R-:W-:Y:S01]  /*13700*/  ENDCOLLECTIVE ;  /* 0x000000000000791b */ /* 0x003fe20003800000 */
.L_x_1132:
[----:B------:R-:W-:Y:S02]  /*13710*/  IMAD.MOV.U32 R3, RZ, RZ, R2 ;  /* 0x000000ffff037224 */ /* 0x000fe400078e0002 */
[----:B------:R-:W-:Y:S02]  /*13720*/  IMAD.MOV.U32 R13, RZ, RZ, R6 ;  /* 0x000000ffff0d7224 */ /* 0x000fe400078e0006 */
[----:B------:R-:W-:Y:S02]  /*13730*/  IMAD.MOV.U32 R12, RZ, RZ, 0x3 ;  /* 0x00000003ff0c7424 */ /* 0x000fe400078e00ff */
[----:B------:R-:W-:-:S07]  /*13740*/  IMAD.MOV.U32 R2, RZ, RZ, R14 ;  /* 0x000000ffff027224 */ /* 0x000fce00078e000e */
[----:B------:R-:W-:Y:S05]  /*13750*/  WARPSYNC.COLLECTIVE R15, `(.L_x_1133) ;  /* 0x000000000f087348 */ /* 0x000fea0003c00000 */
[----:B------:R0:W1:Y:S02]  /*13760*/  SHFL.IDX P6, R14, R13, R12, R11 ;  /* 0x0000000c0d0e7389 */ /* 0x00006400000c000b */
[----:B01----:R-:W-:Y:S01]  /*13770*/  ENDCOLLECTIVE ;  /* 0x000000000000791b */ /* 0x003fe20003800000 */
.L_x_1133:
        /* <DEDUP_REMOVED lines=14> */
.L_x_1134:
[----:B------:R-:W-:Y:S02]  /*13860*/  IMAD.MOV.U32 R9, RZ, RZ, R8 ;  /* 0x000000ffff097224 */ /* 0x000fe400078e0008 */
[----:B------:R-:W-:Y:S02]  /*13870*/  IMAD.MOV.U32 R13, RZ, RZ, R6 ;  /* 0x000000ffff0d7224 */ /* 0x000fe400078e0006 */
[----:B------:R-:W-:Y:S02]  /*13880*/  IMAD.MOV.U32 R12, RZ, RZ, 0x4 ;  /* 0x00000004ff0c7424 */ /* 0x000fe400078e00ff */
[----:B------:R-:W-:-:S07]  /*13890*/  IMAD.MOV.U32 R8, RZ, RZ, R14 ;  /* 0x000000ffff087224 */ /* 0x000fce00078e000e */
[----:B------:R-:W-:Y:S05]  /*138a0*/  WARPSYNC.COLLECTIVE R15, `(.L_x_1135) ;  /* 0x000000000f087348 */ /* 0x000fea0003c00000 */
[----:B------:R0:W1:Y:S02]  /*138b0*/  SHFL.IDX P6, R14, R13, R12, R11 ;  /* 0x0000000c0d0e7389 */ /* 0x00006400000c000b */
[----:B01----:R-:W-:Y:S01]  /*138c0*/  ENDCOLLECTIVE ;  /* 0x000000000000791b */ /* 0x003fe20003800000 */
.L_x_1135:
        /* <DEDUP_REMOVED lines=14> */
.L_x_1136:
[----:B------:R-:W-:Y:S02]  /*139b0*/  IMAD.MOV.U32 R3, RZ, RZ, R2 ;  /* 0x000000ffff037224 */ /* 0x000fe400078e0002 */
[----:B------:R-:W-:Y:S02]  /*139c0*/  IMAD.MOV.U32 R13, RZ, RZ, R6 ;  /* 0x000000ffff0d7224 */ /* 0x000fe400078e0006 */
[----:B------:R-:W-:Y:S02]  /*139d0*/  IMAD.MOV.U32 R12, RZ, RZ, 0x5 ;  /* 0x00000005ff0c7424 */ /* 0x000fe400078e00ff */
[----:B------:R-:W-:-:S07]  /*139e0*/  IMAD.MOV.U32 R2, RZ, RZ, R14 ;  /* 0x000000ffff027224 */ /* 0x000fce00078e000e */
[----:B------:R-:W-:Y:S05]  /*139f0*/  WARPSYNC.COLLECTIVE R15, `(.L_x_1137) ;  /* 0x000000000f087348 */ /* 0x000fea0003c00000 */
[----:B------:R0:W1:Y:S02]  /*13a00*/  SHFL.IDX P6, R14, R13, R12, R11 ;  /* 0x0000000c0d0e7389 */ /* 0x00006400000c000b */
[----:B01----:R-:W-:Y:S01]  /*13a10*/  ENDCOLLECTIVE ;  /* 0x000000000000791b */ /* 0x003fe20003800000 */
.L_x_1137:
        /* <DEDUP_REMOVED lines=14> */
.L_x_1138:
[----:B------:R-:W-:Y:S02]  /*13b00*/  IMAD.MOV.U32 R9, RZ, RZ, R8 ;  /* 0x000000ffff097224 */ /* 0x000fe400078e0008 */
[----:B------:R-:W-:Y:S02]  /*13b10*/  IMAD.MOV.U32 R13, RZ, RZ, R6 ;  /* 0x000000ffff0d7224 */ /* 0x000fe400078e0006 */
[----:B------:R-:W-:Y:S02]  /*13b20*/  IMAD.MOV.U32 R12, RZ, RZ, 0x6 ;  /* 0x00000006ff0c7424 */ /* 0x000fe400078e00ff */
[----:B------:R-:W-:-:S07]  /*13b30*/  IMAD.MOV.U32 R8, RZ, RZ, R14 ;  /* 0x000000ffff087224 */ /* 0x000fce00078e000e */
[----:B------:R-:W-:Y:S05]  /*13b40*/  WARPSYNC.COLLECTIVE R15, `(.L_x_1139) ;  /* 0x000000000f087348 */ /* 0x000fea0003c00000 */
[----:B------:R0:W1:Y:S02]  /*13b50*/  SHFL.IDX P6, R14, R13, R12, R11 ;  /* 0x0000000c0d0e7389 */ /* 0x00006400000c000b */
[----:B01----:R-:W-:Y:S01]  /*13b60*/  ENDCOLLECTIVE ;  /* 0x000000000000791b */ /* 0x003fe20003800000 */
.L_x_1139:
        /* <DEDUP_REMOVED lines=8> */
[----:B------:R-:W-:-:S10]  /*13bf0*/  IMAD.MOV.U32 R2, RZ, RZ, R14 ;  /* 0x000000ffff027224 */ /* 0x000fd400078e000e */
[----:B0-----:R-:W-:-:S07]  /*13c00*/  @!P2 LEA R8, R7, UR38, 0x1 ;  /* 0x000000260708ac11 */ /* 0x001fce000f8e08ff */
[----:B------:R-:W-:Y:S05]  /*13c10*/  WARPSYNC.COLLECTIVE R15, `(.L_x_1140) ;  /* 0x000000000f087348 */ /* 0x000fea0003c00000 */
[----:B------:R0:W1:Y:S02]  /*13c20*/  SHFL.IDX P6, R14, R13, R12, R11 ;  /* 0x0000000c0d0e7389 */ /* 0x00006400000c000b */
[----:B01----:R-:W-:Y:S01]  /*13c30*/  ENDCOLLECTIVE ;  /* 0x000000000000791b */ /* 0x003fe20003800000 */
.L_x_1140:
[----:B------:R-:W-:Y:S02]  /*13c40*/  IMAD.MOV.U32 R3, RZ, RZ, R2 ;  /* 0x000000ffff037224 */ /* 0x000fe400078e0002 */
[----:B------:R-:W-:Y:S02]  /*13c50*/  IMAD.MOV.U32 R13, RZ, RZ, R6 ;  /* 0x000000ffff0d7224 */ /* 0x000fe400078e0006 */
[----:B------:R-:W-:Y:S02]  /*13c60*/  IMAD.MOV.U32 R12, RZ, RZ, 0x7 ;  /* 0x00000007ff0c7424 */ /* 0x000fe400078e00ff */
[----:B------:R-:W-:-:S07]  /*13c70*/  IMAD.MOV.U32 R2, RZ, RZ, R14 ;  /* 0x000000ffff027224 */ /* 0x000fce00078e000e */
[----:B------:R-:W-:Y:S05]  /*13c80*/  WARPSYNC.COLLECTIVE R15, `(.L_x_1141) ;  /* 0x000000000f087348 */ /* 0x000fea0003c00000 */
[----:B------:R0:W1:Y:S02]  /*13c90*/  SHFL.IDX P6, R14, R13, R12, R11 ;  /* 0x0000000c0d0e7389 */ /* 0x00006400000c000b */
[----:B01----:R-:W-:Y:S01]  /*13ca0*/  ENDCOLLECTIVE ;  /* 0x000000000000791b */ /* 0x003fe20003800000 */
.L_x_1141:
[----:B------:R-:W-:-:S05]  /*13cb0*/  @!P2 IMAD.WIDE.U32 R2, R10, 0x2, R2 ;  /* 0x000000020a02a825 */ /* 0x000fca00078e0002 */
[----:B------:R-:W-:Y:S01]  /*13cc0*/  @!PT LDS RZ, [RZ] ;  /* 0x00000000fffff984 */ /* 0x000fe20000000800 */
[----:B------:R-:W-:Y:S01]  /*13cd0*/  @!PT LDS RZ, [RZ] ;  /* 0x00000000fffff984 */ /* 0x000fe20000000800 */
[----:B------:R-:W-:Y:S01]  /*13ce0*/  @!PT LDS RZ, [RZ] ;  /* 0x00000000fffff984 */ /* 0x000fe20000000800 */
[----:B------:R-:W-:Y:S04]  /*13cf0*/  @!P2 LDGSTS.E.BYPASS.LTC128B.128 [R8+0x13400], desc[UR44][R2.64], !P1 ;  /* 0x134000000208afae */ /* 0x000fe8000c901d6c */
[----:B------:R0:W-:Y:S01]  /*13d00*/  @!P2 LDGSTS.E.BYPASS.LTC128B.128 [R8+0x17400], desc[UR44][R2.64+0x80], !P0 ;  /* 0x174000800208afae */ /* 0x0001e2000c101d6c */
[----:B------:R-:W-:Y:S02]  /*13d10*/  IMAD.MOV.U32 R13, RZ, RZ, R0 ;  /* 0x000000ffff0d7224 */ /* 0x000fe400078e0000 */
[----:B0-----:R-:W-:-:S07]  /*13d20*/  IMAD.MOV.U32 R2, RZ, RZ, R14 ;  /* 0x000000ffff027224 */ /* 0x001fce00078e000e */
[----:B------:R-:W-:Y:S05]  /*13d30*/  WARPSYNC.COLLECTIVE R15, `(.L_x_1142) ;  /* 0x000000000f087348 */ /* 0x000fea0003c00000 */
[----:B------:R0:W1:Y:S02]  /*13d40*/  SHFL.IDX P6, R14, R13, R12, R11 ;  /* 0x0000000c0d0e7389 */ /* 0x00006400000c000b */
[----:B01----:R-:W-:Y:S01]  /*13d50*/  ENDCOLLECTIVE ;  /* 0x000000000000791b */ /* 0x003fe20003800000 */
.L_x_1142:
[----:B------:R-:W-:Y:S05]  /*13d60*/  BRA `(.L_x_1143) ;  /* 0xffffffcc00bc7947 */ /* 0x000fea000383ffff */
.L_x_1055:
[----:B0-----:R-:W-:-:S04]  /*13d70*/  IMAD.U32 R3, RZ, RZ, UR38 ;  /* 0x00000026ff037e24 */ /* 0x001fc8000f8e00ff */
[----:B------:R0:W1:Y:S03]  /*13d80*/  SYNCS.PHASECHK.TRANS64.TRYWAIT P0, [R3+URZ+0x28820], R0 ;  /* 0x02882000030075a7 */ /* 0x000066000800017f */
[----:B-1----:R-:W-:Y:S05]  /*13d90*/  @!P0 NANOSLEEP.SYNCS 0x989680 ;  /* 0x009896800000895d */ /* 0x002fea0003900000 */
[----:B------:R-:W1:Y:S02]  /*13da0*/  @!P0 SYNCS.PHASECHK.TRANS64 P0, [R3+URZ+0x28820], R0 ;  /* 0x02882000030085a7 */ /* 0x000e64000800007f */
[----:B-1----:R-:W-:Y:S05]  /*13db0*/  @!P0 BRA `(.L_x_1055) ;  /* 0xfffffffc00ec8947 */ /* 0x002fea000383ffff */
[----:B------:R-:W-:Y:S05]  /*13dc0*/  BRA `(.L_x_1144) ;  /* 0xffffffd000107947 */ /* 0x000fea000383ffff */
.L_x_1062:
[----:B-1----:R-:W-:-:S04]  /*13dd0*/  IMAD.U32 R3, RZ, RZ, UR38 ;  /* 0x00000026ff037e24 */ /* 0x002fc8000f8e00ff */
[----:B------:R1:W2:Y:S03]  /*13de0*/  SYNCS.PHASECHK.TRANS64.TRYWAIT P0, [R3+URZ+0x28848], R2 ;  /* 0x02884802030075a7 */ /* 0x0002a6000800017f */
[----:B--2---:R-:W-:Y:S05]  /*13df0*/  @!P0 NANOSLEEP.SYNCS 0x989680 ;  /* 0x009896800000895d */ /* 0x004fea0003900000 */
[----:B------:R-:W2:Y:S02]  /*13e00*/  @!P0 SYNCS.PHASECHK.TRANS64 P0, [R3+URZ+0x28848], R2 ;  /* 0x02884802030085a7 */ /* 0x000ea4000800007f */
[----:B--2---:R-:W-:Y:S05]  /*13e10*/  @!P0 BRA `(.L_x_1062) ;  /* 0xfffffffc00ec8947 */ /* 0x004fea000383ffff */
[----:B------:R-:W-:Y:S05]  /*13e20*/  BRA `(.L_x_1145) ;  /* 0xffffffd000f47947 */ /* 0x000fea000383ffff */
.L_x_1068:
[----:B0-----:R-:W-:-:S04]  /*13e30*/  IMAD.U32 R3, RZ, RZ, UR38 ;  /* 0x00000026ff037e24 */ /* 0x001fc8000f8e00ff */
[----:B------:R0:W1:Y:S03]  /*13e40*/  SYNCS.PHASECHK.TRANS64.TRYWAIT P0, [R3+URZ+0x28860], R2 ;  /* 0x02886002030075a7 */ /* 0x000066000800017f */
[----:B-1----:R-:W-:Y:S05]  /*13e50*/  @!P0 NANOSLEEP.SYNCS 0x989680 ;  /* 0x009896800000895d */ /* 0x002fea0003900000 */
[----:B------:R-:W1:Y:S02]  /*13e60*/  @!P0 SYNCS.PHASECHK.TRANS64 P0, [R3+URZ+0x28860], R2 ;  /* 0x02886002030085a7 */ /* 0x000e64000800007f */
[----:B-1----:R-:W-:Y:S05]  /*13e70*/  @!P0 BRA `(.L_x_1068) ;  /* 0xfffffffc00ec8947 */ /* 0x002fea000383ffff */
[----:B------:R-:W-:Y:S05]  /*13e80*/  BRA `(.L_x_1146) ;  /* 0xffffffd400907947 */ /* 0x000fea000383ffff */
.L_x_1077:
[----:B-1----:R-:W-:-:S04]  /*13e90*/  IMAD.U32 R3, RZ, RZ, UR38 ;  /* 0x00000026ff037e24 */ /* 0x002fc8000f8e00ff */
[----:B------:R1:W2:Y:S03]  /*13ea0*/  SYNCS.PHASECHK.TRANS64.TRYWAIT P0, [R3+URZ+0x28840], R2 ;  /* 0x02884002030075a7 */ /* 0x0002a6000800017f */
[----:B--2---:R-:W-:Y:S05]  /*13eb0*/  @!P0 NANOSLEEP.SYNCS 0x989680 ;  /* 0x009896800000895d */ /* 0x004fea0003900000 */
[----:B------:R-:W2:Y:S02]  /*13ec0*/  @!P0 SYNCS.PHASECHK.TRANS64 P0, [R3+URZ+0x28840], R2 ;  /* 0x02884002030085a7 */ /* 0x000ea4000800007f */
[----:B--2---:R-:W-:Y:S05]  /*13ed0*/  @!P0 BRA `(.L_x_1077) ;  /* 0xfffffffc00ec8947 */ /* 0x004fea000383ffff */
[----:B------:R-:W-:Y:S05]  /*13ee0*/  BRA `(.L_x_1147) ;  /* 0xffffffd800b07947 */ /* 0x000fea000383ffff */
.L_x_1083:
[----:B0-----:R-:W-:-:S04]  /*13ef0*/  IMAD.U32 R3, RZ, RZ, UR38 ;  /* 0x00000026ff037e24 */ /* 0x001fc8000f8e00ff */
[----:B------:R0:W1:Y:S03]  /*13f00*/  SYNCS.PHASECHK.TRANS64.TRYWAIT P0, [R3+URZ+0x28868], R2 ;  /* 0x02886802030075a7 */ /* 0x000066000800017f */
[----:B-1----:R-:W-:Y:S05]  /*13f10*/  @!P0 NANOSLEEP.SYNCS 0x989680 ;  /* 0x009896800000895d */ /* 0x002fea0003900000 */
[----:B------:R-:W1:Y:S02]  /*13f20*/  @!P0 SYNCS.PHASECHK.TRANS64 P0, [R3+URZ+0x28868], R2 ;  /* 0x02886802030085a7 */ /* 0x000e64000800007f */
[----:B-1----:R-:W-:Y:S05]  /*13f30*/  @!P0 BRA `(.L_x_1083) ;  /* 0xfffffffc00ec8947 */ /* 0x002fea000383ffff */
[----:B------:R-:W-:Y:S05]  /*13f40*/  BRA `(.L_x_1148) ;  /* 0xffffffdc00507947 */ /* 0x000fea000383ffff */
.L_x_1092:
[----:B-1----:R-:W-:-:S04]  /*13f50*/  IMAD.U32 R3, RZ, RZ, UR38 ;  /* 0x00000026ff037e24 */ /* 0x002fc8000f8e00ff */
[----:B------:R1:W2:Y:S03]  /*13f60*/  SYNCS.PHASECHK.TRANS64.TRYWAIT P0, [R3+URZ+0x28848], R2 ;  /* 0x02884802030075a7 */ /* 0x0002a6000800017f */
[----:B--2---:R-:W-:Y:S05]  /*13f70*/  @!P0 NANOSLEEP.SYNCS 0x989680 ;  /* 0x009896800000895d */ /* 0x004fea0003900000 */
[----:B------:R-:W2:Y:S02]  /*13f80*/  @!P0 SYNCS.PHASECHK.TRANS64 P0, [R3+URZ+0x28848], R2 ;  /* 0x02884802030085a7 */ /* 0x000ea4000800007f */
[----:B--2---:R-:W-:Y:S05]  /*13f90*/  @!P0 BRA `(.L_x_1092) ;  /* 0xfffffffc00ec8947 */ /* 0x004fea000383ffff */
[----:B------:R-:W-:Y:S05]  /*13fa0*/  BRA `(.L_x_1149) ;  /* 0xffffffe000887947 */ /* 0x000fea000383ffff */
.L_x_1098:
[----:B0-----:R-:W-:-:S04]  /*13fb0*/  IMAD.U32 R3, RZ, RZ, UR38 ;  /* 0x00000026ff037e24 */ /* 0x001fc8000f8e00ff */
[----:B------:R0:W1:Y:S03]  /*13fc0*/  SYNCS.PHASECHK.TRANS64.TRYWAIT P0, [R3+URZ+0x28860], R2 ;  /* 0x02886002030075a7 */ /* 0x000066000800017f */
[----:B-1----:R-:W-:Y:S05]  /*13fd0*/  @!P0 NANOSLEEP.SYNCS 0x989680 ;  /* 0x009896800000895d */ /* 0x002fea0003900000 */
[----:B------:R-:W1:Y:S02]  /*13fe0*/  @!P0 SYNCS.PHASECHK.TRANS64 P0, [R3+URZ+0x28860], R2 ;  /* 0x02886002030085a7 */ /* 0x000e64000800007f */
[----:B-1----:R-:W-:Y:S05]  /*13ff0*/  @!P0 BRA `(.L_x_1098) ;  /* 0xfffffffc00ec8947 */ /* 0x002fea000383ffff */
[----:B------:R-:W-:Y:S05]  /*14000*/  BRA `(.L_x_1150) ;  /* 0xffffffe400247947 */ /* 0x000fea000383ffff */
.L_x_1106:
[----:B0-----:R0:W1:Y:S02]  /*14010*/  SYNCS.PHASECHK.TRANS64.TRYWAIT P0, [R3+URZ+0x28860], R2 ;  /* 0x02886002030075a7 */ /* 0x001064000800017f */
[----:B-1----:R-:W-:Y:S05]  /*14020*/  @!P0 NANOSLEEP.SYNCS 0x989680 ;  /* 0x009896800000895d */ /* 0x002fea0003900000 */
[----:B------:R-:W1:Y:S02]  /*14030*/  @!P0 SYNCS.PHASECHK.TRANS64 P0, [R3+URZ+0x28860], R2 ;  /* 0x02886002030085a7 */ /* 0x000e64000800007f */
[----:B-1----:R-:W-:Y:S05]  /*14040*/  @!P0 BRA `(.L_x_1106) ;  /* 0xfffffffc00f08947 */ /* 0x002fea000383ffff */
[----:B------:R-:W-:Y:S05]  /*14050*/  BRA `(.L_x_1151) ;  /* 0xffffffe400f07947 */ /* 0x000fea000383ffff */
.L_x_1111:
[----:B0-----:R0:W1:Y:S02]  /*14060*/  SYNCS.PHASECHK.TRANS64.TRYWAIT P0, [R2+URZ+0x28820], R3 ;  /* 0x02882003020075a7 */ /* 0x001064000800017f */
[----:B-1----:R-:W-:Y:S05]  /*14070*/  @!P0 NANOSLEEP.SYNCS 0x989680 ;  /* 0x009896800000895d */ /* 0x002fea0003900000 */
[----:B------:R-:W1:Y:S02]  /*14080*/  @!P0 SYNCS.PHASECHK.TRANS64 P0, [R2+URZ+0x28820], R3 ;  /* 0x02882003020085a7 */ /* 0x000e64000800007f */
[----:B-1----:R-:W-:Y:S05]  /*14090*/  @!P0 BRA `(.L_x_1111) ;  /* 0xfffffffc00f08947 */ /* 0x002fea000383ffff */
[----:B------:R-:W-:Y:S05]  /*140a0*/  BRA `(.L_x_1152) ;  /* 0xffffffe800c07947 */ /* 0x000fea000383ffff */
.L_x_1112:
        /* <DEDUP_REMOVED lines=11> */
.L_x_1154:
[----:B------:R-:W-:Y:S05]  /*14160*/  BSYNC B0 ;  /* 0x0000000000007941 */ /* 0x000fea0003800000 */
.L_x_1153:
[----:B------:R-:W-:Y:S05]  /*14170*/  BRA `(.L_x_1155) ;  /* 0xffffffe800a47947 */ /* 0x000fea000383ffff */
.L_x_1113:
[----:B------:R-:W-:Y:S01]  /*14180*/  BSSY B0, `(.L_x_1156) ;  /* 0x0000006000007945 */ /* 0x000fe20003800000 */
[----:B------:R-:W-:-:S07]  /*14190*/  IMAD.MOV.U32 R15, RZ, RZ, -0x1 ;  /* 0xffffffffff0f7424 */ /* 0x000fce00078e00ff */
[----:B0-----:R-:W-:Y:S05]  /*141a0*/  WARPSYNC.COLLECTIVE R15, `(.L_x_1157) ;  /* 0x000000000f0c7348 */ /* 0x001fea0003c00000 */
[----:B------:R-:W-:Y:S02]  /*141b0*/  ELECT P6, UR62, PT ;  /* 0x00000000003e782f */ /* 0x000fe400038c0000 */
[----:B------:R-:W-:Y:S01]  /*141c0*/  MOV R14, UR62 ;  /* 0x0000003e000e7c02 */ /* 0x000fe20008000f00 */
[----:B0-----:R-:W-:Y:S10]  /*141d0*/  ENDCOLLECTIVE ;  /* 0x000000000000791b */ /* 0x001ff40003800000 */
.L_x_1157:
[----:B------:R-:W-:Y:S05]  /*141e0*/  BSYNC B0 ;  /* 0x0000000000007941 */ /* 0x000fea0003800000 */
.L_x_1156:
[----:B------:R-:W-:Y:S05]  /*141f0*/  BRA `(.L_x_1158) ;  /* 0xffffffe800987947 */ /* 0x000fea000383ffff */
.L_x_1115:
[----:B0-----:R0:W1:Y:S02]  /*14200*/  SYNCS.PHASECHK.TRANS64.TRYWAIT P0, [R6+URZ], R5 ;  /* 0x00000005060075a7 */ /* 0x001064000800017f */
[----:B-1----:R-:W-:Y:S05]  /*14210*/  @!P0 NANOSLEEP.SYNCS 0x989680 ;  /* 0x009896800000895d */ /* 0x002fea0003900000 */
[----:B------:R-:W1:Y:S02]  /*14220*/  @!P0 SYNCS.PHASECHK.TRANS64 P0, [R6+URZ], R5 ;  /* 0x00000005060085a7 */ /* 0x000e64000800007f */
[----:B-1----:R-:W-:Y:S05]  /*14230*/  @!P0 BRA `(.L_x_1115) ;  /* 0xfffffffc00f08947 */ /* 0x002fea000383ffff */
[----:B------:R-:W-:Y:S05]  /*14240*/  BRA `(.L_x_1159) ;  /* 0xffffffe800cc7947 */ /* 0x000fea000383ffff */
.L_x_1116:
[----:B-1----:R1:W2:Y:S02]  /*14250*/  SYNCS.PHASECHK.TRANS64.TRYWAIT P0, [R3+URZ], R4 ;  /* 0x00000004030075a7 */ /* 0x0022a4000800017f */
[----:B--2---:R-:W-:Y:S05]  /*14260*/  @!P0 NANOSLEEP.SYNCS 0x989680 ;  /* 0x009896800000895d */ /* 0x004fea0003900000 */
[----:B------:R-:W2:Y:S02]  /*14270*/  @!P0 SYNCS.PHASECHK.TRANS64 P0, [R3+URZ], R4 ;  /* 0x00000004030085a7 */ /* 0x000ea4000800007f */
[----:B--2---:R-:W-:Y:S05]  /*14280*/  @!P0 BRA `(.L_x_1116) ;  /* 0xfffffffc00f08947 */ /* 0x004fea000383ffff */
[----:B------:R-:W-:Y:S05]  /*14290*/  BRA `(.L_x_1160) ;  /* 0xffffffe800c07947 */ /* 0x000fea000383ffff */
.L_x_1118:
[----:B-1----:R1:W2:Y:S02]  /*142a0*/  SYNCS.PHASECHK.TRANS64.TRYWAIT P0, [R0+URZ], R5 ;  /* 0x00000005000075a7 */ /* 0x0022a4000800017f */
[----:B--2---:R-:W-:Y:S05]  /*142b0*/  @!P0 NANOSLEEP.SYNCS 0x989680 ;  /* 0x009896800000895d */ /* 0x004fea0003900000 */
[----:B------:R-:W2:Y:S02]  /*142c0*/  @!P0 SYNCS.PHASECHK.TRANS64 P0, [R0+URZ], R5 ;  /* 0x00000005000085a7 */ /* 0x000ea4000800007f */
[----:B--2---:R-:W-:Y:S05]  /*142d0*/  @!P0 BRA `(.L_x_1118) ;  /* 0xfffffffc00f08947 */ /* 0x004fea000383ffff */
[----:B------:R-:W-:Y:S05]  /*142e0*/  BRA `(.L_x_1161) ;  /* 0xffffffe800c47947 */ /* 0x000fea000383ffff */
.L_x_1162:
        /* <DEDUP_REMOVED lines=9> */
.L_x_3094:


//--------------------- .text._ZN7cutlass13device_kernelIN5flash11enable_sm90INS1_16FlashAttnFwdSm90INS1_25CollectiveMainloopFwdSm90ILi2EN4cute5tupleIJNS5_1CILi1EEES8_S8_EEENS6_IJNS7_ILi128EEESA_SA_EEELi128ENS_6half_tEfNS_4arch4Sm90ELb0ELb1ELb0ELb1ELb0ELb0ELb0ELb1ELb1ELb1ELb1ELb0EEENS1_21CollectiveEpilogueFwdISB_S9_SC_SE_Li256ELb1ELb1ELb1ELb0EEENS1_36VarlenDynamicPersistentTileSchedulerILi128ELi128ELi256ELi128ELb1ELb1ELb1ELb1ELb0ELb1EEEEEEEEEvNT_6ParamsE --------------------------
	.section	.text._ZN7cutlass13device_kernelIN5flash11enable_sm90INS1_16FlashAttnFwdSm90INS1_25CollectiveMainloopFwdSm90ILi2EN4cute5tupleIJNS5_1CILi1EEES8_S8_EEENS6_IJNS7_ILi128EEESA_SA_EEELi128ENS_6half_tEfNS_4arch4Sm90ELb0ELb1ELb0ELb1ELb0ELb0ELb0ELb1ELb1ELb1ELb1ELb0EEENS1_21CollectiveEpilogueFwdISB_S9_SC_SE_Li256ELb1ELb1ELb1ELb0EEENS1_36VarlenDynamicPersistentTileSchedulerILi128ELi128ELi256ELi128ELb1ELb1ELb1ELb1ELb0ELb1EEEEEEEEEvNT_6ParamsE,"ax",@progbits
	.align	128
.text._ZN7cutlass13device_kernelIN5flash11enable_sm90INS1_16FlashAttnFwdSm90INS1_25CollectiveMainloopFwdSm90ILi2EN4cute5tupleIJNS5_1CILi1EEES8_S8_EEENS6_IJNS7_ILi128EEESA_SA_EEELi128ENS_6half_tEfNS_4arch4Sm90ELb0ELb1ELb0ELb1ELb0ELb0ELb0ELb1ELb1ELb1ELb1ELb0EEENS1_21CollectiveEpilogueFwdISB_S9_SC_SE_Li256ELb1ELb1ELb1ELb0EEENS1_36VarlenDynamicPersistentTileSchedulerILi128ELi128ELi256ELi128ELb1ELb1ELb1ELb1ELb0ELb1EEEEEEEEEvNT_6ParamsE:
        .type           _ZN7cutlass13device_kernelIN5flash11enable_sm90INS1_16FlashAttnFwdSm90INS1_25CollectiveMainloopFwdSm90ILi2EN4cute5tupleIJNS5_1CILi1EEES8_S8_EEENS6_IJNS7_ILi128EEESA_SA_EEELi128ENS_6half_tEfNS_4arch4Sm90ELb0ELb1ELb0ELb1ELb0ELb0ELb0ELb1ELb1ELb1ELb1ELb0EEENS1_21CollectiveEpilogueFwdISB_S9_SC_SE_Li256ELb1ELb1ELb1ELb0EEENS1_36VarlenDynamicPersistentTileSchedulerILi128ELi128ELi256ELi128ELb1ELb1ELb1ELb1ELb0ELb1EEEEEEEEEvNT_6ParamsE,@function
        .size           _ZN7cutlass13device_kernelIN5flash11enable_sm90INS1_16FlashAttnFwdSm90INS1_25CollectiveMainloopFwdSm90ILi2EN4cute5tupleIJNS5_1CILi1EEES8_S8_EEENS6_IJNS7_ILi128EEESA_SA_EEELi128ENS_6half_tEfNS_4arch4Sm90ELb0ELb1ELb0ELb1ELb0ELb0ELb0ELb1ELb1ELb1ELb1ELb0EEENS1_21CollectiveEpilogueFwdISB_S9_SC_SE_Li256ELb1ELb1ELb1ELb0EEENS1_36VarlenDynamicPersistentTileSchedulerILi128ELi128ELi256ELi128ELb1ELb1ELb1ELb1ELb0ELb1EEEEEEEEEvNT_6ParamsE,(.L_x_3095 - _ZN7cutlass13device_kernelIN5flash11enable_sm90INS1_16FlashAttnFwdSm90INS1_25CollectiveMainloopFwdSm90ILi2EN4cute5tupleIJNS5_1CILi1EEES8_S8_EEENS6_IJNS7_ILi128EEESA_SA_EEELi128ENS_6half_tEfNS_4arch4Sm90ELb0ELb1ELb0ELb1ELb0ELb0ELb0ELb1ELb1ELb1ELb1ELb0EEENS1_21CollectiveEpilogueFwdISB_S9_SC_SE_Li256ELb1ELb1ELb1ELb0EEENS1_36VarlenDynamicPersistentTileSchedulerILi128ELi128ELi256ELi128ELb1ELb1ELb1ELb1ELb0ELb1EEEEEEEEEvNT_6ParamsE)
        .other          _ZN7cutlass13device_kernelIN5flash11enable_sm90INS1_16FlashAttnFwdSm90INS1_25CollectiveMainloopFwdSm90ILi2EN4cute5tupleIJNS5_1CILi1EEES8_S8_EEENS6_IJNS7_ILi128EEESA_SA_EEELi128ENS_6half_tEfNS_4arch4Sm90ELb0ELb1ELb0ELb1ELb0ELb0ELb0ELb1ELb1ELb1ELb1ELb0EEENS1_21CollectiveEpilogueFwdISB_S9_SC_SE_Li256ELb1ELb1ELb1ELb0EEENS1_36VarlenDynamicPersistentTileSchedulerILi128ELi128ELi256ELi128ELb1ELb1ELb1ELb1ELb0ELb1EEEEEEEEEvNT_6ParamsE,@"STO_CUDA_ENTRY STV_DEFAULT"
_ZN7cutlass13device_kernelIN5flash11enable_sm90INS1_16FlashAttnFwdSm90INS1_25CollectiveMainloopFwdSm90ILi2EN4cute5tupleIJNS5_1CILi1EEES8_S8_EEENS6_IJNS7_ILi128EEESA_SA_EEELi128ENS_6half_tEfNS_4arch4Sm90ELb0ELb1ELb0ELb1ELb0ELb0ELb0ELb1ELb1ELb1ELb1ELb0EEENS1_21CollectiveEpilogueFwdISB_S9_SC_SE_Li256ELb1ELb1ELb1ELb0EEENS1_36VarlenDynamicPersistentTileSchedulerILi128ELi128ELi256ELi128ELb1ELb1ELb1ELb1ELb0ELb1EEEEEEEEEvNT_6ParamsE:
        /* <DEDUP_REMOVED lines=18> */
.L_x_1164:
[----:B------:R-:W-:Y:S05]  /*0120*/  BSYNC B0 ;  /* 0x0000000000007941 */ /* 0x000fea0003800000 */
.L_x_1163:
        /* <DEDUP_REMOVED lines=41> */
.L_x_1165:
        /* <DEDUP_REMOVED lines=22> */
.L_x_1166:
        /* <DEDUP_REMOVED lines=18> */
.L_x_1167:
        /* <DEDUP_REMOVED lines=22> */
.L_x_1168:
        /* <DEDUP_REMOVED lines=22> */
.L_x_1169:
[----:B------:R-:W-:Y:S01]  /*0900*/  PLOP3.LUT P0, PT, PT, PT, UP0, 0x80, 0x0 ;  /* 0x000000000000781c */ /* 0x000fe20003f0f008 */
[----:B------:R-:W-:Y:S01]  /*0910*/  UMOV UR36, 0x1 ;  /* 0x0000000100247882 */ /* 0x000fe20000000000 */
[----:B------:R-:W-:Y:S01]  /*0920*/  NOP ;  /* 0x0000000000007918 */ /* 0x000fe20000000000 */
[----:B------:R-:W-:Y:S01]  /*0930*/  USEL UR36, UR36, 0x2, !UP0 ;  /* 0x0000000224247887 */ /* 0x000fe2000c000000 */
[----:B------:R-:W-:Y:S01]  /*0940*/  ULDC.64 UR52, c[0x0][0x208] ;  /* 0x0000820000347ab9 */ /* 0x000fe20000000a00 */
[----:B012-4-:R-:W-:Y:S08]  /*0950*/  BAR.SYNC.DEFER_BLOCKING 0x0 ;  /* 0x0000000000007b1d */ /* 0x017ff00000010000 */
[----:B------:R-:W-:Y:S05]  /*0960*/  @!P0 BRA `(.L_x_1170) ;  /* 0x0000010400e48947 */ /* 0x000fea0003800000 */
.L_x_1171:
[----:B------:R-:W-:-:S08]  /*0970*/  NOP ;  /* 0x0000000000007918 */ /* 0x000fd00000000000 */
[----:B------:R-:W0:Y:S02]  /*0980*/  USETMAXREG.TRY_ALLOC.CTAPOOL UP0, 0xf0 ;  /* 0x000000f0000079c8 */ /* 0x000e240008000600 */
[----:B0-----:R-:W-:-:S13]  /*0990*/  PLOP3.LUT P0, PT, PT, PT, UP0, 0x80, 0x0 ;  /* 0x000000000000781c */ /* 0x001fda0003f0f008 */
[----:B------:R-:W-:Y:S05]  /*09a0*/  @!P0 BRA `(.L_x_1171) ;  /* 0xfffffffc00f08947 */ /* 0x000fea000383ffff */
[----:B------:R-:W-:Y:S01]  /*09b0*/  LOP3.LUT R0, R6, 0xffffff80, RZ, 0xc0, !PT ;  /* 0xffffff8006007812 */ /* 0x000fe200078ec0ff */
[----:B------:R-:W0:Y:S08]  /*09c0*/  S2UR UR5, SR_CgaCtaId ;  /* 0x00000000000579c3 */ /* 0x000e300000008800 */
[----:B------:R-:W-:Y:S06]  /*09d0*/  BAR.ARV 0x8, 0x180 ;  /* 0x0206000000007b1d */ /* 0x000fec0000002000 */
[----:B------:R-:W-:Y:S01]  /*09e0*/  ISETP.NE.AND P0, PT, R0, 0x80, PT ;  /* 0x000000800000780c */ /* 0x000fe20003f05270 */
[----:B------:R-:W-:-:S12]  /*09f0*/  UMOV UR4, 0x400 ;  /* 0x0000040000047882 */ /* 0x000fd80000000000 */
[----:B------:R-:W-:Y:S06]  /*0a00*/  @!P0 BAR.ARV 0x9, 0x100 ;  /* 0x0244000000008b1d */ /* 0x000fec0000002000 */
[----:B0-----:R-:W-:Y:S02]  /*0a10*/  ULEA UR4, UR5, UR4, 0x18 ;  /* 0x0000000405047291 */ /* 0x001fe4000f8ec03f */
[----:B------:R-:W-:Y:S07]  /*0a20*/  BAR.SYNC.DEFER_BLOCKING 0x5, 0x180 ;  /* 0x0146000000007b1d */ /* 0x000fee0000010000 */
[----:B------:R-:W0:Y:S01]  /*0a30*/  LDS.128 R12, [UR4+0x288d0] ;  /* 0x0288d004ff0c7984 */ /* 0x000e220008000c00 */
[----:B------:R-:W-:Y:S01]  /*0a40*/  ULDC UR4, c[0x0][0xc3c] ;  /* 0x00030f0000047ab9 */ /* 0x000fe20000000800 */
[----:B------:R-:W-:Y:S06]  /*0a50*/  BAR.ARV 0x4, 0x180 ;  /* 0x0106000000007b1d */ /* 0x000fec0000002000 */
[----:B0-----:R-:W-:-:S13]  /*0a60*/  ISETP.GE.AND P0, PT, R15, UR4, PT ;  /* 0x000000040f007c0c */ /* 0x001fda000bf06270 */
[----:B------:R-:W-:Y:S05]  /*0a70*/  @P0 EXIT ;  /* 0x000000000000094d */ /* 0x000fea0003800000 */
[----:B------:R-:W-:Y:S01]  /*0a80*/  VIADD R221, R6, 0xffffff80 ;  /* 0xffffff8006dd7836 */ /* 0x000fe20000000000 */
[----:B------:R-:W-:Y:S01]  /*0a90*/  R2UR UR5, R13 ;  /* 0x000000000d0572ca */ /* 0x000fe200000e0000 */
[----:B------:R-:W-:Y:S01]  /*0aa0*/  ULOP3.LUT UR49, UR36, 0x1, URZ, 0xfc, !UPT ;  /* 0x0000000124317892 */ /* 0x000fe2000f8efc3f */
[----:B------:R-:W-:Y:S01]  /*0ab0*/  R2UR UR7, R14 ;  /* 0x000000000e0772ca */ /* 0x000fe200000e0000 */
[----:B------:R-:W-:Y:S01]  /*0ac0*/  UMOV UR48, URZ ;  /* 0x0000003f00307c82 */ /* 0x000fe20008000000 */
[----:B------:R-:W-:Y:S01]  /*0ad0*/  SHF.R.S32.HI R0, RZ, 0x1f, R221 ;  /* 0x0000001fff007819 */ /* 0x000fe200000114dd */
[----:B------:R-:W-:Y:S01]  /*0ae0*/  UMOV UR50, URZ ;  /* 0x0000003f00327c82 */ /* 0x000fe20008000000 */
[----:B------:R-:W-:Y:S01]  /*0af0*/  R2UR UR6, R15 ;  /* 0x000000000f0672ca */ /* 0x000fe200000e0000 */
[----:B------:R-:W-:Y:S01]  /*0b00*/  UMOV UR47, URZ ;  /* 0x0000003f002f7c82 */ /* 0x000fe20008000000 */
[CC--:B------:R-:W-:Y:S02]  /*0b10*/  LEA.HI R3, R0.reuse, R221.reuse, RZ, 0x7 ;  /* 0x000000dd00037211 */ /* 0x0c0fe400078f38ff */
[----:B------:R-:W-:-:S02]  /*0b20*/  LEA.HI R4, R0, R221, RZ, 0x5 ;  /* 0x000000dd00047211 */ /* 0x000fc400078f28ff */
[----:B------:R-:W-:Y:S02]  /*0b30*/  LOP3.LUT R2, R3, 0xffffff80, RZ, 0xc0, !PT ;  /* 0xffffff8003027812 */ /* 0x000fe400078ec0ff */
[----:B------:R-:W-:Y:S01]  /*0b40*/  SHF.R.S32.HI R216, RZ, 0x7, R3 ;  /* 0x00000007ffd87819 */ /* 0x000fe20000011403 */
[----:B------:R-:W-:Y:S02]  /*0b50*/  IMAD.SHL.U32 R6, R4, 0x20, RZ ;  /* 0x0000002004067824 */ /* 0x000fe400078e00ff */
[----:B------:R-:W-:Y:S01]  /*0b60*/  IMAD.IADD R199, R221, 0x1, -R2 ;  /* 0x00000001ddc77824 */ /* 0x000fe200078e0a02 */
[----:B------:R-:W-:Y:S02]  /*0b70*/  LEA.HI R2, R0, R221, RZ, 0x4 ;  /* 0x000000dd00027211 */ /* 0x000fe400078f20ff */
[----:B------:R-:W-:Y:S02]  /*0b80*/  LOP3.LUT R7, R6, 0xfffffc00, RZ, 0xc0, !PT ;  /* 0xfffffc0006077812 */ /* 0x000fe400078ec0ff */
[----:B------:R-:W-:-:S02]  /*0b90*/  LOP3.LUT R4, R2, 0x3fffff0, RZ, 0xc0, !PT ;  /* 0x03fffff002047812 */ /* 0x000fc400078ec0ff */
[----:B------:R-:W-:Y:S02]  /*0ba0*/  SHF.R.S32.HI R5, RZ, 0x4, R2 ;  /* 0x00000004ff057819 */ /* 0x000fe40000011402 */
[----:B------:R-:W-:Y:S01]  /*0bb0*/  SHF.R.S32.HI R8, RZ, 0x1f, R199 ;  /* 0x0000001fff087819 */ /* 0x000fe200000114c7 */
[----:B------:R-:W-:Y:S01]  /*0bc0*/  IMAD.IADD R4, R221, 0x1, -R4 ;  /* 0x00000001dd047824 */ /* 0x000fe200078e0a04 */
[----:B------:R-:W-:Y:S02]  /*0bd0*/  LEA.HI R2, R2, R5, RZ, 0x1 ;  /* 0x0000000502027211 */ /* 0x000fe400078f08ff */
[----:B------:R-:W-:Y:S01]  /*0be0*/  LEA.HI R9, R8, R199, RZ, 0x2 ;  /* 0x000000c708097211 */ /* 0x000fe200078f10ff */
[----:B------:R-:W-:Y:S01]  /*0bf0*/  IMAD R7, R4, 0x40, R7 ;  /* 0x0000004004077824 */ /* 0x000fe200078e0207 */
[----:B------:R-:W-:Y:S02]  /*0c00*/  LEA.HI R4, R0, R221, RZ, 0x2 ;  /* 0x000000dd00047211 */ /* 0x000fe400078f10ff */
[----:B------:R-:W-:-:S02]  /*0c10*/  LOP3.LUT R2, R2, 0x1ffffffe, RZ, 0xc0, !PT ;  /* 0x1ffffffe02027812 */ /* 0x000fc400078ec0ff */
[----:B------:R-:W-:Y:S02]  /*0c20*/  LOP3.LUT R4, R4, 0xfffffffc, RZ, 0xc0, !PT ;  /* 0xfffffffc04047812 */ /* 0x000fe400078ec0ff */
[--C-:B------:R-:W-:Y:S01]  /*0c30*/  SHF.R.S32.HI R6, RZ, 0x2, R9.reuse ;  /* 0x00000002ff067819 */ /* 0x100fe20000011409 */
[----:B------:R-:W-:Y:S01]  /*0c40*/  IMAD.IADD R2, R5, 0x1, -R2 ;  /* 0x0000000105027824 */ /* 0x000fe200078e0a02 */
[----:B------:R-:W-:Y:S01]  /*0c50*/  SHF.R.S32.HI R11, RZ, 0x1f, R9 ;  /* 0x0000001fff0b7819 */ /* 0x000fe20000011409 */
[----:B------:R-:W-:Y:S01]  /*0c60*/  IMAD.IADD R4, R221, 0x1, -R4 ;  /* 0x00000001dd047824 */ /* 0x000fe200078e0a04 */
[----:B------:R-:W-:Y:S01]  /*0c70*/  LEA.HI R0, R0, R221, RZ, 0x3 ;  /* 0x000000dd00007211 */ /* 0x000fe200078f18ff */
[----:B------:R-:W-:Y:S01]  /*0c80*/  IMAD R218, R2, 0x8, R7 ;  /* 0x0000000802da7824 */ /* 0x000fe200078e0207 */
[----:B------:R-:W-:Y:S02]  /*0c90*/  LEA.HI R11, R11, R6, RZ, 0x3 ;  /* 0x000000060b0b7211 */ /* 0x000fe400078f18ff */
[----:B------:R-:W-:-:S02]  /*0ca0*/  LEA.HI R2, R4, R4, RZ, 0x1 ;  /* 0x0000000404027211 */ /* 0x000fc400078f08ff */
[----:B------:R-:W-:Y:S02]  /*0cb0*/  LOP3.LUT R22, R0, 0xfffffff8, RZ, 0xc0, !PT ;  /* 0xfffffff800167812 */ /* 0x000fe400078ec0ff */
[----:B------:R-:W-:Y:S02]  /*0cc0*/  LOP3.LUT R5, R2, 0x1ffffffe, RZ, 0xc0, !PT ;  /* 0x1ffffffe02057812 */ /* 0x000fe400078ec0ff */
[----:B------:R-:W-:Y:S01]  /*0cd0*/  LOP3.LUT R2, R9, 0x7ffffffc, RZ, 0xc0, !PT ;  /* 0x7ffffffc09027812 */ /* 0x000fe200078ec0ff */
[----:B------:R-:W-:Y:S01]  /*0ce0*/  IMAD.IADD R22, R221, 0x1, -R22 ;  /* 0x00000001dd167824 */ /* 0x000fe200078e0a16 */
[----:B------:R-:W-:Y:S01]  /*0cf0*/  LOP3.LUT R11, R11, 0xfffffff8, RZ, 0xc0, !PT ;  /* 0xfffffff80b0b7812 */ /* 0x000fe200078ec0ff */
[----:B------:R-:W-:Y:S01]  /*0d00*/  IMAD.IADD R4, R4, 0x1, -R5 ;  /* 0x0000000104047824 */ /* 0x000fe200078e0a05 */
[----:B------:R-:W-:Y:S01]  /*0d10*/  LEA.HI R8, R8, R199, RZ, 0x5 ;  /* 0x000000c708087211 */ /* 0x000fe200078f28ff */
[----:B------:R-:W-:Y:S01]  /*0d20*/  IMAD.IADD R2, R199, 0x1, -R2 ;  /* 0x00000001c7027824 */ /* 0x000fe200078e0a02 */
[----:B------:R-:W-:Y:S01]  /*0d30*/  LEA.HI R3, R3, R216, RZ, 0x1 ;  /* 0x000000d803037211 */ /* 0x000fe200078f08ff */
[----:B------:R-:W-:Y:S01]  /*0d40*/  IMAD.IADD R11, R6, 0x1, -R11 ;  /* 0x00000001060b7824 */ /* 0x000fe200078e0a0b */
[----:B------:R-:W-:Y:S01]  /*0d50*/  SHF.R.S32.HI R8, RZ, 0x5, R8 ;  /* 0x00000005ff087819 */ /* 0x000fe20000011408 */
[----:B------:R-:W-:Y:S01]  /*0d60*/  IMAD.SHL.U32 R18, R22, 0x8, RZ ;  /* 0x0000000816127824 */ /* 0x000fe200078e00ff */
[----:B------:R-:W-:Y:S01]  /*0d70*/  LOP3.LUT R3, R3, 0x3fffffe, RZ, 0xc0, !PT ;  /* 0x03fffffe03037812 */ /* 0x000fe200078ec0ff */
[----:B------:R-:W-:Y:S01]  /*0d80*/  IMAD.SHL.U32 R16, R2, 0x2, RZ ;  /* 0x0000000202107824 */ /* 0x000fe200078e00ff */
[----:B------:R-:W-:Y:S01]  /*0d90*/  SHF.R.S32.HI R198, RZ, 0x3, R0 ;  /* 0x00000003ffc67819 */ /* 0x000fe20000011400 */
[----:B------:R-:W-:Y:S01]  /*0da0*/  IMAD R8, R8, 0x10, R11 ;  /* 0x0000001008087824 */ /* 0x000fe200078e020b */
[----:B------:R-:W-:Y:S01]  /*0db0*/  SHF.R.S32.HI R220, RZ, 0x1f, R18 ;  /* 0x0000001fffdc7819 */ /* 0x000fe20000011412 */
[----:B------:R-:W-:Y:S01]  /*0dc0*/  IMAD.IADD R3, R216, 0x1, -R3 ;  /* 0x00000001d8037824 */ /* 0x000fe200078e0a03 */
[----:B------:R-:W-:Y:S01]  /*0dd0*/  SHF.R.S32.HI R215, RZ, 0x1f, R16 ;  /* 0x0000001fffd77819 */ /* 0x000fe20000011410 */
[----:B------:R-:W-:-:S02]  /*0de0*/  VIADD R19, R18, 0x40 ;  /* 0x0000004012137836 */ /* 0x000fc40000000000 */
[C---:B------:R-:W-:Y:S02]  /*0df0*/  VIADD R197, R16.reuse, 0x8 ;  /* 0x0000000810c57836 */ /* 0x040fe40000000000 */
        /* <DEDUP_REMOVED lines=26> */
[----:B------:R-:W-:Y:S01]  /*0fa0*/  VIADD R23, R16, 0x78 ;  /* 0x0000007810177836 */ /* 0x000fe20000000000 */
[----:B------:R-:W-:Y:S01]  /*0fb0*/  SHF.R.S32.HI R202, RZ, 0x1f, R185 ;  /* 0x0000001fffca7819 */ /* 0x000fe200000114b9 */
[----:B------:R-:W-:Y:S01]  /*0fc0*/  IMAD R217, R3, 0x40, R8 ;  /* 0x0000004003d97824 */ /* 0x000fe200078e0208 */
[----:B------:R-:W-:-:S02]  /*0fd0*/  SHF.R.S32.HI R201, RZ, 0x1f, R184 ;  /* 0x0000001fffc97819 */ /* 0x000fc400000114b8 */
[----:B------:R-:W-:Y:S01]  /*0fe0*/  SHF.R.S32.HI R200, RZ, 0x1f, R23 ;  /* 0x0000001fffc87819 */ /* 0x000fe20000011417 */
[----:B------:R-:W-:-:S07]  /*0ff0*/  IMAD R17, R4, 0x8, R217 ;  /* 0x0000000804117824 */ /* 0x000fce00078e02d9 */
.L_x_1275:
[----:B------:R-:W-:Y:S02]  /*1000*/  ULDC.64 UR8, c[0x0][0xa28] ;  /* 0x00028a0000087ab9 */ /* 0x000fe40000000a00 */
[----:B------:R-:W-:-:S04]  /*1010*/  UISETP.NE.U32.AND UP0, UPT, UR8, URZ, UPT ;  /* 0x0000003f0800728c */ /* 0x000fc8000bf05070 */
[----:B------:R-:W-:-:S03]  /*1020*/  UISETP.NE.AND.EX UP0, UPT, UR9, URZ, UPT, UP0 ;  /* 0x0000003f0900728c */ /* 0x000fc6000bf05300 */
[----:B------:R-:W-:Y:S02]  /*1030*/  ULDC.64 UR8, c[0x0][0xa18] ;  /* 0x0002860000087ab9 */ /* 0x000fe40000000a00 */
[----:B------:R-:W-:Y:S01]  /*1040*/  UISETP.NE.U32.AND UP1, UPT, UR8, URZ, UPT ;  /* 0x0000003f0800728c */ /* 0x000fe2000bf25070 */
[----:B------:R-:W-:-:S03]  /*1050*/  PLOP3.LUT P0, PT, PT, PT, UP0, 0x80, 0x0 ;  /* 0x000000000000781c */ /* 0x000fc60003f0f008 */
[----:B------:R-:W-:-:S03]  /*1060*/  UISETP.NE.AND.EX UP1, UPT, UR9, URZ, UPT, UP1 ;  /* 0x0000003f0900728c */ /* 0x000fc6000bf25310 */
[----:B------:R-:W-:Y:S02]  /*1070*/  @UP0 ULDC.64 UR8, c[0x0][0xa28] ;  /* 0x00028a0000080ab9 */ /* 0x000fe40000000a00 */
[----:B------:R-:W-:Y:S01]  /*1080*/  @UP0 UIMAD.WIDE UR8, UR6, 0x4, UR8 ;  /* 0x00000004060808a5 */ /* 0x000fe2000f8e0208 */
[----:B------:R-:W-:-:S05]  /*1090*/  PLOP3.LUT P2, PT, PT, PT, UP1, 0x80, 0x0 ;  /* 0x000000000000781c */ /* 0x000fca0003f4f018 */
[----:B------:R-:W-:Y:S01]  /*10a0*/  @UP1 ULDC.64 UR10, c[0x0][0xa18] ;  /* 0x00028600000a1ab9 */ /* 0x000fe20000000a00 */
[----:B0-2---:R-:W-:Y:S02]  /*10b0*/  IMAD.U32 R2, RZ, RZ, UR8 ;  /* 0x00000008ff027e24 */ /* 0x005fe4000f8e00ff */
[----:B------:R-:W-:Y:S01]  /*10c0*/  IMAD.U32 R3, RZ, RZ, UR9 ;  /* 0x00000009ff037e24 */ /* 0x000fe2000f8e00ff */
[----:B------:R-:W-:Y:S02]  /*10d0*/  @UP1 UIMAD.WIDE UR8, UR6, 0x4, UR10 ;  /* 0x00000004060818a5 */ /* 0x000fe4000f8e020a */
[----:B------:R-:W-:Y:S02]  /*10e0*/  ULOP3.LUT UR4, UR7, 0xff000000, URZ, 0xc0, !UPT ;  /* 0xff00000007047892 */ /* 0x000fe4000f8ec03f */
[----:B------:R-:W2:Y:S01]  /*10f0*/  @P0 LDG.E R2, desc[UR52][R2.64] ;  /* 0x0000003402020981 */ /* 0x000ea2000c1e1900 */
[----:B------:R-:W-:Y:S01]  /*1100*/  ULDC.64 UR10, c[0x0][0xa20] ;  /* 0x00028800000a7ab9 */ /* 0x000fe20000000a00 */
[----:B---3--:R-:W-:-:S02]  /*1110*/  IMAD.U32 R4, RZ, RZ, UR8 ;  /* 0x00000008ff047e24 */ /* 0x008fc4000f8e00ff */
[----:B------:R-:W-:Y:S01]  /*1120*/  IMAD.U32 R5, RZ, RZ, UR9 ;  /* 0x00000009ff057e24 */ /* 0x000fe2000f8e00ff */
[----:B------:R-:W-:-:S04]  /*1130*/  ULDC.64 UR8, c[0x0][0x418] ;  /* 0x0001060000087ab9 */ /* 0x000fc80000000a00 */
[----:B------:R-:W3:Y:S01]  /*1140*/  @P2 LDG.E R4, desc[UR52][R4.64] ;  /* 0x0000003404042981 */ /* 0x000ee2000c1e1900 */
[----:B------:R-:W-:Y:S01]  /*1150*/  UISETP.NE.U32.AND UP0, UPT, UR8, URZ, UPT ;  /* 0x0000003f0800728c */ /* 0x000fe2000bf05070 */
[----:B------:R-:W-:Y:S01]  /*1160*/  ISETP.NE.U32.AND P1, PT, RZ, UR10, PT ;  /* 0x0000000aff007c0c */ /* 0x000fe2000bf25070 */
[----:B------:R-:W-:Y:S02]  /*1170*/  ULOP3.LUT UR45, UR7, 0xff0000, URZ, 0xc0, !UPT ;  /* 0x00ff0000072d7892 */ /* 0x000fe4000f8ec03f */
[----:B------:R-:W-:Y:S01]  /*1180*/  UISETP.NE.AND.EX UP0, UPT, UR9, URZ, UPT, UP0 ;  /* 0x0000003f0900728c */ /* 0x000fe2000bf05300 */
[----:B------:R-:W-:Y:S01]  /*1190*/  ISETP.NE.AND.EX P1, PT, RZ, UR11, PT, P1 ;  /* 0x0000000bff007c0c */ /* 0x000fe2000bf25310 */
[----:B------:R-:W-:Y:S01]  /*11a0*/  ULDC UR8, c[0x0][0x424] ;  /* 0x0001090000087ab9 */ /* 0x000fe20000000800 */
[----:B------:R-:W-:Y:S02]  /*11b0*/  USHF.R.U32.HI UR4, URZ, 0x8, UR4 ;  /* 0x000000083f047899 */ /* 0x000fe40008011604 */
[----:B------:R-:W-:Y:S01]  /*11c0*/  USEL UR8, UR8, 0x1, UP0 ;  /* 0x0000000108087887 */ /* 0x000fe20008000000 */
[----:B------:R-:W-:Y:S01]  /*11d0*/  ULDC UR9, c[0x0][0x2f0] ;  /* 0x0000bc0000097ab9 */ /* 0x000fe20000000800 */
[----:B------:R-:W-:Y:S01]  /*11e0*/  UMOV UR38, URZ ;  /* 0x0000003f00267c82 */ /* 0x000fe20008000000 */
[----:B------:R-:W-:Y:S01]  /*11f0*/  ULEA.HI UR45, UR45, UR4, URZ, 0x10 ;  /* 0x000000042d2d7291 */ /* 0x000fe2000f8f803f */
[----:B------:R-:W-:Y:S01]  /*1200*/  ULDC UR46, c[0x0][0x288] ;  /* 0x0000a200002e7ab9 */ /* 0x000fe20000000800 */
[----:B------:R-:W-:-:S02]  /*1210*/  UIMAD UR4, UR8, UR9, URZ ;  /* 0x00000009080472a4 */ /* 0x000fc4000f8e023f */
[----:B------:R-:W-:Y:S01]  /*1220*/  ULOP3.LUT UR42, UR7, 0xffff, URZ, 0xc0, !UPT ;  /* 0x0000ffff072a7892 */ /* 0x000fe2000f8ec03f */
[----:B--2---:R-:W-:Y:S02]  /*1230*/  @P0 R2UR UR38, R2 ;  /* 0x00000000022602ca */ /* 0x004fe400000e0000 */
[----:B---3--:R-:W-:Y:S01]  /*1240*/  @P2 R2UR UR46, R4 ;  /* 0x00000000042e22ca */ /* 0x008fe200000e0000 */
[----:B-1--45:R-:W-:-:S14]  /*1250*/  @P2 BRA `(.L_x_1172) ;  /* 0x0000000000342947 */ /* 0x032fdc0003800000 */
[----:B------:R-:W-:Y:S02]  /*1260*/  ULDC.64 UR8, c[0x0][0xa00] ;  /* 0x0002800000087ab9 */ /* 0x000fe40000000a00 */
[----:B------:R-:W-:-:S04]  /*1270*/  ISETP.NE.U32.AND P0, PT, RZ, UR8, PT ;  /* 0x00000008ff007c0c */ /* 0x000fc8000bf05070 */
[----:B------:R-:W-:-:S13]  /*1280*/  ISETP.NE.AND.EX P0, PT, RZ, UR9, PT, P0 ;  /* 0x00000009ff007c0c */ /* 0x000fda000bf05300 */
[----:B------:R-:W-:Y:S05]  /*1290*/  @!P0 BRA `(.L_x_1172) ;  /* 0x0000000000248947 */ /* 0x000fea0003800000 */
[----:B------:R-:W-:Y:S02]  /*12a0*/  ULDC.64 UR8, c[0x0][0xa00] ;  /* 0x0002800000087ab9 */ /* 0x000fe40000000a00 */
        /* <DEDUP_REMOVED lines=8> */
.L_x_1172:
[----:B------:R-:W-:Y:S01]  /*1330*/  UMOV UR43, UR6 ;  /* 0x00000006002b7c82 */ /* 0x000fe20008000000 */
[----:B------:R-:W-:Y:S05]  /*1340*/  @!P1 BRA `(.L_x_1173) ;  /* 0x00000000001c9947 */ /* 0x000fea0003800000 */
[----:B------:R-:W-:Y:S02]  /*1350*/  ULDC.64 UR8, c[0x0][0xa20] ;  /* 0x0002880000087ab9 */ /* 0x000fe40000000a00 */
[----:B------:R-:W-:-:S06]  /*1360*/  UIMAD.WIDE UR6, UR6, 0x4, UR8 ;  /* 0x00000004060678a5 */ /* 0x000fcc000f8e0208 */
[----:B------:R-:W-:Y:S02]  /*1370*/  IMAD.U32 R2, RZ, RZ, UR6 ;  /* 0x00000006ff027e24 */ /* 0x000fe4000f8e00ff */
[----:B------:R-:W-:-:S05]  /*1380*/  IMAD.U32 R3, RZ, RZ, UR7 ;  /* 0x00000007ff037e24 */ /* 0x000fca000f8e00ff */
[----:B------:R-:W2:Y:S02]  /*1390*/  LDG.E R2, desc[UR52][R2.64] ;  /* 0x0000003402027981 */ /* 0x000ea4000c1e1900 */
[----:B--2---:R-:W-:Y:S01]  /*13a0*/  R2UR UR4, R2 ;  /* 0x00000000020472ca */ /* 0x004fe200000e0000 */
[----:B------:R-:W-:-:S14]  /*13b0*/  BRA `(.L_x_1174) ;  /* 0x0000000000347947 */ /* 0x000fdc0003800000 */
.L_x_1173:
        /* <DEDUP_REMOVED lines=13> */
.L_x_1174:
[----:B------:R-:W-:Y:S01]  /*1490*/  ULDC UR6, c[0x0][0x448] ;  /* 0x0001120000067ab9 */ /* 0x000fe20000000800 */
[----:B------:R-:W-:Y:S02]  /*14a0*/  USHF.L.U32 UR37, UR5, 0x7, URZ ;  /* 0x0000000705257899 */ /* 0x000fe4000800063f */
[----:B------:R-:W-:Y:S02]  /*14b0*/  UISETP.NE.AND UP0, UPT, UR6, 0x1, UPT ;  /* 0x000000010600788c */ /* 0x000fe4000bf05270 */
[----:B------:R-:W-:Y:S02]  /*14c0*/  UIADD3 UR38, -UR38, UR4, URZ ;  /* 0x0000000426267290 */ /* 0x000fe4000fffe13f */
[----:B------:R-:W-:Y:S01]  /*14d0*/  UIADD3 UR8, UR37, 0x7f, URZ ;  /* 0x0000007f25087890 */ /* 0x000fe2000fffe03f */
[----:B------:R-:W-:Y:S01]  /*14e0*/  ULDC.64 UR4, c[0x0][0x9e0] ;  /* 0x0002780000047ab9 */ /* 0x000fe20000000a00 */
[----:B------:R-:W-:Y:S02]  /*14f0*/  UIADD3 UR9, UR38, 0x1, -UR46 ;  /* 0x0000000126097890 */ /* 0x000fe4000fffe82e */
[----:B------:R-:W-:-:S03]  /*1500*/  UISETP.GE.AND UP1, UPT, UR5, 0x1, UPT ;  /* 0x000000010500788c */ /* 0x000fc6000bf26270 */
[----:B------:R-:W-:Y:S01]  /*1510*/  @UP0 ULDC UR6, c[0x0][0x44c] ;  /* 0x0001130000060ab9 */ /* 0x000fe20000000800 */
[----:B------:R-:W-:Y:S01]  /*1520*/  @UP0 ULDC UR10, c[0x0][0x450] ;  /* 0x00011400000a0ab9 */ /* 0x000fe20000000800 */
[----:B------:R-:W-:Y:S01]  /*1530*/  UIMAD.WIDE.U32 UR6, UR8, UR6, URZ ;  /* 0x00000006080672a5 */ /* 0x000fe2000f8e003f */
[----:B------:R-:W-:-:S03]  /*1540*/  PLOP3.LUT P1, PT, PT, PT, UP1, 0x80, 0x0 ;  /* 0x000000000000781c */ /* 0x000fc60003f2f018 */
[----:B------:R-:W-:-:S04]  /*1550*/  @UP0 USHF.R.U32.HI UR8, URZ, UR10, UR7 ;  /* 0x0000000a3f080299 */ /* 0x000fc80008011607 */
[----:B------:R-:W-:-:S04]  /*1560*/  UIADD3 UR9, UR9, UR8, URZ ;  /* 0x0000000809097290 */ /* 0x000fc8000fffe03f */
[----:B------:R-:W-:Y:S02]  /*1570*/  UIADD3 UR4, UR9, UR4, URZ ;  /* 0x0000000409047290 */ /* 0x000fe4000fffe03f */
[----:B------:R-:W-:Y:S10]  /*1580*/  @!P1 BRA `(.L_x_1175) ;  /* 0x0000000000449947 */ /* 0x000ff40003800000 */
        /* <DEDUP_REMOVED lines=10> */
.L_x_1176:
[----:B------:R-:W-:-:S11]  /*1630*/  UISETP.NE.AND UP1, UPT, UR5, 0x1, UPT ;  /* 0x000000010500788c */ /* 0x000fd6000bf25270 */
[----:B------:R-:W-:Y:S02]  /*1640*/  @UP1 ULDC.64 UR10, c[0x0][0x9e8] ;  /* 0x00027a00000a1ab9 */ /* 0x000fe40000000a00 */
[----:B------:R-:W-:-:S04]  /*1650*/  UIMAD.WIDE.U32 UR6, UR8, UR10, URZ ;  /* 0x0000000a080672a5 */ /* 0x000fc8000f8e003f */
[----:B------:R-:W-:-:S12]  /*1660*/  @UP1 USHF.R.U32.HI UR8, URZ, UR11, UR7 ;  /* 0x0000000b3f081299 */ /* 0x000fd80008011607 */
.L_x_1177:
[----:B------:R-:W-:-:S04]  /*1670*/  UIMAD UR8, UR8, UR5, UR5 ;  /* 0x00000005080872a4 */ /* 0x000fc8000f8e0205 */
[----:B------:R-:W-:-:S04]  /*1680*/  UISETP.LT.AND UP1, UPT, UR4, UR8, UPT ;  /* 0x000000080400728c */ /* 0x000fc8000bf21270 */
[----:B------:R-:W-:-:S12]  /*1690*/  USEL UR4, UR4, UR8, UP1 ;  /* 0x0000000804047287 */ /* 0x000fd80008800000 */
.L_x_1175:
[----:B------:R-:W-:Y:S02]  /*16a0*/  UIADD3 UR8, UR38, 0x7f, URZ ;  /* 0x0000007f26087890 */ /* 0x000fe4000fffe03f */
[----:B------:R-:W-:Y:S02]  /*16b0*/  UIADD3 UR9, UR4, 0x7f, URZ ;  /* 0x0000007f04097890 */ /* 0x000fe4000fffe03f */
[----:B------:R-:W-:Y:S02]  /*16c0*/  USHF.R.S32.HI UR4, URZ, 0x1f, UR8 ;  /* 0x0000001f3f047899 */ /* 0x000fe40008011408 */
[----:B------:R-:W-:Y:S01]  /*16d0*/  USHF.R.S32.HI UR10, URZ, 0x1f, UR9 ;  /* 0x0000001f3f0a7899 */ /* 0x000fe20008011409 */
[----:B------:R-:W-:Y:S01]  /*16e0*/  @UP0 ULDC UR6, c[0x0][0x44c] ;  /* 0x0001130000060ab9 */ /* 0x000fe20000000800 */
[----:B------:R-:W-:Y:S02]  /*16f0*/  ULEA.HI UR4, UR4, UR8, URZ, 0x7 ;  /* 0x0000000804047291 */ /* 0x000fe4000f8f383f */
[----:B------:R-:W-:-:S02]  /*1700*/  ULEA.HI UR10, UR10, UR9, URZ, 0x7 ;  /* 0x000000090a0a7291 */ /* 0x000fc4000f8f383f */
[----:B------:R-:W-:Y:S01]  /*1710*/  UIMAD.WIDE.U32 UR6, UR37, UR6, URZ ;  /* 0x00000006250672a5 */ /* 0x000fe2000f8e003f */
[----:B------:R-:W-:Y:S01]  /*1720*/  @UP0 ULDC UR12, c[0x0][0x450] ;  /* 0x00011400000c0ab9 */ /* 0x000fe20000000800 */
[----:B------:R-:W-:Y:S01]  /*1730*/  UMOV UR11, UR37 ;  /* 0x00000025000b7c82 */ /* 0x000fe20008000000 */
[----:B------:R-:W-:Y:S02]  /*1740*/  USHF.R.S32.HI UR4, URZ, 0x7, UR4 ;  /* 0x000000073f047899 */ /* 0x000fe40008011404 */
[----:B------:R-:W-:Y:S02]  /*1750*/  USHF.R.S32.HI UR10, URZ, 0x7, UR10 ;  /* 0x000000073f0a7899 */ /* 0x000fe4000801140a */
[----:B------:R-:W-:Y:S02]  /*1760*/  UIADD3 UR54, UR38, -UR46, URZ ;  /* 0x8000002e26367290 */ /* 0x000fe4000fffe03f */
[----:B------:R-:W-:Y:S02]  /*1770*/  @UP0 USHF.R.U32.HI UR11, URZ, UR12, UR7 ;  /* 0x0000000c3f0b0299 */ /* 0x000fe40008011607 */
[----:B------:R-:W-:-:S02]  /*1780*/  UISETP.LT.AND UP0, UPT, UR4, UR10, UPT ;  /* 0x0000000a0400728c */ /* 0x000fc4000bf01270 */
        /* <DEDUP_REMOVED lines=15> */
.L_x_1179:
[----:B------:R-:W-:-:S11]  /*1880*/  UISETP.NE.AND UP0, UPT, UR5, 0x1, UPT ;  /* 0x000000010500788c */ /* 0x000fd6000bf05270 */
[----:B------:R-:W-:Y:S02]  /*1890*/  @UP0 ULDC.64 UR10, c[0x0][0x9e8] ;  /* 0x00027a00000a0ab9 */ /* 0x000fe40000000a00 */
[----:B------:R-:W-:-:S04]  /*18a0*/  UIMAD.WIDE.U32 UR8, UR7, UR10, URZ ;  /* 0x0000000a070872a5 */ /* 0x000fc8000f8e003f */
[----:B------:R-:W-:-:S12]  /*18b0*/  @UP0 USHF.R.U32.HI UR7, URZ, UR11, UR9 ;  /* 0x0000000b3f070299 */ /* 0x000fd80008011609 */
.L_x_1180:
[----:B------:R-:W-:-:S04]  /*18c0*/  UIMAD UR5, UR7, UR5, URZ ;  /* 0x00000005070572a4 */ /* 0x000fc8000f8e023f */
[----:B------:R-:W-:-:S04]  /*18d0*/  UISETP.LT.AND UP0, UPT, UR4, UR5, UPT ;  /* 0x000000050400728c */ /* 0x000fc8000bf01270 */
[----:B------:R-:W-:-:S12]  /*18e0*/  USEL UR4, UR4, UR5, !UP0 ;  /* 0x0000000504047287 */ /* 0x000fd8000c000000 */
.L_x_1178:
[----:B------:R-:W-:Y:S02]  /*18f0*/  USHF.R.S32.HI UR5, URZ, 0x1f, UR4 ;  /* 0x0000001f3f057899 */ /* 0x000fe40008011404 */
[----:B------:R-:W-:Y:S02]  /*1900*/  ULOP3.LUT UR39, UR45, 0xff, URZ, 0xc0, !UPT ;  /* 0x000000ff2d277892 */ /* 0x000fe4000f8ec03f */
[----:B------:R-:W-:Y:S02]  /*1910*/  ULEA.HI UR5, UR5, UR4, URZ, 0x7 ;  /* 0x0000000405057291 */ /* 0x000fe4000f8f383f */
[----:B------:R-:W-:Y:S02]  /*1920*/  USHF.R.U32.HI UR45, URZ, 0x10, UR45 ;  /* 0x000000103f2d7899 */ /* 0x000fe4000801162d */
[----:B------:R-:W-:Y:S01]  /*1930*/  USHF.R.S32.HI UR5, URZ, 0x7, UR5 ;  /* 0x000000073f057899 */ /* 0x000fe20008011405 */
[----:B------:R-:W-:-:S03]  /*1940*/  UMOV UR4, URZ ;  /* 0x0000003f00047c82 */ /* 0x000fc60008000000 */
[----:B------:R-:W-:-:S04]  /*1950*/  UISETP.LT.AND UP0, UPT, URZ, UR5, UPT ;  /* 0x000000053f00728c */ /* 0x000fc8000bf01270 */
[----:B------:R-:W-:-:S04]  /*1960*/  USEL UR40, URZ, UR5, !UP0 ;  /* 0x000000053f287287 */ /* 0x000fc8000c000000 */
[----:B------:R-:W-:-:S06]  /*1970*/  UISETP.GT.AND UP0, UPT, UR6, UR40, UPT ;  /* 0x000000280600728c */ /* 0x000fcc000bf04270 */
[----:B------:R-:W-:-:S13]  /*1980*/  PLOP3.LUT P0, PT, PT, PT, UP0, 0x80, 0x0 ;  /* 0x000000000000781c */ /* 0x000fda0003f0f008 */
[----:B------:R-:W-:Y:S05]  /*1990*/  @!P0 BRA `(.L_x_1181) ;  /* 0x0000000000948947 */ /* 0x000fea0003800000 */
[----:B------:R-:W-:Y:S01]  /*19a0*/  UISETP.NE.AND UP0, UPT, UR45, URZ, UPT ;  /* 0x0000003f2d00728c */ /* 0x000fe2000bf05270 */
[----:B------:R-:W-:-:S03]  /*19b0*/  ULDC UR4, c[0x0][0x9f0] ;  /* 0x00027c0000047ab9 */ /* 0x000fc60000000800 */
[----:B------:R-:W-:-:S04]  /*19c0*/  USEL UR10, UR45, UR4, UP0 ;  /* 0x000000042d0a7287 */ /* 0x000fc80008000000 */
[----:B------:R-:W-:Y:S02]  /*19d0*/  UIADD3 UR4, UR10, -0x1, UR6 ;  /* 0xffffffff0a047890 */ /* 0x000fe4000fffe006 */
[----:B------:R-:W-:Y:S02]  /*19e0*/  IMAD.U32 R3, RZ, RZ, UR10 ;  /* 0x0000000aff037e24 */ /* 0x000fe4000f8e00ff */
[----:B------:R-:W-:-:S03]  /*19f0*/  UIADD3 UR7, -UR40, UR4, URZ ;  /* 0x0000000428077290 */ /* 0x000fc6000fffe13f */
[-C--:B------:R-:W-:Y:S01]  /*1a00*/  IABS R0, R3.reuse ;  /* 0x0000000300007213 */ /* 0x080fe20000000000 */
[----:B------:R-:W-:Y:S01]  /*1a10*/  UMOV UR4, URZ ;  /* 0x0000003f00047c82 */ /* 0x000fe20008000000 */
[----:B------:R-:W-:Y:S01]  /*1a20*/  IABS R5, R3 ;  /* 0x0000000300057213 */ /* 0x000fe20000000000 */
[----:B------:R-:W-:Y:S01]  /*1a30*/  IMAD.U32 R4, RZ, RZ, UR7 ;  /* 0x00000007ff047e24 */ /* 0x000fe2000f8e00ff */
[----:B------:R-:W-:Y:S01]  /*1a40*/  R2UR UR11, R0 ;  /* 0x00000000000b72ca */ /* 0x000fe200000e0000 */
[----:B------:R-:W-:-:S03]  /*1a50*/  ULOP3.LUT UR7, UR7, UR10, URZ, 0x3c, !UPT ;  /* 0x0000000a07077292 */ /* 0x000fc6000f8e3c3f */
[----:B------:R-:W-:-:S05]  /*1a60*/  IABS R4, R4 ;  /* 0x0000000400047213 */ /* 0x000fca0000000000 */
[----:B------:R-:W-:-:S04]  /*1a70*/  IMAD.MOV.U32 R3, RZ, RZ, R4 ;  /* 0x000000ffff037224 */ /* 0x000fc800078e0004 */
[----:B------:R-:W0:Y:S01]  /*1a80*/  I2F.RP R0, UR11 ;  /* 0x0000000b00007d06 */ /* 0x000e220008209400 */
[----:B------:R-:W-:-:S07]  /*1a90*/  R2UR UR9, R3 ;  /* 0x00000000030972ca */ /* 0x000fce00000e0000 */
[----:B0-----:R-:W0:Y:S02]  /*1aa0*/  MUFU.RCP R0, R0 ;  /* 0x0000000000007308 */ /* 0x001e240000001000 */
[----:B0-----:R-:W-:Y:S02]  /*1ab0*/  VIADD R2, R0, 0xffffffe ;  /* 0x0ffffffe00027836 */ /* 0x001fe40000000000 */
        /* <DEDUP_REMOVED lines=19> */
.L_x_1181:
[----:B------:R-:W-:Y:S01]  /*1bf0*/  UIMAD UR40, UR39, UR4, UR40 ;  /* 0x00000004272872a4 */ /* 0x000fe2000f8e0228 */
[----:B------:R-:W-:Y:S01]  /*1c00*/  IMAD.U32 R90, RZ, RZ, UR6 ;  /* 0x00000006ff5a7e24 */ /* 0x000fe2000f8e00ff */
[----:B------:R-:W-:Y:S01]  /*1c10*/  PLOP3.LUT P0, PT, PT, PT, PT, 0x80, 0x0 ;  /* 0x000000000000781c */ /* 0x000fe20003f0f070 */
[----:B------:R-:W-:Y:S01]  /*1c20*/  IMAD.U32 R3, RZ, RZ, UR4 ;  /* 0x00000004ff037e24 */ /* 0x000fe2000f8e00ff */
[----:B------:R-:W-:Y:S02]  /*1c30*/  CS2R R20, SRZ ;  /* 0x0000000000147805 */ /* 0x000fe4000001ff00 */
[----:B------:R-:W-:Y:S02]  /*1c40*/  CS2R R150, SRZ ;  /* 0x0000000000967805 */ /* 0x000fe4000001ff00 */
[----:B------:R-:W-:Y:S02]  /*1c50*/  CS2R R148, SRZ ;  /* 0x0000000000947805 */ /* 0x000fe4000001ff00 */
[----:B------:R-:W-:-:S02]  /*1c60*/  CS2R R146, SRZ ;  /* 0x0000000000927805 */ /* 0x000fc4000001ff00 */
[----:B------:R-:W-:Y:S02]  /*1c70*/  VIADDMNMX R90, R3, UR40, R90, PT ;  /* 0x00000028035a7c46 */ /* 0x000fe4000b80015a */
[----:B------:R-:W-:Y:S02]  /*1c80*/  CS2R R144, SRZ ;  /* 0x0000000000907805 */ /* 0x000fe4000001ff00 */
[----:B------:R-:W-:Y:S02]  /*1c90*/  CS2R R142, SRZ ;  /* 0x00000000008e7805 */ /* 0x000fe4000001ff00 */
[----:B------:R-:W-:Y:S02]  /*1ca0*/  CS2R R140, SRZ ;  /* 0x00000000008c7805 */ /* 0x000fe4000001ff00 */
[----:B------:R-:W-:Y:S02]  /*1cb0*/  ISETP.GT.AND P1, PT, R90, UR40, PT ;  /* 0x000000285a007c0c */ /* 0x000fe4000bf24270 */
        /* <DEDUP_REMOVED lines=27> */
[----:B------:R-:W0:Y:S01]  /*1e70*/  SHFL.IDX PT, R0, R216, RZ, 0x1f ;  /* 0x00001fffd8007589 */ /* 0x000e2200000e0000 */
[----:B------:R-:W1:Y:S01]  /*1e80*/  S2UR UR5, SR_CgaCtaId ;  /* 0x00000000000579c3 */ /* 0x000e620000008800 */
[----:B------:R-:W-:Y:S01]  /*1e90*/  UMOV UR41, 0x400 ;  /* 0x0000040000297882 */ /* 0x000fe20000000000 */
[----:B0-----:R-:W-:Y:S01]  /*1ea0*/  R2UR UR44, R0 ;  /* 0x00000000002c72ca */ /* 0x001fe200000e0000 */
[----:B-1----:R-:W-:-:S04]  /*1eb0*/  ULEA UR41, UR5, UR41, 0x18 ;  /* 0x0000002905297291 */ /* 0x002fc8000f8ec03f */
[----:B------:R-:W-:-:S04]  /*1ec0*/  UIADD3 UR5, UR41, 0x10400, URZ ;  /* 0x0001040029057890 */ /* 0x000fc8000fffe03f */
[----:B------:R-:W-:-:S04]  /*1ed0*/  ULOP3.LUT UP0, URZ, UR5, 0x3ff, URZ, 0xc0, !UPT ;  /* 0x000003ff053f7892 */ /* 0x000fc8000f80c03f */
[----:B------:R-:W-:Y:S02]  /*1ee0*/  ULEA.HI UR4, UR44, UR44, URZ, 0x1 ;  /* 0x0000002c2c047291 */ /* 0x000fe4000f8f083f */
[----:B------:R-:W-:Y:S02]  /*1ef0*/  PLOP3.LUT P0, PT, PT, PT, UP0, 0x80, 0x0 ;  /* 0x000000000000781c */ /* 0x000fe40003f0f008 */
        /* <DEDUP_REMOVED lines=22> */
.L_x_1183:
[----:B------:R-:W-:Y:S01]  /*2060*/  ULEA.HI UR4, UR48, UR48, URZ, 0x1 ;  /* 0x0000003030047291 */ /* 0x000fe2000f8f083f */
[----:B------:R-:W-:-:S03]  /*2070*/  IMAD.U32 R2, RZ, RZ, UR49 ;  /* 0x00000031ff027e24 */ /* 0x000fc6000f8e00ff */
[----:B------:R-:W-:Y:S02]  /*2080*/  ULOP3.LUT UR4, UR4, 0xfffffffe, URZ, 0xc0, !UPT ;  /* 0xfffffffe04047892 */ /* 0x000fe4000f8ec03f */
[----:B------:R-:W-:Y:S02]  /*2090*/  ISETP.NE.AND P0, PT, R2, 0x3, PT ;  /* 0x000000030200780c */ /* 0x000fe40003f05270 */
[----:B------:R-:W-:-:S06]  /*20a0*/  UIADD3 UR4, UR48, -UR4, URZ ;  /* 0x8000000430047290 */ /* 0x000fcc000fffe03f */
[----:B------:R-:W-:-:S05]  /*20b0*/  IMAD.U32 R0, RZ, RZ, UR4 ;  /* 0x00000004ff007e24 */ /* 0x000fca000f8e00ff */
[----:B------:R-:W-:-:S04]  /*20c0*/  SHF.L.U32 R0, R0, 0x1f, RZ ;  /* 0x0000001f00007819 */ /* 0x000fc800000006ff */
[----:B------:R-:W0:Y:S02]  /*20d0*/  SYNCS.PHASECHK.TRANS64.TRYWAIT P1, [UR41+0x28800], R0 ;  /* 0x02880000ff0075a7 */ /* 0x000e240008020169 */
[----:B0-----:R-:W-:Y:S05]  /*20e0*/  @!P1 BRA `(.L_x_1184) ;  /* 0x0000016000109947 */ /* 0x001fea0003800000 */
.L_x_1407:
[----:B------:R-:W-:Y:S05]  /*20f0*/  @!P0 BRA `(.L_x_1185) ;  /* 0x0000000000048947 */ /* 0x000fea0003800000 */
[----:B------:R-:W-:Y:S01]  /*2100*/  BPT.TRAP 0x1 ;  /* 0x000000040000795c */ /* 0x000fe20000300000 */
.L_x_1185:
[----:B------:R-:W-:Y:S02]  /*2110*/  IMAD.U32 R5, RZ, RZ, UR47 ;  /* 0x0000002fff057e24 */ /* 0x000fe4000f8e00ff */
[----:B0-----:R-:W-:-:S03]  /*2120*/  IMAD.U32 R0, RZ, RZ, UR50 ;  /* 0x00000032ff007e24 */ /* 0x001fc6000f8e00ff */
[----:B------:R-:W-:Y:S02]  /*2130*/  LEA R5, R5, UR41, 0x3 ;  /* 0x0000002905057c11 */ /* 0x000fe4000f8e18ff */
[----:B------:R-:W-:-:S04]  /*2140*/  SHF.L.U32 R0, R0, 0x1f, RZ ;  /* 0x0000001f00007819 */ /* 0x000fc800000006ff */
[----:B------:R0:W1:Y:S01]  /*2150*/  SYNCS.PHASECHK.TRANS64.TRYWAIT P2, [R5+URZ+0x28830], R0 ;  /* 0x02883000050075a7 */ /* 0x000062000804017f */
[----:B------:R-:W-:Y:S05]  /*2160*/  @!P0 BRA `(.L_x_1186) ;  /* 0x0000000000048947 */ /* 0x000fea0003800000 */
[----:B------:R-:W-:Y:S01]  /*2170*/  BPT.TRAP 0x1 ;  /* 0x000000040000795c */ /* 0x000fe20000300000 */
.L_x_1186:
[----:B------:R-:W2:Y:S02]  /*2180*/  S2R R2, SR_TID.X ;  /* 0x0000000000027919 */ /* 0x000ea40000002100 */
[----:B--2---:R-:W-:-:S04]  /*2190*/  LOP3.LUT R2, R2, 0x7f, RZ, 0xc0, !PT ;  /* 0x0000007f02027812 */ /* 0x004fc800078ec0ff */
[----:B------:R-:W-:Y:S01]  /*21a0*/  ISETP.NE.AND P1, PT, R2, RZ, PT ;  /* 0x000000ff0200720c */ /* 0x000fe20003f25270 */
[----:B-1----:R-:W-:-:S12]  /*21b0*/  @P2 BRA `(.L_x_1187) ;  /* 0x0000000000082947 */ /* 0x002fd80003800000 */
[----:B------:R-:W1:Y:S02]  /*21c0*/  SYNCS.PHASECHK.TRANS64.TRYWAIT P2, [R5+URZ+0x28830], R0 ;  /* 0x02883000050075a7 */ /* 0x000e64000804017f */
[----:B-1----:R-:W-:Y:S05]  /*21d0*/  @!P2 BRA `(.L_x_1188) ;  /* 0x0000015c00eca947 */ /* 0x002fea0003800000 */
.L_x_1187:
[----:B------:R-:W-:Y:S05]  /*21e0*/  WARPSYNC.ALL ;  /* 0x0000000000007948 */ /* 0x000fea0003800000 */
[----:B------:R-:W-:Y:S01]  /*21f0*/  UIADD3 UR4, UR41, 0x18400, URZ ;  /* 0x0001840029047890 */ /* 0x000fe2000fffe03f */
[----:B------:R-:W-:Y:S01]  /*2200*/  WARPGROUP.ARRIVE ;  /* 0x00000000000079c5 */ /* 0x000fe20000000000 */
[----:B------:R-:W-:Y:S01]  /*2210*/  ULOP3.LUT UR32, UR55, 0x10000, URZ, 0xfc, !UPT ;  /* 0x0001000037207892 */ /* 0x000fe2000f8efc3f */
[----:B01----:R-:W-:Y:S01]  /*2220*/  VIADD R0, R17, UR37 ;  /* 0x0000002511007c36 */ /* 0x003fe20008000000 */
[----:B------:R-:W-:Y:S01]  /*2230*/  USHF.R.U32.HI UR4, URZ, 0x4, UR4 ;  /* 0x000000043f047899 */ /* 0x000fe20008011604 */
[----:B------:R-:W-:Y:S01]  /*2240*/  LEA R7, R90, 0xffffff80, 0x7 ;  /* 0xffffff805a077811 */ /* 0x000fe200078e38ff */
[----:B------:R-:W-:Y:S01]  /*2250*/  UMOV UR33, 0x40000040 ;  /* 0x4000004000217882 */ /* 0x000fe20000000000 */
[----:B------:R-:W-:Y:S01]  /*2260*/  UMOV UR35, 0x40000040 ;  /* 0x4000004000237882 */ /* 0x000fe20000000000 */
[----:B------:R-:W-:Y:S01]  /*2270*/  ULOP3.LUT UR4, UR4, 0x3fff, URZ, 0xc0, !UPT ;  /* 0x00003fff04047892 */ /* 0x000fe2000f8ec03f */
[----:B------:R-:W-:Y:S01]  /*2280*/  IMAD.MOV.U32 R3, RZ, RZ, R0 ;  /* 0x000000ffff037224 */ /* 0x000fe200078e0000 */
[----:B------:R-:W-:Y:S01]  /*2290*/  UMOV UR5, 0x40000040 ;  /* 0x4000004000057882 */ /* 0x000fe20000000000 */
[----:B------:R-:W-:Y:S01]  /*22a0*/  UMOV UR7, 0x40000040 ;  /* 0x4000004000077882 */ /* 0x000fe20000000000 */
[----:B------:R-:W-:-:S02]  /*22b0*/  ULOP3.LUT UR51, UR4, 0x10000, URZ, 0xfc, !UPT ;  /* 0x0001000004337892 */ /* 0x000fc4000f8efc3f */
[----:B------:R-:W-:Y:S02]  /*22c0*/  UIADD3 UR4, UR32, 0x2, URZ ;  /* 0x0000000220047890 */ /* 0x000fe4000fffe03f */
[----:B------:R-:W-:Y:S02]  /*22d0*/  ULEA UR34, UR47, UR51, 0xb ;  /* 0x000000332f227291 */ /* 0x000fe4000f8e583f */
[----:B------:R-:W-:Y:S02]  /*22e0*/  UIADD3 UR8, UR32, 0x4, URZ ;  /* 0x0000000420087890 */ /* 0x000fe4000fffe03f */
[----:B------:R-:W-:Y:S02]  /*22f0*/  UIADD3 UR6, UR34, 0x2, URZ ;  /* 0x0000000222067890 */ /* 0x000fe4000fffe03f */
[----:B------:R-:W-:Y:S01]  /*2300*/  UIADD3 UR10, UR34, 0x4, URZ ;  /* 0x00000004220a7890 */ /* 0x000fe2000fffe03f */
[----:B------:R-:W-:Y:S02]  /*2310*/  UMOV UR9, 0x40000040 ;  /* 0x4000004000097882 */ /* 0x000fe40000000000 */
[----:B------:R-:W-:Y:S01]  /*2320*/  HGMMA.64x128x16.F32 R24, gdesc[UR32], RZ, !UPT, gsb0 ;  /* 0x01e00000201879f0 */ /* 0x000fe2000c0008ff */
[----:B------:R-:W-:Y:S01]  /*2330*/  UMOV UR11, 0x40000040 ;  /* 0x40000040000b7882 */ /* 0x000fe20000000000 */
[----:B------:R-:W-:-:S02]  /*2340*/  UIADD3 UR12, UR32, 0x6, URZ ;  /* 0x00000006200c7890 */ /* 0x000fc4000fffe03f */
[----:B------:R-:W-:Y:S01]  /*2350*/  UIADD3 UR14, UR34, 0x6, URZ ;  /* 0x00000006220e7890 */ /* 0x000fe2000fffe03f */
[----:B------:R-:W-:Y:S01]  /*2360*/  UMOV UR13, 0x40000040 ;  /* 0x40000040000d7882 */ /* 0x000fe20000000000 */
[----:B------:R-:W-:Y:S01]  /*2370*/  UMOV UR15, 0x40000040 ;  /* 0x40000040000f7882 */ /* 0x000fe20000000000 */
[----:B------:R-:W-:Y:S02]  /*2380*/  UIADD3 UR16, UR32, 0x400, URZ ;  /* 0x0000040020107890 */ /* 0x000fe4000fffe03f */
[----:B------:R-:W-:Y:S01]  /*2390*/  UIADD3 UR18, UR34, 0x400, URZ ;  /* 0x0000040022127890 */ /* 0x000fe2000fffe03f */
[----:B------:R-:W-:Y:S01]  /*23a0*/  UMOV UR17, 0x40000040 ;  /* 0x4000004000117882 */ /* 0x000fe20000000000 */
[----:B------:R-:W-:Y:S01]  /*23b0*/  UMOV UR19, 0x40000040 ;  /* 0x4000004000137882 */ /* 0x000fe20000000000 */
[----:B------:R-:W-:Y:S02]  /*23c0*/  UIADD3 UR20, UR32, 0x402, URZ ;  /* 0x0000040220147890 */ /* 0x000fe4000fffe03f */
[----:B------:R-:W-:Y:S01]  /*23d0*/  UIADD3 UR22, UR34, 0x402, URZ ;  /* 0x0000040222167890 */ /* 0x000fe2000fffe03f */
[----:B------:R-:W-:Y:S01]  /*23e0*/  UMOV UR21, 0x40000040 ;  /* 0x4000004000157882 */ /* 0x000fe20000000000 */
        /* <DEDUP_REMOVED lines=9> */
[----:B------:R-:W-:Y:S01]  /*2480*/  ULDC UR56, c[0x0][0x9dc] ;  /* 0x0002770000387ab9 */ /* 0x000fe20000000800 */
[----:B------:R-:W-:Y:S02]  /*2490*/  WARPGROUP.DEPBAR.LE gsb0, 0x0 ;  /* 0x00008000000079c5 */ /* 0x000fe40000010000 */
[----:B------:R-:W-:-:S06]  /*24a0*/  WARPGROUP.ARRIVE ;  /* 0x00000000000079c5 */ /* 0x000fcc0000000000 */
[----:B------:R-:W-:Y:S01]  /*24b0*/  HGMMA.64x128x16.F32 R24, gdesc[UR4], R24, gsb0 ;  /* 0x01e00000041879f0 */ /* 0x000fe20008000818 */
[----:B------:R-:W-:Y:S02]  /*24c0*/  ULDC UR6, c[0x0][0x448] ;  /* 0x0001120000067ab9 */ /* 0x000fe40000000800 */
[----:B------:R-:W-:-:S06]  /*24d0*/  UISETP.NE.AND UP0, UPT, UR6, 0x1, UPT ;  /* 0x000000010600788c */ /* 0x000fcc000bf05270 */
[----:B------:R-:W-:Y:S02]  /*24e0*/  PLOP3.LUT P2, PT, PT, PT, UP0, 0x80, 0x0 ;  /* 0x000000000000781c */ /* 0x000fe40003f4f008 */
[----:B------:R-:W-:-:S03]  /*24f0*/  PLOP3.LUT P3, PT, PT, PT, UP0, 0x80, 0x0 ;  /* 0x000000000000781c */ /* 0x000fc60003f6f008 */
[----:B------:R-:W-:-:S08]  /*2500*/  @UP0 ULDC UR6, c[0x0][0x44c] ;  /* 0x0001130000060ab9 */ /* 0x000fd00000000800 */
[----:B------:R-:W-:Y:S01]  /*2510*/  @P2 IMAD.HI.U32 R2, R0, UR6, RZ ;  /* 0x0000000600022c27 */ /* 0x000fe2000f8e00ff */
[----:B------:R-:W-:-:S03]  /*2520*/  @UP0 ULDC UR6, c[0x0][0x450] ;  /* 0x0001140000060ab9 */ /* 0x000fc60000000800 */
[----:B------:R-:W-:Y:S01]  /*2530*/  @!P1 VIADD R0, R5, 0x28840 ;  /* 0x0002884005009836 */ /* 0x000fe20000000000 */
[----:B------:R-:W-:Y:S01]  /*2540*/  @P3 SHF.R.U32.HI R3, RZ, UR6, R2 ;  /* 0x00000006ff033c19 */ /* 0x000fe20008011602 */
[----:B------:R-:W-:Y:S01]  /*2550*/  IMAD.MOV.U32 R5, RZ, RZ, -0x80 ;  /* 0xffffff80ff057424 */ /* 0x000fe200078e00ff */
[----:B------:R-:W-:Y:S02]  /*2560*/  ULDC.64 UR6, c[0x0][0x9e0] ;  /* 0x0002780000067ab9 */ /* 0x000fe40000000a00 */
[----:B------:R-:W-:Y:S01]  /*2570*/  UISETP.GE.AND UP1, UPT, UR7, 0x1, UPT ;  /* 0x000000010700788c */ /* 0x000fe2000bf26270 */
[----:B------:R-:W0:Y:S01]  /*2580*/  SHFL.IDX PT, R13, R3, RZ, 0x1c1f ;  /* 0x001c1fff030d7589 */ /* 0x000e2200000e0000 */
[----:B------:R-:W-:Y:S01]  /*2590*/  @!P1 PRMT R0, RZ, 0x654, R0 ;  /* 0x00000654ff009816 */ /* 0x000fe20000000000 */
[----:B------:R-:W-:Y:S02]  /*25a0*/  IMAD R9, R90, R5, 0x80 ;  /* 0x000000805a097424 */ /* 0x000fe400078e0205 */
[----:B------:R-:W-:Y:S01]  /*25b0*/  IMAD.U32 R5, RZ, RZ, UR46 ;  /* 0x0000002eff057e24 */ /* 0x000fe2000f8e00ff */
[----:B------:R-:W-:-:S02]  /*25c0*/  PLOP3.LUT P2, PT, PT, PT, UP1, 0x40, 0x0 ;  /* 0x000000000000781c */ /* 0x000fc40003f4e818 */
[----:B------:R-:W-:Y:S01]  /*25d0*/  IADD3 R6, -R16, UR38, R9 ;  /* 0x0000002610067c10 */ /* 0x000fe2000fffe109 */
[----:B------:R-:W-:Y:S02]  /*25e0*/  WARPGROUP.DEPBAR.LE gsb0, 0x0 ;  /* 0x00008000000079c5 */ /* 0x000fe40000010000 */
[----:B------:R-:W-:-:S06]  /*25f0*/  WARPGROUP.ARRIVE ;  /* 0x00000000000079c5 */ /* 0x000fcc0000000000 */
[----:B------:R-:W-:Y:S01]  /*2600*/  HGMMA.64x128x16.F32 R24, gdesc[UR8], R24, gsb0 ;  /* 0x01e00000081879f0 */ /* 0x000fe20008000818 */
[----:B------:R-:W-:Y:S02]  /*2610*/  ULOP3.LUT UR10, URZ, UR56, URZ, 0x33, !UPT ;  /* 0x000000383f0a7292 */ /* 0x000fe4000f8e333f */
        /* <DEDUP_REMOVED lines=17> */
[----:B-1----:R-:W-:-:S04]  /*2730*/  IADD3 R0, -R16, 0x1, R9 ;  /* 0x0000000110007810 */ /* 0x002fc80007ffe109 */
[----:B------:R-:W-:-:S05]  /*2740*/  IADD3 R0, -R5, UR38, R0 ;  /* 0x0000002605007c10 */ /* 0x000fca000fffe100 */
[C---:B------:R-:W-:Y:S02]  /*2750*/  VIADD R11, R0.reuse, UR6 ;  /* 0x00000006000b7c36 */ /* 0x040fe40008000000 */
[----:B------:R-:W-:-:S03]  /*2760*/  VIADD R8, R0, UR10 ;  /* 0x0000000a00087c36 */ /* 0x000fc60008000000 */
[----:B0-----:R-:W-:Y:S01]  /*2770*/  VIADDMNMX R0, R13, R11, R6, PT ;  /* 0x0000000b0d007246 */ /* 0x001fe20003800106 */
[----:B------:R-:W-:Y:S01]  /*2780*/  IMAD.IADD R2, R8, 0x1, R13 ;  /* 0x0000000108027824 */ /* 0x000fe200078e020d */
[----:B------:R-:W-:Y:S06]  /*2790*/  @P2 BRA `(.L_x_1189) ;  /* 0x00000000005c2947 */ /* 0x000fec0003800000 */
[----:B------:R-:W-:Y:S01]  /*27a0*/  IMAD.U32 R4, RZ, RZ, UR46 ;  /* 0x0000002eff047e24 */ /* 0x000fe2000f8e00ff */
[----:B------:R-:W-:Y:S04]  /*27b0*/  BSSY B0, `(.L_x_1190) ;  /* 0x0000011000007945 */ /* 0x000fe80003800000 */
[----:B------:R-:W-:-:S04]  /*27c0*/  IADD3 R4, -R4, UR38, R13 ;  /* 0x0000002604047c10 */ /* 0x000fc8000fffe10d */
[----:B------:R-:W-:-:S13]  /*27d0*/  ISETP.GT.AND P2, PT, R4, -0x1, PT ;  /* 0xffffffff0400780c */ /* 0x000fda0003f44270 */
[----:B------:R-:W-:Y:S05]  /*27e0*/  @P2 BRA `(.L_x_1191) ;  /* 0x0000000000202947 */ /* 0x000fea0003800000 */
[----:B------:R-:W-:Y:S01]  /*27f0*/  UISETP.NE.AND UP2, UPT, UR7, 0x1, UPT ;  /* 0x000000010700788c */ /* 0x000fe2000bf45270 */
[----:B------:R-:W-:-:S05]  /*2800*/  LOP3.LUT R4, RZ, R4, RZ, 0x33, !PT ;  /* 0x00000004ff047212 */ /* 0x000fca00078e33ff */
[----:B------:R-:W-:-:S05]  /*2810*/  PLOP3.LUT P2, PT, PT, PT, UP2, 0x80, 0x0 ;  /* 0x000000000000781c */ /* 0x000fca0003f4f028 */
[----:B------:R-:W-:-:S08]  /*2820*/  @UP2 ULDC.64 UR10, c[0x0][0x9e8] ;  /* 0x00027a00000a2ab9 */ /* 0x000fd00000000a00 */
[----:B------:R-:W-:-:S05]  /*2830*/  @P2 IMAD.HI.U32 R5, R4, UR10, RZ ;  /* 0x0000000a04052c27 */ /* 0x000fca000f8e00ff */
[----:B------:R-:W-:-:S04]  /*2840*/  @P2 SHF.R.U32.HI R4, RZ, UR11, R5 ;  /* 0x0000000bff042c19 */ /* 0x000fc80008011605 */
[----:B------:R-:W-:Y:S01]  /*2850*/  LOP3.LUT R4, RZ, R4, RZ, 0x33, !PT ;  /* 0x00000004ff047212 */ /* 0x000fe200078e33ff */
[----:B------:R-:W-:Y:S06]  /*2860*/  BRA `(.L_x_1192) ;  /* 0x0000000000147947 */ /* 0x000fec0003800000 */
.L_x_1191:
[----:B------:R-:W-:-:S06]  /*2870*/  UISETP.NE.AND UP2, UPT, UR7, 0x1, UPT ;  /* 0x000000010700788c */ /* 0x000fcc000bf45270 */
[----:B------:R-:W-:-:S05]  /*2880*/  PLOP3.LUT P2, PT, PT, PT, UP2, 0x80, 0x0 ;  /* 0x000000000000781c */ /* 0x000fca0003f4f028 */
[----:B------:R-:W-:-:S08]  /*2890*/  @UP2 ULDC.64 UR10, c[0x0][0x9e8] ;  /* 0x00027a00000a2ab9 */ /* 0x000fd00000000a00 */
[----:B------:R-:W-:-:S05]  /*28a0*/  @P2 IMAD.HI.U32 R5, R4, UR10, RZ ;  /* 0x0000000a04052c27 */ /* 0x000fca000f8e00ff */
[----:B------:R-:W-:-:S07]  /*28b0*/  @P2 SHF.R.U32.HI R4, RZ, UR11, R5 ;  /* 0x0000000bff042c19 */ /* 0x000fce0008011605 */
.L_x_1192:
[----:B------:R-:W-:Y:S05]  /*28c0*/  BSYNC B0 ;  /* 0x0000000000007941 */ /* 0x000fea0003800000 */
.L_x_1190:
[----:B------:R-:W-:-:S04]  /*28d0*/  IMAD R5, R4, UR7, -R7 ;  /* 0x0000000704057c24 */ /* 0x000fc8000f8e0a07 */
[----:B------:R-:W-:-:S05]  /*28e0*/  IMAD.IADD R5, R5, 0x1, -R16 ;  /* 0x0000000105057824 */ /* 0x000fca00078e0a10 */
[----:B------:R-:W-:Y:S02]  /*28f0*/  VIMNMX R2, R2, R5, !PT ;  /* 0x0000000502027248 */ /* 0x000fe40007fe0100 */
[----:B------:R-:W-:-:S07]  /*2900*/  VIADDMNMX R0, R5, UR7, R0, PT ;  /* 0x0000000705007c46 */ /* 0x000fce000b800100 */
.L_x_1189:
[C---:B------:R-:W-:Y:S01]  /*2910*/  ISETP.GE.AND P2, PT, R9.reuse, 0x2, PT ;  /* 0x000000020900780c */ /* 0x040fe20003f46270 */
[----:B------:R-:W0:Y:S01]  /*2920*/  SHFL.IDX PT, R3, R3, 0x1, 0x1c1f ;  /* 0x003c1f0003037f89 */ /* 0x000e2200000e0000 */
[C---:B------:R-:W-:Y:S02]  /*2930*/  ISETP.GE.AND P5, PT, R9.reuse, 0xa, PT ;  /* 0x0000000a0900780c */ /* 0x040fe40003fa6270 */
[----:B------:R-:W-:Y:S02]  /*2940*/  ISETP.GT.AND P3, PT, R2, 0x1, !P2 ;  /* 0x000000010200780c */ /* 0x000fe40005764270 */
[----:B------:R-:W-:Y:S02]  /*2950*/  ISETP.GE.AND P4, PT, R9, 0x9, PT ;  /* 0x000000090900780c */ /* 0x000fe40003f86270 */
[----:B------:R-:W-:Y:S02]  /*2960*/  ISETP.LT.OR P3, PT, R0, 0x2, P3 ;  /* 0x000000020000780c */ /* 0x000fe40001f61670 */
[----:B------:R-:W-:-:S02]  /*2970*/  P2R R10, PR, RZ, 0x10 ;  /* 0x00000010ff0a7803 */ /* 0x000fc40000000000 */
[----:B------:R-:W-:Y:S02]  /*2980*/  FSEL R25, R25, -INF , !P3 ;  /* 0xff80000019197808 */ /* 0x000fe40005800000 */
[----:B------:R-:W-:Y:S02]  /*2990*/  ISETP.GT.AND P3, PT, R2, 0x9, !P5 ;  /* 0x000000090200780c */ /* 0x000fe40006f64270 */
[----:B------:R-:W-:Y:S02]  /*29a0*/  P2R R12, PR, RZ, 0x20 ;  /* 0x00000020ff0c7803 */ /* 0x000fe40000000000 */
[----:B------:R-:W-:Y:S02]  /*29b0*/  ISETP.LT.OR P3, PT, R0, 0xa, P3 ;  /* 0x0000000a0000780c */ /* 0x000fe40001f61670 */
[----:B------:R-:W-:Y:S02]  /*29c0*/  ISETP.GT.AND P4, PT, R2, 0x8, !P4 ;  /* 0x000000080200780c */ /* 0x000fe40006784270 */
[----:B------:R-:W-:-:S02]  /*29d0*/  ISETP.GE.AND P5, PT, R9, 0x11, PT ;  /* 0x000000110900780c */ /* 0x000fc40003fa6270 */
[----:B------:R-:W-:Y:S01]  /*29e0*/  FSEL R29, R29, -INF , !P3 ;  /* 0xff8000001d1d7808 */ /* 0x000fe20005800000 */
[----:B0-----:R-:W-:Y:S01]  /*29f0*/  IMAD.IADD R4, R8, 0x1, R3 ;  /* 0x0000000108047824 */ /* 0x001fe200078e0203 */
[----:B------:R-:W-:Y:S02]  /*2a00*/  ISETP.LT.OR P4, PT, R0, 0x9, P4 ;  /* 0x000000090000780c */ /* 0x000fe40002781670 */
[----:B------:R-:W-:Y:S02]  /*2a10*/  ISETP.GT.AND P3, PT, R2, 0x10, !P5 ;  /* 0x000000100200780c */ /* 0x000fe40006f64270 */
[----:B------:R-:W-:Y:S02]  /*2a20*/  FSEL R28, R28, -INF , !P4 ;  /* 0xff8000001c1c7808 */ /* 0x000fe40006000000 */
        /* <DEDUP_REMOVED lines=116> */
[----:B------:R-:W-:Y:S02]  /*3170*/  P2R R14, PR, RZ, 0x20 ;  /* 0x00000020ff0e7803 */ /* 0x000fe40000000000 */
[----:B------:R-:W-:Y:S02]  /*3180*/  FSEL R77, R77, -INF , !P3 ;  /* 0xff8000004d4d7808 */ /* 0x000fe40005800000 */
[----:B------:R-:W-:-:S04]  /*3190*/  ISETP.GE.AND P3, PT, R9, 0x71, PT ;  /* 0x000000710900780c */ /* 0x000fc80003f66270 */
[----:B------:R-:W-:-:S04]  /*31a0*/  ISETP.GT.AND P4, PT, R2, 0x70, !P3 ;  /* 0x000000700200780c */ /* 0x000fc80005f84270 */
[----:B------:R-:W-:-:S04]  /*31b0*/  ISETP.LT.OR P4, PT, R0, 0x71, P4 ;  /* 0x000000710000780c */ /* 0x000fc80002781670 */
        /* <DEDUP_REMOVED lines=16> */
[----:B------:R-:W-:Y:S02]  /*32c0*/  ISETP.GT.AND P6, PT, R2, 0x79, !P6 ;  /* 0x000000790200780c */ /* 0x000fe400077c4270 */
[----:B------:R-:W-:Y:S02]  /*32d0*/  VIADDMNMX R2, R3, R11, R6, PT ;  /* 0x0000000b03027246 */ /* 0x000fe40003800106 */
[----:B------:R-:W-:-:S04]  /*32e0*/  ISETP.LT.OR P6, PT, R0, 0x7a, P6 ;  /* 0x0000007a0000780c */ /* 0x000fc800037c1670 */
[----:B------:R-:W-:Y:S02]  /*32f0*/  FSEL R85, R85, -INF , !P6 ;  /* 0xff80000055557808 */ /* 0x000fe40007000000 */
[----:B------:R-:W-:-:S13]  /*3300*/  PLOP3.LUT P6, PT, PT, PT, UP1, 0x40, 0x0 ;  /* 0x000000000000781c */ /* 0x000fda0003fce818 */
[----:B------:R-:W-:Y:S05]  /*3310*/  @P6 BRA `(.L_x_1193) ;  /* 0x0000000000646947 */ /* 0x000fea0003800000 */
        /* <DEDUP_REMOVED lines=9> */
[----:B------:R-:W-:Y:S01]  /*33b0*/  @P6 IMAD.HI.U32 R3, R0, UR10, RZ ;  /* 0x0000000a00036c27 */ /* 0x000fe2000f8e00ff */
[----:B------:R-:W-:-:S13]  /*33c0*/  PLOP3.LUT P6, PT, PT, PT, UP2, 0x80, 0x0 ;  /* 0x000000000000781c */ /* 0x000fda0003fcf028 */
[----:B------:R-:W-:-:S04]  /*33d0*/  @P6 SHF.R.U32.HI R0, RZ, UR11, R3 ;  /* 0x0000000bff006c19 */ /* 0x000fc80008011603 */
[----:B------:R-:W-:Y:S01]  /*33e0*/  LOP3.LUT R0, RZ, R0, RZ, 0x33, !PT ;  /* 0x00000000ff007212 */ /* 0x000fe200078e33ff */
[----:B------:R-:W-:Y:S06]  /*33f0*/  BRA `(.L_x_1196) ;  /* 0x0000000000187947 */ /* 0x000fec0003800000 */
.L_x_1195:
[----:B------:R-:W-:-:S06]  /*3400*/  UISETP.NE.AND UP2, UPT, UR7, 0x1, UPT ;  /* 0x000000010700788c */ /* 0x000fcc000bf45270 */
[----:B------:R-:W-:-:S05]  /*3410*/  PLOP3.LUT P6, PT, PT, PT, UP2, 0x80, 0x0 ;  /* 0x000000000000781c */ /* 0x000fca0003fcf028 */
[----:B------:R-:W-:-:S08]  /*3420*/  @UP2 ULDC.64 UR10, c[0x0][0x9e8] ;  /* 0x00027a00000a2ab9 */ /* 0x000fd00000000a00 */
[----:B------:R-:W-:Y:S01]  /*3430*/  @P6 IMAD.HI.U32 R3, R0, UR10, RZ ;  /* 0x0000000a00036c27 */ /* 0x000fe2000f8e00ff */
[----:B------:R-:W-:-:S13]  /*3440*/  PLOP3.LUT P6, PT, PT, PT, UP2, 0x80, 0x0 ;  /* 0x000000000000781c */ /* 0x000fda0003fcf028 */
[----:B------:R-:W-:-:S07]  /*3450*/  @P6 SHF.R.U32.HI R0, RZ, UR11, R3 ;  /* 0x0000000bff006c19 */ /* 0x000fce0008011603 */
.L_x_1196:
[----:B------:R-:W-:Y:S05]  /*3460*/  BSYNC B0 ;  /* 0x0000000000007941 */ /* 0x000fea0003800000 */
.L_x_1194:
[----:B------:R-:W-:-:S04]  /*3470*/  IMAD R3, R0, UR7, -R7 ;  /* 0x0000000700037c24 */ /* 0x000fc8000f8e0a07 */
[----:B------:R-:W-:-:S05]  /*3480*/  IMAD.IADD R3, R3, 0x1, -R16 ;  /* 0x0000000103037824 */ /* 0x000fca00078e0a10 */
[----:B------:R-:W-:Y:S02]  /*3490*/  VIMNMX R4, R4, R3, !PT ;  /* 0x0000000304047248 */ /* 0x000fe40007fe0100 */
[----:B------:R-:W-:-:S07]  /*34a0*/  VIADDMNMX R2, R3, UR7, R2, PT ;  /* 0x0000000703027c46 */ /* 0x000fce000b800102 */
.L_x_1193:
[----:B------:R-:W-:Y:S01]  /*34b0*/  ISETP.GT.AND P2, PT, R4, 0x1, !P2 ;  /* 0x000000010400780c */ /* 0x000fe20005744270 */
[----:B------:R-:W-:Y:S01]  /*34c0*/  ULDC UR10, c[0x0][0x988] ;  /* 0x00026200000a7ab9 */ /* 0x000fe20000000800 */
[----:B------:R-:W-:Y:S01]  /*34d0*/  ISETP.NE.AND P6, PT, R14, RZ, PT ;  /* 0x000000ff0e00720c */ /* 0x000fe20003fc5270 */
[----:B------:R-:W-:Y:S01]  /*34e0*/  @UP0 ULDC UR14, c[0x0][0x44c] ;  /* 0x00011300000e0ab9 */ /* 0x000fe20000000800 */
[----:B------:R-:W-:Y:S01]  /*34f0*/  ISETP.LT.OR P2, PT, R2, 0x2, P2 ;  /* 0x000000020200780c */ /* 0x000fe20001741670 */
[----:B------:R-:W-:Y:S01]  /*3500*/  UIMAD.WIDE.U32 UR14, UR37, UR14, URZ ;  /* 0x0000000e250e72a5 */ /* 0x000fe2000f8e003f */
[----:B------:R-:W-:Y:S01]  /*3510*/  FMNMX.FTZ R3, R13, R25, !PT ;  /* 0x000000190d037209 */ /* 0x000fe20007810000 */
[----:B------:R-:W-:Y:S01]  /*3520*/  @UP0 ULDC UR18, c[0x0][0x450] ;  /* 0x0001140000120ab9 */ /* 0x000fe20000000800 */
[----:B------:R-:W-:Y:S01]  /*3530*/  FSEL R27, R27, -INF , !P2 ;  /* 0xff8000001b1b7808 */ /* 0x000fe20005000000 */
[----:B------:R-:W-:Y:S01]  /*3540*/  UMOV UR11, UR37 ;  /* 0x00000025000b7c82 */ /* 0x000fe20008000000 */
[----:B------:R-:W-:Y:S01]  /*3550*/  ISETP.NE.AND P2, PT, R10, RZ, PT ;  /* 0x000000ff0a00720c */ /* 0x000fe20003f45270 */
[----:B------:R-:W-:Y:S01]  /*3560*/  @UP0 USHF.R.U32.HI UR11, URZ, UR18, UR15 ;  /* 0x000000123f0b0299 */ /* 0x000fe2000801160f */
[----:B------:R-:W-:-:S02]  /*3570*/  FMNMX.FTZ R0, R28, R3, !PT ;  /* 0x000000031c007209 */ /* 0x000fc40007810000 */
[----:B------:R-:W-:Y:S01]  /*3580*/  ISETP.GT.AND P2, PT, R4, 0x8, !P2 ;  /* 0x000000080400780c */ /* 0x000fe20005744270 */
[----:B------:R-:W-:Y:S01]  /*3590*/  UIADD3 UR54, UR54, UR11, URZ ;  /* 0x0000000b36367290 */ /* 0x000fe2000fffe03f */
[----:B------:R-:W-:Y:S02]  /*35a0*/  FMNMX.FTZ R3, R29, R0, !PT ;  /* 0x000000001d037209 */ /* 0x000fe40007810000 */
[----:B------:R-:W-:Y:S01]  /*35b0*/  ISETP.LT.OR P2, PT, R2, 0x9, P2 ;  /* 0x000000090200780c */ /* 0x000fe20001741670 */
[----:B------:R-:W-:Y:S01]  /*35c0*/  UIADD3 UR6, UR54, UR6, URZ ;  /* 0x0000000636067290 */ /* 0x000fe2000fffe03f */
        /* <DEDUP_REMOVED lines=9> */
[----:B------:R-:W-:Y:S02]  /*3660*/  ISETP.GT.AND P2, PT, R4, 0x10, !P6 ;  /* 0x000000100400780c */ /* 0x000fe40007744270 */
[----:B------:R-:W-:Y:S02]  /*3670*/  ISETP.NE.AND P6, PT, R96, RZ, PT ;  /* 0x000000ff6000720c */ /* 0x000fe40003fc5270 */
        /* <DEDUP_REMOVED lines=57> */
[----:B------:R-:W-:Y:S01]  /*3a10*/  ISETP.GT.AND P3, PT, R4, 0x70, !P3 ;  /* 0x000000700400780c */ /* 0x000fe20005f64270 */
[----:B------:R-:W0:Y:S01]  /*3a20*/  SHFL.BFLY PT, R0, R3, 0x2, 0x1f ;  /* 0x0c401f0003007f89 */ /* 0x000e2200000e0000 */
[----:B------:R-:W-:-:S02]  /*3a30*/  FSEL R50, R50, -INF , !P2 ;  /* 0xff80000032327808 */ /* 0x000fc40005000000 */
[----:B------:R-:W-:Y:S02]  /*3a40*/  ISETP.NE.AND P2, PT, R94, RZ, PT ;  /* 0x000000ff5e00720c */ /* 0x000fe40003f45270 */
[C---:B------:R-:W-:Y:S02]  /*3a50*/  ISETP.GT.AND P4, PT, R4.reuse, 0x71, !P4 ;  /* 0x000000710400780c */ /* 0x040fe40006784270 */
[C---:B------:R-:W-:Y:S02]  /*3a60*/  ISETP.GT.AND P2, PT, R4.reuse, 0x31, !P2 ;  /* 0x000000310400780c */ /* 0x040fe40005744270 */
[----:B------:R-:W-:Y:S02]  /*3a70*/  ISETP.GT.AND P5, PT, R4, 0x78, !P5 ;  /* 0x000000780400780c */ /* 0x000fe40006fa4270 */
[C---:B------:R-:W-:Y:S02]  /*3a80*/  ISETP.LT.OR P2, PT, R2.reuse, 0x32, P2 ;  /* 0x000000320200780c */ /* 0x040fe40001741670 */
[----:B------:R-:W-:-:S02]  /*3a90*/  ISETP.LT.OR P3, PT, R2, 0x71, P3 ;  /* 0x000000710200780c */ /* 0x000fc40001f61670 */
[----:B------:R-:W-:Y:S02]  /*3aa0*/  FSEL R51, R51, -INF , !P2 ;  /* 0xff80000033337808 */ /* 0x000fe40005000000 */
[----:B------:R-:W-:Y:S02]  /*3ab0*/  ISETP.NE.AND P2, PT, R95, RZ, PT ;  /* 0x000000ff5f00720c */ /* 0x000fe40003f45270 */
[----:B------:R-:W-:Y:S02]  /*3ac0*/  ISETP.LT.OR P4, PT, R2, 0x72, P4 ;  /* 0x000000720200780c */ /* 0x000fe40002781670 */
[----:B------:R-:W-:Y:S02]  /*3ad0*/  ISETP.GT.AND P2, PT, R4, 0x38, !P2 ;  /* 0x000000380400780c */ /* 0x000fe40005744270 */
[----:B------:R-:W-:Y:S02]  /*3ae0*/  FSEL R82, R82, -INF , !P3 ;  /* 0xff80000052527808 */ /* 0x000fe40005800000 */
[----:B------:R-:W-:-:S02]  /*3af0*/  ISETP.LT.OR P2, PT, R2, 0x39, P2 ;  /* 0x000000390200780c */ /* 0x000fc40001741670 */
[----:B------:R-:W-:Y:S02]  /*3b00*/  ISETP.LT.OR P5, PT, R2, 0x79, P5 ;  /* 0x000000790200780c */ /* 0x000fe40002fa1670 */
[----:B------:R-:W-:Y:S02]  /*3b10*/  FSEL R54, R54, -INF , !P2 ;  /* 0xff80000036367808 */ /* 0x000fe40005000000 */
[----:B------:R-:W-:Y:S02]  /*3b20*/  ISETP.GT.AND P2, PT, R4, 0x39, !P6 ;  /* 0x000000390400780c */ /* 0x000fe40007744270 */
[----:B------:R-:W-:Y:S02]  /*3b30*/  ISETP.NE.AND P6, PT, R107, RZ, PT ;  /* 0x000000ff6b00720c */ /* 0x000fe40003fc5270 */
[----:B------:R-:W-:Y:S02]  /*3b40*/  ISETP.LT.OR P2, PT, R2, 0x3a, P2 ;  /* 0x0000003a0200780c */ /* 0x000fe40001741670 */
[----:B------:R-:W-:-:S02]  /*3b50*/  FSEL R83, R83, -INF , !P4 ;  /* 0xff80000053537808 */ /* 0x000fc40006000000 */
[----:B------:R-:W-:Y:S02]  /*3b60*/  FSEL R55, R55, -INF , !P2 ;  /* 0xff80000037377808 */ /* 0x000fe40005000000 */
[----:B------:R-:W-:Y:S02]  /*3b70*/  ISETP.NE.AND P2, PT, R97, RZ, PT ;  /* 0x000000ff6100720c */ /* 0x000fe40003f45270 */
[----:B------:R-:W-:Y:S02]  /*3b80*/  FSEL R86, R86, -INF , !P5 ;  /* 0xff80000056567808 */ /* 0x000fe40006800000 */
        /* <DEDUP_REMOVED lines=47> */
[----:B------:R-:W-:-:S05]  /*3e80*/  FMUL.FTZ R6, R0, UR10 ;  /* 0x0000000a00067c20 */ /* 0x000fca0008410000 */
[----:B------:R-:W-:Y:S02]  /*3e90*/  FSEL R8, R6, RZ, P2 ;  /* 0x000000ff06087208 */ /* 0x000fe40001000000 */
[----:B------:R-:W-:Y:S02]  /*3ea0*/  ISETP.GT.AND P2, PT, R4, RZ, !P6 ;  /* 0x000000ff0400720c */ /* 0x000fe40007744270 */
[----:B------:R-:W-:Y:S01]  /*3eb0*/  ISETP.NE.AND P6, PT, R9, RZ, PT ;  /* 0x000000ff0900720c */ /* 0x000fe20003fc5270 */
[--C-:B------:R-:W-:Y:S01]  /*3ec0*/  FFMA.FTZ R180, R13, UR10, -R8.reuse ;  /* 0x0000000a0db47c23 */ /* 0x100fe20008010808 */
[----:B------:R-:W-:Y:S01]  /*3ed0*/  ISETP.LT.OR P2, PT, R2, 0x1, P2 ;  /* 0x000000010200780c */ /* 0x000fe20001741670 */
[--C-:B------:R-:W-:Y:S01]  /*3ee0*/  FFMA.FTZ R3, R25, UR10, -R8.reuse ;  /* 0x0000000a19037c23 */ /* 0x100fe20008010808 */
[----:B------:R-:W-:Y:S01]  /*3ef0*/  ISETP.GT.AND P6, PT, R4, 0x79, !P6 ;  /* 0x000000790400780c */ /* 0x000fe200077c4270 */
[--C-:B------:R-:W-:Y:S01]  /*3f00*/  FFMA.FTZ R182, R28, UR10, -R8.reuse ;  /* 0x0000000a1cb67c23 */ /* 0x100fe20008010808 */
[----:B------:R-:W-:Y:S01]  /*3f10*/  FSEL R26, R26, -INF , !P2 ;  /* 0xff8000001a1a7808 */ /* 0x000fe20005000000 */
[----:B------:R-:W-:Y:S01]  /*3f20*/  MUFU.EX2 R180, R180 ;  /* 0x000000b400b47308 */ /* 0x000fe20000000800 */
[----:B------:R-:W-:Y:S01]  /*3f30*/  ISETP.NE.AND P2, PT, R108, RZ, PT ;  /* 0x000000ff6c00720c */ /* 0x000fe20003f45270 */
[--C-:B------:R-:W-:Y:S01]  /*3f40*/  FFMA.FTZ R7, R29, UR10, -R8.reuse ;  /* 0x0000000a1d077c23 */ /* 0x100fe20008010808 */
[----:B------:R-:W-:Y:S01]  /*3f50*/  FMNMX.FTZ R5, R26, R27, !PT ;  /* 0x0000001b1a057209 */ /* 0x000fe20007810000 */
[--C-:B------:R-:W-:Y:S01]  /*3f60*/  FFMA.FTZ R176, R32, UR10, -R8.reuse ;  /* 0x0000000a20b07c23 */ /* 0x100fe20008010808 */
[----:B------:R-:W-:Y:S01]  /*3f70*/  ISETP.GT.AND P2, PT, R4, 0x69, !P2 ;  /* 0x000000690400780c */ /* 0x000fe20005744270 */
[--C-:B------:R-:W-:Y:S01]  /*3f80*/  FFMA.FTZ R9, R33, UR10, -R8.reuse ;  /* 0x0000000a21097c23 */ /* 0x100fe20008010808 */
[----:B------:R-:W-:Y:S01]  /*3f90*/  FMNMX.FTZ R6, R30, R5, !PT ;  /* 0x000000051e067209 */ /* 0x000fe20007810000 */
[----:B------:R-:W0:Y:S01]  /*3fa0*/  MUFU.EX2 R3, R3 ;  /* 0x0000000300037308 */ /* 0x000e220000000800 */
[----:B------:R-:W-:Y:S01]  /*3fb0*/  ISETP.LT.OR P2, PT, R2, 0x6a, P2 ;  /* 0x0000006a0200780c */ /* 0x000fe20001741670 */
[--C-:B------:R-:W-:Y:S01]  /*3fc0*/  FFMA.FTZ R178, R36, UR10, -R8.reuse ;  /* 0x0000000a24b27c23 */ /* 0x100fe20008010808 */
[----:B------:R-:W-:Y:S01]  /*3fd0*/  FMNMX.FTZ R5, R31, R6, !PT ;  /* 0x000000061f057209 */ /* 0x000fe20007810000 */
[--C-:B------:R-:W-:Y:S01]  /*3fe0*/  FFMA.FTZ R11, R37, UR10, -R8.reuse ;  /* 0x0000000a250b7c23 */ /* 0x100fe20008010808 */
[----:B------:R-:W-:Y:S01]  /*3ff0*/  FSEL R79, R79, -INF , !P2 ;  /* 0xff8000004f4f7808 */ /* 0x000fe20005000000 */
[--C-:B------:R-:W-:Y:S01]  /*4000*/  FFMA.FTZ R172, R40, UR10, -R8.reuse ;  /* 0x0000000a28ac7c23 */ /* 0x100fe20008010808 */
[----:B------:R-:W-:Y:S01]  /*4010*/  FMNMX.FTZ R6, R34, R5, !PT ;  /* 0x0000000522067209 */ /* 0x000fe20007810000 */
[----:B------:R-:W1:Y:S01]  /*4020*/  MUFU.EX2 R182, R182 ;  /* 0x000000b600b67308 */ /* 0x000e620000000800 */
[----:B------:R-:W-:Y:S01]  /*4030*/  ISETP.LT.OR P6, PT, R2, 0x7a, P6 ;  /* 0x0000007a0200780c */ /* 0x000fe200037c1670 */
[--C-:B------:R-:W-:Y:S01]  /*4040*/  FFMA.FTZ R13, R41, UR10, -R8.reuse ;  /* 0x0000000a290d7c23 */ /* 0x100fe20008010808 */
[----:B------:R-:W-:Y:S01]  /*4050*/  FMNMX.FTZ R5, R35, R6, !PT ;  /* 0x0000000623057209 */ /* 0x000fe20007810000 */
[--C-:B------:R-:W-:Y:S01]  /*4060*/  FFMA.FTZ R174, R44, UR10, -R8.reuse ;  /* 0x0000000a2cae7c23 */ /* 0x100fe20008010808 */
[----:B------:R-:W-:Y:S01]  /*4070*/  FSEL R87, R87, -INF , !P6 ;  /* 0xff80000057577808 */ /* 0x000fe20007000000 */
        /* <DEDUP_REMOVED lines=31> */
[--C-:B------:R-:W-:Y:S01]  /*4270*/  FFMA.FTZ R154, R84, UR10, -R8.reuse ;  /* 0x0000000a549a7c23 */ /* 0x100fe20008010808 */
[----:B------:R-:W-:Y:S01]  /*4280*/  FFMA.FTZ R57, R85, UR10, -R8 ;  /* 0x0000000a55397c23 */ /* 0x000fe20008010808 */
[----:B------:R-:W-:Y:S01]  /*4290*/  FMNMX.FTZ R6, R54, R5, !PT ;  /* 0x0000000536067209 */ /* 0x000fe20007810000 */
[----:B------:R-:W5:Y:S03]  /*42a0*/  MUFU.EX2 R11, R11 ;  /* 0x0000000b000b7308 */ /* 0x000f660000000800 */
[----:B------:R-:W-:-:S04]  /*42b0*/  FMNMX.FTZ R5, R55, R6, !PT ;  /* 0x0000000637057209 */ /* 0x000fc80007810000 */
[----:B------:R-:W-:Y:S01]  /*42c0*/  FMNMX.FTZ R6, R58, R5, !PT ;  /* 0x000000053a067209 */ /* 0x000fe20007810000 */
[----:B------:R-:W5:Y:S03]  /*42d0*/  MUFU.EX2 R172, R172 ;  /* 0x000000ac00ac7308 */ /* 0x000f660000000800 */
[----:B------:R-:W-:-:S04]  /*42e0*/  FMNMX.FTZ R5, R59, R6, !PT ;  /* 0x000000063b057209 */ /* 0x000fc80007810000 */
[----:B------:R-:W-:Y:S01]  /*42f0*/  FMNMX.FTZ R6, R62, R5, !PT ;  /* 0x000000053e067209 */ /* 0x000fe20007810000 */
[----:B------:R-:W5:Y:S03]  /*4300*/  MUFU.EX2 R13, R13 ;  /* 0x0000000d000d7308 */ /* 0x000f660000000800 */
[----:B------:R-:W-:-:S04]  /*4310*/  FMNMX.FTZ R5, R63, R6, !PT ;  /* 0x000000063f057209 */ /* 0x000fc80007810000 */
[----:B------:R-:W-:Y:S01]  /*4320*/  FMNMX.FTZ R6, R66, R5, !PT ;  /* 0x0000000542067209 */ /* 0x000fe20007810000 */
[----:B------:R-:W-:Y:S03]  /*4330*/  MUFU.EX2 R174, R174 ;  /* 0x000000ae00ae7308 */ /* 0x000fe60000000800 */
        /* <DEDUP_REMOVED lines=15> */
[----:B------:R-:W-:-:S05]  /*4430*/  FMNMX.FTZ R2, R87, R2, !PT ;  /* 0x0000000257027209 */ /* 0x000fca0007810000 */
[----:B------:R-:W0:Y:S01]  /*4440*/  SHFL.BFLY PT, R5, R2, 0x2, 0x1f ;  /* 0x0c401f0002057f89 */ /* 0x000e2200000e0000 */
        /* <DEDUP_REMOVED lines=16> */
[--C-:B------:R-:W-:Y:S01]  /*4550*/  FFMA.FTZ R2, R27, UR10, -R4.reuse ;  /* 0x0000000a1b027c23 */ /* 0x100fe20008010804 */
[----:B------:R-:W-:Y:S01]  /*4560*/  FADD.FTZ R27, R180, R3 ;  /* 0x00000003b41b7221 */ /* 0x000fe20000010000 */
[--C-:B------:R-:W-:Y:S01]  /*4570*/  FFMA.FTZ R181, R26, UR10, -R4.reuse ;  /* 0x0000000a1ab57c23 */ /* 0x100fe20008010804 */
[--C-:B------:R-:W-:Y:S01]  /*4580*/  FFMA.FTZ R183, R30, UR10, -R4.reuse ;  /* 0x0000000a1eb77c23 */ /* 0x100fe20008010804 */
[--C-:B------:R-:W-:Y:S01]  /*4590*/  FFMA.FTZ R31, R31, UR10, -R4.reuse ;  /* 0x0000000a1f1f7c23 */ /* 0x100fe20008010804 */
[----:B-1----:R-:W-:Y:S01]  /*45a0*/  FADD.FTZ R10, R182, R27 ;  /* 0x0000001bb60a7221 */ /* 0x002fe20000010000 */
[--C-:B------:R-:W-:Y:S01]  /*45b0*/  FFMA.FTZ R177, R34, UR10, -R4.reuse ;  /* 0x0000000a22b17c23 */ /* 0x100fe20008010804 */
[----:B------:R-:W-:Y:S01]  /*45c0*/  MUFU.EX2 R2, R2 ;  /* 0x0000000200027308 */ /* 0x000fe20000000800 */
[----:B------:R-:W-:Y:S01]  /*45d0*/  FFMA.FTZ R35, R35, UR10, -R4 ;  /* 0x0000000a23237c23 */ /* 0x000fe20008010804 */
[----:B--2---:R-:W-:Y:S01]  /*45e0*/  FADD.FTZ R27, R7, R10 ;  /* 0x0000000a071b7221 */ /* 0x004fe20000010000 */
[--C-:B------:R-:W-:Y:S01]  /*45f0*/  FFMA.FTZ R38, R38, UR10, -R4.reuse ;  /* 0x0000000a26267c23 */ /* 0x100fe20008010804 */
[--C-:B------:R-:W-:Y:S01]  /*4600*/  FFMA.FTZ R39, R39, UR10, -R4.reuse ;  /* 0x0000000a27277c23 */ /* 0x100fe20008010804 */
[--C-:B------:R-:W-:Y:S01]  /*4610*/  FFMA.FTZ R42, R42, UR10, -R4.reuse ;  /* 0x0000000a2a2a7c23 */ /* 0x100fe20008010804 */
[----:B---3--:R-:W-:Y:S01]  /*4620*/  FADD.FTZ R10, R176, R27 ;  /* 0x0000001bb00a7221 */ /* 0x008fe20000010000 */
[--C-:B------:R-:W-:Y:S01]  /*4630*/  FFMA.FTZ R43, R43, UR10, -R4.reuse ;  /* 0x0000000a2b2b7c23 */ /* 0x100fe20008010804 */
[----:B------:R-:W0:Y:S01]  /*4640*/  MUFU.EX2 R181, R181 ;  /* 0x000000b500b57308 */ /* 0x000e220000000800 */
[----:B------:R-:W-:Y:S01]  /*4650*/  FFMA.FTZ R46, R46, UR10, -R4 ;  /* 0x0000000a2e2e7c23 */ /* 0x000fe20008010804 */
[----:B----4-:R-:W-:Y:S01]  /*4660*/  FADD.FTZ R27, R9, R10 ;  /* 0x0000000a091b7221 */ /* 0x010fe20000010000 */
[--C-:B------:R-:W-:Y:S01]  /*4670*/  FFMA.FTZ R47, R47, UR10, -R4.reuse ;  /* 0x0000000a2f2f7c23 */ /* 0x100fe20008010804 */
[--C-:B------:R-:W-:Y:S01]  /*4680*/  FFMA.FTZ R50, R50, UR10, -R4.reuse ;  /* 0x0000000a32327c23 */ /* 0x100fe20008010804 */
[--C-:B------:R-:W-:Y:S01]  /*4690*/  FFMA.FTZ R51, R51, UR10, -R4.reuse ;  /* 0x0000000a33337c23 */ /* 0x100fe20008010804 */
[----:B-----5:R-:W-:Y:S01]  /*46a0*/  FADD.FTZ R10, R178, R27 ;  /* 0x0000001bb20a7221 */ /* 0x020fe20000010000 */
[--C-:B------:R-:W-:Y:S01]  /*46b0*/  FFMA.FTZ R54, R54, UR10, -R4.reuse ;  /* 0x0000000a36367c23 */ /* 0x100fe20008010804 */
[----:B------:R-:W1:Y:S01]  /*46c0*/  MUFU.EX2 R183, R183 ;  /* 0x000000b700b77308 */ /* 0x000e620000000800 */
[----:B------:R-:W-:Y:S01]  /*46d0*/  FFMA.FTZ R55, R55, UR10, -R4 ;  /* 0x0000000a37377c23 */ /* 0x000fe20008010804 */
[----:B------:R-:W-:Y:S01]  /*46e0*/  FADD.FTZ R27, R11, R10 ;  /* 0x0000000a0b1b7221 */ /* 0x000fe20000010000 */
[--C-:B------:R-:W-:Y:S01]  /*46f0*/  FFMA.FTZ R58, R58, UR10, -R4.reuse ;  /* 0x0000000a3a3a7c23 */ /* 0x100fe20008010804 */
[--C-:B------:R-:W-:Y:S01]  /*4700*/  FFMA.FTZ R59, R59, UR10, -R4.reuse ;  /* 0x0000000a3b3b7c23 */ /* 0x100fe20008010804 */
[--C-:B------:R-:W-:Y:S01]  /*4710*/  FFMA.FTZ R62, R62, UR10, -R4.reuse ;  /* 0x0000000a3e3e7c23 */ /* 0x100fe20008010804 */
[----:B------:R-:W-:Y:S01]  /*4720*/  FADD.FTZ R10, R172, R27 ;  /* 0x0000001bac0a7221 */ /* 0x000fe20000010000 */
[----:B------:R-:W-:Y:S01]  /*4730*/  F2FP.F16.F32.PACK_AB R180, R3, R180 ;  /* 0x000000b403b4723e */ /* 0x000fe200000000ff */
[----:B------:R2:W3:Y:S01]  /*4740*/  MUFU.EX2 R6, R31 ;  /* 0x0000001f00067308 */ /* 0x0004e20000000800 */
[----:B------:R-:W-:Y:S01]  /*4750*/  FFMA.FTZ R63, R63, UR10, -R4 ;  /* 0x0000000a3f3f7c23 */ /* 0x000fe20008010804 */
[----:B------:R-:W-:Y:S01]  /*4760*/  FADD.FTZ R27, R13, R10 ;  /* 0x0000000a0d1b7221 */ /* 0x000fe20000010000 */
[----:B0-----:R-:W-:Y:S01]  /*4770*/  FADD.FTZ R10, R181, R2 ;  /* 0x00000002b50a7221 */ /* 0x001fe20000010000 */
[----:B------:R-:W-:Y:S01]  /*4780*/  F2FP.F16.F32.PACK_AB R182, R7, R182 ;  /* 0x000000b607b6723e */ /* 0x000fe200000000ff */
[--C-:B------:R-:W-:Y:S01]  /*4790*/  FFMA.FTZ R66, R66, UR10, -R4.reuse ;  /* 0x0000000a42427c23 */ /* 0x100fe20008010804 */
[----:B------:R-:W-:Y:S01]  /*47a0*/  FADD.FTZ R12, R174, R27 ;  /* 0x0000001bae0c7221 */ /* 0x000fe20000010000 */
[----:B------:R-:W-:Y:S01]  /*47b0*/  FFMA.FTZ R67, R67, UR10, -R4 ;  /* 0x0000000a43437c23 */ /* 0x000fe20008010804 */
[----:B------:R-:W0:Y:S01]  /*47c0*/  MUFU.EX2 R177, R177 ;  /* 0x000000b100b17308 */ /* 0x000e220000000800 */
[----:B-1----:R-:W-:Y:S01]  /*47d0*/  FADD.FTZ R27, R183, R10 ;  /* 0x0000000ab71b7221 */ /* 0x002fe20000010000 */
[----:B--2---:R-:W-:Y:S01]  /*47e0*/  FADD.FTZ R31, R15, R12 ;  /* 0x0000000c0f1f7221 */ /* 0x004fe20000010000 */
[--C-:B------:R-:W-:Y:S01]  /*47f0*/  FFMA.FTZ R70, R70, UR10, -R4.reuse ;  /* 0x0000000a46467c23 */ /* 0x100fe20008010804 */
[--C-:B------:R-:W-:Y:S01]  /*4800*/  FFMA.FTZ R71, R71, UR10, -R4.reuse ;  /* 0x0000000a47477c23 */ /* 0x100fe20008010804 */
[--C-:B------:R-:W-:Y:S01]  /*4810*/  FFMA.FTZ R74, R74, UR10, -R4.reuse ;  /* 0x0000000a4a4a7c23 */ /* 0x100fe20008010804 */
[----:B------:R-:W-:Y:S01]  /*4820*/  FADD.FTZ R12, R168, R31 ;  /* 0x0000001fa80c7221 */ /* 0x000fe20000010000 */
[----:B------:R-:W-:Y:S01]  /*4830*/  FFMA.FTZ R75, R75, UR10, -R4 ;  /* 0x0000000a4b4b7c23 */ /* 0x000fe20008010804 */
[----:B------:R-:W1:Y:S01]  /*4840*/  MUFU.EX2 R8, R35 ;  /* 0x0000002300087308 */ /* 0x000e620000000800 */
[----:B---3--:R-:W-:Y:S01]  /*4850*/  FADD.FTZ R10, R6, R27 ;  /* 0x0000001b060a7221 */ /* 0x008fe20000010000 */
[----:B------:R-:W-:Y:S01]  /*4860*/  FADD.FTZ R31, R21, R12 ;  /* 0x0000000c151f7221 */ /* 0x000fe20000010000 */
[--C-:B------:R-:W-:Y:S01]  /*4870*/  FFMA.FTZ R78, R78, UR10, -R4.reuse ;  /* 0x0000000a4e4e7c23 */ /* 0x100fe20008010804 */
[--C-:B------:R-:W-:Y:S01]  /*4880*/  FFMA.FTZ R79, R79, UR10, -R4.reuse ;  /* 0x0000000a4f4f7c23 */ /* 0x100fe20008010804 */
[--C-:B------:R-:W-:Y:S01]  /*4890*/  FFMA.FTZ R82, R82, UR10, -R4.reuse ;  /* 0x0000000a52527c23 */ /* 0x100fe20008010804 */
[----:B------:R-:W-:Y:S01]  /*48a0*/  FFMA.FTZ R83, R83, UR10, -R4 ;  /* 0x0000000a53537c23 */ /* 0x000fe20008010804 */
[----:B------:R-:W-:Y:S01]  /*48b0*/  F2FP.F16.F32.PACK_AB R181, R2, R181 ;  /* 0x000000b502b5723e */ /* 0x000fe200000000ff */
[----:B------:R-:W2:Y:S01]  /*48c0*/  MUFU.EX2 R38, R38 ;  /* 0x0000002600267308 */ /* 0x000ea20000000800 */
[----:B0-----:R-:W-:Y:S01]  /*48d0*/  FADD.FTZ R27, R177, R10 ;  /* 0x0000000ab11b7221 */ /* 0x001fe20000010000 */
[----:B------:R-:W-:Y:S01]  /*48e0*/  FADD.FTZ R10, R170, R31 ;  /* 0x0000001faa0a7221 */ /* 0x000fe20000010000 */
[--C-:B------:R-:W-:Y:S01]  /*48f0*/  FFMA.FTZ R86, R86, UR10, -R4.reuse ;  /* 0x0000000a56567c23 */ /* 0x100fe20008010804 */
[----:B------:R-:W-:Y:S01]  /*4900*/  FFMA.FTZ R4, R87, UR10, -R4 ;  /* 0x0000000a57047c23 */ /* 0x000fe20008010804 */
[----:B------:R-:W-:Y:S01]  /*4910*/  F2FP.F16.F32.PACK_AB R176, R9, R176 ;  /* 0x000000b009b0723e */ /* 0x000fe200000000ff */
[----:B------:R-:W-:Y:S01]  /*4920*/  FADD.FTZ R31, R25, R10 ;  /* 0x0000000a191f7221 */ /* 0x000fe20000010000 */
[----:B------:R-:W-:Y:S01]  /*4930*/  F2FP.F16.F32.PACK_AB R178, R11, R178 ;  /* 0x000000b20bb2723e */ /* 0x000fe200000000ff */
[----:B------:R-:W0:Y:S01]  /*4940*/  MUFU.EX2 R39, R39 ;  /* 0x0000002700277308 */ /* 0x000e220000000800 */
[----:B-1----:R-:W-:Y:S01]  /*4950*/  FADD.FTZ R27, R8, R27 ;  /* 0x0000001b081b7221 */ /* 0x002fe20000010000 */
[----:B------:R-:W-:Y:S01]  /*4960*/  FADD.FTZ R12, R164, R31 ;  /* 0x0000001fa40c7221 */ /* 0x000fe20000010000 */
[----:B------:R-:W-:-:S02]  /*4970*/  F2FP.F16.F32.PACK_AB R172, R13, R172 ;  /* 0x000000ac0dac723e */ /* 0x000fc400000000ff */
[----:B------:R-:W-:Y:S01]  /*4980*/  F2FP.F16.F32.PACK_AB R174, R15, R174 ;  /* 0x000000ae0fae723e */ /* 0x000fe200000000ff */
[----:B------:R-:W-:Y:S01]  /*4990*/  FADD.FTZ R31, R29, R12 ;  /* 0x0000000c1d1f7221 */ /* 0x000fe20000010000 */
[----:B------:R-:W-:Y:S01]  /*49a0*/  F2FP.F16.F32.PACK_AB R168, R21, R168 ;  /* 0x000000a815a8723e */ /* 0x000fe200000000ff */
[----:B------:R-:W1:Y:S01]  /*49b0*/  MUFU.EX2 R42, R42 ;  /* 0x0000002a002a7308 */ /* 0x000e620000000800 */
[----:B--2---:R-:W-:Y:S01]  /*49c0*/  FADD.FTZ R10, R38, R27 ;  /* 0x0000001b260a7221 */ /* 0x004fe20000010000 */
[----:B------:R-:W-:Y:S01]  /*49d0*/  FADD.FTZ R12, R166, R31 ;  /* 0x0000001fa60c7221 */ /* 0x000fe20000010000 */
[----:B------:R-:W-:Y:S02]  /*49e0*/  F2FP.F16.F32.PACK_AB R170, R25, R170 ;  /* 0x000000aa19aa723e */ /* 0x000fe400000000ff */
[----:B------:R-:W-:Y:S01]  /*49f0*/  F2FP.F16.F32.PACK_AB R164, R29, R164 ;  /* 0x000000a41da4723e */ /* 0x000fe200000000ff */
[C---:B------:R-:W-:Y:S01]  /*4a00*/  FADD.FTZ R31, R33.reuse, R12 ;  /* 0x0000000c211f7221 */ /* 0x040fe20000010000 */
[----:B------:R-:W-:Y:S01]  /*4a10*/  F2FP.F16.F32.PACK_AB R166, R33, R166 ;  /* 0x000000a621a6723e */ /* 0x000fe200000000ff */
[----:B------:R-:W2:Y:S01]  /*4a20*/  MUFU.EX2 R43, R43 ;  /* 0x0000002b002b7308 */ /* 0x000ea20000000800 */
[----:B0-----:R-:W-:Y:S01]  /*4a30*/  FADD.FTZ R27, R39, R10 ;  /* 0x0000000a271b7221 */ /* 0x001fe20000010000 */
[----:B------:R-:W-:Y:S01]  /*4a40*/  FADD.FTZ R12, R160, R31 ;  /* 0x0000001fa00c7221 */ /* 0x000fe20000010000 */
[----:B------:R-:W-:-:S02]  /*4a50*/  F2FP.F16.F32.PACK_AB R160, R37, R160 ;  /* 0x000000a025a0723e */ /* 0x000fc400000000ff */
[----:B------:R-:W-:Y:S01]  /*4a60*/  F2FP.F16.F32.PACK_AB R183, R6, R183 ;  /* 0x000000b706b7723e */ /* 0x000fe200000000ff */
[----:B------:R-:W-:Y:S01]  /*4a70*/  FADD.FTZ R31, R37, R12 ;  /* 0x0000000c251f7221 */ /* 0x000fe20000010000 */
[----:B------:R-:W-:Y:S01]  /*4a80*/  F2FP.F16.F32.PACK_AB R177, R8, R177 ;  /* 0x000000b108b1723e */ /* 0x000fe200000000ff */
[----:B------:R-:W0:Y:S01]  /*4a90*/  MUFU.EX2 R46, R46 ;  /* 0x0000002e002e7308 */ /* 0x000e220000000800 */
[----:B-1----:R-:W-:Y:S01]  /*4aa0*/  FADD.FTZ R10, R42, R27 ;  /* 0x0000001b2a0a7221 */ /* 0x002fe20000010000 */
[----:B------:R-:W-:Y:S01]  /*4ab0*/  FADD.FTZ R12, R162, R31 ;  /* 0x0000001fa20c7221 */ /* 0x000fe20000010000 */
[----:B------:R-:W-:Y:S02]  /*4ac0*/  F2FP.F16.F32.PACK_AB R162, R41, R162 ;  /* 0x000000a229a2723e */ /* 0x000fe400000000ff */
[----:B------:R-:W-:Y:S01]  /*4ad0*/  F2FP.F16.F32.PACK_AB R179, R39, R38 ;  /* 0x0000002627b3723e */ /* 0x000fe200000000ff */
[----:B------:R-:W-:Y:S02]  /*4ae0*/  FADD.FTZ R7, R41, R12 ;  /* 0x0000000c29077221 */ /* 0x000fe40000010000 */
[----:B------:R-:W1:Y:S01]  /*4af0*/  MUFU.EX2 R47, R47 ;  /* 0x0000002f002f7308 */ /* 0x000e620000000800 */
[C---:B--2---:R-:W-:Y:S01]  /*4b00*/  FADD.FTZ R27, R43.reuse, R10 ;  /* 0x0000000a2b1b7221 */ /* 0x044fe20000010000 */
[----:B------:R-:W-:Y:S01]  /*4b10*/  FADD.FTZ R12, R156, R7 ;  /* 0x000000079c0c7221 */ /* 0x000fe20000010000 */
[----:B------:R-:W-:-:S05]  /*4b20*/  F2FP.F16.F32.PACK_AB R173, R43, R42 ;  /* 0x0000002a2bad723e */ /* 0x000fca00000000ff */
        /* <DEDUP_REMOVED lines=62> */
[----:B------:R0:W3:Y:S01]  /*4f10*/  MUFU.EX2 R155, R4 ;  /* 0x00000004009b7308 */ /* 0x0000e20000000800 */
[C---:B-1----:R-:W-:Y:S01]  /*4f20*/  FADD.FTZ R7, R83.reuse, R2 ;  /* 0x0000000253077221 */ /* 0x042fe20000010000 */
[----:B------:R-:W-:-:S06]  /*4f30*/  F2FP.F16.F32.PACK_AB R153, R83, R82 ;  /* 0x000000525399723e */ /* 0x000fcc00000000ff */
[----:B------:R-:W1:Y:S01]  /*4f40*/  MUFU.EX2 R57, R57 ;  /* 0x0000003900397308 */ /* 0x000e620000000800 */
[----:B--2---:R-:W-:Y:S01]  /*4f50*/  FADD.FTZ R2, R86, R7 ;  /* 0x0000000756027221 */ /* 0x004fe20000010000 */
[----:B0-----:R-:W-:-:S03]  /*4f60*/  VIADD R4, R90, 0xfffffffe ;  /* 0xfffffffe5a047836 */ /* 0x001fc60000000000 */
[C---:B---3--:R-:W-:Y:S01]  /*4f70*/  FADD.FTZ R2, R155.reuse, R2 ;  /* 0x000000029b027221 */ /* 0x048fe20000010000 */
[----:B------:R-:W-:Y:S01]  /*4f80*/  F2FP.F16.F32.PACK_AB R155, R155, R86 ;  /* 0x000000569b9b723e */ /* 0x000fe200000000ff */
[C---:B-1----:R-:W-:Y:S01]  /*4f90*/  FADD.FTZ R3, R57.reuse, R12 ;  /* 0x0000000c39037221 */ /* 0x042fe20000010000 */
[----:B------:R-:W-:Y:S01]  /*4fa0*/  F2FP.F16.F32.PACK_AB R154, R57, R154 ;  /* 0x0000009a399a723e */ /* 0x000fe200000000ff */
[----:B------:R-:W-:Y:S06]  /*4fb0*/  @P2 BRA `(.L_x_1197) ;  /* 0x0000000000442947 */ /* 0x000fec0003800000 */
        /* <DEDUP_REMOVED lines=10> */
.L_x_1198:
[----:B------:R-:W-:-:S11]  /*5060*/  UISETP.NE.AND UP2, UPT, UR7, 0x1, UPT ;  /* 0x000000010700788c */ /* 0x000fd6000bf45270 */
[----:B------:R-:W-:Y:S02]  /*5070*/  @UP2 ULDC.64 UR14, c[0x0][0x9e8] ;  /* 0x00027a00000e2ab9 */ /* 0x000fe40000000a00 */
[----:B------:R-:W-:-:S04]  /*5080*/  UIMAD.WIDE.U32 UR18, UR11, UR14, URZ ;  /* 0x0000000e0b1272a5 */ /* 0x000fc8000f8e003f */
[----:B------:R-:W-:-:S12]  /*5090*/  @UP2 USHF.R.U32.HI UR11, URZ, UR15, UR19 ;  /* 0x0000000f3f0b2299 */ /* 0x000fd80008011613 */
.L_x_1199:
[----:B------:R-:W-:-:S04]  /*50a0*/  UIMAD UR7, UR11, UR7, UR7 ;  /* 0x000000070b0772a4 */ /* 0x000fc8000f8e0207 */
[----:B------:R-:W-:-:S04]  /*50b0*/  UISETP.LT.AND UP2, UPT, UR6, UR7, UPT ;  /* 0x000000070600728c */ /* 0x000fc8000bf41270 */
[----:B------:R-:W-:-:S12]  /*50c0*/  USEL UR6, UR6, UR7, UP2 ;  /* 0x0000000706067287 */ /* 0x000fd80009000000 */
.L_x_1197:
[----:B------:R-:W-:Y:S01]  /*50d0*/  USHF.R.S32.HI UR7, URZ, 0x1f, UR6 ;  /* 0x0000001f3f077899 */ /* 0x000fe20008011406 */
[----:B------:R-:W-:Y:S02]  /*50e0*/  CS2R R150, SRZ ;  /* 0x0000000000967805 */ /* 0x000fe4000001ff00 */
[----:B------:R-:W-:Y:S02]  /*50f0*/  CS2R R148, SRZ ;  /* 0x0000000000947805 */ /* 0x000fe4000001ff00 */
[----:B------:R-:W-:Y:S01]  /*5100*/  CS2R R146, SRZ ;  /* 0x0000000000927805 */ /* 0x000fe2000001ff00 */
[----:B------:R-:W-:Y:S01]  /*5110*/  ULEA.HI UR7, UR7, UR6, URZ, 0x7 ;  /* 0x0000000607077291 */ /* 0x000fe2000f8f383f */
[----:B------:R-:W-:Y:S02]  /*5120*/  CS2R R144, SRZ ;  /* 0x0000000000907805 */ /* 0x000fe4000001ff00 */
[----:B------:R-:W-:Y:S02]  /*5130*/  CS2R R142, SRZ ;  /* 0x00000000008e7805 */ /* 0x000fe4000001ff00 */
[----:B------:R-:W-:Y:S01]  /*5140*/  CS2R R140, SRZ ;  /* 0x00000000008c7805 */ /* 0x000fe2000001ff00 */
[----:B------:R-:W-:Y:S01]  /*5150*/  USHF.R.S32.HI UR7, URZ, 0x7, UR7 ;  /* 0x000000073f077899 */ /* 0x000fe20008011407 */
[----:B------:R-:W-:-:S02]  /*5160*/  CS2R R138, SRZ ;  /* 0x00000000008a7805 */ /* 0x000fc4000001ff00 */
[----:B------:R-:W-:Y:S02]  /*5170*/  CS2R R136, SRZ ;  /* 0x0000000000887805 */ /* 0x000fe4000001ff00 */
[----:B------:R-:W-:Y:S01]  /*5180*/  CS2R R134, SRZ ;  /* 0x0000000000867805 */ /* 0x000fe2000001ff00 */
[----:B------:R-:W-:Y:S01]  /*5190*/  UISETP.LT.AND UP2, UPT, UR40, UR7, UPT ;  /* 0x000000072800728c */ /* 0x000fe2000bf41270 */
[----:B------:R-:W-:Y:S02]  /*51a0*/  CS2R R132, SRZ ;  /* 0x0000000000847805 */ /* 0x000fe4000001ff00 */
[----:B------:R-:W-:Y:S02]  /*51b0*/  CS2R R130, SRZ ;  /* 0x0000000000827805 */ /* 0x000fe4000001ff00 */
[----:B------:R-:W-:Y:S01]  /*51c0*/  CS2R R128, SRZ ;  /* 0x0000000000807805 */ /* 0x000fe2000001ff00 */
[----:B------:R-:W-:Y:S01]  /*51d0*/  USEL UR60, UR40, UR7, !UP2 ;  /* 0x00000007283c7287 */ /* 0x000fe2000d000000 */
[----:B------:R-:W-:-:S02]  /*51e0*/  CS2R R126, SRZ ;  /* 0x00000000007e7805 */ /* 0x000fc4000001ff00 */
[----:B------:R-:W-:Y:S02]  /*51f0*/  CS2R R124, SRZ ;  /* 0x00000000007c7805 */ /* 0x000fe4000001ff00 */
[----:B------:R-:W-:Y:S02]  /*5200*/  CS2R R122, SRZ ;  /* 0x00000000007a7805 */ /* 0x000fe4000001ff00 */
[----:B------:R-:W-:Y:S02]  /*5210*/  CS2R R120, SRZ ;  /* 0x0000000000787805 */ /* 0x000fe4000001ff00 */
[----:B------:R-:W-:Y:S02]  /*5220*/  CS2R R118, SRZ ;  /* 0x0000000000767805 */ /* 0x000fe4000001ff00 */
[----:B------:R-:W-:Y:S02]  /*5230*/  ISETP.GE.AND P2, PT, R4, UR60, PT ;  /* 0x0000003c04007c0c */ /* 0x000fe4000bf46270 */
        /* <DEDUP_REMOVED lines=14> */
[----:B------:R-:W-:Y:S01]  /*5320*/  CS2R R88, SRZ ;  /* 0x0000000000587805 */ /* 0x000fe2000001ff00 */
[----:B------:R-:W-:Y:S06]  /*5330*/  @!P2 BRA `(.L_x_1200) ;  /* 0x00000030004ca947 */ /* 0x000fec0003800000 */
[----:B------:R-:W-:Y:S01]  /*5340*/  IMAD.MOV.U32 R151, RZ, RZ, RZ ;  /* 0x000000ffff977224 */ /* 0x000fe200078e00ff */
[----:B------:R-:W-:Y:S01]  /*5350*/  ULDC UR55, c[0x0][0x9e4] ;  /* 0x0002790000377ab9 */ /* 0x000fe20000000800 */
[----:B------:R-:W-:Y:S01]  /*5360*/  ULDC UR56, c[0x0][0x9dc] ;  /* 0x0002770000387ab9 */ /* 0x000fe20000000800 */
[----:B------:R-:W-:Y:S01]  /*5370*/  ULDC UR54, c[0x0][0x988] ;  /* 0x0002620000367ab9 */ /* 0x000fe20000000800 */
[----:B------:R-:W-:-:S05]  /*5380*/  ULDC UR57, c[0x0][0x9e0] ;  /* 0x0002780000397ab9 */ /* 0x000fca0000000800 */
.L_x_1217:
[----:B------:R-:W-:Y:S01]  /*5390*/  UIADD3 UR59, UR47, 0x1, URZ ;  /* 0x000000012f3b7890 */ /* 0x000fe2000fffe03f */
[----:B------:R-:W-:-:S03]  /*53a0*/  ISETP.NE.AND P3, PT, RZ, UR44, PT ;  /* 0x0000002cff007c0c */ /* 0x000fc6000bf65270 */
[----:B------:R-:W-:-:S04]  /*53b0*/  UISETP.NE.AND UP2, UPT, UR59, 0x2, UPT ;  /* 0x000000023b00788c */ /* 0x000fc8000bf45270 */
[----:B------:R-:W-:Y:S02]  /*53c0*/  USEL UR58, URZ, 0x1, UP2 ;  /* 0x000000013f3a7887 */ /* 0x000fe40009000000 */
[----:B------:R-:W-:Y:S02]  /*53d0*/  USEL UR59, UR59, URZ, UP2 ;  /* 0x0000003f3b3b7287 */ /* 0x000fe40009000000 */
[----:B------:R-:W-:Y:S02]  /*53e0*/  ULOP3.LUT UR58, UR50, UR58, URZ, 0x3c, !UPT ;  /* 0x0000003a323a7292 */ /* 0x000fe4000f8e3c3f */
[----:B------:R-:W-:Y:S10]  /*53f0*/  @P3 BRA `(.L_x_1201) ;  /* 0x00000000002c3947 */ /* 0x000ff40003800000 */
[----:B------:R-:W-:Y:S05]  /*5400*/  @!P0 BRA `(.L_x_1202) ;  /* 0x0000000000048947 */ /* 0x000fea0003800000 */
[----:B------:R-:W-:Y:S01]  /*5410*/  BPT.TRAP 0x1 ;  /* 0x000000040000795c */ /* 0x000fe20000300000 */
.L_x_1202:
[----:B------:R-:W-:Y:S01]  /*5420*/  ULEA UR6, UR59, UR41, 0x3 ;  /* 0x000000293b067291 */ /* 0x000fe2000f8e183f */
[----:B------:R-:W-:-:S05]  /*5430*/  IMAD.U32 R6, RZ, RZ, UR58 ;  /* 0x0000003aff067e24 */ /* 0x000fca000f8e00ff */
[----:B------:R-:W-:-:S04]  /*5440*/  SHF.L.U32 R6, R6, 0x1f, RZ ;  /* 0x0000001f06067819 */ /* 0x000fc800000006ff */
[----:B------:R0:W1:Y:S01]  /*5450*/  SYNCS.PHASECHK.TRANS64.TRYWAIT P2, [UR6+0x28830], R6 ;  /* 0x02883006ff0075a7 */ /* 0x0000620008040146 */
[----:B------:R-:W-:Y:S05]  /*5460*/  @!P0 BRA `(.L_x_1203) ;  /* 0x0000000000048947 */ /* 0x000fea0003800000 */
[----:B------:R-:W-:Y:S01]  /*5470*/  BPT.TRAP 0x1 ;  /* 0x000000040000795c */ /* 0x000fe20000300000 */
.L_x_1203:
[----:B-1----:R-:W-:Y:S05]  /*5480*/  @P2 BRA `(.L_x_1201) ;  /* 0x0000000000082947 */ /* 0x002fea0003800000 */
[----:B------:R-:W1:Y:S02]  /*5490*/  SYNCS.PHASECHK.TRANS64.TRYWAIT P2, [UR6+0x28830], R6 ;  /* 0x02883006ff0075a7 */ /* 0x000e640008040146 */
[----:B-1----:R-:W-:Y:S05]  /*54a0*/  @!P2 BRA `(.L_x_1204) ;  /* 0x0000012c004ca947 */ /* 0x002fea0003800000 */
.L_x_1201:
[----:B-1----:R-:W1:Y:S01]  /*54b0*/  S2R R7, SR_TID.X ;  /* 0x0000000000077919 */ /* 0x002e620000002100 */
[----:B------:R-:W-:Y:S01]  /*54c0*/  ULEA UR34, UR59, UR51, 0xb ;  /* 0x000000333b227291 */ /* 0x000fe2000f8e583f */
[----:B------:R-:W-:Y:S01]  /*54d0*/  UMOV UR35, 0x40000040 ;  /* 0x4000004000237882 */ /* 0x000fe20000000000 */
[----:B------:R-:W-:Y:S02]  /*54e0*/  UMOV UR7, 0x40000040 ;  /* 0x4000004000077882 */ /* 0x000fe40000000000 */
[----:B------:R-:W-:Y:S02]  /*54f0*/  UIADD3 UR6, UR34, 0x2, URZ ;  /* 0x0000000222067890 */ /* 0x000fe4000fffe03f */
        /* <DEDUP_REMOVED lines=12> */
[----:B-1----:R-:W-:-:S05]  /*55c0*/  SHF.R.U32.HI R7, RZ, 0x7, R7 ;  /* 0x00000007ff077819 */ /* 0x002fca0000011607 */
[----:B0-----:R-:W-:-:S05]  /*55d0*/  VIADD R6, R7, 0x8 ;  /* 0x0000000807067836 */ /* 0x001fca0000000000 */
[----:B------:R0:W-:Y:S06]  /*55e0*/  BAR.SYNC.DEFER_BLOCKING R6, 0x100 ;  /* 0x000400060000751d */ /* 0x0001ec0000010000 */
        /* <DEDUP_REMOVED lines=27> */
.L_x_1206:
[----:B------:R-:W-:Y:S01]  /*57a0*/  ULEA UR6, UR47, UR41, 0x3 ;  /* 0x000000292f067291 */ /* 0x000fe2000f8e183f */
[----:B------:R-:W-:-:S05]  /*57b0*/  IMAD.U32 R6, RZ, RZ, UR50 ;  /* 0x00000032ff067e24 */ /* 0x000fca000f8e00ff */
[----:B------:R-:W-:-:S04]  /*57c0*/  SHF.L.U32 R6, R6, 0x1f, RZ ;  /* 0x0000001f06067819 */ /* 0x000fc800000006ff */
[----:B------:R0:W1:Y:S01]  /*57d0*/  SYNCS.PHASECHK.TRANS64.TRYWAIT P2, [UR6+0x28850], R6 ;  /* 0x02885006ff0075a7 */ /* 0x0000620008040146 */
[----:B------:R-:W-:Y:S05]  /*57e0*/  @!P0 BRA `(.L_x_1207) ;  /* 0x0000000000048947 */ /* 0x000fea0003800000 */
[----:B------:R-:W-:Y:S01]  /*57f0*/  BPT.TRAP 0x1 ;  /* 0x000000040000795c */ /* 0x000fe20000300000 */
.L_x_1207:
[----:B-1----:R-:W-:Y:S05]  /*5800*/  @P2 BRA `(.L_x_1205) ;  /* 0x0000000000082947 */ /* 0x002fea0003800000 */
[----:B------:R-:W1:Y:S02]  /*5810*/  SYNCS.PHASECHK.TRANS64.TRYWAIT P2, [UR6+0x28850], R6 ;  /* 0x02885006ff0075a7 */ /* 0x000e640008040146 */
[----:B-1----:R-:W-:Y:S05]  /*5820*/  @!P2 BRA `(.L_x_1208) ;  /* 0x000001280084a947 */ /* 0x002fea0003800000 */
.L_x_1205:
[----:B------:R-:W-:Y:S01]  /*5830*/  UIADD3 UR6, UR41, 0x400, URZ ;  /* 0x0000040029067890 */ /* 0x000fe2000fffe03f */
[----:B------:R-:W-:Y:S01]  /*5840*/  WARPGROUP.ARRIVE ;  /* 0x00000000000079c5 */ /* 0x000fe20000000000 */
[----:B------:R-:W-:-:S05]  /*5850*/  UMOV UR7, 0x40000040 ;  /* 0x4000004000077882 */ /* 0x000fca0000000000 */
[----:B------:R-:W2:Y:S01]  /*5860*/  S2R R9, SR_TID.X ;  /* 0x0000000000097919 */ /* 0x000ea20000002100 */
[----:B------:R-:W-:Y:S01]  /*5870*/  USHF.R.U32.HI UR6, URZ, 0x4, UR6 ;  /* 0x000000043f067899 */ /* 0x000fe20008011606 */
[----:B------:R-:W-:Y:S01]  /*5880*/  PLOP3.LUT P2, PT, PT, PT, UP0, 0x80, 0x0 ;  /* 0x000000000000781c */ /* 0x000fe20003f4f008 */
[----:B------:R-:W-:Y:S01]  /*5890*/  VIADD R8, R17, UR37 ;  /* 0x0000002511087c36 */ /* 0x000fe20008000000 */
[----:B------:R-:W-:Y:S01]  /*58a0*/  PLOP3.LUT P3, PT, PT, PT, UP0, 0x80, 0x0 ;  /* 0x000000000000781c */ /* 0x000fe20003f6f008 */
[----:B------:R-:W-:Y:S01]  /*58b0*/  ULOP3.LUT UR6, UR6, 0x3fff, URZ, 0xc0, !UPT ;  /* 0x00003fff06067892 */ /* 0x000fe2000f8ec03f */
[----:B-1----:R-:W-:Y:S02]  /*58c0*/  IMAD.U32 R7, RZ, RZ, UR59 ;  /* 0x0000003bff077e24 */ /* 0x002fe4000f8e00ff */
[----:B------:R-:W-:Y:S01]  /*58d0*/  IMAD.U32 R10, RZ, RZ, UR46 ;  /* 0x0000002eff0a7e24 */ /* 0x000fe2000f8e00ff */
[----:B------:R-:W-:Y:S02]  /*58e0*/  ULOP3.LUT UR6, UR6, 0x4000000, URZ, 0xfc, !UPT ;  /* 0x0400000006067892 */ /* 0x000fe4000f8efc3f */
[----:B------:R-:W-:-:S02]  /*58f0*/  @!P1 LEA R7, R7, UR41, 0x3 ;  /* 0x0000002907079c11 */ /* 0x000fc4000f8e18ff */
[----:B------:R-:W-:-:S03]  /*5900*/  ULEA UR10, UR47, UR6, 0xb ;  /* 0x000000062f0a7291 */ /* 0x000fc6000f8e583f */
[----:B------:R-:W-:-:S04]  /*5910*/  @!P1 VIADD R7, R7, 0x28840 ;  /* 0x0002884007079836 */ /* 0x000fc80000000000 */
[----:B------:R-:W-:Y:S01]  /*5920*/  UMOV UR6, UR10 ;  /* 0x0000000a00067c82 */ /* 0x000fe20008000000 */
[----:B------:R-:W-:Y:S01]  /*5930*/  @!P1 PRMT R7, RZ, 0x654, R7 ;  /* 0x00000654ff079816 */ /* 0x000fe20000000007 */
[----:B------:R-:W-:Y:S01]  /*5940*/  HGMMA.64x128x16.F32 R88, R180, gdesc[UR4].tnspB, R88, gsb0 ;  /* 0x41e00004b4587df0 */ /* 0x000fe20008000858 */
[----:B------:R-:W-:Y:S01]  /*5950*/  UIADD3 UR6, UR10, 0x80, URZ ;  /* 0x000000800a067890 */ /* 0x000fe2000fffe03f */
[----:B------:R-:W-:Y:S01]  /*5960*/  UMOV UR7, 0x40000040 ;  /* 0x4000004000077882 */ /* 0x000fe20000000000 */
[----:B--2---:R-:W-:Y:S01]  /*5970*/  SHF.R.U32.HI R9, RZ, 0x7, R9 ;  /* 0x00000007ff097819 */ /* 0x004fe20000011609 */
        /* <DEDUP_REMOVED lines=33> */
[----:B------:R-:W-:Y:S02]  /*5b90*/  @UP0 ULDC UR6, c[0x0][0x44c] ;  /* 0x0001130000060ab9 */ /* 0x000fe40000000800 */
[----:B0-----:R-:W-:Y:S01]  /*5ba0*/  @P2 IMAD.HI.U32 R6, R8, UR6, RZ ;  /* 0x0000000608062c27 */ /* 0x001fe2000f8e00ff */
[----:B------:R-:W-:Y:S01]  /*5bb0*/  @UP0 ULDC UR6, c[0x0][0x450] ;  /* 0x0001140000060ab9 */ /* 0x000fe20000000800 */
[----:B------:R-:W-:-:S03]  /*5bc0*/  PLOP3.LUT P2, PT, PT, PT, UP1, 0x40, 0x0 ;  /* 0x000000000000781c */ /* 0x000fc60003f4e818 */
[----:B------:R-:W-:Y:S01]  /*5bd0*/  @P3 SHF.R.U32.HI R8, RZ, UR6, R6 ;  /* 0x00000006ff083c19 */ /* 0x000fe20008011606 */
[----:B------:R-:W-:Y:S01]  /*5be0*/  ULOP3.LUT UR6, URZ, UR56, URZ, 0x33, !UPT ;  /* 0x000000383f067292 */ /* 0x000fe2000f8e333f */
[----:B------:R-:W-:Y:S01]  /*5bf0*/  IADD3 R6, -R9, 0xb, RZ ;  /* 0x0000000b09067810 */ /* 0x000fe20007ffe1ff */
[----:B------:R-:W-:Y:S02]  /*5c00*/  IMAD.SHL.U32 R9, R4, 0x80, RZ ;  /* 0x0000008004097824 */ /* 0x000fe400078e00ff */
[----:B------:R-:W0:Y:S01]  /*5c10*/  SHFL.IDX PT, R11, R8, RZ, 0x1c1f ;  /* 0x001c1fff080b7589 */ /* 0x000e2200000e0000 */
[----:B------:R-:W-:Y:S02]  /*5c20*/  WARPGROUP.DEPBAR.LE gsb0, 0x0 ;  /* 0x00008000000079c5 */ /* 0x000fe40000010000 */
[----:B------:R1:W-:Y:S06]  /*5c30*/  BAR.ARV R6, 0x100 ;  /* 0x000400060000751d */ /* 0x0003ec0000002000 */
[----:B------:R2:W-:Y:S02]  /*5c40*/  @!P1 SYNCS.ARRIVE.TRANS64.RED.A1T0 RZ, [R7+URZ], RZ ;  /* 0x000000ff07ff99a7 */ /* 0x0005e4000810043f */
[----:B--2---:R-:W-:-:S04]  /*5c50*/  IADD3 R7, -R16, 0x1, -R9 ;  /* 0x0000000110077810 */ /* 0x004fc80007ffe909 */
[----:B------:R-:W-:-:S05]  /*5c60*/  IADD3 R7, -R10, UR38, R7 ;  /* 0x000000260a077c10 */ /* 0x000fca000fffe107 */
[C---:B------:R-:W-:Y:S02]  /*5c70*/  VIADD R14, R7.reuse, UR57 ;  /* 0x00000039070e7c36 */ /* 0x040fe40008000000 */
[----:B------:R-:W-:Y:S02]  /*5c80*/  VIADD R20, R7, UR6 ;  /* 0x0000000607147c36 */ /* 0x000fe40008000000 */
[--C-:B0-----:R-:W-:Y:S02]  /*5c90*/  IMAD.IADD R10, R14, 0x1, R11.reuse ;  /* 0x000000010e0a7824 */ /* 0x101fe400078e020b */
[----:B------:R-:W-:Y:S01]  /*5ca0*/  IMAD.IADD R12, R20, 0x1, R11 ;  /* 0x00000001140c7824 */ /* 0x000fe200078e020b */
[----:B-1----:R-:W-:Y:S06]  /*5cb0*/  @P2 BRA `(.L_x_1209) ;  /* 0x00000000005c2947 */ /* 0x002fec0003800000 */
[----:B------:R-:W-:Y:S01]  /*5cc0*/  IMAD.U32 R6, RZ, RZ, UR46 ;  /* 0x0000002eff067e24 */ /* 0x000fe2000f8e00ff */
[----:B------:R-:W-:Y:S04]  /*5cd0*/  BSSY B0, `(.L_x_1210) ;  /* 0x0000011000007945 */ /* 0x000fe80003800000 */
[----:B------:R-:W-:-:S04]  /*5ce0*/  IADD3 R11, -R6, UR38, R11 ;  /* 0x00000026060b7c10 */ /* 0x000fc8000fffe10b */
        /* <DEDUP_REMOVED lines=10> */
.L_x_1211:
[----:B------:R-:W-:-:S05]  /*5d90*/  IMAD.U32 R152, RZ, RZ, UR55 ;  /* 0x00000037ff987e24 */ /* 0x000fca000f8e00ff */
[----:B------:R-:W-:-:S13]  /*5da0*/  ISETP.NE.AND P2, PT, R152, 0x1, PT ;  /* 0x000000019800780c */ /* 0x000fda0003f45270 */
[----:B------:R-:W0:Y:S02]  /*5db0*/  @P2 LDC.64 R6, c[0x0][0x9e8] ;  /* 0x00027a00ff062b82 */ /* 0x000e240000000a00 */
[----:B0-----:R-:W-:-:S05]  /*5dc0*/  @P2 IMAD.HI.U32 R6, R11, R6, RZ ;  /* 0x000000060b062227 */ /* 0x001fca00078e00ff */
[----:B------:R-:W-:-:S07]  /*5dd0*/  @P2 SHF.R.U32.HI R11, RZ, R7, R6 ;  /* 0x00000007ff0b2219 */ /* 0x000fce0000011606 */
.L_x_1212:
[----:B------:R-:W-:Y:S05]  /*5de0*/  BSYNC B0 ;  /* 0x0000000000007941 */ /* 0x000fea0003800000 */
.L_x_1210:
[----:B------:R-:W-:-:S04]  /*5df0*/  IMAD R11, R11, R152, -R9 ;  /* 0x000000980b0b7224 */ /* 0x000fc800078e0a09 */
[----:B------:R-:W-:-:S05]  /*5e00*/  IMAD.IADD R11, R11, 0x1, -R16 ;  /* 0x000000010b0b7824 */ /* 0x000fca00078e0a10 */
[----:B------:R-:W-:Y:S02]  /*5e10*/  VIADDMNMX R10, R11, R152, R10, PT ;  /* 0x000000980b0a7246 */ /* 0x000fe4000380010a */
[----:B------:R-:W-:-:S07]  /*5e20*/  VIMNMX R12, R12, R11, !PT ;  /* 0x0000000b0c0c7248 */ /* 0x000fce0007fe0100 */
.L_x_1209:
[----:B------:R-:W-:Y:S01]  /*5e30*/  ISETP.GT.AND P2, PT, R4, -0x1, PT ;  /* 0xffffffff0400780c */ /* 0x000fe20003f44270 */
[----:B------:R-:W0:Y:S03]  /*5e40*/  SHFL.IDX PT, R7, R8, 0x1, 0x1c1f ;  /* 0x003c1f0008077f89 */ /* 0x000e2600000e0000 */
[C---:B------:R-:W-:Y:S02]  /*5e50*/  ISETP.GT.AND P5, PT, R12.reuse, RZ, P2 ;  /* 0x000000ff0c00720c */ /* 0x040fe400017a4270 */
[----:B------:R-:W-:Y:S02]  /*5e60*/  ISETP.GT.AND P4, PT, R12, 0x1, P2 ;  /* 0x000000010c00780c */ /* 0x000fe40001784270 */
[----:B------:R-:W-:Y:S02]  /*5e70*/  ISETP.LT.OR P5, PT, R10, 0x1, P5 ;  /* 0x000000010a00780c */ /* 0x000fe40002fa1670 */
[----:B------:R-:W-:-:S02]  /*5e80*/  ISETP.GT.AND P6, PT, R12, 0x8, P2 ;  /* 0x000000080c00780c */ /* 0x000fc400017c4270 */
[----:B------:R-:W-:Y:S02]  /*5e90*/  FSEL R155, R24, -INF , !P5 ;  /* 0xff800000189b7808 */ /* 0x000fe40006800000 */
[C---:B------:R-:W-:Y:S02]  /*5ea0*/  ISETP.GT.AND P5, PT, R12.reuse, 0x10, P2 ;  /* 0x000000100c00780c */ /* 0x040fe400017a4270 */
[----:B------:R-:W-:Y:S02]  /*5eb0*/  ISETP.GT.AND P3, PT, R12, 0x9, P2 ;  /* 0x000000090c00780c */ /* 0x000fe40001764270 */
[C---:B------:R-:W-:Y:S02]  /*5ec0*/  ISETP.LT.OR P5, PT, R10.reuse, 0x11, P5 ;  /* 0x000000110a00780c */ /* 0x040fe40002fa1670 */
[----:B------:R-:W-:Y:S02]  /*5ed0*/  ISETP.LT.OR P4, PT, R10, 0x2, P4 ;  /* 0x000000020a00780c */ /* 0x000fe40002781670 */
[----:B------:R-:W-:-:S02]  /*5ee0*/  FSEL R11, R32, -INF , !P5 ;  /* 0xff800000200b7808 */ /* 0x000fc40006800000 */
[----:B------:R-:W-:Y:S01]  /*5ef0*/  ISETP.GT.AND P5, PT, R12, 0x20, P2 ;  /* 0x000000200c00780c */ /* 0x000fe200017a4270 */
[----:B0-----:R-:W-:Y:S01]  /*5f00*/  IMAD.IADD R8, R14, 0x1, R7 ;  /* 0x000000010e087824 */ /* 0x001fe200078e0207 */
[C---:B------:R-:W-:Y:S02]  /*5f10*/  ISETP.LT.OR P6, PT, R10.reuse, 0x9, P6 ;  /* 0x000000090a00780c */ /* 0x040fe400037c1670 */
[C---:B------:R-:W-:Y:S02]  /*5f20*/  ISETP.LT.OR P3, PT, R10.reuse, 0xa, P3 ;  /* 0x0000000a0a00780c */ /* 0x040fe40001f61670 */
[----:B------:R-:W-:Y:S02]  /*5f30*/  ISETP.LT.OR P5, PT, R10, 0x21, P5 ;  /* 0x000000210a00780c */ /* 0x000fe40002fa1670 */
[----:B------:R-:W-:Y:S02]  /*5f40*/  FSEL R153, R25, -INF , !P4 ;  /* 0xff80000019997808 */ /* 0x000fe40006000000 */
[----:B------:R-:W-:-:S02]  /*5f50*/  FSEL R25, R28, -INF , !P6 ;  /* 0xff8000001c197808 */ /* 0x000fc40007000000 */
[----:B------:R-:W-:Y:S02]  /*5f60*/  FSEL R29, R29, -INF , !P3 ;  /* 0xff8000001d1d7808 */ /* 0x000fe40005800000 */
[C---:B------:R-:W-:Y:S02]  /*5f70*/  ISETP.GT.AND P4, PT, R12.reuse, 0x11, P2 ;  /* 0x000000110c00780c */ /* 0x040fe40001784270 */
[C---:B------:R-:W-:Y:S02]  /*5f80*/  ISETP.GT.AND P6, PT, R12.reuse, 0x18, P2 ;  /* 0x000000180c00780c */ /* 0x040fe400017c4270 */
[----:B------:R-:W-:Y:S02]  /*5f90*/  ISETP.GT.AND P3, PT, R12, 0x19, P2 ;  /* 0x000000190c00780c */ /* 0x000fe40001764270 */
[----:B------:R-:W-:Y:S02]  /*5fa0*/  FSEL R15, R40, -INF , !P5 ;  /* 0xff800000280f7808 */ /* 0x000fe40006800000 */
[----:B------:R-:W-:-:S02]  /*5fb0*/  ISETP.GT.AND P5, PT, R12, 0x30, P2 ;  /* 0x000000300c00780c */ /* 0x000fc400017a4270 */
[C---:B------:R-:W-:Y:S02]  /*5fc0*/  ISETP.LT.OR P4, PT, R10.reuse, 0x12, P4 ;  /* 0x000000120a00780c */ /* 0x040fe40002781670 */
        /* <DEDUP_REMOVED lines=58> */
[----:B------:R-:W-:-:S02]  /*6370*/  PLOP3.LUT P5, PT, PT, PT, UP1, 0x40, 0x0 ;  /* 0x000000000000781c */ /* 0x000fc40003fae818 */
[C---:B------:R-:W-:Y:S02]  /*6380*/  ISETP.LT.OR P4, PT, R10.reuse, 0x62, P4 ;  /* 0x000000620a00780c */ /* 0x040fe40002781670 */
[C---:B------:R-:W-:Y:S02]  /*6390*/  ISETP.LT.OR P6, PT, R10.reuse, 0x69, P6 ;  /* 0x000000690a00780c */ /* 0x040fe400037c1670 */
[----:B------:R-:W-:Y:S02]  /*63a0*/  ISETP.LT.OR P3, PT, R10, 0x6a, P3 ;  /* 0x0000006a0a00780c */ /* 0x000fe40001f61670 */
[----:B------:R-:W-:Y:S02]  /*63b0*/  FSEL R73, R73, -INF , !P4 ;  /* 0xff80000049497808 */ /* 0x000fe40006000000 */
[----:B------:R-:W-:Y:S02]  /*63c0*/  FSEL R76, R76, -INF , !P6 ;  /* 0xff8000004c4c7808 */ /* 0x000fe40007000000 */
[----:B------:R-:W-:-:S02]  /*63d0*/  FSEL R77, R77, -INF , !P3 ;  /* 0xff8000004d4d7808 */ /* 0x000fc40005800000 */
[C---:B------:R-:W-:Y:S02]  /*63e0*/  ISETP.GT.AND P4, PT, R12.reuse, 0x71, P2 ;  /* 0x000000710c00780c */ /* 0x040fe40001784270 */
[C---:B------:R-:W-:Y:S02]  /*63f0*/  ISETP.GT.AND P6, PT, R12.reuse, 0x78, P2 ;  /* 0x000000780c00780c */ /* 0x040fe400017c4270 */
[----:B------:R-:W-:Y:S01]  /*6400*/  ISETP.GT.AND P3, PT, R12, 0x79, P2 ;  /* 0x000000790c00780c */ /* 0x000fe20001764270 */
[----:B------:R-:W-:Y:S01]  /*6410*/  IMAD.IADD R12, R20, 0x1, R7 ;  /* 0x00000001140c7824 */ /* 0x000fe200078e0207 */
[C---:B------:R-:W-:Y:S02]  /*6420*/  ISETP.LT.OR P4, PT, R10.reuse, 0x72, P4 ;  /* 0x000000720a00780c */ /* 0x040fe40002781670 */
[C---:B------:R-:W-:Y:S02]  /*6430*/  ISETP.LT.OR P6, PT, R10.reuse, 0x79, P6 ;  /* 0x000000790a00780c */ /* 0x040fe400037c1670 */
[----:B------:R-:W-:-:S02]  /*6440*/  ISETP.LT.OR P3, PT, R10, 0x7a, P3 ;  /* 0x0000007a0a00780c */ /* 0x000fc40001f61670 */
[----:B------:R-:W-:Y:S02]  /*6450*/  FSEL R81, R81, -INF , !P4 ;  /* 0xff80000051517808 */ /* 0x000fe40006000000 */
[----:B------:R-:W-:Y:S02]  /*6460*/  FSEL R84, R84, -INF , !P6 ;  /* 0xff80000054547808 */ /* 0x000fe40007000000 */
[----:B------:R-:W-:Y:S01]  /*6470*/  FSEL R85, R85, -INF , !P3 ;  /* 0xff80000055557808 */ /* 0x000fe20005800000 */
[----:B------:R-:W-:Y:S06]  /*6480*/  @P5 BRA `(.L_x_1213) ;  /* 0x00000000005c5947 */ /* 0x000fec0003800000 */
        /* <DEDUP_REMOVED lines=13> */
.L_x_1215:
[----:B------:R-:W-:-:S05]  /*6560*/  IMAD.U32 R14, RZ, RZ, UR55 ;  /* 0x00000037ff0e7e24 */ /* 0x000fca000f8e00ff */
[----:B------:R-:W-:-:S13]  /*6570*/  ISETP.NE.AND P3, PT, R14, 0x1, PT ;  /* 0x000000010e00780c */ /* 0x000fda0003f65270 */
[----:B------:R-:W0:Y:S02]  /*6580*/  @P3 LDC.64 R6, c[0x0][0x9e8] ;  /* 0x00027a00ff063b82 */ /* 0x000e240000000a00 */
[----:B0-----:R-:W-:-:S05]  /*6590*/  @P3 IMAD.HI.U32 R6, R10, R6, RZ ;  /* 0x000000060a063227 */ /* 0x001fca00078e00ff */
[----:B------:R-:W-:-:S07]  /*65a0*/  @P3 SHF.R.U32.HI R10, RZ, R7, R6 ;  /* 0x00000007ff0a3219 */ /* 0x000fce0000011606 */
.L_x_1216:
[----:B------:R-:W-:Y:S05]  /*65b0*/  BSYNC B0 ;  /* 0x0000000000007941 */ /* 0x000fea0003800000 */
.L_x_1214:
[----:B------:R-:W-:-:S04]  /*65c0*/  IMAD R9, R10, R14, -R9 ;  /* 0x0000000e0a097224 */ /* 0x000fc800078e0a09 */
[----:B------:R-:W-:-:S05]  /*65d0*/  IMAD.IADD R9, R9, 0x1, -R16 ;  /* 0x0000000109097824 */ /* 0x000fca00078e0a10 */
[----:B------:R-:W-:Y:S02]  /*65e0*/  VIADDMNMX R8, R9, R14, R8, PT ;  /* 0x0000000e09087246 */ /* 0x000fe40003800108 */
[----:B------:R-:W-:-:S07]  /*65f0*/  VIMNMX R12, R12, R9, !PT ;  /* 0x000000090c0c7248 */ /* 0x000fce0007fe0100 */
.L_x_1213:
[----:B------:R-:W-:Y:S01]  /*6600*/  FMNMX.FTZ R6, R155, R0, !PT ;  /* 0x000000009b067209 */ /* 0x000fe20007810000 */
[----:B------:R-:W-:Y:S01]  /*6610*/  UMOV UR10, UR54 ;  /* 0x00000036000a7c82 */ /* 0x000fe20008000000 */
[----:B------:R-:W-:Y:S01]  /*6620*/  ISETP.GT.AND P5, PT, R12, 0x8, P2 ;  /* 0x000000080c00780c */ /* 0x000fe200017a4270 */
[----:B------:R-:W-:Y:S01]  /*6630*/  UMOV UR50, UR58 ;  /* 0x0000003a00327c82 */ /* 0x000fe20008000000 */
        /* <DEDUP_REMOVED lines=17> */
[C---:B------:R-:W-:Y:S02]  /*6750*/  ISETP.GT.AND P5, PT, R12.reuse, RZ, P2 ;  /* 0x000000ff0c00720c */ /* 0x040fe400017a4270 */
        /* <DEDUP_REMOVED lines=13> */
[----:B------:R-:W-:Y:S02]  /*6830*/  FMNMX.FTZ R14, R26, R5, !PT ;  /* 0x000000051a0e7209 */ /* 0x000fe40007810000 */
[----:B------:R-:W-:Y:S02]  /*6840*/  FMNMX.FTZ R7, R57, R6, !PT ;  /* 0x0000000639077209 */ /* 0x000fe40007810000 */
[----:B------:R-:W-:-:S02]  /*6850*/  ISETP.GT.AND P4, PT, R12, 0x10, P2 ;  /* 0x000000100c00780c */ /* 0x000fc40001784270 */
[----:B------:R-:W-:Y:S02]  /*6860*/  FMNMX.FTZ R6, R60, R7, !PT ;  /* 0x000000073c067209 */ /* 0x000fe40007810000 */
[C---:B------:R-:W-:Y:S02]  /*6870*/  ISETP.LT.OR P3, PT, R8.reuse, 0xa, P3 ;  /* 0x0000000a0800780c */ /* 0x040fe40001f61670 */
[----:B------:R-:W-:Y:S02]  /*6880*/  FMNMX.FTZ R7, R61, R6, !PT ;  /* 0x000000063d077209 */ /* 0x000fe40007810000 */
[----:B------:R-:W-:Y:S02]  /*6890*/  ISETP.LT.OR P4, PT, R8, 0x11, P4 ;  /* 0x000000110800780c */ /* 0x000fe40002781670 */
[----:B------:R-:W-:Y:S02]  /*68a0*/  FMNMX.FTZ R6, R64, R7, !PT ;  /* 0x0000000740067209 */ /* 0x000fe40007810000 */
[----:B------:R-:W-:-:S02]  /*68b0*/  FSEL R31, R31, -INF , !P3 ;  /* 0xff8000001f1f7808 */ /* 0x000fc40005800000 */
[----:B------:R-:W-:Y:S02]  /*68c0*/  FMNMX.FTZ R7, R65, R6, !PT ;  /* 0x0000000641077209 */ /* 0x000fe40007810000 */
[----:B------:R-:W-:Y:S02]  /*68d0*/  ISETP.GT.AND P3, PT, R12, 0x18, P2 ;  /* 0x000000180c00780c */ /* 0x000fe40001764270 */
[----:B------:R-:W-:Y:S02]  /*68e0*/  FMNMX.FTZ R6, R68, R7, !PT ;  /* 0x0000000744067209 */ /* 0x000fe40007810000 */
[----:B------:R-:W-:Y:S02]  /*68f0*/  FSEL R34, R34, -INF , !P4 ;  /* 0xff80000022227808 */ /* 0x000fe40006000000 */
        /* <DEDUP_REMOVED lines=18> */
[----:B------:R-:W-:Y:S01]  /*6a20*/  FSEL R43, R43, -INF , !P3 ;  /* 0xff8000002b2b7808 */ /* 0x000fe20005800000 */
[----:B------:R-:W0:Y:S01]  /*6a30*/  SHFL.BFLY PT, R6, R7, 0x2, 0x1f ;  /* 0x0c401f0007067f89 */ /* 0x000e2200000e0000 */
[----:B------:R-:W-:-:S02]  /*6a40*/  ISETP.GT.AND P3, PT, R12, 0x29, P2 ;  /* 0x000000290c00780c */ /* 0x000fc40001764270 */
[----:B------:R-:W-:Y:S02]  /*6a50*/  FSEL R46, R46, -INF , !P4 ;  /* 0xff8000002e2e7808 */ /* 0x000fe40006000000 */
[----:B------:R-:W-:Y:S02]  /*6a60*/  ISETP.GT.AND P4, PT, R12, 0x30, P2 ;  /* 0x000000300c00780c */ /* 0x000fe40001784270 */
[----:B------:R-:W-:Y:S02]  /*6a70*/  ISETP.LT.OR P5, PT, R8, 0x2a, P3 ;  /* 0x0000002a0800780c */ /* 0x000fe40001fa1670 */
[----:B------:R-:W-:Y:S02]  /*6a80*/  ISETP.GT.AND P3, PT, R12, 0x31, P2 ;  /* 0x000000310c00780c */ /* 0x000fe40001764270 */
[----:B------:R-:W-:Y:S02]  /*6a90*/  FSEL R47, R47, -INF , !P5 ;  /* 0xff8000002f2f7808 */ /* 0x000fe40006800000 */
[----:B------:R-:W-:-:S02]  /*6aa0*/  ISETP.LT.OR P4, PT, R8, 0x31, P4 ;  /* 0x000000310800780c */ /* 0x000fc40002781670 */
[----:B------:R-:W-:Y:S02]  /*6ab0*/  ISETP.GT.AND P5, PT, R12, 0x38, P2 ;  /* 0x000000380c00780c */ /* 0x000fe400017a4270 */
[----:B------:R-:W-:Y:S02]  /*6ac0*/  ISETP.LT.OR P3, PT, R8, 0x32, P3 ;  /* 0x000000320800780c */ /* 0x000fe40001f61670 */
[----:B------:R-:W-:Y:S02]  /*6ad0*/  FSEL R50, R50, -INF , !P4 ;  /* 0xff80000032327808 */ /* 0x000fe40006000000 */
[----:B------:R-:W-:Y:S02]  /*6ae0*/  ISETP.GT.AND P4, PT, R12, 0x39, P2 ;  /* 0x000000390c00780c */ /* 0x000fe40001784270 */
[----:B------:R-:W-:Y:S02]  /*6af0*/  FSEL R51, R51, -INF , !P3 ;  /* 0xff80000033337808 */ /* 0x000fe40005800000 */
[----:B0-----:R-:W-:-:S02]  /*6b00*/  FMNMX.FTZ R9, R7, R6, !PT ;  /* 0x0000000607097209 */ /* 0x001fc40007810000 */
[----:B------:R-:W-:Y:S02]  /*6b10*/  ISETP.LT.OR P5, PT, R8, 0x39, P5 ;  /* 0x000000390800780c */ /* 0x000fe40002fa1670 */
[----:B------:R-:W-:Y:S01]  /*6b20*/  ISETP.GT.AND P3, PT, R12, 0x40, P2 ;  /* 0x000000400c00780c */ /* 0x000fe20001764270 */
[----:B------:R-:W0:Y:S01]  /*6b30*/  SHFL.BFLY PT, R6, R9, 0x1, 0x1f ;  /* 0x0c201f0009067f89 */ /* 0x000e2200000e0000 */
[----:B------:R-:W-:Y:S02]  /*6b40*/  ISETP.LT.OR P4, PT, R8, 0x3a, P4 ;  /* 0x0000003a0800780c */ /* 0x000fe40002781670 */
[----:B------:R-:W-:Y:S02]  /*6b50*/  FSEL R54, R54, -INF , !P5 ;  /* 0xff80000036367808 */ /* 0x000fe40006800000 */
[----:B------:R-:W-:Y:S02]  /*6b60*/  ISETP.GT.AND P5, PT, R12, 0x41, P2 ;  /* 0x000000410c00780c */ /* 0x000fe400017a4270 */
[----:B------:R-:W-:-:S02]  /*6b70*/  FSEL R55, R55, -INF , !P4 ;  /* 0xff80000037377808 */ /* 0x000fc40006000000 */
[----:B------:R-:W-:Y:S02]  /*6b80*/  ISETP.LT.OR P3, PT, R8, 0x41, P3 ;  /* 0x000000410800780c */ /* 0x000fe40001f61670 */
[----:B------:R-:W-:Y:S02]  /*6b90*/  ISETP.GT.AND P4, PT, R12, 0x48, P2 ;  /* 0x000000480c00780c */ /* 0x000fe40001784270 */
[----:B------:R-:W-:Y:S02]  /*6ba0*/  ISETP.LT.OR P5, PT, R8, 0x42, P5 ;  /* 0x000000420800780c */ /* 0x000fe40002fa1670 */
[----:B------:R-:W-:Y:S02]  /*6bb0*/  FSEL R58, R58, -INF , !P3 ;  /* 0xff8000003a3a7808 */ /* 0x000fe40005800000 */
[----:B------:R-:W-:Y:S02]  /*6bc0*/  ISETP.GT.AND P3, PT, R12, 0x49, P2 ;  /* 0x000000490c00780c */ /* 0x000fe40001764270 */
[----:B------:R-:W-:-:S02]  /*6bd0*/  FSEL R59, R59, -INF , !P5 ;  /* 0xff8000003b3b7808 */ /* 0x000fc40006800000 */
[----:B------:R-:W-:Y:S02]  /*6be0*/  ISETP.LT.OR P4, PT, R8, 0x49, P4 ;  /* 0x000000490800780c */ /* 0x000fe40002781670 */
[----:B------:R-:W-:Y:S02]  /*6bf0*/  ISETP.GT.AND P5, PT, R12, 0x50, P2 ;  /* 0x000000500c00780c */ /* 0x000fe400017a4270 */
[----:B0-----:R-:W-:Y:S02]  /*6c00*/  FMNMX.FTZ R6, R9, R6, !PT ;  /* 0x0000000609067209 */ /* 0x001fe40007810000 */
[----:B------:R-:W-:Y:S02]  /*6c10*/  ISETP.LT.OR P3, PT, R8, 0x4a, P3 ;  /* 0x0000004a0800780c */ /* 0x000fe40001f61670 */
[C---:B------:R-:W-:Y:S01]  /*6c20*/  FSETP.NEU.FTZ.AND P6, PT, R6.reuse, -INF , PT ;  /* 0xff8000000600780b */ /* 0x040fe20003fdd000 */
[----:B------:R-:W-:Y:S01]  /*6c30*/  FMUL.FTZ R10, R6, UR10 ;  /* 0x0000000a060a7c20 */ /* 0x000fe20008410000 */
[----:B------:R-:W-:-:S02]  /*6c40*/  FSEL R62, R62, -INF , !P4 ;  /* 0xff8000003e3e7808 */ /* 0x000fc40006000000 */
[----:B------:R-:W-:Y:S02]  /*6c50*/  ISETP.GT.AND P4, PT, R12, 0x51, P2 ;  /* 0x000000510c00780c */ /* 0x000fe40001784270 */
[----:B------:R-:W-:Y:S02]  /*6c60*/  FSEL R10, R10, RZ, P6 ;  /* 0x000000ff0a0a7208 */ /* 0x000fe40003000000 */
[----:B------:R-:W-:Y:S02]  /*6c70*/  FSEL R63, R63, -INF , !P3 ;  /* 0xff8000003f3f7808 */ /* 0x000fe40005800000 */
[----:B------:R-:W-:Y:S01]  /*6c80*/  ISETP.LT.OR P5, PT, R8, 0x51, P5 ;  /* 0x000000510800780c */ /* 0x000fe20002fa1670 */
[--C-:B------:R-:W-:Y:S01]  /*6c90*/  FFMA.FTZ R182, R25, UR10, -R10.reuse ;  /* 0x0000000a19b67c23 */ /* 0x100fe2000801080a */
[----:B------:R-:W-:Y:S01]  /*6ca0*/  FMNMX.FTZ R25, R27, R14, !PT ;  /* 0x0000000e1b197209 */ /* 0x000fe20007810000 */
[--C-:B------:R-:W-:Y:S01]  /*6cb0*/  FFMA.FTZ R178, R13, UR10, -R10.reuse ;  /* 0x0000000a0db27c23 */ /* 0x100fe2000801080a */
[--C-:B------:R-:W-:Y:S01]  /*6cc0*/  FFMA.FTZ R172, R15, UR10, -R10.reuse ;  /* 0x0000000a0fac7c23 */ /* 0x100fe2000801080a */
[--C-:B------:R-:W-:Y:S01]  /*6cd0*/  FFMA.FTZ R174, R21, UR10, -R10.reuse ;  /* 0x0000000a15ae7c23 */ /* 0x100fe2000801080a */
[----:B------:R-:W-:Y:S01]  /*6ce0*/  FMNMX.FTZ R14, R30, R25, !PT ;  /* 0x000000191e0e7209 */ /* 0x000fe20007810000 */
[--C-:B------:R-:W-:Y:S01]  /*6cf0*/  FFMA.FTZ R9, R29, UR10, -R10.reuse ;  /* 0x0000000a1d097c23 */ /* 0x100fe2000801080a */
[----:B------:R-:W-:Y:S01]  /*6d00*/  ISETP.GT.AND P3, PT, R12, 0x58, P2 ;  /* 0x000000580c00780c */ /* 0x000fe20001764270 */
[--C-:B------:R-:W-:Y:S01]  /*6d10*/  FFMA.FTZ R176, R11, UR10, -R10.reuse ;  /* 0x0000000a0bb07c23 */ /* 0x100fe2000801080a */
[----:B------:R-:W-:Y:S01]  /*6d20*/  FMNMX.FTZ R13, R31, R14, !PT ;  /* 0x0000000e1f0d7209 */ /* 0x000fe20007810000 */
[--C-:B------:R-:W-:Y:S01]  /*6d30*/  FFMA.FTZ R11, R33, UR10, -R10.reuse ;  /* 0x0000000a210b7c23 */ /* 0x100fe2000801080a */
[----:B------:R-:W-:Y:S01]  /*6d40*/  ISETP.LT.OR P4, PT, R8, 0x52, P4 ;  /* 0x000000520800780c */ /* 0x000fe20002781670 */
[--C-:B------:R-:W-:Y:S01]  /*6d50*/  FFMA.FTZ R180, R155, UR10, -R10.reuse ;  /* 0x0000000a9bb47c23 */ /* 0x100fe2000801080a */
[----:B------:R-:W-:Y:S01]  /*6d60*/  FMNMX.FTZ R14, R34, R13, !PT ;  /* 0x0000000d220e7209 */ /* 0x000fe20007810000 */
[--C-:B------:R-:W-:Y:S01]  /*6d70*/  FFMA.FTZ R13, R37, UR10, -R10.reuse ;  /* 0x0000000a250d7c23 */ /* 0x100fe2000801080a */
[----:B------:R-:W-:Y:S01]  /*6d80*/  FSEL R66, R66, -INF , !P5 ;  /* 0xff80000042427808 */ /* 0x000fe20006800000 */
[--C-:B------:R-:W-:Y:S01]  /*6d90*/  FFMA.FTZ R7, R153, UR10, -R10.reuse ;  /* 0x0000000a99077c23 */ /* 0x100fe2000801080a */
[----:B------:R-:W-:Y:S01]  /*6da0*/  FMNMX.FTZ R25, R35, R14, !PT ;  /* 0x0000000e23197209 */ /* 0x000fe20007810000 */
[----:B------:R-:W-:Y:S01]  /*6db0*/  MUFU.EX2 R180, R180 ;  /* 0x000000b400b47308 */ /* 0x000fe20000000800 */
[----:B------:R-:W-:Y:S01]  /*6dc0*/  ISETP.GT.AND P5, PT, R12, 0x59, P2 ;  /* 0x000000590c00780c */ /* 0x000fe200017a4270 */
[--C-:B------:R-:W-:Y:S01]  /*6dd0*/  FFMA.FTZ R168, R48, UR10, -R10.reuse ;  /* 0x0000000a30a87c23 */ /* 0x100fe2000801080a */
[----:B------:R-:W-:Y:S01]  /*6de0*/  FMNMX.FTZ R14, R38, R25, !PT ;  /* 0x00000019260e7209 */ /* 0x000fe20007810000 */
[--C-:B------:R-:W-:Y:S01]  /*6df0*/  FFMA.FTZ R170, R52, UR10, -R10.reuse ;  /* 0x0000000a34aa7c23 */ /* 0x100fe2000801080a */
[----:B------:R-:W-:Y:S01]  /*6e00*/  FSEL R67, R67, -INF , !P4 ;  /* 0xff80000043437808 */ /* 0x000fe20006000000 */
[--C-:B------:R-:W-:Y:S01]  /*6e10*/  FFMA.FTZ R164, R56, UR10, -R10.reuse ;  /* 0x0000000a38a47c23 */ /* 0x100fe2000801080a */
[----:B------:R-:W-:Y:S01]  /*6e20*/  FMNMX.FTZ R15, R39, R14, !PT ;  /* 0x0000000e270f7209 */ /* 0x000fe20007810000 */
[----:B------:R-:W-:Y:S01]  /*6e30*/  MUFU.EX2 R7, R7 ;  /* 0x0000000700077308 */ /* 0x000fe20000000800 */
[----:B------:R-:W-:Y:S01]  /*6e40*/  ISETP.LT.OR P3, PT, R8, 0x59, P3 ;  /* 0x000000590800780c */ /* 0x000fe20001f61670 */
[--C-:B------:R-:W-:Y:S01]  /*6e50*/  FFMA.FTZ R166, R60, UR10, -R10.reuse ;  /* 0x0000000a3ca67c23 */ /* 0x100fe2000801080a */
[----:B------:R-:W-:Y:S01]  /*6e60*/  FMNMX.FTZ R14, R42, R15, !PT ;  /* 0x0000000f2a0e7209 */ /* 0x000fe20007810000 */
[--C-:B------:R-:W-:Y:S01]  /*6e70*/  FFMA.FTZ R15, R41, UR10, -R10.reuse ;  /* 0x0000000a290f7c23 */ /* 0x100fe2000801080a */
[----:B------:R-:W-:Y:S01]  /*6e80*/  ISETP.GT.AND P4, PT, R12, 0x60, P2 ;  /* 0x000000600c00780c */ /* 0x000fe20001784270 */
[--C-:B------:R-:W-:Y:S01]  /*6e90*/  FFMA.FTZ R160, R64, UR10, -R10.reuse ;  /* 0x0000000a40a07c23 */ /* 0x100fe2000801080a */
[----:B------:R-:W-:Y:S01]  /*6ea0*/  FMNMX.FTZ R25, R43, R14, !PT ;  /* 0x0000000e2b197209 */ /* 0x000fe20007810000 */
[----:B------:R-:W-:Y:S01]  /*6eb0*/  MUFU.EX2 R182, R182 ;  /* 0x000000b600b67308 */ /* 0x000fe20000000800 */
        /* <DEDUP_REMOVED lines=17> */
[----:B------:R-:W-:Y:S01]  /*6fd0*/  FFMA.FTZ R154, R84, UR10, -R10 ;  /* 0x0000000a549a7c23 */ /* 0x000fe2000801080a */
[----:B------:R-:W-:-:S02]  /*6fe0*/  FMNMX.FTZ R14, R54, R25, !PT ;  /* 0x00000019360e7209 */ /* 0x000fc40007810000 */
[----:B------:R-:W-:Y:S02]  /*6ff0*/  ISETP.GT.AND P5, PT, R12, 0x68, P2 ;  /* 0x000000680c00780c */ /* 0x000fe400017a4270 */
[----:B------:R-:W-:Y:S01]  /*7000*/  FMNMX.FTZ R25, R55, R14, !PT ;  /* 0x0000000e37197209 */ /* 0x000fe20007810000 */
[----:B------:R-:W-:Y:S01]  /*7010*/  MUFU.EX2 R11, R11 ;  /* 0x0000000b000b7308 */ /* 0x000fe20000000800 */
[----:B------:R-:W-:Y:S02]  /*7020*/  ISETP.LT.OR P3, PT, R8, 0x62, P3 ;  /* 0x000000620800780c */ /* 0x000fe40001f61670 */
[----:B------:R-:W-:Y:S01]  /*7030*/  FMNMX.FTZ R14, R58, R25, !PT ;  /* 0x000000193a0e7209 */ /* 0x000fe20007810000 */
[--C-:B------:R-:W-:Y:S01]  /*7040*/  FFMA.FTZ R25, R49, UR10, -R10.reuse ;  /* 0x0000000a31197c23 */ /* 0x100fe2000801080a */
[----:B------:R-:W-:Y:S01]  /*7050*/  FSEL R74, R74, -INF , !P4 ;  /* 0xff8000004a4a7808 */ /* 0x000fe20006000000 */
[----:B------:R-:W-:Y:S01]  /*7060*/  FFMA.FTZ R49, R73, UR10, -R10 ;  /* 0x0000000a49317c23 */ /* 0x000fe2000801080a */
[----:B------:R-:W-:Y:S01]  /*7070*/  FMNMX.FTZ R29, R59, R14, !PT ;  /* 0x0000000e3b1d7209 */ /* 0x000fe20007810000 */
[----:B------:R-:W-:Y:S01]  /*7080*/  MUFU.EX2 R178, R178 ;  /* 0x000000b200b27308 */ /* 0x000fe20000000800 */
[----:B------:R-:W-:-:S02]  /*7090*/  ISETP.GT.AND P4, PT, R12, 0x69, P2 ;  /* 0x000000690c00780c */ /* 0x000fc40001784270 */
[----:B------:R-:W-:Y:S02]  /*70a0*/  FMNMX.FTZ R14, R62, R29, !PT ;  /* 0x0000001d3e0e7209 */ /* 0x000fe40007810000 */
[----:B------:R-:W-:Y:S02]  /*70b0*/  FSEL R75, R75, -INF , !P3 ;  /* 0xff8000004b4b7808 */ /* 0x000fe40005800000 */
[----:B------:R-:W-:Y:S01]  /*70c0*/  FMNMX.FTZ R29, R63, R14, !PT ;  /* 0x0000000e3f1d7209 */ /* 0x000fe20007810000 */
[----:B------:R-:W-:Y:S01]  /*70d0*/  MUFU.EX2 R13, R13 ;  /* 0x0000000d000d7308 */ /* 0x000fe20000000800 */
[----:B------:R-:W-:Y:S02]  /*70e0*/  ISETP.LT.OR P5, PT, R8, 0x69, P5 ;  /* 0x000000690800780c */ /* 0x000fe40002fa1670 */
[----:B------:R-:W-:Y:S01]  /*70f0*/  FMNMX.FTZ R14, R66, R29, !PT ;  /* 0x0000001d420e7209 */ /* 0x000fe20007810000 */
[----:B------:R-:W-:Y:S01]  /*7100*/  FFMA.FTZ R29, R53, UR10, -R10 ;  /* 0x0000000a351d7c23 */ /* 0x000fe2000801080a */
[----:B------:R-:W-:-:S02]  /*7110*/  ISETP.LT.OR P4, PT, R8, 0x6a, P4 ;  /* 0x0000006a0800780c */ /* 0x000fc40002781670 */
[----:B------:R-:W-:Y:S01]  /*7120*/  FMNMX.FTZ R33, R67, R14, !PT ;  /* 0x0000000e43217209 */ /* 0x000fe20007810000 */
[----:B------:R-:W-:Y:S01]  /*7130*/  MUFU.EX2 R172, R172 ;  /* 0x000000ac00ac7308 */ /* 0x000fe20000000800 */
[----:B------:R-:W-:Y:S02]  /*7140*/  ISETP.GT.AND P3, PT, R12, 0x70, P2 ;  /* 0x000000700c00780c */ /* 0x000fe40001764270 */
[----:B------:R-:W-:Y:S02]  /*7150*/  FMNMX.FTZ R14, R70, R33, !PT ;  /* 0x00000021460e7209 */ /* 0x000fe40007810000 */
[----:B------:R-:W-:Y:S02]  /*7160*/  FSEL R78, R78, -INF , !P5 ;  /* 0xff8000004e4e7808 */ /* 0x000fe40006800000 */
[----:B------:R-:W-:Y:S01]  /*7170*/  FMNMX.FTZ R33, R71, R14, !PT ;  /* 0x0000000e47217209 */ /* 0x000fe20007810000 */
[----:B------:R-:W-:Y:S01]  /*7180*/  MUFU.EX2 R15, R15 ;  /* 0x0000000f000f7308 */ /* 0x000fe20000000800 */
[----:B------:R-:W-:-:S02]  /*7190*/  FSEL R79, R79, -INF , !P4 ;  /* 0xff8000004f4f7808 */ /* 0x000fc40006000000 */
[----:B------:R-:W-:Y:S01]  /*71a0*/  FMNMX.FTZ R14, R74, R33, !PT ;  /* 0x000000214a0e7209 */ /* 0x000fe20007810000 */
[--C-:B------:R-:W-:Y:S01]  /*71b0*/  FFMA.FTZ R33, R57, UR10, -R10.reuse ;  /* 0x0000000a39217c23 */ /* 0x100fe2000801080a */
[C---:B------:R-:W-:Y:S01]  /*71c0*/  ISETP.GT.AND P5, PT, R12.reuse, 0x71, P2 ;  /* 0x000000710c00780c */ /* 0x040fe200017a4270 */
[----:B------:R-:W-:Y:S01]  /*71d0*/  FFMA.FTZ R57, R81, UR10, -R10 ;  /* 0x0000000a51397c23 */ /* 0x000fe2000801080a */
[----:B------:R-:W-:Y:S01]  /*71e0*/  FMNMX.FTZ R37, R75, R14, !PT ;  /* 0x0000000e4b257209 */ /* 0x000fe20007810000 */
[----:B------:R-:W-:Y:S01]  /*71f0*/  MUFU.EX2 R174, R174 ;  /* 0x000000ae00ae7308 */ /* 0x000fe20000000800 */
[C---:B------:R-:W-:Y:S02]  /*7200*/  ISETP.GT.AND P4, PT, R12.reuse, 0x78, P2 ;  /* 0x000000780c00780c */ /* 0x040fe40001784270 */
[----:B------:R-:W-:Y:S02]  /*7210*/  ISETP.GT.AND P2, PT, R12, 0x79, P2 ;  /* 0x000000790c00780c */ /* 0x000fe40001744270 */
[----:B------:R-:W-:-:S02]  /*7220*/  ISETP.LT.OR P3, PT, R8, 0x71, P3 ;  /* 0x000000710800780c */ /* 0x000fc40001f61670 */
[----:B------:R-:W-:Y:S01]  /*7230*/  FMNMX.FTZ R12, R78, R37, !PT ;  /* 0x000000254e0c7209 */ /* 0x000fe20007810000 */
[----:B------:R-:W-:Y:S01]  /*7240*/  MUFU.EX2 R21, R21 ;  /* 0x0000001500157308 */ /* 0x000fe20000000800 */
[----:B------:R-:W-:Y:S02]  /*7250*/  ISETP.LT.OR P5, PT, R8, 0x72, P5 ;  /* 0x000000720800780c */ /* 0x000fe40002fa1670 */
[----:B------:R-:W-:Y:S02]  /*7260*/  FSEL R82, R82, -INF , !P3 ;  /* 0xff80000052527808 */ /* 0x000fe40005800000 */
[----:B------:R-:W-:Y:S02]  /*7270*/  FMNMX.FTZ R37, R79, R12, !PT ;  /* 0x0000000c4f257209 */ /* 0x000fe40007810000 */
[----:B------:R-:W-:Y:S01]  /*7280*/  ISETP.LT.OR P4, PT, R8, 0x79, P4 ;  /* 0x000000790800780c */ /* 0x000fe20002781670 */
[----:B------:R-:W-:Y:S01]  /*7290*/  MUFU.EX2 R168, R168 ;  /* 0x000000a800a87308 */ /* 0x000fe20000000800 */
[----:B------:R-:W-:-:S02]  /*72a0*/  FSEL R83, R83, -INF , !P5 ;  /* 0xff80000053537808 */ /* 0x000fc40006800000 */
[----:B------:R-:W-:Y:S01]  /*72b0*/  FMNMX.FTZ R12, R82, R37, !PT ;  /* 0x00000025520c7209 */ /* 0x000fe20007810000 */
[--C-:B------:R-:W-:Y:S01]  /*72c0*/  FFMA.FTZ R37, R61, UR10, -R10.reuse ;  /* 0x0000000a3d257c23 */ /* 0x100fe2000801080a */
[----:B------:R-:W-:Y:S02]  /*72d0*/  ISETP.LT.OR P2, PT, R8, 0x7a, P2 ;  /* 0x0000007a0800780c */ /* 0x000fe40001741670 */
[----:B------:R-:W-:Y:S01]  /*72e0*/  FSEL R86, R86, -INF , !P4 ;  /* 0xff80000056567808 */ /* 0x000fe20006000000 */
[----:B------:R-:W-:Y:S01]  /*72f0*/  MUFU.EX2 R25, R25 ;  /* 0x0000001900197308 */ /* 0x000fe20000000800 */
[----:B------:R-:W-:Y:S02]  /*7300*/  FMNMX.FTZ R41, R83, R12, !PT ;  /* 0x0000000c53297209 */ /* 0x000fe40007810000 */
[----:B------:R-:W-:Y:S02]  /*7310*/  FSEL R87, R87, -INF , !P2 ;  /* 0xff80000057577808 */ /* 0x000fe40005000000 */
[----:B------:R-:W-:Y:S01]  /*7320*/  FMNMX.FTZ R8, R86, R41, !PT ;  /* 0x0000002956087209 */ /* 0x000fe20007810000 */
[----:B------:R-:W-:Y:S01]  /*7330*/  FFMA.FTZ R41, R65, UR10, -R10 ;  /* 0x0000000a41297c23 */ /* 0x000fe2000801080a */
[----:B------:R-:W-:Y:S01]  /*7340*/  FSEL R65, R6, RZ, P6 ;  /* 0x000000ff06417208 */ /* 0x000fe20003000000 */
[----:B------:R-:W-:Y:S01]  /*7350*/  MUFU.EX2 R170, R170 ;  /* 0x000000aa00aa7308 */ /* 0x000fe20000000800 */
[----:B------:R-:W-:-:S03]  /*7360*/  FMNMX.FTZ R8, R87, R8, !PT ;  /* 0x0000000857087209 */ /* 0x000fc60007810000 */
[----:B------:R-:W-:Y:S02]  /*7370*/  FADD.FTZ R65, -R65, R0 ;  /* 0x0000000041417221 */ /* 0x000fe40000010100 */
[----:B------:R-:W0:Y:S02]  /*7380*/  SHFL.BFLY PT, R53, R8, 0x2, 0x1f ;  /* 0x0c401f0008357f89 */ /* 0x000e2400000e0000 */
[----:B------:R-:W-:Y:S01]  /*7390*/  FMUL.FTZ R65, R65, UR10 ;  /* 0x0000000a41417c20 */ /* 0x000fe20008410000 */
[----:B------:R-:W-:Y:S08]  /*73a0*/  MUFU.EX2 R29, R29 ;  /* 0x0000001d001d7308 */ /* 0x000ff00000000800 */
[----:B------:R-:W1:Y:S08]  /*73b0*/  MUFU.EX2 R65, R65 ;  /* 0x0000004100417308 */ /* 0x000e700000000800 */
[----:B------:R-:W2:Y:S01]  /*73c0*/  MUFU.EX2 R164, R164 ;  /* 0x000000a400a47308 */ /* 0x000ea20000000800 */
[----:B0-----:R-:W-:Y:S01]  /*73d0*/  FMNMX.FTZ R12, R8, R53, !PT ;  /* 0x00000035080c7209 */ /* 0x001fe20007810000 */
[--C-:B------:R-:W-:Y:S01]  /*73e0*/  FFMA.FTZ R53, R77, UR10, -R10.reuse ;  /* 0x0000000a4d357c23 */ /* 0x100fe2000801080a */
[----:B------:R-:W-:-:S05]  /*73f0*/  FFMA.FTZ R10, R85, UR10, -R10 ;  /* 0x0000000a550a7c23 */ /* 0x000fca000801080a */
[----:B------:R-:W0:Y:S01]  /*7400*/  MUFU.EX2 R33, R33 ;  /* 0x0000002100217308 */ /* 0x000e220000000800 */
[-C--:B-1----:R-:W-:Y:S01]  /*7410*/  FMUL.FTZ R88, R88, R65.reuse ;  /* 0x0000004158587220 */ /* 0x082fe20000410000 */
[----:B------:R-:W1:Y:S01]  /*7420*/  SHFL.BFLY PT, R61, R12, 0x1, 0x1f ;  /* 0x0c201f000c3d7f89 */ /* 0x000e6200000e0000 */
[-C--:B------:R-:W-:Y:S01]  /*7430*/  FMUL.FTZ R89, R89, R65.reuse ;  /* 0x0000004159597220 */ /* 0x080fe20000410000 */
[-C--:B------:R-:W-:Y:S01]  /*7440*/  FMUL.FTZ R92, R92, R65.reuse ;  /* 0x000000415c5c7220 */ /* 0x080fe20000410000 */
[-C--:B------:R-:W-:Y:S01]  /*7450*/  FMUL.FTZ R93, R93, R65.reuse ;  /* 0x000000415d5d7220 */ /* 0x080fe20000410000 */
[-C--:B------:R-:W-:Y:S01]  /*7460*/  FMUL.FTZ R96, R96, R65.reuse ;  /* 0x0000004160607220 */ /* 0x080fe20000410000 */
[-C--:B------:R-:W-:Y:S01]  /*7470*/  FMUL.FTZ R97, R97, R65.reuse ;  /* 0x0000004161617220 */ /* 0x080fe20000410000 */
[----:B------:R-:W3:Y:S01]  /*7480*/  MUFU.EX2 R166, R166 ;  /* 0x000000a600a67308 */ /* 0x000ee20000000800 */
        /* <DEDUP_REMOVED lines=16> */
[----:B------:R-:W-:Y:S01]  /*7590*/  FMUL.FTZ R128, R128, R65 ;  /* 0x0000004180807220 */ /* 0x000fe20000410000 */
[----:B-1----:R-:W-:Y:S01]  /*75a0*/  FMNMX.FTZ R8, R12, R61, !PT ;  /* 0x0000003d0c087209 */ /* 0x002fe20007810000 */
[-C--:B------:R-:W-:Y:S01]  /*75b0*/  FMUL.FTZ R129, R129, R65.reuse ;  /* 0x0000004181817220 */ /* 0x080fe20000410000 */
[-C--:B------:R-:W-:Y:S01]  /*75c0*/  FMUL.FTZ R132, R132, R65.reuse ;  /* 0x0000004184847220 */ /* 0x080fe20000410000 */
[-C--:B------:R-:W-:Y:S01]  /*75d0*/  FMUL.FTZ R133, R133, R65.reuse ;  /* 0x0000004185857220 */ /* 0x080fe20000410000 */
[C---:B------:R-:W-:Y:S01]  /*75e0*/  FSETP.NEU.FTZ.AND P2, PT, R8.reuse, -INF , PT ;  /* 0xff8000000800780b */ /* 0x040fe20003f5d000 */
[----:B------:R-:W-:Y:S01]  /*75f0*/  FMUL.FTZ R24, R8, UR10 ;  /* 0x0000000a08187c20 */ /* 0x000fe20008410000 */
[----:B------:R1:W-:Y:S01]  /*7600*/  MUFU.EX2 R61, R10 ;  /* 0x0000000a003d7308 */ /* 0x0003e20000000800 */
[-C--:B------:R-:W-:Y:S01]  /*7610*/  FMUL.FTZ R136, R136, R65.reuse ;  /* 0x0000004188887220 */ /* 0x080fe20000410000 */
[-C--:B------:R-:W-:Y:S01]  /*7620*/  FMUL.FTZ R137, R137, R65.reuse ;  /* 0x0000004189897220 */ /* 0x080fe20000410000 */
[-C--:B------:R-:W-:Y:S01]  /*7630*/  FMUL.FTZ R140, R140, R65.reuse ;  /* 0x000000418c8c7220 */ /* 0x080fe20000410000 */
[----:B------:R-:W-:Y:S01]  /*7640*/  FSEL R24, R24, RZ, P2 ;  /* 0x000000ff18187208 */ /* 0x000fe20001000000 */
[-C--:B------:R-:W-:Y:S01]  /*7650*/  FMUL.FTZ R141, R141, R65.reuse ;  /* 0x000000418d8d7220 */ /* 0x080fe20000410000 */
[-C--:B------:R-:W-:Y:S01]  /*7660*/  FMUL.FTZ R144, R144, R65.reuse ;  /* 0x0000004190907220 */ /* 0x080fe20000410000 */
[----:B------:R-:W-:Y:S01]  /*7670*/  FMUL.FTZ R145, R145, R65 ;  /* 0x0000004191917220 */ /* 0x000fe20000410000 */
[----:B------:R-:W-:Y:S01]  /*7680*/  MUFU.EX2 R41, R41 ;  /* 0x0000002900297308 */ /* 0x000fe20000000800 */
[----:B------:R-:W-:Y:S01]  /*7690*/  FFMA.FTZ R181, R26, UR10, -R24 ;  /* 0x0000000a1ab57c23 */ /* 0x000fe20008010818 */
[----:B------:R-:W-:Y:S01]  /*76a0*/  FFMA.FTZ R26, R65, R3, R180 ;  /* 0x00000003411a7223 */ /* 0x000fe200000100b4 */
[--C-:B------:R-:W-:Y:S01]  /*76b0*/  FFMA.FTZ R177, R34, UR10, -R24.reuse ;  /* 0x0000000a22b17c23 */ /* 0x100fe20008010818 */
[--C-:B------:R-:W-:Y:S01]  /*76c0*/  FFMA.FTZ R0, R27, UR10, -R24.reuse ;  /* 0x0000000a1b007c23 */ /* 0x100fe20008010818 */
[----:B------:R-:W-:Y:S01]  /*76d0*/  FFMA.FTZ R183, R30, UR10, -R24 ;  /* 0x0000000a1eb77c23 */ /* 0x000fe20008010818 */
[----:B------:R-:W-:Y:S01]  /*76e0*/  FADD.FTZ R3, R7, R26 ;  /* 0x0000001a07037221 */ /* 0x000fe20000010000 */
[--C-:B-1----:R-:W-:Y:S01]  /*76f0*/  FFMA.FTZ R10, R31, UR10, -R24.reuse ;  /* 0x0000000a1f0a7c23 */ /* 0x102fe20008010818 */
[----:B------:R-:W-:Y:S01]  /*7700*/  MUFU.EX2 R181, R181 ;  /* 0x000000b500b57308 */ /* 0x000fe20000000800 */
[--C-:B------:R-:W-:Y:S01]  /*7710*/  FFMA.FTZ R12, R35, UR10, -R24.reuse ;  /* 0x0000000a230c7c23 */ /* 0x100fe20008010818 */
[----:B------:R-:W-:Y:S01]  /*7720*/  FADD.FTZ R28, R182, R3 ;  /* 0x00000003b61c7221 */ /* 0x000fe20000010000 */
[--C-:B------:R-:W-:Y:S01]  /*7730*/  FFMA.FTZ R179, R38, UR10, -R24.reuse ;  /* 0x0000000a26b37c23 */ /* 0x100fe20008010818 */
[--C-:B------:R-:W-:Y:S01]  /*7740*/  FFMA.FTZ R14, R39, UR10, -R24.reuse ;  /* 0x0000000a270e7c23 */ /* 0x100fe20008010818 */
[----:B------:R-:W-:Y:S01]  /*7750*/  FFMA.FTZ R173, R42, UR10, -R24 ;  /* 0x0000000a2aad7c23 */ /* 0x000fe20008010818 */
[----:B------:R-:W-:Y:S01]  /*7760*/  FADD.FTZ R3, R9, R28 ;  /* 0x0000001c09037221 */ /* 0x000fe20000010000 */
[--C-:B------:R-:W-:Y:S01]  /*7770*/  FFMA.FTZ R20, R43, UR10, -R24.reuse ;  /* 0x0000000a2b147c23 */ /* 0x100fe20008010818 */
        /* <DEDUP_REMOVED lines=23> */
[----:B------:R-:W-:Y:S01]  /*78f0*/  FSEL R28, R8, RZ, P2 ;  /* 0x000000ff081c7208 */ /* 0x000fe20001000000 */
[----:B------:R-:W-:Y:S01]  /*7900*/  MUFU.EX2 R162, R162 ;  /* 0x000000a200a27308 */ /* 0x000fe20000000800 */
[--C-:B------:R-:W-:Y:S01]  /*7910*/  FFMA.FTZ R75, R75, UR10, -R24.reuse ;  /* 0x0000000a4b4b7c23 */ /* 0x100fe20008010818 */
[----:B------:R-:W-:Y:S01]  /*7920*/  FADD.FTZ R34, R174, R3 ;  /* 0x00000003ae227221 */ /* 0x000fe20000010000 */
[--C-:B------:R-:W-:Y:S01]  /*7930*/  FFMA.FTZ R78, R78, UR10, -R24.reuse ;  /* 0x0000000a4e4e7c23 */ /* 0x100fe20008010818 */
[----:B------:R-:W-:Y:S01]  /*7940*/  FADD.FTZ R28, -R28, R5 ;  /* 0x000000051c1c7221 */ /* 0x000fe20000010100 */
[----:B------:R-:W-:Y:S01]  /*7950*/  FFMA.FTZ R79, R79, UR10, -R24 ;  /* 0x0000000a4f4f7c23 */ /* 0x000fe20008010818 */
[----:B------:R-:W-:Y:S01]  /*7960*/  FADD.FTZ R3, R21, R34 ;  /* 0x0000002215037221 */ /* 0x000fe20000010000 */
[--C-:B------:R-:W-:Y:S01]  /*7970*/  FFMA.FTZ R82, R82, UR10, -R24.reuse ;  /* 0x0000000a52527c23 */ /* 0x100fe20008010818 */
[----:B------:R-:W-:Y:S01]  /*7980*/  FMUL.FTZ R28, R28, UR10 ;  /* 0x0000000a1c1c7c20 */ /* 0x000fe20008410000 */
[----:B------:R-:W-:Y:S01]  /*7990*/  MUFU.EX2 R177, R177 ;  /* 0x000000b100b17308 */ /* 0x000fe20000000800 */
[----:B------:R-:W-:Y:S01]  /*79a0*/  FADD.FTZ R34, R168, R3 ;  /* 0x00000003a8227221 */ /* 0x000fe20000010000 */
[--C-:B------:R-:W-:Y:S01]  /*79b0*/  FFMA.FTZ R83, R83, UR10, -R24.reuse ;  /* 0x0000000a53537c23 */ /* 0x100fe20008010818 */
[----:B------:R-:W-:Y:S01]  /*79c0*/  FFMA.FTZ R86, R86, UR10, -R24 ;  /* 0x0000000a56567c23 */ /* 0x000fe20008010818 */
[----:B------:R-:W-:-:S02]  /*79d0*/  IMAD.U32 R27, RZ, RZ, UR47 ;  /* 0x0000002fff1b7e24 */ /* 0x000fc4000f8e00ff */
[----:B------:R-:W-:Y:S01]  /*79e0*/  FADD.FTZ R3, R25, R34 ;  /* 0x0000002219037221 */ /* 0x000fe20000010000 */
[--C-:B------:R-:W-:Y:S01]  /*79f0*/  FFMA.FTZ R34, R59, UR10, -R24.reuse ;  /* 0x0000000a3b227c23 */ /* 0x100fe20008010818 */
[----:B------:R-:W-:Y:S01]  /*7a00*/  FFMA.FTZ R24, R87, UR10, -R24 ;  /* 0x0000000a57187c23 */ /* 0x000fe20008010818 */
[----:B------:R-:W1:Y:S01]  /*7a10*/  MUFU.EX2 R28, R28 ;  /* 0x0000001c001c7308 */ /* 0x000e620000000800 */
[----:B------:R-:W-:Y:S01]  /*7a20*/  FADD.FTZ R36, R170, R3 ;  /* 0x00000003aa247221 */ /* 0x000fe20000010000 */
[----:B------:R-:W-:Y:S01]  /*7a30*/  @!P1 LEA R27, R27, UR41, 0x3 ;  /* 0x000000291b1b9c11 */ /* 0x000fe2000f8e18ff */
[----:B------:R-:W-:Y:S01]  /*7a40*/  UMOV UR47, UR59 ;  /* 0x0000003b002f7c82 */ /* 0x000fe20008000000 */
[----:B------:R-:W-:Y:S01]  /*7a50*/  ISETP.GT.AND P2, PT, R4, UR60, PT ;  /* 0x0000003c04007c0c */ /* 0x000fe2000bf44270 */
[----:B------:R-:W-:Y:S01]  /*7a60*/  FADD.FTZ R3, R29, R36 ;  /* 0x000000241d037221 */ /* 0x000fe20000010000 */
[----:B------:R-:W-:Y:S01]  /*7a70*/  F2FP.F16.F32.PACK_AB R180, R7, R180 ;  /* 0x000000b407b4723e */ /* 0x000fe200000000ff */
[----:B------:R-:W-:Y:S01]  /*7a80*/  @!P1 VIADD R27, R27, 0x28860 ;  /* 0x000288601b1b9836 */ /* 0x000fe20000000000 */
[----:B------:R-:W4:Y:S01]  /*7a90*/  MUFU.EX2 R45, R45 ;  /* 0x0000002d002d7308 */ /* 0x000f220000000800 */
[----:B--2---:R-:W-:Y:S01]  /*7aa0*/  FADD.FTZ R36, R164, R3 ;  /* 0x00000003a4247221 */ /* 0x004fe20000010000 */
[----:B------:R-:W-:Y:S01]  /*7ab0*/  F2FP.F16.F32.PACK_AB R182, R9, R182 ;  /* 0x000000b609b6723e */ /* 0x000fe200000000ff */
[-C--:B------:R-:W-:Y:S01]  /*7ac0*/  FMUL.FTZ R148, R148, R65.reuse ;  /* 0x0000004194947220 */ /* 0x080fe20000410000 */
[----:B------:R-:W-:Y:S01]  /*7ad0*/  @!P1 PRMT R27, RZ, 0x654, R27 ;  /* 0x00000654ff1b9816 */ /* 0x000fe2000000001b */
[----:B0-----:R-:W-:Y:S01]  /*7ae0*/  FADD.FTZ R3, R33, R36 ;  /* 0x0000002421037221 */ /* 0x001fe20000010000 */
[----:B------:R-:W-:Y:S01]  /*7af0*/  F2FP.F16.F32.PACK_AB R176, R11, R176 ;  /* 0x000000b00bb0723e */ /* 0x000fe200000000ff */
[----:B------:R-:W-:Y:S01]  /*7b00*/  FMUL.FTZ R149, R149, R65 ;  /* 0x0000004195957220 */ /* 0x000fe20000410000 */
[----:B------:R-:W0:Y:S01]  /*7b10*/  MUFU.EX2 R12, R12 ;  /* 0x0000000c000c7308 */ /* 0x000e220000000800 */
[----:B---3--:R-:W-:Y:S01]  /*7b20*/  FADD.FTZ R36, R166, R3 ;  /* 0x00000003a6247221 */ /* 0x008fe20000010000 */
[----:B-1----:R-:W-:Y:S01]  /*7b30*/  FFMA.FTZ R3, R28, R2, R181 ;  /* 0x000000021c037223 */ /* 0x002fe200000100b5 */
[----:B------:R1:W-:Y:S01]  /*7b40*/  @!P1 SYNCS.ARRIVE.TRANS64.RED.A1T0 RZ, [R27+URZ], RZ ;  /* 0x000000ff1bff99a7 */ /* 0x0003e2000810043f */
[C---:B------:R-:W-:Y:S01]  /*7b50*/  F2FP.F16.F32.PACK_AB R181, R0.reuse, R181 ;  /* 0x000000b500b5723e */ /* 0x040fe200000000ff */
[----:B------:R-:W-:Y:S01]  /*7b60*/  FADD.FTZ R5, R37, R36 ;  /* 0x0000002425057221 */ /* 0x000fe20000010000 */
[----:B------:R-:W-:Y:S01]  /*7b70*/  FADD.FTZ R2, R0, R3 ;  /* 0x0000000300027221 */ /* 0x000fe20000010000 */
[----:B------:R-:W-:Y:S01]  /*7b80*/  F2FP.F16.F32.PACK_AB R178, R13, R178 ;  /* 0x000000b20db2723e */ /* 0x000fe200000000ff */
[----:B------:R-:W2:Y:S01]  /*7b90*/  MUFU.EX2 R156, R156 ;  /* 0x0000009c009c7308 */ /* 0x000ea20000000800 */
[----:B------:R-:W-:Y:S01]  /*7ba0*/  FADD.FTZ R36, R160, R5 ;  /* 0x00000005a0247221 */ /* 0x000fe20000010000 */
[----:B------:R-:W-:Y:S01]  /*7bb0*/  FADD.FTZ R3, R183, R2 ;  /* 0x00000002b7037221 */ /* 0x000fe20000010000 */
[----:B------:R-:W-:Y:S01]  /*7bc0*/  F2FP.F16.F32.PACK_AB R172, R15, R172 ;  /* 0x000000ac0fac723e */ /* 0x000fe200000000ff */
[----:B------:R-:W-:-:S02]  /*7bd0*/  VIADD R4, R4, 0xffffffff ;  /* 0xffffffff04047836 */ /* 0x000fc40000000000 */
        /* <DEDUP_REMOVED lines=8> */
[----:B----4-:R-:W-:Y:S01]  /*7c60*/  FADD.FTZ R5, R45, R38 ;  /* 0x000000262d057221 */ /* 0x010fe20000010000 */
[----:B0-----:R-:W-:Y:S01]  /*7c70*/  FADD.FTZ R36, R12, R3 ;  /* 0x000000030c247221 */ /* 0x001fe20000010000 */
[----:B------:R-:W-:Y:S01]  /*7c80*/  F2FP.F16.F32.PACK_AB R170, R29, R170 ;  /* 0x000000aa1daa723e */ /* 0x000fe200000000ff */
[----:B------:R-:W0:Y:S01]  /*7c90*/  MUFU.EX2 R49, R49 ;  /* 0x0000003100317308 */ /* 0x000e220000000800 */
[----:B--2---:R-:W-:Y:S01]  /*7ca0*/  FADD.FTZ R38, R156, R5 ;  /* 0x000000059c267221 */ /* 0x004fe20000010000 */
[----:B------:R-:W-:Y:S01]  /*7cb0*/  F2FP.F16.F32.PACK_AB R164, R33, R164 ;  /* 0x000000a421a4723e */ /* 0x000fe200000000ff */
[----:B------:R-:W-:Y:S01]  /*7cc0*/  FMUL.FTZ R91, R91, R28 ;  /* 0x0000001c5b5b7220 */ /* 0x000fe20000410000 */
[----:B------:R-:W-:Y:S01]  /*7cd0*/  F2FP.F16.F32.PACK_AB R166, R37, R166 ;  /* 0x000000a625a6723e */ /* 0x000fe200000000ff */
[----:B------:R-:W-:Y:S01]  /*7ce0*/  FMUL.FTZ R94, R94, R28 ;  /* 0x0000001c5e5e7220 */ /* 0x000fe20000410000 */
[----:B------:R-:W-:Y:S01]  /*7cf0*/  F2FP.F16.F32.PACK_AB R160, R41, R160 ;  /* 0x000000a029a0723e */ /* 0x000fe200000000ff */
[----:B------:R-:W-:Y:S01]  /*7d00*/  FMUL.FTZ R95, R95, R28 ;  /* 0x0000001c5f5f7220 */ /* 0x000fe20000410000 */
[----:B------:R-:W2:Y:S01]  /*7d10*/  MUFU.EX2 R14, R14 ;  /* 0x0000000e000e7308 */ /* 0x000ea20000000800 */
[----:B---3--:R-:W-:Y:S01]  /*7d20*/  FADD.FTZ R3, R179, R36 ;  /* 0x00000024b3037221 */ /* 0x008fe20000010000 */
[----:B------:R-:W-:Y:S01]  /*7d30*/  F2FP.F16.F32.PACK_AB R162, R45, R162 ;  /* 0x000000a22da2723e */ /* 0x000fe200000000ff */
[-C--:B------:R-:W-:Y:S01]  /*7d40*/  FMUL.FTZ R98, R98, R28.reuse ;  /* 0x0000001c62627220 */ /* 0x080fe20000410000 */
[----:B------:R-:W-:Y:S01]  /*7d50*/  F2FP.F16.F32.PACK_AB R183, R10, R183 ;  /* 0x000000b70ab7723e */ /* 0x000fe200000000ff */
[-C--:B------:R-:W-:Y:S01]  /*7d60*/  FMUL.FTZ R99, R99, R28.reuse ;  /* 0x0000001c63637220 */ /* 0x080fe20000410000 */
[----:B------:R-:W-:Y:S01]  /*7d70*/  F2FP.F16.F32.PACK_AB R177, R12, R177 ;  /* 0x000000b10cb1723e */ /* 0x000fe200000000ff */
[----:B------:R-:W-:Y:S01]  /*7d80*/  FMUL.FTZ R102, R102, R28 ;  /* 0x0000001c66667220 */ /* 0x000fe20000410000 */
[----:B------:R-:W3:Y:S01]  /*7d90*/  MUFU.EX2 R158, R158 ;  /* 0x0000009e009e7308 */ /* 0x000ee20000000800 */
        /* <DEDUP_REMOVED lines=8> */
[C---:B--2---:R-:W-:Y:S01]  /*7e20*/  FADD.FTZ R36, R14.reuse, R3 ;  /* 0x000000030e247221 */ /* 0x044fe20000010000 */
[----:B------:R-:W-:Y:S01]  /*7e30*/  F2FP.F16.F32.PACK_AB R179, R14, R179 ;  /* 0x000000b30eb3723e */ /* 0x000fe200000000ff */
[-C--:B------:R-:W-:Y:S01]  /*7e40*/  FMUL.FTZ R114, R114, R28.reuse ;  /* 0x0000001c72727220 */ /* 0x080fe20000410000 */
[-C--:B------:R-:W-:Y:S01]  /*7e50*/  FMUL.FTZ R115, R115, R28.reuse ;  /* 0x0000001c73737220 */ /* 0x080fe20000410000 */
[-C--:B------:R-:W-:Y:S01]  /*7e60*/  FMUL.FTZ R118, R118, R28.reuse ;  /* 0x0000001c76767220 */ /* 0x080fe20000410000 */
[-C--:B------:R-:W-:Y:S01]  /*7e70*/  FMUL.FTZ R119, R119, R28.reuse ;  /* 0x0000001c77777220 */ /* 0x080fe20000410000 */
[-C--:B------:R-:W-:Y:S01]  /*7e80*/  FMUL.FTZ R122, R122, R28.reuse ;  /* 0x0000001c7a7a7220 */ /* 0x080fe20000410000 */
[----:B------:R-:W2:Y:S01]  /*7e90*/  MUFU.EX2 R53, R53 ;  /* 0x0000003500357308 */ /* 0x000ea20000000800 */
[----:B---3--:R-:W-:Y:S01]  /*7ea0*/  FADD.FTZ R38, R158, R5 ;  /* 0x000000059e267221 */ /* 0x008fe20000010000 */
[-C--:B------:R-:W-:Y:S01]  /*7eb0*/  FMUL.FTZ R123, R123, R28.reuse ;  /* 0x0000001c7b7b7220 */ /* 0x080fe20000410000 */
[-C--:B------:R-:W-:Y:S01]  /*7ec0*/  FMUL.FTZ R126, R126, R28.reuse ;  /* 0x0000001c7e7e7220 */ /* 0x080fe20000410000 */
[-C--:B------:R-:W-:Y:S01]  /*7ed0*/  FMUL.FTZ R127, R127, R28.reuse ;  /* 0x0000001c7f7f7220 */ /* 0x080fe20000410000 */
[-C--:B------:R-:W-:Y:S01]  /*7ee0*/  FMUL.FTZ R130, R130, R28.reuse ;  /* 0x0000001c82827220 */ /* 0x080fe20000410000 */
[-C--:B------:R-:W-:Y:S01]  /*7ef0*/  FMUL.FTZ R131, R131, R28.reuse ;  /* 0x0000001c83837220 */ /* 0x080fe20000410000 */
[-C--:B------:R-:W-:Y:S01]  /*7f00*/  FMUL.FTZ R134, R134, R28.reuse ;  /* 0x0000001c86867220 */ /* 0x080fe20000410000 */
[----:B------:R-:W3:Y:S01]  /*7f10*/  MUFU.EX2 R20, R20 ;  /* 0x0000001400147308 */ /* 0x000ee20000000800 */
[----:B0-----:R-:W-:Y:S01]  /*7f20*/  FADD.FTZ R3, R173, R36 ;  /* 0x00000024ad037221 */ /* 0x001fe20000010000 */
[-C--:B------:R-:W-:Y:S01]  /*7f30*/  FMUL.FTZ R135, R135, R28.reuse ;  /* 0x0000001c87877220 */ /* 0x080fe20000410000 */
[-C--:B------:R-:W-:Y:S01]  /*7f40*/  FMUL.FTZ R138, R138, R28.reuse ;  /* 0x0000001c8a8a7220 */ /* 0x080fe20000410000 */
[-C--:B------:R-:W-:Y:S01]  /*7f50*/  FMUL.FTZ R139, R139, R28.reuse ;  /* 0x0000001c8b8b7220 */ /* 0x080fe20000410000 */
[-C--:B------:R-:W-:Y:S01]  /*7f60*/  FMUL.FTZ R142, R142, R28.reuse ;  /* 0x0000001c8e8e7220 */ /* 0x080fe20000410000 */
[-C--:B------:R-:W-:Y:S01]  /*7f70*/  FMUL.FTZ R143, R143, R28.reuse ;  /* 0x0000001c8f8f7220 */ /* 0x080fe20000410000 */
[----:B------:R-:W-:Y:S01]  /*7f80*/  FMUL.FTZ R146, R146, R28 ;  /* 0x0000001c92927220 */ /* 0x000fe20000410000 */
[----:B------:R-:W0:Y:S01]  /*7f90*/  MUFU.EX2 R152, R152 ;  /* 0x0000009800987308 */ /* 0x000e220000000800 */
[C---:B--2---:R-:W-:Y:S01]  /*7fa0*/  FADD.FTZ R5, R53.reuse, R38 ;  /* 0x0000002635057221 */ /* 0x044fe20000010000 */
[----:B------:R-:W-:Y:S01]  /*7fb0*/  F2FP.F16.F32.PACK_AB R158, R53, R158 ;  /* 0x0000009e359e723e */ /* 0x000fe200000000ff */
[-C--:B------:R-:W-:Y:S01]  /*7fc0*/  FMUL.FTZ R147, R147, R28.reuse ;  /* 0x0000001c93937220 */ /* 0x080fe20000410000 */
[-C--:B------:R-:W-:Y:S01]  /*7fd0*/  FMUL.FTZ R150, R150, R28.reuse ;  /* 0x0000001c96967220 */ /* 0x080fe20000410000 */
[----:B------:R-:W-:Y:S01]  /*7fe0*/  FMUL.FTZ R151, R151, R28 ;  /* 0x0000001c97977220 */ /* 0x000fe20000410000 */
[----:B------:R-:W-:-:S02]  /*7ff0*/  IMAD.MOV.U32 R0, RZ, RZ, R6 ;  /* 0x000000ffff007224 */ /* 0x000fc400078e0006 */
[----:B------:R-:W2:Y:S01]  /*8000*/  MUFU.EX2 R175, R175 ;  /* 0x000000af00af7308 */ /* 0x000ea20000000800 */
[C---:B---3--:R-:W-:Y:S01]  /*8010*/  FADD.FTZ R36, R20.reuse, R3 ;  /* 0x0000000314247221 */ /* 0x048fe20000010000 */
[----:B------:R-:W-:-:S06]  /*8020*/  F2FP.F16.F32.PACK_AB R173, R20, R173 ;  /* 0x000000ad14ad723e */ /* 0x000fcc00000000ff */
[----:B------:R-:W3:Y:S01]  /*8030*/  MUFU.EX2 R57, R57 ;  /* 0x0000003900397308 */ /* 0x000ee20000000800 */
[----:B0-----:R-:W-:-:S07]  /*8040*/  FADD.FTZ R38, R152, R5 ;  /* 0x0000000598267221 */ /* 0x001fce0000010000 */
[----:B------:R-:W0:Y:S01]  /*8050*/  MUFU.EX2 R26, R26 ;  /* 0x0000001a001a7308 */ /* 0x000e220000000800 */
[----:B--2---:R-:W-:-:S07]  /*8060*/  FADD.FTZ R3, R175, R36 ;  /* 0x00000024af037221 */ /* 0x004fce0000010000 */
[----:B------:R-:W2:Y:S01]  /*8070*/  MUFU.EX2 R154, R154 ;  /* 0x0000009a009a7308 */ /* 0x000ea20000000800 */
[C---:B---3--:R-:W-:Y:S01]  /*8080*/  FADD.FTZ R5, R57.reuse, R38 ;  /* 0x0000002639057221 */ /* 0x048fe20000010000 */
[----:B------:R-:W-:-:S06]  /*8090*/  F2FP.F16.F32.PACK_AB R152, R57, R152 ;  /* 0x000000983998723e */ /* 0x000fcc00000000ff */
[----:B------:R-:W3:Y:S01]  /*80a0*/  MUFU.EX2 R169, R169 ;  /* 0x000000a900a97308 */ /* 0x000ee20000000800 */
[C---:B0-----:R-:W-:Y:S01]  /*80b0*/  FADD.FTZ R36, R26.reuse, R3 ;  /* 0x000000031a247221 */ /* 0x041fe20000010000 */
[----:B------:R-:W-:-:S06]  /*80c0*/  F2FP.F16.F32.PACK_AB R175, R26, R175 ;  /* 0x000000af1aaf723e */ /* 0x000fcc00000000ff */
[----:B------:R-:W0:Y:S01]  /*80d0*/  MUFU.EX2 R30, R30 ;  /* 0x0000001e001e7308 */ /* 0x000e220000000800 */
[----:B--2---:R-:W-:Y:S01]  /*80e0*/  FADD.FTZ R38, R154, R5 ;  /* 0x000000059a267221 */ /* 0x004fe20000010000 */
[----:B------:R-:W-:-:S03]  /*80f0*/  F2FP.F16.F32.PACK_AB R154, R61, R154 ;  /* 0x0000009a3d9a723e */ /* 0x000fc600000000ff */
[----:B------:R-:W-:-:S03]  /*8100*/  FADD.FTZ R3, R61, R38 ;  /* 0x000000263d037221 */ /* 0x000fc60000010000 */
[----:B------:R-:W2:Y:S01]  /*8110*/  MUFU.EX2 R171, R171 ;  /* 0x000000ab00ab7308 */ /* 0x000ea20000000800 */
[----:B---3--:R-:W-:-:S07]  /*8120*/  FADD.FTZ R5, R169, R36 ;  /* 0x00000024a9057221 */ /* 0x008fce0000010000 */
[----:B------:R-:W3:Y:S01]  /*8130*/  MUFU.EX2 R32, R32 ;  /* 0x0000002000207308 */ /* 0x000ee20000000800 */
[C---:B0-----:R-:W-:Y:S01]  /*8140*/  FADD.FTZ R36, R30.reuse, R5 ;  /* 0x000000051e247221 */ /* 0x041fe20000010000 */
[----:B------:R-:W-:-:S06]  /*8150*/  F2FP.F16.F32.PACK_AB R169, R30, R169 ;  /* 0x000000a91ea9723e */ /* 0x000fcc00000000ff */
[----:B------:R-:W0:Y:S01]  /*8160*/  MUFU.EX2 R165, R165 ;  /* 0x000000a500a57308 */ /* 0x000e220000000800 */
[----:B--2---:R-:W-:-:S07]  /*8170*/  FADD.FTZ R5, R171, R36 ;  /* 0x00000024ab057221 */ /* 0x004fce0000010000 */
[----:B------:R-:W2:Y:S01]  /*8180*/  MUFU.EX2 R34, R34 ;  /* 0x0000002200227308 */ /* 0x000ea20000000800 */
[C---:B---3--:R-:W-:Y:S01]  /*8190*/  FADD.FTZ R36, R32.reuse, R5 ;  /* 0x0000000520247221 */ /* 0x048fe20000010000 */
[----:B------:R-:W-:-:S06]  /*81a0*/  F2FP.F16.F32.PACK_AB R171, R32, R171 ;  /* 0x000000ab20ab723e */ /* 0x000fcc00000000ff */
[----:B------:R-:W3:Y:S01]  /*81b0*/  MUFU.EX2 R167, R167 ;  /* 0x000000a700a77308 */ /* 0x000ee20000000800 */
[----:B0-----:R-:W-:-:S07]  /*81c0*/  FADD.FTZ R5, R165, R36 ;  /* 0x00000024a5057221 */ /* 0x001fce0000010000 */
[----:B------:R-:W0:Y:S01]  /*81d0*/  MUFU.EX2 R2, R63 ;  /* 0x0000003f00027308 */ /* 0x000e220000000800 */
[C---:B--2---:R-:W-:Y:S01]  /*81e0*/  FADD.FTZ R36, R34.reuse, R5 ;  /* 0x0000000522247221 */ /* 0x044fe20000010000 */
[----:B------:R-:W-:-:S06]  /*81f0*/  F2FP.F16.F32.PACK_AB R165, R34, R165 ;  /* 0x000000a522a5723e */ /* 0x000fcc00000000ff */
[----:B------:R-:W2:Y:S01]  /*8200*/  MUFU.EX2 R161, R161 ;  /* 0x000000a100a17308 */ /* 0x000ea20000000800 */
[----:B---3--:R-:W-:-:S07]  /*8210*/  FADD.FTZ R5, R167, R36 ;  /* 0x00000024a7057221 */ /* 0x008fce0000010000 */
[----:B------:R-:W3:Y:S01]  /*8220*/  MUFU.EX2 R67, R67 ;  /* 0x0000004300437308 */ /* 0x000ee20000000800 */
[C---:B0-----:R-:W-:Y:S01]  /*8230*/  FADD.FTZ R36, R2.reuse, R5 ;  /* 0x0000000502247221 */ /* 0x041fe20000010000 */
[----:B------:R-:W-:Y:S01]  /*8240*/  F2FP.F16.F32.PACK_AB R167, R2, R167 ;  /* 0x000000a702a7723e */ /* 0x000fe200000000ff */
[----:B------:R-:W-:-:S05]  /*8250*/  IMAD.MOV.U32 R5, RZ, RZ, R8 ;  /* 0x000000ffff057224 */ /* 0x000fca00078e0008 */
        /* <DEDUP_REMOVED lines=24> */
[----:B------:R-:W-:-:S03]  /*83e0*/  F2FP.F16.F32.PACK_AB R153, R83, R153 ;  /* 0x000000995399723e */ /* 0x000fc600000000ff */
[----:B---3--:R-:W-:-:S04]  /*83f0*/  FADD.FTZ R36, R155, R36 ;  /* 0x000000249b247221 */ /* 0x008fc80000010000 */
[C---:B0-----:R-:W-:Y:S01]  /*8400*/  FADD.FTZ R2, R24.reuse, R36 ;  /* 0x0000002418027221 */ /* 0x041fe20000010000 */
[----:B------:R-:W-:Y:S01]  /*8410*/  F2FP.F16.F32.PACK_AB R155, R24, R155 ;  /* 0x0000009b189b723e */ /* 0x000fe200000000ff */
[----:B-1----:R-:W-:Y:S06]  /*8420*/  @P2 BRA `(.L_x_1217) ;  /* 0xffffffcc00d82947 */ /* 0x002fec000383ffff */
[----:B------:R-:W-:Y:S01]  /*8430*/  IMAD.MOV.U32 R5, RZ, RZ, R8 ;  /* 0x000000ffff057224 */ /* 0x000fe200078e0008 */
[----:B------:R-:W-:Y:S01]  /*8440*/  UMOV UR47, UR59 ;  /* 0x0000003b002f7c82 */ /* 0x000fe20008000000 */
[----:B------:R-:W-:Y:S01]  /*8450*/  IMAD.MOV.U32 R0, RZ, RZ, R6 ;  /* 0x000000ffff007224 */ /* 0x000fe200078e0006 */
[----:B------:R-:W-:-:S06]  /*8460*/  UMOV UR50, UR58 ;  /* 0x0000003a00327c82 */ /* 0x000fcc0008000000 */
.L_x_1200:
[----:B------:R-:W-:Y:S01]  /*8470*/  ULDC UR6, c[0x0][0x448] ;  /* 0x0001120000067ab9 */ /* 0x000fe20000000800 */
[----:B------:R-:W-:Y:S01]  /*8480*/  ULDC UR18, c[0x0][0x9e4] ;  /* 0x0002790000127ab9 */ /* 0x000fe20000000800 */
[----:B------:R-:W-:Y:S02]  /*8490*/  UISETP.NE.AND UP0, UPT, UR6, 0x1, UPT ;  /* 0x000000010600788c */ /* 0x000fe4000bf05270 */
[----:B------:R-:W-:Y:S02]  /*84a0*/  UISETP.GE.AND UP1, UPT, UR18, 0x1, UPT ;  /* 0x000000011200788c */ /* 0x000fe4000bf26270 */
[----:B------:R-:W-:Y:S02]  /*84b0*/  UIADD3 UR11, UR37, 0x7f, URZ ;  /* 0x0000007f250b7890 */ /* 0x000fe4000fffe03f */
[----:B------:R-:W-:Y:S02]  /*84c0*/  UIADD3 UR14, UR38, 0x1, -UR46 ;  /* 0x00000001260e7890 */ /* 0x000fe4000fffe82e */
[----:B------:R-:W-:-:S03]  /*84d0*/  PLOP3.LUT P5, PT, PT, PT, UP1, 0x80, 0x0 ;  /* 0x000000000000781c */ /* 0x000fc60003faf018 */
[----:B------:R-:W-:Y:S01]  /*84e0*/  @UP0 ULDC UR6, c[0x0][0x44c] ;  /* 0x0001130000060ab9 */ /* 0x000fe20000000800 */
[----:B------:R-:W-:Y:S01]  /*84f0*/  @UP0 ULDC UR15, c[0x0][0x450] ;  /* 0x00011400000f0ab9 */ /* 0x000fe20000000800 */
[----:B------:R-:W-:-:S04]  /*8500*/  UIMAD.WIDE.U32 UR6, UR11, UR6, URZ ;  /* 0x000000060b0672a5 */ /* 0x000fc8000f8e003f */
[----:B------:R-:W-:-:S04]  /*8510*/  @UP0 USHF.R.U32.HI UR11, URZ, UR15, UR7 ;  /* 0x0000000f3f0b0299 */ /* 0x000fc80008011607 */
[----:B------:R-:W-:-:S04]  /*8520*/  UIADD3 UR11, UR14, UR11, URZ ;  /* 0x0000000b0e0b7290 */ /* 0x000fc8000fffe03f */
        /* <DEDUP_REMOVED lines=12> */
.L_x_1219:
[----:B------:R-:W-:-:S11]  /*85f0*/  UISETP.NE.AND UP1, UPT, UR18, 0x1, UPT ;  /* 0x000000011200788c */ /* 0x000fd6000bf25270 */
[----:B------:R-:W-:Y:S02]  /*8600*/  @UP1 ULDC.64 UR6, c[0x0][0x9e8] ;  /* 0x00027a0000061ab9 */ /* 0x000fe40000000a00 */
[----:B------:R-:W-:-:S04]  /*8610*/  UIMAD.WIDE.U32 UR14, UR11, UR6, URZ ;  /* 0x000000060b0e72a5 */ /* 0x000fc8000f8e003f */
[----:B------:R-:W-:-:S12]  /*8620*/  @UP1 USHF.R.U32.HI UR11, URZ, UR7, UR15 ;  /* 0x000000073f0b1299 */ /* 0x000fd8000801160f */
.L_x_1220:
[----:B------:R-:W-:-:S04]  /*8630*/  UIMAD UR11, UR11, UR18, URZ ;  /* 0x000000120b0b72a4 */ /* 0x000fc8000f8e023f */
[----:B------:R-:W-:-:S04]  /*8640*/  UISETP.LT.AND UP1, UPT, UR56, UR11, UPT ;  /* 0x0000000b3800728c */ /* 0x000fc8000bf21270 */
[----:B------:R-:W-:-:S12]  /*8650*/  USEL UR56, UR56, UR11, !UP1 ;  /* 0x0000000b38387287 */ /* 0x000fd8000c800000 */
.L_x_1218:
[----:B------:R-:W-:-:S04]  /*8660*/  UIADD3 UR56, UR56, 0x7f, URZ ;  /* 0x0000007f38387890 */ /* 0x000fc8000fffe03f */
[----:B------:R-:W-:-:S04]  /*8670*/  USHF.R.S32.HI UR6, URZ, 0x1f, UR56 ;  /* 0x0000001f3f067899 */ /* 0x000fc80008011438 */
[----:B------:R-:W-:-:S04]  /*8680*/  ULEA.HI UR6, UR6, UR56, URZ, 0x7 ;  /* 0x0000003806067291 */ /* 0x000fc8000f8f383f */
[----:B------:R-:W-:-:S04]  /*8690*/  USHF.R.S32.HI UR6, URZ, 0x7, UR6 ;  /* 0x000000073f067899 */ /* 0x000fc80008011406 */
[----:B------:R-:W-:-:S04]  /*86a0*/  UISETP.LT.AND UP1, UPT, UR40, UR6, UPT ;  /* 0x000000062800728c */ /* 0x000fc8000bf21270 */
[----:B------:R-:W-:-:S06]  /*86b0*/  USEL UR55, UR40, UR6, !UP1 ;  /* 0x0000000628377287 */ /* 0x000fcc000c800000 */
[----:B------:R-:W-:-:S13]  /*86c0*/  ISETP.GE.AND P2, PT, R4, UR55, PT ;  /* 0x0000003704007c0c */ /* 0x000fda000bf46270 */
[----:B------:R-:W-:Y:S05]  /*86d0*/  @!P2 BRA `(.L_x_1221) ;  /* 0x000000200008a947 */ /* 0x000fea0003800000 */
[----:B------:R-:W-:Y:S01]  /*86e0*/  IMAD.MOV.U32 R6, RZ, RZ, R5 ;  /* 0x000000ffff067224 */ /* 0x000fe200078e0005 */
[----:B------:R-:W-:Y:S01]  /*86f0*/  UMOV UR57, UR50 ;  /* 0x0000003200397c82 */ /* 0x000fe20008000000 */
[----:B------:R-:W-:Y:S01]  /*8700*/  IMAD.MOV.U32 R7, RZ, RZ, R0 ;  /* 0x000000ffff077224 */ /* 0x000fe200078e0000 */
[----:B------:R-:W-:Y:S01]  /*8710*/  UMOV UR56, UR47 ;  /* 0x0000002f00387c82 */ /* 0x000fe20008000000 */
[----:B------:R-:W-:-:S05]  /*8720*/  ULDC UR54, c[0x0][0x988] ;  /* 0x0002620000367ab9 */ /* 0x000fca0000000800 */
.L_x_1230:
        /* <DEDUP_REMOVED lines=9> */
.L_x_1223:
[----:B------:R-:W-:Y:S01]  /*87c0*/  ULEA UR6, UR47, UR41, 0x3 ;  /* 0x000000292f067291 */ /* 0x000fe2000f8e183f */
[----:B------:R-:W-:-:S05]  /*87d0*/  IMAD.U32 R0, RZ, RZ, UR50 ;  /* 0x00000032ff007e24 */ /* 0x000fca000f8e00ff */
[----:B------:R-:W-:-:S04]  /*87e0*/  SHF.L.U32 R0, R0, 0x1f, RZ ;  /* 0x0000001f00007819 */ /* 0x000fc800000006ff */
[----:B------:R0:W1:Y:S01]  /*87f0*/  SYNCS.PHASECHK.TRANS64.TRYWAIT P2, [UR6+0x28830], R0 ;  /* 0x02883000ff0075a7 */ /* 0x0000620008040146 */
[----:B------:R-:W-:Y:S05]  /*8800*/  @!P0 BRA `(.L_x_1224) ;  /* 0x0000000000048947 */ /* 0x000fea0003800000 */
[----:B------:R-:W-:Y:S01]  /*8810*/  BPT.TRAP 0x1 ;  /* 0x000000040000795c */ /* 0x000fe20000300000 */
.L_x_1224:
[----:B-1----:R-:W-:Y:S05]  /*8820*/  @P2 BRA `(.L_x_1222) ;  /* 0x0000000000082947 */ /* 0x002fea0003800000 */
[----:B------:R-:W1:Y:S02]  /*8830*/  SYNCS.PHASECHK.TRANS64.TRYWAIT P2, [UR6+0x28830], R0 ;  /* 0x02883000ff0075a7 */ /* 0x000e640008040146 */
[----:B-1----:R-:W-:Y:S05]  /*8840*/  @!P2 BRA `(.L_x_1225) ;  /* 0x000000f80094a947 */ /* 0x002fea0003800000 */
.L_x_1222:
        /* <DEDUP_REMOVED lines=47> */
.L_x_1227:
[----:B------:R-:W-:Y:S01]  /*8b40*/  ULEA UR6, UR56, UR41, 0x3 ;  /* 0x0000002938067291 */ /* 0x000fe2000f8e183f */
[----:B------:R-:W-:-:S05]  /*8b50*/  IMAD.U32 R0, RZ, RZ, UR57 ;  /* 0x00000039ff007e24 */ /* 0x000fca000f8e00ff */
[----:B------:R-:W-:-:S04]  /*8b60*/  SHF.L.U32 R0, R0, 0x1f, RZ ;  /* 0x0000001f00007819 */ /* 0x000fc800000006ff */
[----:B------:R0:W1:Y:S01]  /*8b70*/  SYNCS.PHASECHK.TRANS64.TRYWAIT P2, [UR6+0x28850], R0 ;  /* 0x02885000ff0075a7 */ /* 0x0000620008040146 */
[----:B------:R-:W-:Y:S05]  /*8b80*/  @!P0 BRA `(.L_x_1228) ;  /* 0x0000000000048947 */ /* 0x000fea0003800000 */
[----:B------:R-:W-:Y:S01]  /*8b90*/  BPT.TRAP 0x1 ;  /* 0x000000040000795c */ /* 0x000fe20000300000 */
.L_x_1228:
[----:B-1----:R-:W-:Y:S05]  /*8ba0*/  @P2 BRA `(.L_x_1226) ;  /* 0x0000000000082947 */ /* 0x002fea0003800000 */
[----:B------:R-:W1:Y:S02]  /*8bb0*/  SYNCS.PHASECHK.TRANS64.TRYWAIT P2, [UR6+0x28850], R0 ;  /* 0x02885000ff0075a7 */ /* 0x000e640008040146 */
[----:B-1----:R-:W-:Y:S05]  /*8bc0*/  @!P2 BRA `(.L_x_1229) ;  /* 0x000000f400cca947 */ /* 0x002fea0003800000 */
.L_x_1226:
[----:B------:R-:W-:Y:S01]  /*8bd0*/  UIADD3 UR6, UR41, 0x400, URZ ;  /* 0x0000040029067890 */ /* 0x000fe2000fffe03f */
[----:B------:R-:W-:Y:S01]  /*8be0*/  WARPGROUP.ARRIVE ;  /* 0x00000000000079c5 */ /* 0x000fe20000000000 */
[----:B------:R-:W-:Y:S01]  /*8bf0*/  UMOV UR7, 0x40000040 ;  /* 0x4000004000077882 */ /* 0x000fe20000000000 */
[----:B01----:R-:W-:Y:S01]  /*8c00*/  FMNMX.FTZ R0, R24, R7, !PT ;  /* 0x0000000718007209 */ /* 0x003fe20007810000 */
[----:B------:R-:W-:Y:S01]  /*8c10*/  USHF.R.U32.HI UR6, URZ, 0x4, UR6 ;  /* 0x000000043f067899 */ /* 0x000fe20008011606 */
[----:B------:R-:W-:Y:S02]  /*8c20*/  FMNMX.FTZ R10, R26, R6, !PT ;  /* 0x000000061a0a7209 */ /* 0x000fe40007810000 */
[----:B------:R-:W0:Y:S01]  /*8c30*/  S2R R222, SR_TID.X ;  /* 0x0000000000de7919 */ /* 0x000e220000002100 */
[----:B------:R-:W-:Y:S01]  /*8c40*/  FMNMX.FTZ R5, R25, R0, !PT ;  /* 0x0000000019057209 */ /* 0x000fe20007810000 */
[----:B------:R-:W-:Y:S01]  /*8c50*/  ULOP3.LUT UR6, UR6, 0x3fff, URZ, 0xc0, !UPT ;  /* 0x00003fff06067892 */ /* 0x000fe2000f8ec03f */
[----:B------:R-:W-:Y:S01]  /*8c60*/  ISETP.GT.AND P2, PT, R4, UR55, PT ;  /* 0x0000003704007c0c */ /* 0x000fe2000bf44270 */
[----:B------:R-:W-:Y:S01]  /*8c70*/  UMOV UR10, UR54 ;  /* 0x00000036000a7c82 */ /* 0x000fe20008000000 */
[----:B------:R-:W-:Y:S01]  /*8c80*/  FMNMX.FTZ R0, R28, R5, !PT ;  /* 0x000000051c007209 */ /* 0x000fe20007810000 */
[----:B------:R-:W-:Y:S01]  /*8c90*/  ULOP3.LUT UR6, UR6, 0x4000000, URZ, 0xfc, !UPT ;  /* 0x0400000006067892 */ /* 0x000fe2000f8efc3f */
[----:B------:R-:W-:Y:S01]  /*8ca0*/  VIADD R4, R4, 0xffffffff ;  /* 0xffffffff04047836 */ /* 0x000fe20000000000 */
[----:B------:R-:W-:Y:S01]  /*8cb0*/  UMOV UR57, UR50 ;  /* 0x0000003200397c82 */ /* 0x000fe20008000000 */
[----:B------:R-:W-:Y:S01]  /*8cc0*/  FMNMX.FTZ R5, R29, R0, !PT ;  /* 0x000000001d057209 */ /* 0x000fe20007810000 */
[----:B------:R-:W-:-:S03]  /*8cd0*/  ULEA UR11, UR56, UR6, 0xb ;  /* 0x00000006380b7291 */ /* 0x000fc6000f8e583f */
[----:B------:R-:W-:-:S04]  /*8ce0*/  FMNMX.FTZ R0, R32, R5, !PT ;  /* 0x0000000520007209 */ /* 0x000fc80007810000 */
[----:B------:R-:W-:Y:S01]  /*8cf0*/  UMOV UR6, UR11 ;  /* 0x0000000b00067c82 */ /* 0x000fe20008000000 */
[----:B------:R-:W-:Y:S01]  /*8d00*/  FMNMX.FTZ R5, R33, R0, !PT ;  /* 0x0000000021057209 */ /* 0x000fe20007810000 */
[----:B------:R-:W-:Y:S01]  /*8d10*/  HGMMA.64x128x16.F32 R88, R180, gdesc[UR4].tnspB, R88, gsb0 ;  /* 0x41e00004b4587df0 */ /* 0x000fe20008000858 */
[----:B------:R-:W-:Y:S01]  /*8d20*/  UIADD3 UR6, UR11, 0x80, URZ ;  /* 0x000000800b067890 */ /* 0x000fe2000fffe03f */
[----:B------:R-:W-:Y:S01]  /*8d30*/  UMOV UR7, 0x40000040 ;  /* 0x4000004000077882 */ /* 0x000fe20000000000 */
[----:B------:R-:W-:-:S04]  /*8d40*/  FMNMX.FTZ R0, R36, R5, !PT ;  /* 0x0000000524007209 */ /* 0x000fc80007810000 */
        /* <DEDUP_REMOVED lines=28> */
[----:B------:R-:W-:-:S03]  /*8f10*/  FMNMX.FTZ R5, R27, R10, !PT ;  /* 0x0000000a1b057209 */ /* 0x000fc60007810000 */
[----:B------:R-:W0:Y:S01]  /*8f20*/  SHFL.BFLY PT, R0, R9, 0x1, 0x1f ;  /* 0x0c201f0009007f89 */ /* 0x000e2200000e0000 */
[----:B------:R-:W-:Y:S01]  /*8f30*/  FMNMX.FTZ R10, R30, R5, !PT ;  /* 0x000000051e0a7209 */ /* 0x000fe20007810000 */
[----:B------:R-:W-:Y:S02]  /*8f40*/  WARPGROUP.DEPBAR.LE gsb0, 0x0 ;  /* 0x00008000000079c5 */ /* 0x000fe40000010000 */
[----:B------:R-:W-:Y:S01]  /*8f50*/  WARPGROUP.ARRIVE ;  /* 0x00000000000079c5 */ /* 0x000fe20000000000 */
[----:B------:R-:W-:-:S04]  /*8f60*/  FMNMX.FTZ R5, R31, R10, !PT ;  /* 0x0000000a1f057209 */ /* 0x000fc80007810000 */
[----:B------:R-:W-:Y:S01]  /*8f70*/  FMNMX.FTZ R10, R34, R5, !PT ;  /* 0x00000005220a7209 */ /* 0x000fe20007810000 */
[----:B------:R-:W-:Y:S01]  /*8f80*/  HGMMA.64x128x16.F32 R88, R176, gdesc[UR4].tnspB, R88, gsb0 ;  /* 0x41e00004b0587df0 */ /* 0x000fe20008000858 */
[----:B------:R-:W-:Y:S01]  /*8f90*/  UIADD3 UR6, UR11, 0x100, URZ ;  /* 0x000001000b067890 */ /* 0x000fe2000fffe03f */
[----:B------:R-:W-:Y:S01]  /*8fa0*/  UMOV UR7, 0x40000040 ;  /* 0x4000004000077882 */ /* 0x000fe20000000000 */
[----:B------:R-:W-:-:S04]  /*8fb0*/  FMNMX.FTZ R5, R35, R10, !PT ;  /* 0x0000000a23057209 */ /* 0x000fc80007810000 */
[----:B------:R-:W-:-:S04]  /*8fc0*/  FMNMX.FTZ R10, R38, R5, !PT ;  /* 0x00000005260a7209 */ /* 0x000fc80007810000 */
[----:B------:R-:W-:Y:S02]  /*8fd0*/  FMNMX.FTZ R5, R39, R10, !PT ;  /* 0x0000000a27057209 */ /* 0x000fe40007810000 */
[----:B0-----:R-:W-:Y:S02]  /*8fe0*/  FMNMX.FTZ R0, R9, R0, !PT ;  /* 0x0000000009007209 */ /* 0x001fe40007810000 */
[----:B------:R-:W-:-:S03]  /*8ff0*/  FMNMX.FTZ R10, R42, R5, !PT ;  /* 0x000000052a0a7209 */ /* 0x000fc60007810000 */
[----:B------:R-:W-:Y:S01]  /*9000*/  FADD.FTZ R7, -R0, R7 ;  /* 0x0000000700077221 */ /* 0x000fe20000010100 */
[----:B------:R-:W-:-:S03]  /*9010*/  FMNMX.FTZ R5, R43, R10, !PT ;  /* 0x0000000a2b057209 */ /* 0x000fc60007810000 */
[----:B------:R-:W-:Y:S01]  /*9020*/  FMUL.FTZ R8, R7, UR10 ;  /* 0x0000000a07087c20 */ /* 0x000fe20008410000 */
[----:B------:R-:W-:-:S04]  /*9030*/  FMNMX.FTZ R10, R46, R5, !PT ;  /* 0x000000052e0a7209 */ /* 0x000fc80007810000 */
[----:B------:R-:W-:Y:S01]  /*9040*/  FMNMX.FTZ R5, R47, R10, !PT ;  /* 0x0000000a2f057209 */ /* 0x000fe20007810000 */
[----:B------:R-:W-:Y:S03]  /*9050*/  MUFU.EX2 R8, R8 ;  /* 0x0000000800087308 */ /* 0x000fe60000000800 */
        /* <DEDUP_REMOVED lines=21> */
[----:B0-----:R-:W-:Y:S01]  /*91b0*/  FMNMX.FTZ R20, R5, R12, !PT ;  /* 0x0000000c05147209 */ /* 0x001fe20007810000 */
[----:B------:R-:W-:Y:S02]  /*91c0*/  WARPGROUP.DEPBAR.LE gsb0, 0x0 ;  /* 0x00008000000079c5 */ /* 0x000fe40000010000 */
[----:B------:R-:W-:Y:S02]  /*91d0*/  WARPGROUP.ARRIVE ;  /* 0x00000000000079c5 */ /* 0x000fe40000000000 */
[----:B------:R-:W0:Y:S04]  /*91e0*/  SHFL.BFLY PT, R5, R20, 0x1, 0x1f ;  /* 0x0c201f0014057f89 */ /* 0x000e2800000e0000 */
[----:B------:R-:W-:Y:S01]  /*91f0*/  HGMMA.64x128x16.F32 R88, R172, gdesc[UR4].tnspB, R88, gsb0 ;  /* 0x41e00004ac587df0 */ /* 0x000fe20008000858 */
[----:B------:R-:W-:Y:S01]  /*9200*/  UIADD3 UR6, UR11, 0x180, URZ ;  /* 0x000001800b067890 */ /* 0x000fe2000fffe03f */
[----:B------:R-:W-:Y:S01]  /*9210*/  UMOV UR7, 0x40000040 ;  /* 0x4000004000077882 */ /* 0x000fe20000000000 */
[----:B0-----:R-:W-:-:S05]  /*9220*/  FMNMX.FTZ R5, R20, R5, !PT ;  /* 0x0000000514057209 */ /* 0x001fca0007810000 */
[----:B------:R-:W-:Y:S01]  /*9230*/  FADD.FTZ R6, -R5, R6 ;  /* 0x0000000605067221 */ /* 0x000fe20000010100 */
[----:B------:R-:W-:Y:S02]  /*9240*/  WARPGROUP.DEPBAR.LE gsb0, 0x0 ;  /* 0x00008000000079c5 */ /* 0x000fe40000010000 */
[----:B------:R-:W-:-:S06]  /*9250*/  WARPGROUP.ARRIVE ;  /* 0x00000000000079c5 */ /* 0x000fcc0000000000 */
[----:B------:R-:W-:Y:S01]  /*9260*/  HGMMA.64x128x16.F32 R88, R168, gdesc[UR4].tnspB, R88, gsb0 ;  /* 0x41e00004a8587df0 */ /* 0x000fe20008000858 */
[----:B------:R-:W-:Y:S01]  /*9270*/  UIADD3 UR6, UR11, 0x200, URZ ;  /* 0x000002000b067890 */ /* 0x000fe2000fffe03f */
[----:B------:R-:W-:Y:S01]  /*9280*/  UMOV UR7, 0x40000040 ;  /* 0x4000004000077882 */ /* 0x000fe20000000000 */
[----:B------:R-:W-:Y:S02]  /*9290*/  WARPGROUP.DEPBAR.LE gsb0, 0x0 ;  /* 0x00008000000079c5 */ /* 0x000fe40000010000 */
[----:B------:R-:W-:Y:S01]  /*92a0*/  WARPGROUP.ARRIVE ;  /* 0x00000000000079c5 */ /* 0x000fe20000000000 */
[----:B------:R-:W-:-:S04]  /*92b0*/  FMUL.FTZ R169, R0, UR10 ;  /* 0x0000000a00a97c20 */ /* 0x000fc80008410000 */
[--C-:B------:R-:W-:Y:S02]  /*92c0*/  FFMA.FTZ R7, R24, UR10, -R169.reuse ;  /* 0x0000000a18077c23 */ /* 0x100fe400080108a9 */
[----:B------:R-:W-:Y:S01]  /*92d0*/  HGMMA.64x128x16.F32 R88, R164, gdesc[UR4].tnspB, R88, gsb0 ;  /* 0x41e00004a4587df0 */ /* 0x000fe20008000858 */
[----:B------:R-:W-:Y:S01]  /*92e0*/  UIADD3 UR6, UR11, 0x280, URZ ;  /* 0x000002800b067890 */ /* 0x000fe2000fffe03f */
[----:B------:R-:W-:Y:S01]  /*92f0*/  FMUL.FTZ R24, R5, UR10 ;  /* 0x0000000a05187c20 */ /* 0x000fe20008410000 */
[----:B------:R-:W-:Y:S01]  /*9300*/  UMOV UR7, 0x40000040 ;  /* 0x4000004000077882 */ /* 0x000fe20000000000 */
[--C-:B------:R-:W-:Y:S01]  /*9310*/  FFMA.FTZ R15, R41, UR10, -R169.reuse ;  /* 0x0000000a290f7c23 */ /* 0x100fe200080108a9 */
[--C-:B------:R-:W-:Y:S01]  /*9320*/  FFMA.FTZ R41, R65, UR10, -R169.reuse ;  /* 0x0000000a41297c23 */ /* 0x100fe200080108a9 */
[--C-:B------:R-:W-:Y:S01]  /*9330*/  FFMA.FTZ R181, R27, UR10, -R24.reuse ;  /* 0x0000000a1bb57c23 */ /* 0x100fe20008010818 */
[----:B------:R-:W-:Y:S02]  /*9340*/  IMAD.U32 R27, RZ, RZ, UR47 ;  /* 0x0000002fff1b7e24 */ /* 0x000fe4000f8e00ff */
[----:B------:R-:W-:Y:S01]  /*9350*/  FMUL.FTZ R65, R6, UR10 ;  /* 0x0000000a06417c20 */ /* 0x000fe20008410000 */
[--C-:B------:R-:W-:Y:S01]  /*9360*/  FFMA.FTZ R6, R26, UR10, -R24.reuse ;  /* 0x0000000a1a067c23 */ /* 0x100fe20008010818 */
[--C-:B------:R-:W-:Y:S01]  /*9370*/  FFMA.FTZ R180, R25, UR10, -R169.reuse ;  /* 0x0000000a19b47c23 */ /* 0x100fe200080108a9 */
[----:B------:R-:W0:Y:S01]  /*9380*/  MUFU.EX2 R7, R7 ;  /* 0x0000000700077308 */ /* 0x000e220000000800 */
[----:B------:R-:W-:Y:S01]  /*9390*/  @!P1 LEA R27, R27, UR41, 0x3 ;  /* 0x000000291b1b9c11 */ /* 0x000fe2000f8e18ff */
[--C-:B------:R-:W-:Y:S01]  /*93a0*/  FFMA.FTZ R182, R28, UR10, -R169.reuse ;  /* 0x0000000a1cb67c23 */ /* 0x100fe200080108a9 */
[--C-:B------:R-:W-:Y:S01]  /*93b0*/  FFMA.FTZ R183, R30, UR10, -R24.reuse ;  /* 0x0000000a1eb77c23 */ /* 0x100fe20008010818 */
[--C-:B------:R-:W-:Y:S01]  /*93c0*/  FFMA.FTZ R26, R31, UR10, -R24.reuse ;  /* 0x0000000a1f1a7c23 */ /* 0x100fe20008010818 */
[--C-:B------:R-:W-:Y:S01]  /*93d0*/  FFMA.FTZ R25, R29, UR10, -R169.reuse ;  /* 0x0000000a1d197c23 */ /* 0x100fe200080108a9 */
[----:B------:R-:W-:Y:S01]  /*93e0*/  @!P1 VIADD R27, R27, 0x28840 ;  /* 0x000288401b1b9836 */ /* 0x000fe20000000000 */
[----:B------:R-:W-:Y:S01]  /*93f0*/  IADD3 R31, -R222, 0xb, RZ ;  /* 0x0000000bde1f7810 */ /* 0x000fe20007ffe1ff */
[----:B------:R-:W-:Y:S01]  /*9400*/  MUFU.EX2 R65, R65 ;  /* 0x0000004100417308 */ /* 0x000fe20000000800 */
[----:B------:R-:W-:Y:S01]  /*9410*/  FFMA.FTZ R176, R32, UR10, -R169 ;  /* 0x0000000a20b07c23 */ /* 0x000fe200080108a9 */
[--C-:B------:R-:W-:Y:S01]  /*9420*/  FFMA.FTZ R177, R34, UR10, -R24.reuse ;  /* 0x0000000a22b17c23 */ /* 0x100fe20008010818 */
[----:B------:R-:W-:Y:S01]  /*9430*/  @!P1 PRMT R27, RZ, 0x654, R27 ;  /* 0x00000654ff1b9816 */ /* 0x000fe2000000001b */
[--C-:B------:R-:W-:Y:S01]  /*9440*/  FFMA.FTZ R9, R33, UR10, -R169.reuse ;  /* 0x0000000a21097c23 */ /* 0x100fe200080108a9 */
[--C-:B------:R-:W-:Y:S01]  /*9450*/  FFMA.FTZ R28, R35, UR10, -R24.reuse ;  /* 0x0000000a231c7c23 */ /* 0x100fe20008010818 */
[----:B------:R-:W-:Y:S01]  /*9460*/  FFMA.FTZ R178, R36, UR10, -R169 ;  /* 0x0000000a24b27c23 */ /* 0x000fe200080108a9 */
[--C-:B------:R-:W-:Y:S01]  /*9470*/  FFMA.FTZ R179, R38, UR10, -R24.reuse ;  /* 0x0000000a26b37c23 */ /* 0x100fe20008010818 */
[----:B------:R-:W1:Y:S01]  /*9480*/  MUFU.EX2 R6, R6 ;  /* 0x0000000600067308 */ /* 0x000e620000000800 */
        /* <DEDUP_REMOVED lines=8> */
[--C-:B------:R-:W-:Y:S01]  /*9510*/  FFMA.FTZ R175, R46, UR10, -R24.reuse ;  /* 0x0000000a2eaf7c23 */ /* 0x100fe20008010818 */
[--C-:B------:R-:W-:Y:S01]  /*9520*/  FFMA.FTZ R11, R45, UR10, -R169.reuse ;  /* 0x0000000a2d0b7c23 */ /* 0x100fe200080108a9 */
[----:B------:R-:W-:Y:S01]  /*9530*/  FFMA.FTZ R34, R47, UR10, -R24 ;  /* 0x0000000a2f227c23 */ /* 0x000fe20008010818 */
[--C-:B------:R-:W-:Y:S01]  /*9540*/  FFMA.FTZ R168, R48, UR10, -R169.reuse ;  /* 0x0000000a30a87c23 */ /* 0x100fe200080108a9 */
[--C-:B------:R-:W-:Y:S01]  /*9550*/  FFMA.FTZ R21, R49, UR10, -R169.reuse ;  /* 0x0000000a31157c23 */ /* 0x100fe200080108a9 */
[--C-:B------:R-:W-:Y:S01]  /*9560*/  FFMA.FTZ R33, R53, UR10, -R169.reuse ;  /* 0x0000000a35217c23 */ /* 0x100fe200080108a9 */
[--C-:B------:R-:W-:Y:S01]  /*9570*/  FFMA.FTZ R29, R57, UR10, -R169.reuse ;  /* 0x0000000a391d7c23 */ /* 0x100fe200080108a9 */
[----:B------:R-:W2:Y:S01]  /*9580*/  MUFU.EX2 R181, R181 ;  /* 0x000000b500b57308 */ /* 0x000ea20000000800 */
[----:B-1----:R-:W-:Y:S01]  /*9590*/  FFMA.FTZ R2, R65, R2, R6 ;  /* 0x0000000241027223 */ /* 0x002fe20000010006 */
[--C-:B------:R-:W-:Y:S01]  /*95a0*/  FFMA.FTZ R37, R61, UR10, -R169.reuse ;  /* 0x0000000a3d257c23 */ /* 0x100fe200080108a9 */
[--C-:B------:R-:W-:Y:S01]  /*95b0*/  FFMA.FTZ R170, R52, UR10, -R169.reuse ;  /* 0x0000000a34aa7c23 */ /* 0x100fe200080108a9 */
[--C-:B------:R-:W-:Y:S01]  /*95c0*/  FFMA.FTZ R49, R69, UR10, -R169.reuse ;  /* 0x0000000a45317c23 */ /* 0x100fe200080108a9 */
[--C-:B------:R-:W-:Y:S01]  /*95d0*/  FFMA.FTZ R10, R72, UR10, -R169.reuse ;  /* 0x0000000a480a7c23 */ /* 0x100fe200080108a9 */
[--C-:B------:R-:W-:Y:S01]  /*95e0*/  FFMA.FTZ R45, R73, UR10, -R169.reuse ;  /* 0x0000000a492d7c23 */ /* 0x100fe200080108a9 */
[----:B------:R-:W-:Y:S01]  /*95f0*/  FFMA.FTZ R12, R76, UR10, -R169 ;  /* 0x0000000a4c0c7c23 */ /* 0x000fe200080108a9 */
[----:B------:R-:W1:Y:S01]  /*9600*/  MUFU.EX2 R182, R182 ;  /* 0x000000b600b67308 */ /* 0x000e620000000800 */
[----:B0-----:R-:W-:Y:S01]  /*9610*/  FADD.FTZ R3, R180, R3 ;  /* 0x00000003b4037221 */ /* 0x001fe20000010000 */
[--C-:B------:R-:W-:Y:S01]  /*9620*/  FFMA.FTZ R53, R77, UR10, -R169.reuse ;  /* 0x0000000a4d357c23 */ /* 0x100fe200080108a9 */
[--C-:B------:R-:W-:Y:S01]  /*9630*/  FFMA.FTZ R14, R80, UR10, -R169.reuse ;  /* 0x0000000a500e7c23 */ /* 0x100fe200080108a9 */
[--C-:B------:R-:W-:Y:S01]  /*9640*/  FFMA.FTZ R57, R81, UR10, -R169.reuse ;  /* 0x0000000a51397c23 */ /* 0x100fe200080108a9 */
[--C-:B------:R-:W-:Y:S01]  /*9650*/  FFMA.FTZ R84, R84, UR10, -R169.reuse ;  /* 0x0000000a54547c23 */ /* 0x100fe200080108a9 */
[----:B------:R-:W-:Y:S01]  /*9660*/  FFMA.FTZ R61, R85, UR10, -R169 ;  /* 0x0000000a553d7c23 */ /* 0x000fe200080108a9 */
[----:B------:R-:W-:Y:S01]  /*9670*/  FFMA.FTZ R36, R51, UR10, -R24 ;  /* 0x0000000a33247c23 */ /* 0x000fe20008010818 */
[----:B------:R-:W0:Y:S01]  /*9680*/  MUFU.EX2 R183, R183 ;  /* 0x000000b700b77308 */ /* 0x000e220000000800 */
[----:B--2---:R-:W-:Y:S01]  /*9690*/  FADD.FTZ R42, R181, R2 ;  /* 0x00000002b52a7221 */ /* 0x004fe20000010000 */
[--C-:B------:R-:W-:Y:S01]  /*96a0*/  FFMA.FTZ R171, R54, UR10, -R24.reuse ;  /* 0x0000000a36ab7c23 */ /* 0x100fe20008010818 */
[--C-:B------:R-:W-:Y:S01]  /*96b0*/  FFMA.FTZ R38, R55, UR10, -R24.reuse ;  /* 0x0000000a37267c23 */ /* 0x100fe20008010818 */
[--C-:B------:R-:W-:Y:S01]  /*96c0*/  FFMA.FTZ R40, R59, UR10, -R24.reuse ;  /* 0x0000000a3b287c23 */ /* 0x100fe20008010818 */
[----:B------:R-:W-:Y:S01]  /*96d0*/  F2FP.F16.F32.PACK_AB R180, R180, R7 ;  /* 0x00000007b4b4723e */ /* 0x000fe200000000ff */
[--C-:B------:R-:W-:Y:S01]  /*96e0*/  FFMA.FTZ R2, R63, UR10, -R24.reuse ;  /* 0x0000000a3f027c23 */ /* 0x100fe20008010818 */
[----:B------:R-:W-:Y:S01]  /*96f0*/  F2FP.F16.F32.PACK_AB R181, R181, R6 ;  /* 0x00000006b5b5723e */ /* 0x000fe200000000ff */
[----:B------:R-:W2:Y:S01]  /*9700*/  MUFU.EX2 R25, R25 ;  /* 0x0000001900197308 */ /* 0x000ea20000000800 */
[----:B-1----:R-:W-:Y:S01]  /*9710*/  FADD.FTZ R44, R182, R3 ;  /* 0x00000003b62c7221 */ /* 0x002fe20000010000 */
[--C-:B------:R-:W-:Y:S01]  /*9720*/  FFMA.FTZ R75, R75, UR10, -R24.reuse ;  /* 0x0000000a4b4b7c23 */ /* 0x100fe20008010818 */
[--C-:B------:R-:W-:Y:S01]  /*9730*/  FFMA.FTZ R78, R78, UR10, -R24.reuse ;  /* 0x0000000a4e4e7c23 */ /* 0x100fe20008010818 */
[--C-:B------:R-:W-:Y:S01]  /*9740*/  FFMA.FTZ R79, R79, UR10, -R24.reuse ;  /* 0x0000000a4f4f7c23 */ /* 0x100fe20008010818 */
[--C-:B------:R-:W-:Y:S01]  /*9750*/  FFMA.FTZ R82, R82, UR10, -R24.reuse ;  /* 0x0000000a52527c23 */ /* 0x100fe20008010818 */
[--C-:B------:R-:W-:Y:S01]  /*9760*/  FFMA.FTZ R83, R83, UR10, -R24.reuse ;  /* 0x0000000a53537c23 */ /* 0x100fe20008010818 */
[----:B------:R-:W-:Y:S01]  /*9770*/  FFMA.FTZ R86, R86, UR10, -R24 ;  /* 0x0000000a56567c23 */ /* 0x000fe20008010818 */
[----:B------:R-:W1:Y:S01]  /*9780*/  MUFU.EX2 R26, R26 ;  /* 0x0000001a001a7308 */ /* 0x000e620000000800 */
[----:B0-----:R-:W-:-:S07]  /*9790*/  FADD.FTZ R3, R183, R42 ;  /* 0x0000002ab7037221 */ /* 0x001fce0000010000 */
[----:B------:R-:W-:Y:S01]  /*97a0*/  MUFU.EX2 R176, R176 ;  /* 0x000000b000b07308 */ /* 0x000fe20000000800 */
[----:B--2---:R-:W-:-:S07]  /*97b0*/  F2FP.F16.F32.PACK_AB R182, R25, R182 ;  /* 0x000000b619b6723e */ /* 0x004fce00000000ff */
[----:B------:R-:W0:Y:S01]  /*97c0*/  MUFU.EX2 R177, R177 ;  /* 0x000000b100b17308 */ /* 0x000e220000000800 */
[C---:B-1----:R-:W-:Y:S01]  /*97d0*/  FADD.FTZ R42, R26.reuse, R3 ;  /* 0x000000031a2a7221 */ /* 0x042fe20000010000 */
[----:B------:R-:W-:-:S06]  /*97e0*/  F2FP.F16.F32.PACK_AB R183, R26, R183 ;  /* 0x000000b71ab7723e */ /* 0x000fcc00000000ff */
[----:B------:R-:W-:Y:S08]  /*97f0*/  MUFU.EX2 R9, R9 ;  /* 0x0000000900097308 */ /* 0x000ff00000000800 */
[----:B------:R-:W1:Y:S01]  /*9800*/  MUFU.EX2 R28, R28 ;  /* 0x0000001c001c7308 */ /* 0x000e620000000800 */
[----:B0-----:R-:W-:Y:S01]  /*9810*/  FADD.FTZ R3, R177, R42 ;  /* 0x0000002ab1037221 */ /* 0x001fe20000010000 */
[----:B------:R-:W-:-:S06]  /*9820*/  FFMA.FTZ R42, R67, UR10, -R24 ;  /* 0x0000000a432a7c23 */ /* 0x000fcc0008010818 */
[----:B------:R-:W-:Y:S08]  /*9830*/  MUFU.EX2 R178, R178 ;  /* 0x000000b200b27308 */ /* 0x000ff00000000800 */
[----:B------:R-:W0:Y:S01]  /*9840*/  MUFU.EX2 R179, R179 ;  /* 0x000000b300b37308 */ /* 0x000e220000000800 */
[C---:B-1----:R-:W-:Y:S01]  /*9850*/  FADD.FTZ R46, R28.reuse, R3 ;  /* 0x000000031c2e7221 */ /* 0x042fe20000010000 */
[----:B------:R-:W-:-:S06]  /*9860*/  F2FP.F16.F32.PACK_AB R177, R28, R177 ;  /* 0x000000b11cb1723e */ /* 0x000fcc00000000ff */
[----:B------:R-:W-:Y:S08]  /*9870*/  MUFU.EX2 R13, R13 ;  /* 0x0000000d000d7308 */ /* 0x000ff00000000800 */
[----:B------:R-:W1:Y:S01]  /*9880*/  MUFU.EX2 R30, R30 ;  /* 0x0000001e001e7308 */ /* 0x000e620000000800 */
[----:B0-----:R-:W-:Y:S01]  /*9890*/  FADD.FTZ R3, R179, R46 ;  /* 0x0000002eb3037221 */ /* 0x001fe20000010000 */
[----:B------:R-:W-:-:S02]  /*98a0*/  WARPGROUP.DEPBAR.LE gsb0, 0x0 ;  /* 0x00008000000079c5 */ /* 0x000fc40000010000 */
[----:B------:R-:W-:Y:S01]  /*98b0*/  WARPGROUP.ARRIVE ;  /* 0x00000000000079c5 */ /* 0x000fe20000000000 */
[--C-:B------:R-:W-:Y:S01]  /*98c0*/  FFMA.FTZ R164, R56, UR10, -R169.reuse ;  /* 0x0000000a38a47c23 */ /* 0x100fe200080108a9 */
[----:B------:R-:W-:Y:S02]  /*98d0*/  FFMA.FTZ R166, R60, UR10, -R169 ;  /* 0x0000000a3ca67c23 */ /* 0x000fe400080108a9 */
[----:B------:R-:W-:Y:S01]  /*98e0*/  MUFU.EX2 R172, R172 ;  /* 0x000000ac00ac7308 */ /* 0x000fe20000000800 */
[--C-:B------:R-:W-:Y:S01]  /*98f0*/  FFMA.FTZ R165, R58, UR10, -R24.reuse ;  /* 0x0000000a3aa57c23 */ /* 0x100fe20008010818 */
[----:B------:R-:W-:Y:S01]  /*9900*/  FFMA.FTZ R167, R62, UR10, -R24 ;  /* 0x0000000a3ea77c23 */ /* 0x000fe20008010818 */
[----:B------:R-:W-:Y:S01]  /*9910*/  HGMMA.64x128x16.F32 R88, R160, gdesc[UR4].tnspB, R88, gsb0 ;  /* 0x41e00004a0587df0 */ /* 0x000fe20008000858 */
[----:B------:R-:W-:Y:S01]  /*9920*/  UIADD3 UR6, UR11, 0x300, URZ ;  /* 0x000003000b067890 */ /* 0x000fe2000fffe03f */
[----:B------:R-:W-:-:S03]  /*9930*/  UMOV UR7, 0x40000040 ;  /* 0x4000004000077882 */ /* 0x000fc60000000000 */
[----:B------:R-:W0:Y:S01]  /*9940*/  MUFU.EX2 R173, R173 ;  /* 0x000000ad00ad7308 */ /* 0x000e220000000800 */
[C---:B-1----:R-:W-:Y:S01]  /*9950*/  FADD.FTZ R46, R30.reuse, R3 ;  /* 0x000000031e2e7221 */ /* 0x042fe20000010000 */
[----:B------:R-:W-:-:S06]  /*9960*/  F2FP.F16.F32.PACK_AB R179, R30, R179 ;  /* 0x000000b31eb3723e */ /* 0x000fcc00000000ff */
[----:B------:R-:W-:Y:S08]  /*9970*/  MUFU.EX2 R15, R15 ;  /* 0x0000000f000f7308 */ /* 0x000ff00000000800 */
[----:B------:R-:W1:Y:S01]  /*9980*/  MUFU.EX2 R32, R32 ;  /* 0x0000002000207308 */ /* 0x000e620000000800 */
[----:B0-----:R-:W-:-:S07]  /*9990*/  FADD.FTZ R3, R173, R46 ;  /* 0x0000002ead037221 */ /* 0x001fce0000010000 */
[----:B------:R-:W-:Y:S08]  /*99a0*/  MUFU.EX2 R174, R174 ;  /* 0x000000ae00ae7308 */ /* 0x000ff00000000800 */
[----:B------:R-:W0:Y:S01]  /*99b0*/  MUFU.EX2 R175, R175 ;  /* 0x000000af00af7308 */ /* 0x000e220000000800 */
[C---:B-1----:R-:W-:Y:S01]  /*99c0*/  FADD.FTZ R46, R32.reuse, R3 ;  /* 0x00000003202e7221 */ /* 0x042fe20000010000 */
[----:B------:R-:W-:-:S06]  /*99d0*/  F2FP.F16.F32.PACK_AB R173, R32, R173 ;  /* 0x000000ad20ad723e */ /* 0x000fcc00000000ff */
[----:B------:R-:W-:Y:S08]  /*99e0*/  MUFU.EX2 R11, R11 ;  /* 0x0000000b000b7308 */ /* 0x000ff00000000800 */
[----:B------:R-:W1:Y:S01]  /*99f0*/  MUFU.EX2 R34, R34 ;  /* 0x0000002200227308 */ /* 0x000e620000000800 */
[----:B0-----:R-:W-:-:S07]  /*9a00*/  FADD.FTZ R3, R175, R46 ;  /* 0x0000002eaf037221 */ /* 0x001fce0000010000 */
[----:B------:R-:W-:Y:S08]  /*9a10*/  MUFU.EX2 R168, R168 ;  /* 0x000000a800a87308 */ /* 0x000ff00000000800 */
[----:B------:R-:W-:Y:S01]  /*9a20*/  MUFU.EX2 R21, R21 ;  /* 0x0000001500157308 */ /* 0x000fe20000000800 */
[C---:B-1----:R-:W-:Y:S01]  /*9a30*/  FADD.FTZ R46, R34.reuse, R3 ;  /* 0x00000003222e7221 */ /* 0x042fe20000010000 */
[----:B------:R-:W-:-:S06]  /*9a40*/  F2FP.F16.F32.PACK_AB R175, R34, R175 ;  /* 0x000000af22af723e */ /* 0x000fcc00000000ff */
        /* <DEDUP_REMOVED lines=12> */
[----:B------:R-:W-:Y:S01]  /*9b10*/  FFMA.FTZ R162, R68, UR10, -R169 ;  /* 0x0000000a44a27c23 */ /* 0x000fe200080108a9 */
[--C-:B------:R-:W-:Y:S01]  /*9b20*/  FFMA.FTZ R169, R50, UR10, -R24.reuse ;  /* 0x0000000a32a97c23 */ /* 0x100fe20008010818 */
[--C-:B------:R-:W-:Y:S01]  /*9b30*/  FFMA.FTZ R161, R66, UR10, -R24.reuse ;  /* 0x0000000a42a17c23 */ /* 0x100fe20008010818 */
[----:B------:R-:W-:Y:S01]  /*9b40*/  MUFU.EX2 R166, R166 ;  /* 0x000000a600a67308 */ /* 0x000fe20000000800 */
[----:B------:R-:W-:Y:S01]  /*9b50*/  HGMMA.64x128x16.F32 R88, R156, gdesc[UR4].tnspB, R88, gsb0 ;  /* 0x41e000049c587df0 */ /* 0x000fe20008000858 */
[----:B------:R-:W-:Y:S01]  /*9b60*/  UIADD3 UR6, UR11, 0x380, URZ ;  /* 0x000003800b067890 */ /* 0x000fe2000fffe03f */
[----:B------:R-:W-:Y:S01]  /*9b70*/  FFMA.FTZ R163, R70, UR10, -R24 ;  /* 0x0000000a46a37c23 */ /* 0x000fe20008010818 */
[----:B------:R-:W-:-:S04]  /*9b80*/  UMOV UR7, 0x40000040 ;  /* 0x4000004000077882 */ /* 0x000fc80000000000 */
[----:B------:R-:W0:Y:S08]  /*9b90*/  MUFU.EX2 R169, R169 ;  /* 0x000000a900a97308 */ /* 0x000e300000000800 */
[----:B------:R-:W-:Y:S08]  /*9ba0*/  MUFU.EX2 R167, R167 ;  /* 0x000000a700a77308 */ /* 0x000ff00000000800 */
[----:B------:R-:W-:Y:S01]  /*9bb0*/  MUFU.EX2 R37, R37 ;  /* 0x0000002500257308 */ /* 0x000fe20000000800 */
[----:B0-----:R-:W-:Y:S01]  /*9bc0*/  FADD.FTZ R3, R169, R46 ;  /* 0x0000002ea9037221 */ /* 0x001fe20000010000 */
[----:B------:R-:W-:-:S03]  /*9bd0*/  F2FP.F16.F32.PACK_AB R169, R36, R169 ;  /* 0x000000a924a9723e */ /* 0x000fc600000000ff */
[----:B------:R-:W-:-:S03]  /*9be0*/  FADD.FTZ R46, R36, R3 ;  /* 0x00000003242e7221 */ /* 0x000fc60000010000 */
[----:B------:R-:W-:Y:S01]  /*9bf0*/  MUFU.EX2 R2, R2 ;  /* 0x0000000200027308 */ /* 0x000fe20000000800 */
[----:B------:R-:W-:Y:S01]  /*9c00*/  FADD.FTZ R3, R171, R46 ;  /* 0x0000002eab037221 */ /* 0x000fe20000010000 */
        /* <DEDUP_REMOVED lines=9> */
[----:B------:R-:W0:Y:S08]  /*9ca0*/  MUFU.EX2 R45, R45 ;  /* 0x0000002d002d7308 */ /* 0x000e300000000800 */
[----:B------:R-:W-:Y:S08]  /*9cb0*/  MUFU.EX2 R75, R75 ;  /* 0x0000004b004b7308 */ /* 0x000ff00000000800 */
[----:B------:R-:W-:Y:S08]  /*9cc0*/  MUFU.EX2 R12, R12 ;  /* 0x0000000c000c7308 */ /* 0x000ff00000000800 */
[----:B------:R-:W1:Y:S08]  /*9cd0*/  MUFU.EX2 R53, R53 ;  /* 0x0000003500357308 */ /* 0x000e700000000800 */
[----:B------:R-:W-:Y:S01]  /*9ce0*/  MUFU.EX2 R79, R79 ;  /* 0x0000004f004f7308 */ /* 0x000fe20000000800 */
[----:B------:R-:W-:-:S02]  /*9cf0*/  WARPGROUP.DEPBAR.LE gsb0, 0x0 ;  /* 0x00008000000079c5 */ /* 0x000fc40000010000 */
[----:B------:R-:W-:Y:S01]  /*9d00*/  WARPGROUP.ARRIVE ;  /* 0x00000000000079c5 */ /* 0x000fe20000000000 */
[----:B------:R-:W-:-:S04]  /*9d10*/  FFMA.FTZ R157, R74, UR10, -R24 ;  /* 0x0000000a4a9d7c23 */ /* 0x000fc80008010818 */
[----:B------:R-:W-:Y:S01]  /*9d20*/  MUFU.EX2 R159, R78 ;  /* 0x0000004e009f7308 */ /* 0x000fe20000000800 */
[----:B0-----:R-:W-:Y:S02]  /*9d30*/  F2FP.F16.F32.PACK_AB R156, R45, R10 ;  /* 0x0000000a2d9c723e */ /* 0x001fe400000000ff */
[----:B-1----:R-:W-:Y:S01]  /*9d40*/  F2FP.F16.F32.PACK_AB R158, R53, R12 ;  /* 0x0000000c359e723e */ /* 0x002fe200000000ff */
[----:B------:R-:W-:Y:S04]  /*9d50*/  HGMMA.64x128x16.F32 R88, R152, gdesc[UR4].tnspB, R88, gsb0 ;  /* 0x41e0000498587df0 */ /* 0x000fe80008000858 */
[----:B------:R-:W-:Y:S08]  /*9d60*/  MUFU.EX2 R157, R157 ;  /* 0x0000009d009d7308 */ /* 0x000ff00000000800 */
[----:B------:R-:W-:Y:S08]  /*9d70*/  MUFU.EX2 R14, R14 ;  /* 0x0000000e000e7308 */ /* 0x000ff00000000800 */
[----:B------:R-:W0:Y:S08]  /*9d80*/  MUFU.EX2 R57, R57 ;  /* 0x0000003900397308 */ /* 0x000e300000000800 */
[----:B------:R-:W-:Y:S08]  /*9d90*/  MUFU.EX2 R83, R83 ;  /* 0x0000005300537308 */ /* 0x000ff00000000800 */
[----:B------:R-:W-:Y:S08]  /*9da0*/  MUFU.EX2 R20, R84 ;  /* 0x0000005400147308 */ /* 0x000ff00000000800 */
[----:B------:R-:W1:Y:S01]  /*9db0*/  MUFU.EX2 R61, R61 ;  /* 0x0000003d003d7308 */ /* 0x000e620000000800 */
[----:B------:R-:W-:-:S02]  /*9dc0*/  WARPGROUP.DEPBAR.LE gsb0, 0x0 ;  /* 0x00008000000079c5 */ /* 0x000fc40000010000 */
[----:B------:R2:W-:Y:S06]  /*9dd0*/  BAR.ARV R31, 0x100 ;  /* 0x0004001f0000751d */ /* 0x0005ec0000002000 */
[----:B------:R3:W-:Y:S01]  /*9de0*/  @!P1 SYNCS.ARRIVE.TRANS64.RED.A1T0 RZ, [R27+URZ], RZ ;  /* 0x000000ff1bff99a7 */ /* 0x0007e2000810043f */
[----:B------:R-:W-:Y:S01]  /*9df0*/  MUFU.EX2 R153, R82 ;  /* 0x0000005200997308 */ /* 0x000fe20000000800 */
[----:B0-----:R-:W-:Y:S01]  /*9e00*/  F2FP.F16.F32.PACK_AB R152, R57, R14 ;  /* 0x0000000e3998723e */ /* 0x001fe200000000ff */
[----:B------:R-:W-:Y:S01]  /*9e10*/  FMUL.FTZ R88, R88, R8 ;  /* 0x0000000858587220 */ /* 0x000fe20000410000 */
[----:B-1----:R-:W-:Y:S01]  /*9e20*/  F2FP.F16.F32.PACK_AB R154, R61, R20 ;  /* 0x000000143d9a723e */ /* 0x002fe200000000ff */
[-C--:B------:R-:W-:Y:S01]  /*9e30*/  FMUL.FTZ R89, R89, R8.reuse ;  /* 0x0000000859597220 */ /* 0x080fe20000410000 */
[-C--:B------:R-:W-:Y:S01]  /*9e40*/  FMUL.FTZ R92, R92, R8.reuse ;  /* 0x000000085c5c7220 */ /* 0x080fe20000410000 */
[-C--:B------:R-:W-:Y:S01]  /*9e50*/  FMUL.FTZ R93, R93, R8.reuse ;  /* 0x000000085d5d7220 */ /* 0x080fe20000410000 */
[----:B---3--:R-:W-:Y:S01]  /*9e60*/  IMAD.U32 R27, RZ, RZ, UR56 ;  /* 0x00000038ff1b7e24 */ /* 0x008fe2000f8e00ff */
[----:B------:R-:W-:Y:S01]  /*9e70*/  MUFU.EX2 R155, R86 ;  /* 0x00000056009b7308 */ /* 0x000fe20000000800 */
[----:B------:R-:W-:Y:S01]  /*9e80*/  UMOV UR56, UR47 ;  /* 0x0000002f00387c82 */ /* 0x000fe20008000000 */
[-C--:B------:R-:W-:Y:S01]  /*9e90*/  FMUL.FTZ R96, R96, R8.reuse ;  /* 0x0000000860607220 */ /* 0x080fe20000410000 */
[-C--:B------:R-:W-:Y:S01]  /*9ea0*/  FMUL.FTZ R97, R97, R8.reuse ;  /* 0x0000000861617220 */ /* 0x080fe20000410000 */
[----:B------:R-:W-:Y:S01]  /*9eb0*/  @!P1 LEA R27, R27, UR41, 0x3 ;  /* 0x000000291b1b9c11 */ /* 0x000fe2000f8e18ff */
[-C--:B------:R-:W-:Y:S01]  /*9ec0*/  FMUL.FTZ R100, R100, R8.reuse ;  /* 0x0000000864647220 */ /* 0x080fe20000410000 */
[-C--:B------:R-:W-:Y:S01]  /*9ed0*/  FMUL.FTZ R101, R101, R8.reuse ;  /* 0x0000000865657220 */ /* 0x080fe20000410000 */
[-C--:B------:R-:W-:Y:S01]  /*9ee0*/  FMUL.FTZ R104, R104, R8.reuse ;  /* 0x0000000868687220 */ /* 0x080fe20000410000 */
[----:B------:R-:W-:Y:S01]  /*9ef0*/  FMUL.FTZ R105, R105, R8 ;  /* 0x0000000869697220 */ /* 0x000fe20000410000 */
[----:B------:R-:W-:-:S02]  /*9f00*/  @!P1 VIADD R27, R27, 0x28860 ;  /* 0x000288601b1b9836 */ /* 0x000fc40000000000 */
[-C--:B------:R-:W-:Y:S01]  /*9f10*/  FMUL.FTZ R108, R108, R8.reuse ;  /* 0x000000086c6c7220 */ /* 0x080fe20000410000 */
[-C--:B------:R-:W-:Y:S01]  /*9f20*/  FMUL.FTZ R109, R109, R8.reuse ;  /* 0x000000086d6d7220 */ /* 0x080fe20000410000 */
[-C--:B------:R-:W-:Y:S01]  /*9f30*/  FMUL.FTZ R112, R112, R8.reuse ;  /* 0x0000000870707220 */ /* 0x080fe20000410000 */
[-C--:B------:R-:W-:Y:S01]  /*9f40*/  FMUL.FTZ R113, R113, R8.reuse ;  /* 0x0000000871717220 */ /* 0x080fe20000410000 */
[----:B--2---:R-:W-:Y:S01]  /*9f50*/  @!P1 PRMT R31, RZ, 0x654, R27 ;  /* 0x00000654ff1f9816 */ /* 0x004fe2000000001b */
[----:B------:R-:W-:Y:S01]  /*9f60*/  FADD.FTZ R27, R25, R44 ;  /* 0x0000002c191b7221 */ /* 0x000fe20000010000 */
[-C--:B------:R-:W-:Y:S01]  /*9f70*/  FMUL.FTZ R116, R116, R8.reuse ;  /* 0x0000000874747220 */ /* 0x080fe20000410000 */
[----:B------:R-:W-:Y:S01]  /*9f80*/  FMUL.FTZ R117, R117, R8 ;  /* 0x0000000875757220 */ /* 0x000fe20000410000 */
[----:B------:R0:W-:Y:S01]  /*9f90*/  @!P1 SYNCS.ARRIVE.TRANS64.RED.A1T0 RZ, [R31+URZ], RZ ;  /* 0x000000ff1fff99a7 */ /* 0x0001e2000810043f */
[----:B------:R-:W-:Y:S01]  /*9fa0*/  FADD.FTZ R44, R176, R27 ;  /* 0x0000001bb02c7221 */ /* 0x000fe20000010000 */
[----:B------:R-:W-:Y:S01]  /*9fb0*/  F2FP.F16.F32.PACK_AB R176, R9, R176 ;  /* 0x000000b009b0723e */ /* 0x000fe200000000ff */
[-C--:B------:R-:W-:Y:S01]  /*9fc0*/  FMUL.FTZ R120, R120, R8.reuse ;  /* 0x0000000878787220 */ /* 0x080fe20000410000 */
[-C--:B------:R-:W-:Y:S01]  /*9fd0*/  FMUL.FTZ R121, R121, R8.reuse ;  /* 0x0000000879797220 */ /* 0x080fe20000410000 */
[----:B------:R-:W-:Y:S01]  /*9fe0*/  FADD.FTZ R27, R9, R44 ;  /* 0x0000002c091b7221 */ /* 0x000fe20000010000 */
[--C-:B------:R-:W-:Y:S01]  /*9ff0*/  FFMA.FTZ R44, R71, UR10, -R24.reuse ;  /* 0x0000000a472c7c23 */ /* 0x100fe20008010818 */
[----:B------:R-:W-:Y:S01]  /*a000*/  FFMA.FTZ R24, R87, UR10, -R24 ;  /* 0x0000000a57187c23 */ /* 0x000fe20008010818 */
[----:B------:R-:W-:Y:S01]  /*a010*/  FMUL.FTZ R124, R124, R8 ;  /* 0x000000087c7c7220 */ /* 0x000fe20000410000 */
[----:B------:R-:W-:Y:S01]  /*a020*/  FADD.FTZ R48, R178, R27 ;  /* 0x0000001bb2307221 */ /* 0x000fe20000010000 */
[----:B------:R-:W-:Y:S01]  /*a030*/  F2FP.F16.F32.PACK_AB R178, R13, R178 ;  /* 0x000000b20db2723e */ /* 0x000fe200000000ff */
[-C--:B------:R-:W-:Y:S01]  /*a040*/  FMUL.FTZ R125, R125, R8.reuse ;  /* 0x000000087d7d7220 */ /* 0x080fe20000410000 */
[----:B------:R-:W1:Y:S01]  /*a050*/  MUFU.EX2 R44, R44 ;  /* 0x0000002c002c7308 */ /* 0x000e620000000800 */
[----:B------:R-:W-:Y:S01]  /*a060*/  FADD.FTZ R27, R13, R48 ;  /* 0x000000300d1b7221 */ /* 0x000fe20000010000 */
[-C--:B------:R-:W-:Y:S01]  /*a070*/  FMUL.FTZ R128, R128, R8.reuse ;  /* 0x0000000880807220 */ /* 0x080fe20000410000 */
[-C--:B------:R-:W-:Y:S01]  /*a080*/  FMUL.FTZ R129, R129, R8.reuse ;  /* 0x0000000881817220 */ /* 0x080fe20000410000 */
[----:B------:R-:W-:Y:S01]  /*a090*/  FMUL.FTZ R132, R132, R8 ;  /* 0x0000000884847220 */ /* 0x000fe20000410000 */
[----:B------:R-:W-:Y:S01]  /*a0a0*/  FADD.FTZ R48, R172, R27 ;  /* 0x0000001bac307221 */ /* 0x000fe20000010000 */
[----:B------:R-:W-:Y:S01]  /*a0b0*/  F2FP.F16.F32.PACK_AB R172, R15, R172 ;  /* 0x000000ac0fac723e */ /* 0x000fe200000000ff */
[-C--:B------:R-:W-:Y:S01]  /*a0c0*/  FMUL.FTZ R133, R133, R8.reuse ;  /* 0x0000000885857220 */ /* 0x080fe20000410000 */
[----:B------:R-:W2:Y:S01]  /*a0d0*/  MUFU.EX2 R24, R24 ;  /* 0x0000001800187308 */ /* 0x000ea20000000800 */
[----:B------:R-:W-:Y:S01]  /*a0e0*/  FADD.FTZ R27, R15, R48 ;  /* 0x000000300f1b7221 */ /* 0x000fe20000010000 */
[-C--:B------:R-:W-:Y:S01]  /*a0f0*/  FMUL.FTZ R136, R136, R8.reuse ;  /* 0x0000000888887220 */ /* 0x080fe20000410000 */
[-C--:B------:R-:W-:Y:S01]  /*a100*/  FMUL.FTZ R137, R137, R8.reuse ;  /* 0x0000000889897220 */ /* 0x080fe20000410000 */
[----:B------:R-:W-:Y:S01]  /*a110*/  FMUL.FTZ R140, R140, R8 ;  /* 0x000000088c8c7220 */ /* 0x000fe20000410000 */
[----:B------:R-:W-:Y:S01]  /*a120*/  FADD.FTZ R48, R174, R27 ;  /* 0x0000001bae307221 */ /* 0x000fe20000010000 */
[----:B------:R-:W-:Y:S01]  /*a130*/  F2FP.F16.F32.PACK_AB R174, R11, R174 ;  /* 0x000000ae0bae723e */ /* 0x000fe200000000ff */
[-C--:B------:R-:W-:Y:S01]  /*a140*/  FMUL.FTZ R141, R141, R8.reuse ;  /* 0x000000088d8d7220 */ /* 0x080fe20000410000 */
[-C--:B------:R-:W-:Y:S01]  /*a150*/  FMUL.FTZ R144, R144, R8.reuse ;  /* 0x0000000890907220 */ /* 0x080fe20000410000 */
        /* <DEDUP_REMOVED lines=11> */
[-C--:B------:R-:W-:Y:S01]  /*a210*/  FMUL.FTZ R98, R98, R65.reuse ;  /* 0x0000004162627220 */ /* 0x080fe20000410000 */
[----:B------:R-:W-:Y:S01]  /*a220*/  FADD.FTZ R6, R170, R7 ;  /* 0x00000007aa067221 */ /* 0x000fe20000010000 */
[----:B------:R-:W-:Y:S01]  /*a230*/  F2FP.F16.F32.PACK_AB R170, R33, R170 ;  /* 0x000000aa21aa723e */ /* 0x000fe200000000ff */
        /* <DEDUP_REMOVED lines=8> */
[----:B------:R-:W-:Y:S01]  /*a2c0*/  F2FP.F16.F32.PACK_AB R164, R29, R164 ;  /* 0x000000a41da4723e */ /* 0x000fe200000000ff */
[----:B------:R-:W-:Y:S01]  /*a2d0*/  FMUL.FTZ R107, R107, R65 ;  /* 0x000000416b6b7220 */ /* 0x000fe20000410000 */
[----:B------:R-:W-:Y:S01]  /*a2e0*/  FADD.FTZ R7, R29, R26 ;  /* 0x0000001a1d077221 */ /* 0x000fe20000010000 */
[C---:B------:R-:W-:Y:S01]  /*a2f0*/  FADD.FTZ R6, R40.reuse, R3 ;  /* 0x0000000328067221 */ /* 0x040fe20000010000 */
[----:B------:R-:W-:Y:S01]  /*a300*/  F2FP.F16.F32.PACK_AB R165, R40, R165 ;  /* 0x000000a528a5723e */ /* 0x000fe200000000ff */
[----:B------:R-:W-:Y:S01]  /*a310*/  FMUL.FTZ R110, R110, R65 ;  /* 0x000000416e6e7220 */ /* 0x000fe20000410000 */
[----:B------:R-:W-:Y:S01]  /*a320*/  FADD.FTZ R26, R166, R7 ;  /* 0x00000007a61a7221 */ /* 0x000fe20000010000 */
[----:B------:R-:W-:Y:S01]  /*a330*/  FADD.FTZ R3, R167, R6 ;  /* 0x00000006a7037221 */ /* 0x000fe20000010000 */
[C---:B------:R-:W-:Y:S01]  /*a340*/  F2FP.F16.F32.PACK_AB R167, R2.reuse, R167 ;  /* 0x000000a702a7723e */ /* 0x040fe200000000ff */
[-C--:B------:R-:W-:Y:S01]  /*a350*/  FMUL.FTZ R111, R111, R65.reuse ;  /* 0x000000416f6f7220 */ /* 0x080fe20000410000 */
[C---:B------:R-:W-:Y:S01]  /*a360*/  FADD.FTZ R7, R37.reuse, R26 ;  /* 0x0000001a25077221 */ /* 0x040fe20000010000 */
        /* <DEDUP_REMOVED lines=10> */
[-C--:B------:R-:W-:Y:S01]  /*a410*/  FMUL.FTZ R118, R118, R65.reuse ;  /* 0x0000004176767220 */ /* 0x080fe20000410000 */
[----:B------:R-:W-:Y:S01]  /*a420*/  FADD.FTZ R26, R162, R7 ;  /* 0x00000007a21a7221 */ /* 0x000fe20000010000 */
[----:B------:R-:W-:Y:S01]  /*a430*/  FADD.FTZ R3, R163, R6 ;  /* 0x00000006a3037221 */ /* 0x000fe20000010000 */
[----:B------:R-:W-:Y:S01]  /*a440*/  F2FP.F16.F32.PACK_AB R162, R49, R162 ;  /* 0x000000a231a2723e */ /* 0x000fe200000000ff */
[----:B------:R-:W-:Y:S01]  /*a450*/  FMUL.FTZ R119, R119, R65 ;  /* 0x0000004177777220 */ /* 0x000fe20000410000 */
[----:B------:R-:W-:Y:S01]  /*a460*/  FADD.FTZ R7, R49, R26 ;  /* 0x0000001a31077221 */ /* 0x000fe20000010000 */
[C---:B-1----:R-:W-:Y:S01]  /*a470*/  FADD.FTZ R6, R44.reuse, R3 ;  /* 0x000000032c067221 */ /* 0x042fe20000010000 */
        /* <DEDUP_REMOVED lines=28> */
[----:B--2---:R-:W-:Y:S01]  /*a640*/  F2FP.F16.F32.PACK_AB R155, R24, R155 ;  /* 0x0000009b189b723e */ /* 0x004fe200000000ff */
[-C--:B------:R-:W-:Y:S01]  /*a650*/  FMUL.FTZ R142, R142, R65.reuse ;  /* 0x000000418e8e7220 */ /* 0x080fe20000410000 */
[----:B------:R-:W-:Y:S01]  /*a660*/  FADD.FTZ R3, R61, R2 ;  /* 0x000000023d037221 */ /* 0x000fe20000010000 */
[----:B------:R-:W-:Y:S01]  /*a670*/  FADD.FTZ R2, R24, R6 ;  /* 0x0000000618027221 */ /* 0x000fe20000010000 */
        /* <DEDUP_REMOVED lines=8> */
.L_x_1221:
[----:B------:R-:W-:-:S13]  /*a700*/  ISETP.GE.AND P2, PT, R4, UR40, PT ;  /* 0x0000002804007c0c */ /* 0x000fda000bf46270 */
[----:B------:R-:W-:Y:S05]  /*a710*/  @!P2 BRA `(.L_x_1231) ;  /* 0x00000030003ca947 */ /* 0x000fea0003800000 */
[----:B------:R-:W-:Y:S01]  /*a720*/  IMAD.MOV.U32 R9, RZ, RZ, R5 ;  /* 0x000000ffff097224 */ /* 0x000fe200078e0005 */
[----:B------:R-:W-:Y:S01]  /*a730*/  UMOV UR59, UR50 ;  /* 0x00000032003b7c82 */ /* 0x000fe20008000000 */
[----:B------:R-:W-:Y:S01]  /*a740*/  IMAD.MOV.U32 R8, RZ, RZ, R0 ;  /* 0x000000ffff087224 */ /* 0x000fe200078e0000 */
[----:B------:R-:W-:Y:S01]  /*a750*/  UMOV UR58, UR47 ;  /* 0x0000002f003a7c82 */ /* 0x000fe20008000000 */
[----:B------:R-:W-:Y:S01]  /*a760*/  ULDC UR55, c[0x0][0x9e4] ;  /* 0x0002790000377ab9 */ /* 0x000fe20000000800 */
[----:B------:R-:W-:Y:S01]  /*a770*/  ULDC UR57, c[0x0][0x9dc] ;  /* 0x0002770000397ab9 */ /* 0x000fe20000000800 */
[----:B------:R-:W-:Y:S01]  /*a780*/  ULDC UR54, c[0x0][0x988] ;  /* 0x0002620000367ab9 */ /* 0x000fe20000000800 */
[----:B------:R-:W-:-:S05]  /*a790*/  ULDC UR56, c[0x0][0x9e0] ;  /* 0x0002780000387ab9 */ /* 0x000fca0000000800 */
.L_x_1248:
        /* <DEDUP_REMOVED lines=9> */
.L_x_1233:
[----:B------:R-:W-:Y:S01]  /*a830*/  ULEA UR6, UR47, UR41, 0x3 ;  /* 0x000000292f067291 */ /* 0x000fe2000f8e183f */
[----:B------:R-:W-:-:S05]  /*a840*/  IMAD.U32 R0, RZ, RZ, UR50 ;  /* 0x00000032ff007e24 */ /* 0x000fca000f8e00ff */
[----:B------:R-:W-:-:S04]  /*a850*/  SHF.L.U32 R0, R0, 0x1f, RZ ;  /* 0x0000001f00007819 */ /* 0x000fc800000006ff */
[----:B------:R0:W1:Y:S01]  /*a860*/  SYNCS.PHASECHK.TRANS64.TRYWAIT P2, [UR6+0x28830], R0 ;  /* 0x02883000ff0075a7 */ /* 0x0000620008040146 */
[----:B------:R-:W-:Y:S05]  /*a870*/  @!P0 BRA `(.L_x_1234) ;  /* 0x0000000000048947 */ /* 0x000fea0003800000 */
[----:B------:R-:W-:Y:S01]  /*a880*/  BPT.TRAP 0x1 ;  /* 0x000000040000795c */ /* 0x000fe20000300000 */
.L_x_1234:
[----:B-1----:R-:W-:Y:S05]  /*a890*/  @P2 BRA `(.L_x_1232) ;  /* 0x0000000000082947 */ /* 0x002fea0003800000 */
[----:B------:R-:W1:Y:S02]  /*a8a0*/  SYNCS.PHASECHK.TRANS64.TRYWAIT P2, [UR6+0x28830], R0 ;  /* 0x02883000ff0075a7 */ /* 0x000e640008040146 */
[----:B-1----:R-:W-:Y:S05]  /*a8b0*/  @!P2 BRA `(.L_x_1235) ;  /* 0x000000d800a8a947 */ /* 0x002fea0003800000 */
.L_x_1232:
        /* <DEDUP_REMOVED lines=47> */
.L_x_1237:
[----:B------:R-:W-:Y:S01]  /*abb0*/  ULEA UR6, UR58, UR41, 0x3 ;  /* 0x000000293a067291 */ /* 0x000fe2000f8e183f */
[----:B------:R-:W-:-:S05]  /*abc0*/  IMAD.U32 R0, RZ, RZ, UR59 ;  /* 0x0000003bff007e24 */ /* 0x000fca000f8e00ff */
[----:B------:R-:W-:-:S04]  /*abd0*/  SHF.L.U32 R0, R0, 0x1f, RZ ;  /* 0x0000001f00007819 */ /* 0x000fc800000006ff */
[----:B------:R0:W1:Y:S01]  /*abe0*/  SYNCS.PHASECHK.TRANS64.TRYWAIT P2, [UR6+0x28850], R0 ;  /* 0x02885000ff0075a7 */ /* 0x0000620008040146 */
[----:B------:R-:W-:Y:S05]  /*abf0*/  @!P0 BRA `(.L_x_1238) ;  /* 0x0000000000048947 */ /* 0x000fea0003800000 */
[----:B------:R-:W-:Y:S01]  /*ac00*/  BPT.TRAP 0x1 ;  /* 0x000000040000795c */ /* 0x000fe20000300000 */
.L_x_1238:
[----:B-1----:R-:W-:Y:S05]  /*ac10*/  @P2 BRA `(.L_x_1236) ;  /* 0x0000000000082947 */ /* 0x002fea0003800000 */
[----:B------:R-:W1:Y:S02]  /*ac20*/  SYNCS.PHASECHK.TRANS64.TRYWAIT P2, [UR6+0x28850], R0 ;  /* 0x02885000ff0075a7 */ /* 0x000e640008040146 */
[----:B-1----:R-:W-:Y:S05]  /*ac30*/  @!P2 BRA `(.L_x_1239) ;  /* 0x000000d400e0a947 */ /* 0x002fea0003800000 */
.L_x_1236:
[----:B------:R-:W-:Y:S01]  /*ac40*/  UIADD3 UR6, UR41, 0x400, URZ ;  /* 0x0000040029067890 */ /* 0x000fe2000fffe03f */
[----:B------:R-:W-:Y:S01]  /*ac50*/  WARPGROUP.ARRIVE ;  /* 0x00000000000079c5 */ /* 0x000fe20000000000 */
[----:B------:R-:W-:-:S05]  /*ac60*/  UMOV UR7, 0x40000040 ;  /* 0x4000004000077882 */ /* 0x000fca0000000000 */
[----:B------:R-:W2:Y:S01]  /*ac70*/  S2R R7, SR_TID.X ;  /* 0x0000000000077919 */ /* 0x000ea20000002100 */
[----:B------:R-:W-:Y:S01]  /*ac80*/  USHF.R.U32.HI UR6, URZ, 0x4, UR6 ;  /* 0x000000043f067899 */ /* 0x000fe20008011606 */
[----:B------:R-:W-:Y:S01]  /*ac90*/  PLOP3.LUT P2, PT, PT, PT, UP0, 0x80, 0x0 ;  /* 0x000000000000781c */ /* 0x000fe20003f4f008 */
[----:B01----:R-:W-:Y:S02]  /*aca0*/  VIADD R0, R17, UR37 ;  /* 0x0000002511007c36 */ /* 0x003fe40008000000 */
[----:B------:R-:W-:Y:S01]  /*acb0*/  ULOP3.LUT UR6, UR6, 0x3fff, URZ, 0xc0, !UPT ;  /* 0x00003fff06067892 */ /* 0x000fe2000f8ec03f */
[----:B------:R-:W-:Y:S02]  /*acc0*/  IMAD.U32 R5, RZ, RZ, UR47 ;  /* 0x0000002fff057e24 */ /* 0x000fe4000f8e00ff */
        /* <DEDUP_REMOVED lines=45> */
[----:B------:R-:W-:Y:S02]  /*afa0*/  @UP0 ULDC UR6, c[0x0][0x44c] ;  /* 0x0001130000060ab9 */ /* 0x000fe40000000800 */
[----:B------:R-:W-:Y:S01]  /*afb0*/  @P2 IMAD.HI.U32 R6, R0, UR6, RZ ;  /* 0x0000000600062c27 */ /* 0x000fe2000f8e00ff */
[----:B------:R-:W-:-:S04]  /*afc0*/  @UP0 ULDC UR6, c[0x0][0x450] ;  /* 0x0001140000060ab9 */ /* 0x000fc80000000800 */
[----:B------:R-:W-:Y:S01]  /*afd0*/  @P2 SHF.R.U32.HI R0, RZ, UR6, R6 ;  /* 0x00000006ff002c19 */ /* 0x000fe20008011606 */
[----:B------:R-:W-:Y:S01]  /*afe0*/  ULOP3.LUT UR6, URZ, UR57, URZ, 0x33, !UPT ;  /* 0x000000393f067292 */ /* 0x000fe2000f8e333f */
[----:B------:R-:W-:-:S03]  /*aff0*/  IADD3 R6, -R7, 0xb, RZ ;  /* 0x0000000b07067810 */ /* 0x000fc60007ffe1ff */
        /* <DEDUP_REMOVED lines=10> */
[----:B-1----:R-:W-:Y:S06]  /*b0a0*/  @!P5 BRA `(.L_x_1240) ;  /* 0x00000000005cd947 */ /* 0x002fec0003800000 */
        /* <DEDUP_REMOVED lines=13> */
.L_x_1242:
[----:B------:R-:W-:-:S05]  /*b180*/  IMAD.U32 R20, RZ, RZ, UR55 ;  /* 0x00000037ff147e24 */ /* 0x000fca000f8e00ff */
[----:B------:R-:W-:-:S13]  /*b190*/  ISETP.NE.AND P2, PT, R20, 0x1, PT ;  /* 0x000000011400780c */ /* 0x000fda0003f45270 */
[----:B------:R-:W0:Y:S02]  /*b1a0*/  @P2 LDC.64 R6, c[0x0][0x9e8] ;  /* 0x00027a00ff062b82 */ /* 0x000e240000000a00 */
[----:B0-----:R-:W-:-:S05]  /*b1b0*/  @P2 IMAD.HI.U32 R6, R11, R6, RZ ;  /* 0x000000060b062227 */ /* 0x001fca00078e00ff */
[----:B------:R-:W-:-:S07]  /*b1c0*/  @P2 SHF.R.U32.HI R11, RZ, R7, R6 ;  /* 0x00000007ff0b2219 */ /* 0x000fce0000011606 */
.L_x_1243:
[----:B------:R-:W-:Y:S05]  /*b1d0*/  BSYNC B0 ;  /* 0x0000000000007941 */ /* 0x000fea0003800000 */
.L_x_1241:
[----:B------:R-:W-:-:S04]  /*b1e0*/  IMAD R11, R11, R20, -R157 ;  /* 0x000000140b0b7224 */ /* 0x000fc800078e0a9d */
[----:B------:R-:W-:-:S05]  /*b1f0*/  IMAD.IADD R11, R11, 0x1, -R16 ;  /* 0x000000010b0b7824 */ /* 0x000fca00078e0a10 */
[----:B------:R-:W-:Y:S02]  /*b200*/  VIADDMNMX R5, R11, R20, R5, PT ;  /* 0x000000140b057246 */ /* 0x000fe40003800105 */
[----:B------:R-:W-:-:S07]  /*b210*/  VIMNMX R10, R10, R11, !PT ;  /* 0x0000000b0a0a7248 */ /* 0x000fce0007fe0100 */
.L_x_1240:
        /* <DEDUP_REMOVED lines=9> */
[C---:B------:R-:W-:Y:S02]  /*b2b0*/  ISETP.GT.AND P4, PT, R10.reuse, 0x9, P2 ;  /* 0x000000090a00780c */ /* 0x040fe40001784270 */
[----:B------:R-:W-:Y:S02]  /*b2c0*/  ISETP.GT.AND P6, PT, R10, 0x10, P2 ;  /* 0x000000100a00780c */ /* 0x000fe400017c4270 */
[----:B------:R-:W-:-:S02]  /*b2d0*/  ISETP.LT.OR P3, PT, R5, 0x9, P3 ;  /* 0x000000090500780c */ /* 0x000fc40001f61670 */
[C---:B------:R-:W-:Y:S02]  /*b2e0*/  ISETP.LT.OR P4, PT, R5.reuse, 0xa, P4 ;  /* 0x0000000a0500780c */ /* 0x040fe40002781670 */
[----:B------:R-:W-:Y:S02]  /*b2f0*/  ISETP.LT.OR P6, PT, R5, 0x11, P6 ;  /* 0x000000110500780c */ /* 0x000fe400037c1670 */
[----:B------:R-:W-:Y:S02]  /*b300*/  FSEL R11, R28, -INF , !P3 ;  /* 0xff8000001c0b7808 */ /* 0x000fe40005800000 */
[----:B------:R-:W-:Y:S02]  /*b310*/  FSEL R29, R29, -INF , !P4 ;  /* 0xff8000001d1d7808 */ /* 0x000fe40006000000 */
[----:B------:R-:W-:Y:S02]  /*b320*/  FSEL R13, R32, -INF , !P6 ;  /* 0xff800000200d7808 */ /* 0x000fe40007000000 */
[----:B------:R-:W-:-:S02]  /*b330*/  ISETP.GT.AND P3, PT, R10, 0x11, P2 ;  /* 0x000000110a00780c */ /* 0x000fc40001764270 */
[C---:B------:R-:W-:Y:S02]  /*b340*/  ISETP.GT.AND P4, PT, R10.reuse, 0x18, P2 ;  /* 0x000000180a00780c */ /* 0x040fe40001784270 */
[----:B------:R-:W-:Y:S02]  /*b350*/  ISETP.GT.AND P6, PT, R10, 0x19, P2 ;  /* 0x000000190a00780c */ /* 0x000fe400017c4270 */
[C---:B------:R-:W-:Y:S02]  /*b360*/  ISETP.LT.OR P3, PT, R5.reuse, 0x12, P3 ;  /* 0x000000120500780c */ /* 0x040fe40001f61670 */
[C---:B------:R-:W-:Y:S02]  /*b370*/  ISETP.LT.OR P4, PT, R5.reuse, 0x19, P4 ;  /* 0x000000190500780c */ /* 0x040fe40002781670 */
[----:B------:R-:W-:Y:S02]  /*b380*/  ISETP.LT.OR P6, PT, R5, 0x1a, P6 ;  /* 0x0000001a0500780c */ /* 0x000fe400037c1670 */
[----:B------:R-:W-:-:S02]  /*b390*/  FSEL R33, R33, -INF , !P3 ;  /* 0xff80000021217808 */ /* 0x000fc40005800000 */
        /* <DEDUP_REMOVED lines=67> */
[----:B------:R-:W-:Y:S01]  /*b7d0*/  ISETP.GT.AND P6, PT, R10, 0x79, P2 ;  /* 0x000000790a00780c */ /* 0x000fe200017c4270 */
[--C-:B0-----:R-:W-:Y:S01]  /*b7e0*/  IMAD.IADD R10, R14, 0x1, R7.reuse ;  /* 0x000000010e0a7824 */ /* 0x101fe200078e0207 */
[C---:B------:R-:W-:Y:S02]  /*b7f0*/  ISETP.LT.OR P3, PT, R5.reuse, 0x72, P3 ;  /* 0x000000720500780c */ /* 0x040fe40001f61670 */
[C---:B------:R-:W-:Y:S02]  /*b800*/  ISETP.LT.OR P4, PT, R5.reuse, 0x79, P4 ;  /* 0x000000790500780c */ /* 0x040fe40002781670 */
[----:B------:R-:W-:Y:S01]  /*b810*/  ISETP.LT.OR P6, PT, R5, 0x7a, P6 ;  /* 0x0000007a0500780c */ /* 0x000fe200037c1670 */
[----:B------:R-:W-:Y:S01]  /*b820*/  IMAD.IADD R5, R12, 0x1, R7 ;  /* 0x000000010c057824 */ /* 0x000fe200078e0207 */
[----:B------:R-:W-:-:S02]  /*b830*/  FSEL R81, R81, -INF , !P3 ;  /* 0xff80000051517808 */ /* 0x000fc40005800000 */
[----:B------:R-:W-:Y:S02]  /*b840*/  FSEL R84, R84, -INF , !P4 ;  /* 0xff80000054547808 */ /* 0x000fe40006000000 */
[----:B------:R-:W-:Y:S01]  /*b850*/  FSEL R85, R85, -INF , !P6 ;  /* 0xff80000055557808 */ /* 0x000fe20007000000 */
[----:B------:R-:W-:Y:S06]  /*b860*/  @!P5 BRA `(.L_x_1244) ;  /* 0x00000000005cd947 */ /* 0x000fec0003800000 */
        /* <DEDUP_REMOVED lines=13> */
.L_x_1246:
[----:B------:R-:W-:-:S05]  /*b940*/  IMAD.U32 R12, RZ, RZ, UR55 ;  /* 0x00000037ff0c7e24 */ /* 0x000fca000f8e00ff */
[----:B------:R-:W-:-:S13]  /*b950*/  ISETP.NE.AND P3, PT, R12, 0x1, PT ;  /* 0x000000010c00780c */ /* 0x000fda0003f65270 */
[----:B------:R-:W0:Y:S02]  /*b960*/  @P3 LDC.64 R6, c[0x0][0x9e8] ;  /* 0x00027a00ff063b82 */ /* 0x000e240000000a00 */
[----:B0-----:R-:W-:-:S05]  /*b970*/  @P3 IMAD.HI.U32 R6, R0, R6, RZ ;  /* 0x0000000600063227 */ /* 0x001fca00078e00ff */
[----:B------:R-:W-:-:S07]  /*b980*/  @P3 SHF.R.U32.HI R0, RZ, R7, R6 ;  /* 0x00000007ff003219 */ /* 0x000fce0000011606 */
.L_x_1247:
[----:B------:R-:W-:Y:S05]  /*b990*/  BSYNC B0 ;  /* 0x0000000000007941 */ /* 0x000fea0003800000 */
.L_x_1245:
[----:B------:R-:W-:-:S04]  /*b9a0*/  IMAD R157, R0, R12, -R157 ;  /* 0x0000000c009d7224 */ /* 0x000fc800078e0a9d */
[----:B------:R-:W-:-:S05]  /*b9b0*/  IMAD.IADD R157, R157, 0x1, -R16 ;  /* 0x000000019d9d7824 */ /* 0x000fca00078e0a10 */
[----:B------:R-:W-:Y:S02]  /*b9c0*/  VIADDMNMX R5, R157, R12, R5, PT ;  /* 0x0000000c9d057246 */ /* 0x000fe40003800105 */
[----:B------:R-:W-:-:S07]  /*b9d0*/  VIMNMX R10, R10, R157, !PT ;  /* 0x0000009d0a0a7248 */ /* 0x000fce0007fe0100 */
.L_x_1244:
        /* <DEDUP_REMOVED lines=29> */
[----:B------:R-:W-:Y:S02]  /*bbb0*/  ISETP.GT.AND P6, PT, R10, 0x8, P2 ;  /* 0x000000080a00780c */ /* 0x000fe400017c4270 */
[----:B------:R-:W-:Y:S02]  /*bbc0*/  FMNMX.FTZ R0, R52, R7, !PT ;  /* 0x0000000734007209 */ /* 0x000fe40007810000 */
[----:B------:R-:W-:-:S02]  /*bbd0*/  FSEL R27, R27, -INF , !P4 ;  /* 0xff8000001b1b7808 */ /* 0x000fc40006000000 */
[----:B------:R-:W-:Y:S02]  /*bbe0*/  FMNMX.FTZ R7, R53, R0, !PT ;  /* 0x0000000035077209 */ /* 0x000fe40007810000 */
[----:B------:R-:W-:Y:S02]  /*bbf0*/  ISETP.GT.AND P4, PT, R10, 0x10, P2 ;  /* 0x000000100a00780c */ /* 0x000fe40001784270 */
[----:B------:R-:W-:Y:S02]  /*bc00*/  FMNMX.FTZ R0, R56, R7, !PT ;  /* 0x0000000738007209 */ /* 0x000fe40007810000 */
[----:B------:R-:W-:Y:S02]  /*bc10*/  FSEL R43, R43, -INF , !P3 ;  /* 0xff8000002b2b7808 */ /* 0x000fe40005800000 */
[----:B------:R-:W-:Y:S02]  /*bc20*/  FMNMX.FTZ R7, R57, R0, !PT ;  /* 0x0000000039077209 */ /* 0x000fe40007810000 */
[----:B------:R-:W-:-:S02]  /*bc30*/  ISETP.LT.OR P6, PT, R5, 0x9, P6 ;  /* 0x000000090500780c */ /* 0x000fc400037c1670 */
[----:B------:R-:W-:Y:S02]  /*bc40*/  FMNMX.FTZ R0, R60, R7, !PT ;  /* 0x000000073c007209 */ /* 0x000fe40007810000 */
[----:B------:R-:W-:Y:S02]  /*bc50*/  ISETP.GT.AND P3, PT, R10, RZ, P2 ;  /* 0x000000ff0a00720c */ /* 0x000fe40001764270 */
[----:B------:R-:W-:Y:S02]  /*bc60*/  FMNMX.FTZ R7, R61, R0, !PT ;  /* 0x000000003d077209 */ /* 0x000fe40007810000 */
[----:B------:R-:W-:Y:S02]  /*bc70*/  ISETP.LT.OR P4, PT, R5, 0x11, P4 ;  /* 0x000000110500780c */ /* 0x000fe40002781670 */
[----:B------:R-:W-:Y:S02]  /*bc80*/  FMNMX.FTZ R0, R64, R7, !PT ;  /* 0x0000000740007209 */ /* 0x000fe40007810000 */
[----:B------:R-:W-:-:S02]  /*bc90*/  FSEL R30, R30, -INF , !P6 ;  /* 0xff8000001e1e7808 */ /* 0x000fc40007000000 */
        /* <DEDUP_REMOVED lines=9> */
[----:B------:R-:W-:Y:S02]  /*bd30*/  ISETP.LT.OR P4, PT, R5, 0x19, P4 ;  /* 0x000000190500780c */ /* 0x000fe40002781670 */
[----:B------:R-:W-:Y:S02]  /*bd40*/  FMNMX.FTZ R0, R76, R7, !PT ;  /* 0x000000074c007209 */ /* 0x000fe40007810000 */
[----:B------:R-:W-:-:S02]  /*bd50*/  FMNMX.FTZ R12, R26, R9, !PT ;  /* 0x000000091a0c7209 */ /* 0x000fc40007810000 */
[----:B------:R-:W-:Y:S02]  /*bd60*/  FMNMX.FTZ R7, R77, R0, !PT ;  /* 0x000000004d077209 */ /* 0x000fe40007810000 */
[----:B------:R-:W-:Y:S02]  /*bd70*/  FSEL R38, R38, -INF , !P4 ;  /* 0xff80000026267808 */ /* 0x000fe40006000000 */
[----:B------:R-:W-:Y:S02]  /*bd80*/  FMNMX.FTZ R0, R80, R7, !PT ;  /* 0x0000000750007209 */ /* 0x000fe40007810000 */
[----:B------:R-:W-:Y:S02]  /*bd90*/  ISETP.GT.AND P4, PT, R10, 0x20, P2 ;  /* 0x000000200a00780c */ /* 0x000fe40001784270 */
[----:B------:R-:W-:Y:S02]  /*bda0*/  FMNMX.FTZ R7, R81, R0, !PT ;  /* 0x0000000051077209 */ /* 0x000fe40007810000 */
[----:B------:R-:W-:-:S02]  /*bdb0*/  ISETP.LT.OR P4, PT, R5, 0x21, P4 ;  /* 0x000000210500780c */ /* 0x000fc40002781670 */
[----:B------:R-:W-:Y:S02]  /*bdc0*/  FMNMX.FTZ R0, R84, R7, !PT ;  /* 0x0000000754007209 */ /* 0x000fe40007810000 */
[----:B------:R-:W-:Y:S02]  /*bdd0*/  FSEL R42, R42, -INF , !P4 ;  /* 0xff8000002a2a7808 */ /* 0x000fe40006000000 */
[----:B------:R-:W-:Y:S02]  /*bde0*/  FMNMX.FTZ R6, R85, R0, !PT ;  /* 0x0000000055067209 */ /* 0x000fe40007810000 */
[C---:B------:R-:W-:Y:S02]  /*bdf0*/  ISETP.GT.AND P4, PT, R10.reuse, 0x28, P2 ;  /* 0x000000280a00780c */ /* 0x040fe40001784270 */
[----:B------:R-:W-:Y:S01]  /*be00*/  ISETP.GT.AND P3, PT, R10, 0x30, P2 ;  /* 0x000000300a00780c */ /* 0x000fe20001764270 */
[----:B------:R-:W0:Y:S01]  /*be10*/  SHFL.BFLY PT, R7, R6, 0x2, 0x1f ;  /* 0x0c401f0006077f89 */ /* 0x000e2200000e0000 */
[----:B------:R-:W-:-:S02]  /*be20*/  ISETP.LT.OR P4, PT, R5, 0x29, P4 ;  /* 0x000000290500780c */ /* 0x000fc40002781670 */
[C---:B------:R-:W-:Y:S02]  /*be30*/  ISETP.LT.OR P3, PT, R5.reuse, 0x31, P3 ;  /* 0x000000310500780c */ /* 0x040fe40001f61670 */
[----:B------:R-:W-:Y:S02]  /*be40*/  FSEL R46, R46, -INF , !P4 ;  /* 0xff8000002e2e7808 */ /* 0x000fe40006000000 */
[----:B------:R-:W-:Y:S02]  /*be50*/  ISETP.GT.AND P4, PT, R10, 0x29, P2 ;  /* 0x000000290a00780c */ /* 0x000fe40001784270 */
[----:B------:R-:W-:Y:S02]  /*be60*/  FSEL R50, R50, -INF , !P3 ;  /* 0xff80000032327808 */ /* 0x000fe40005800000 */
[----:B------:R-:W-:Y:S02]  /*be70*/  ISETP.LT.OR P4, PT, R5, 0x2a, P4 ;  /* 0x0000002a0500780c */ /* 0x000fe40002781670 */
[----:B------:R-:W-:-:S02]  /*be80*/  ISETP.GT.AND P3, PT, R10, 0x38, P2 ;  /* 0x000000380a00780c */ /* 0x000fc40001764270 */
[----:B------:R-:W-:Y:S02]  /*be90*/  FSEL R47, R47, -INF , !P4 ;  /* 0xff8000002f2f7808 */ /* 0x000fe40006000000 */
[----:B------:R-:W-:Y:S02]  /*bea0*/  ISETP.GT.AND P4, PT, R10, 0x31, P2 ;  /* 0x000000310a00780c */ /* 0x000fe40001784270 */
[C---:B------:R-:W-:Y:S02]  /*beb0*/  ISETP.LT.OR P3, PT, R5.reuse, 0x39, P3 ;  /* 0x000000390500780c */ /* 0x040fe40001f61670 */
[----:B------:R-:W-:Y:S02]  /*bec0*/  ISETP.LT.OR P4, PT, R5, 0x32, P4 ;  /* 0x000000320500780c */ /* 0x000fe40002781670 */
[----:B------:R-:W-:Y:S02]  /*bed0*/  FSEL R54, R54, -INF , !P3 ;  /* 0xff80000036367808 */ /* 0x000fe40005800000 */
[----:B0-----:R-:W-:-:S02]  /*bee0*/  FMNMX.FTZ R7, R6, R7, !PT ;  /* 0x0000000706077209 */ /* 0x001fc40007810000 */
[----:B------:R-:W-:Y:S02]  /*bef0*/  FSEL R51, R51, -INF , !P4 ;  /* 0xff80000033337808 */ /* 0x000fe40006000000 */
[C---:B------:R-:W-:Y:S01]  /*bf00*/  ISETP.GT.AND P4, PT, R10.reuse, 0x39, P2 ;  /* 0x000000390a00780c */ /* 0x040fe20001784270 */
[----:B------:R-:W0:Y:S01]  /*bf10*/  SHFL.BFLY PT, R0, R7, 0x1, 0x1f ;  /* 0x0c201f0007007f89 */ /* 0x000e2200000e0000 */
[----:B------:R-:W-:Y:S02]  /*bf20*/  ISETP.GT.AND P3, PT, R10, 0x40, P2 ;  /* 0x000000400a00780c */ /* 0x000fe40001764270 */
[C---:B------:R-:W-:Y:S02]  /*bf30*/  ISETP.LT.OR P4, PT, R5.reuse, 0x3a, P4 ;  /* 0x0000003a0500780c */ /* 0x040fe40002781670 */
[----:B------:R-:W-:Y:S02]  /*bf40*/  ISETP.LT.OR P3, PT, R5, 0x41, P3 ;  /* 0x000000410500780c */ /* 0x000fe40001f61670 */
[----:B------:R-:W-:-:S02]  /*bf50*/  FSEL R55, R55, -INF , !P4 ;  /* 0xff80000037377808 */ /* 0x000fc40006000000 */
[----:B------:R-:W-:Y:S02]  /*bf60*/  ISETP.GT.AND P4, PT, R10, 0x41, P2 ;  /* 0x000000410a00780c */ /* 0x000fe40001784270 */
[----:B------:R-:W-:Y:S02]  /*bf70*/  FSEL R58, R58, -INF , !P3 ;  /* 0xff8000003a3a7808 */ /* 0x000fe40005800000 */
[----:B------:R-:W-:Y:S02]  /*bf80*/  ISETP.GT.AND P3, PT, R10, 0x48, P2 ;  /* 0x000000480a00780c */ /* 0x000fe40001764270 */
[C---:B------:R-:W-:Y:S02]  /*bf90*/  ISETP.LT.OR P4, PT, R5.reuse, 0x42, P4 ;  /* 0x000000420500780c */ /* 0x040fe40002781670 */
[----:B------:R-:W-:Y:S02]  /*bfa0*/  ISETP.LT.OR P3, PT, R5, 0x49, P3 ;  /* 0x000000490500780c */ /* 0x000fe40001f61670 */
[----:B------:R-:W-:-:S02]  /*bfb0*/  FSEL R59, R59, -INF , !P4 ;  /* 0xff8000003b3b7808 */ /* 0x000fc40006000000 */
[----:B------:R-:W-:Y:S02]  /*bfc0*/  ISETP.GT.AND P4, PT, R10, 0x49, P2 ;  /* 0x000000490a00780c */ /* 0x000fe40001784270 */
[----:B------:R-:W-:Y:S02]  /*bfd0*/  FSEL R62, R62, -INF , !P3 ;  /* 0xff8000003e3e7808 */ /* 0x000fe40005800000 */
[----:B0-----:R-:W-:Y:S02]  /*bfe0*/  FMNMX.FTZ R0, R7, R0, !PT ;  /* 0x0000000007007209 */ /* 0x001fe40007810000 */
[----:B------:R-:W-:Y:S02]  /*bff0*/  ISETP.GT.AND P3, PT, R10, 0x50, P2 ;  /* 0x000000500a00780c */ /* 0x000fe40001764270 */
[C---:B------:R-:W-:Y:S01]  /*c000*/  FSETP.NEU.FTZ.AND P6, PT, R0.reuse, -INF , PT ;  /* 0xff8000000000780b */ /* 0x040fe20003fdd000 */
[----:B------:R-:W-:Y:S01]  /*c010*/  FMUL.FTZ R6, R0, UR10 ;  /* 0x0000000a00067c20 */ /* 0x000fe20008410000 */
[----:B------:R-:W-:-:S02]  /*c020*/  ISETP.LT.OR P4, PT, R5, 0x4a, P4 ;  /* 0x0000004a0500780c */ /* 0x000fc40002781670 */
[----:B------:R-:W-:Y:S02]  /*c030*/  ISETP.LT.OR P3, PT, R5, 0x51, P3 ;  /* 0x000000510500780c */ /* 0x000fe40001f61670 */
[----:B------:R-:W-:Y:S02]  /*c040*/  FSEL R6, R6, RZ, P6 ;  /* 0x000000ff06067208 */ /* 0x000fe40003000000 */
[----:B------:R-:W-:Y:S02]  /*c050*/  FSEL R63, R63, -INF , !P4 ;  /* 0xff8000003f3f7808 */ /* 0x000fe40006000000 */
[----:B------:R-:W-:Y:S01]  /*c060*/  ISETP.GT.AND P4, PT, R10, 0x51, P2 ;  /* 0x000000510a00780c */ /* 0x000fe20001784270 */
[--C-:B------:R-:W-:Y:S01]  /*c070*/  FFMA.FTZ R182, R11, UR10, -R6.reuse ;  /* 0x0000000a0bb67c23 */ /* 0x100fe20008010806 */
[--C-:B------:R-:W-:Y:S01]  /*c080*/  FFMA.FTZ R11, R29, UR10, -R6.reuse ;  /* 0x0000000a1d0b7c23 */ /* 0x100fe20008010806 */
[----:B------:R-:W-:Y:S01]  /*c090*/  FMNMX.FTZ R29, R27, R12, !PT ;  /* 0x0000000c1b1d7209 */ /* 0x000fe20007810000 */
[--C-:B------:R-:W-:Y:S01]  /*c0a0*/  FFMA.FTZ R178, R15, UR10, -R6.reuse ;  /* 0x0000000a0fb27c23 */ /* 0x100fe20008010806 */
[--C-:B------:R-:W-:Y:S01]  /*c0b0*/  FFMA.FTZ R172, R21, UR10, -R6.reuse ;  /* 0x0000000a15ac7c23 */ /* 0x100fe20008010806 */
[--C-:B------:R-:W-:Y:S01]  /*c0c0*/  FFMA.FTZ R174, R25, UR10, -R6.reuse ;  /* 0x0000000a19ae7c23 */ /* 0x100fe20008010806 */
[----:B------:R-:W-:Y:S01]  /*c0d0*/  FMNMX.FTZ R12, R30, R29, !PT ;  /* 0x0000001d1e0c7209 */ /* 0x000fe20007810000 */
[--C-:B------:R-:W-:Y:S01]  /*c0e0*/  FFMA.FTZ R176, R13, UR10, -R6.reuse ;  /* 0x0000000a0db07c23 */ /* 0x100fe20008010806 */
[--C-:B------:R-:W-:Y:S01]  /*c0f0*/  FFMA.FTZ R13, R33, UR10, -R6.reuse ;  /* 0x0000000a210d7c23 */ /* 0x100fe20008010806 */
[----:B------:R-:W-:Y:S01]  /*c100*/  FSEL R66, R66, -INF , !P3 ;  /* 0xff80000042427808 */ /* 0x000fe20005800000 */
        /* <DEDUP_REMOVED lines=28> */
[----:B------:R-:W-:Y:S01]  /*c2d0*/  FFMA.FTZ R85, R85, UR10, -R6 ;  /* 0x0000000a55557c23 */ /* 0x000fe20008010806 */
[----:B------:R-:W-:Y:S01]  /*c2e0*/  FMNMX.FTZ R12, R46, R29, !PT ;  /* 0x0000001d2e0c7209 */ /* 0x000fe20007810000 */
[----:B------:R-:W-:Y:S01]  /*c2f0*/  MUFU.EX2 R180, R180 ;  /* 0x000000b400b47308 */ /* 0x000fe20000000800 */
[----:B------:R-:W-:-:S02]  /*c300*/  ISETP.LT.OR P4, PT, R5, 0x5a, P4 ;  /* 0x0000005a0500780c */ /* 0x000fc40002781670 */
[----:B------:R-:W-:Y:S02]  /*c310*/  FMNMX.FTZ R25, R47, R12, !PT ;  /* 0x0000000c2f197209 */ /* 0x000fe40007810000 */
        /* <DEDUP_REMOVED lines=12> */
[----:B------:R-:W-:Y:S02]  /*c3e0*/  ISETP.GT.AND P3, PT, R10, 0x68, P2 ;  /* 0x000000680a00780c */ /* 0x000fe40001764270 */
[----:B------:R-:W-:Y:S01]  /*c3f0*/  FMNMX.FTZ R12, R58, R29, !PT ;  /* 0x0000001d3a0c7209 */ /* 0x000fe20007810000 */
[--C-:B------:R-:W-:Y:S01]  /*c400*/  FFMA.FTZ R29, R49, UR10, -R6.reuse ;  /* 0x0000000a311d7c23 */ /* 0x100fe20008010806 */
[----:B------:R-:W-:Y:S01]  /*c410*/  ISETP.LT.OR P4, PT, R5, 0x62, P4 ;  /* 0x000000620500780c */ /* 0x000fe20002781670 */
[----:B------:R-:W-:Y:S01]  /*c420*/  FFMA.FTZ R49, R69, UR10, -R6 ;  /* 0x0000000a45317c23 */ /* 0x000fe20008010806 */
[----:B------:R-:W-:Y:S01]  /*c430*/  FMNMX.FTZ R33, R59, R12, !PT ;  /* 0x0000000c3b217209 */ /* 0x000fe20007810000 */
[----:B------:R-:W-:Y:S01]  /*c440*/  MUFU.EX2 R11, R11 ;  /* 0x0000000b000b7308 */ /* 0x000fe20000000800 */
[----:B------:R-:W-:-:S02]  /*c450*/  ISETP.LT.OR P3, PT, R5, 0x69, P3 ;  /* 0x000000690500780c */ /* 0x000fc40001f61670 */
[----:B------:R-:W-:Y:S02]  /*c460*/  FMNMX.FTZ R12, R62, R33, !PT ;  /* 0x000000213e0c7209 */ /* 0x000fe40007810000 */
[----:B------:R-:W-:Y:S02]  /*c470*/  FSEL R75, R75, -INF , !P4 ;  /* 0xff8000004b4b7808 */ /* 0x000fe40006000000 */
[----:B------:R-:W-:Y:S01]  /*c480*/  FMNMX.FTZ R33, R63, R12, !PT ;  /* 0x0000000c3f217209 */ /* 0x000fe20007810000 */
[----:B------:R-:W-:Y:S01]  /*c490*/  MUFU.EX2 R176, R176 ;  /* 0x000000b000b07308 */ /* 0x000fe20000000800 */
[----:B------:R-:W-:Y:S02]  /*c4a0*/  ISETP.GT.AND P4, PT, R10, 0x69, P2 ;  /* 0x000000690a00780c */ /* 0x000fe40001784270 */
        /* <DEDUP_REMOVED lines=8> */
[----:B------:R-:W-:Y:S02]  /*c530*/  ISETP.LT.OR P4, PT, R5, 0x6a, P4 ;  /* 0x0000006a0500780c */ /* 0x000fe40002781670 */
        /* <DEDUP_REMOVED lines=12> */
[C---:B------:R-:W-:Y:S01]  /*c600*/  ISETP.GT.AND P3, PT, R10.reuse, 0x78, P2 ;  /* 0x000000780a00780c */ /* 0x040fe20001764270 */
[----:B------:R-:W-:Y:S01]  /*c610*/  MUFU.EX2 R172, R172 ;  /* 0x000000ac00ac7308 */ /* 0x000fe20000000800 */
[----:B------:R-:W-:Y:S02]  /*c620*/  ISETP.LT.OR P4, PT, R5, 0x72, P4 ;  /* 0x000000720500780c */ /* 0x000fe40002781670 */
[----:B------:R-:W-:Y:S02]  /*c630*/  FMNMX.FTZ R41, R79, R12, !PT ;  /* 0x0000000c4f297209 */ /* 0x000fe40007810000 */
[----:B------:R-:W-:-:S02]  /*c640*/  ISETP.GT.AND P2, PT, R10, 0x79, P2 ;  /* 0x000000790a00780c */ /* 0x000fc40001744270 */
[----:B------:R-:W-:Y:S01]  /*c650*/  ISETP.LT.OR P3, PT, R5, 0x79, P3 ;  /* 0x000000790500780c */ /* 0x000fe20001f61670 */
[----:B------:R-:W-:Y:S01]  /*c660*/  MUFU.EX2 R21, R21 ;  /* 0x0000001500157308 */ /* 0x000fe20000000800 */
[----:B------:R-:W-:Y:S02]  /*c670*/  FSEL R83, R83, -INF , !P4 ;  /* 0xff80000053537808 */ /* 0x000fe40006000000 */
[----:B------:R-:W-:Y:S01]  /*c680*/  FMNMX.FTZ R10, R82, R41, !PT ;  /* 0x00000029520a7209 */ /* 0x000fe20007810000 */
[--C-:B------:R-:W-:Y:S01]  /*c690*/  FFMA.FTZ R41, R61, UR10, -R6.reuse ;  /* 0x0000000a3d297c23 */ /* 0x100fe20008010806 */
[----:B------:R-:W-:Y:S01]  /*c6a0*/  ISETP.LT.OR P2, PT, R5, 0x7a, P2 ;  /* 0x0000007a0500780c */ /* 0x000fe20001741670 */
[----:B------:R-:W-:Y:S01]  /*c6b0*/  FFMA.FTZ R61, R81, UR10, -R6 ;  /* 0x0000000a513d7c23 */ /* 0x000fe20008010806 */
[----:B------:R-:W-:Y:S01]  /*c6c0*/  FSEL R86, R86, -INF , !P3 ;  /* 0xff80000056567808 */ /* 0x000fe20005800000 */
[----:B------:R-:W-:Y:S01]  /*c6d0*/  MUFU.EX2 R174, R174 ;  /* 0x000000ae00ae7308 */ /* 0x000fe20000000800 */
[----:B------:R-:W-:-:S02]  /*c6e0*/  FMNMX.FTZ R5, R83, R10, !PT ;  /* 0x0000000a53057209 */ /* 0x000fc40007810000 */
[----:B------:R-:W-:Y:S02]  /*c6f0*/  FSEL R87, R87, -INF , !P2 ;  /* 0xff80000057577808 */ /* 0x000fe40005000000 */
[----:B------:R-:W-:Y:S02]  /*c700*/  FMNMX.FTZ R10, R86, R5, !PT ;  /* 0x00000005560a7209 */ /* 0x000fe40007810000 */
        /* <DEDUP_REMOVED lines=9> */
[----:B0-----:R-:W-:-:S07]  /*c7a0*/  FMNMX.FTZ R5, R10, R5, !PT ;  /* 0x000000050a057209 */ /* 0x001fce0007810000 */
[----:B------:R-:W0:Y:S01]  /*c7b0*/  MUFU.EX2 R170, R170 ;  /* 0x000000aa00aa7308 */ /* 0x000e220000000800 */
[----:B-1----:R-:W-:Y:S01]  /*c7c0*/  FFMA.FTZ R24, R69, R3, R180 ;  /* 0x0000000345187223 */ /* 0x002fe200000100b4 */
[----:B------:R-:W1:Y:S01]  /*c7d0*/  SHFL.BFLY PT, R10, R5, 0x1, 0x1f ;  /* 0x0c201f00050a7f89 */ /* 0x000e6200000e0000 */
[C---:B------:R-:W-:Y:S01]  /*c7e0*/  F2FP.F16.F32.PACK_AB R180, R7.reuse, R180 ;  /* 0x000000b407b4723e */ /* 0x040fe200000000ff */
[-C--:B------:R-:W-:Y:S01]  /*c7f0*/  FMUL.FTZ R88, R88, R69.reuse ;  /* 0x0000004558587220 */ /* 0x080fe20000410000 */
[----:B------:R-:W-:Y:S01]  /*c800*/  FADD.FTZ R3, R7, R24 ;  /* 0x0000001807037221 */ /* 0x000fe20000010000 */
        /* <DEDUP_REMOVED lines=10> */
[----:B------:R-:W4:Y:S01]  /*c8b0*/  MUFU.EX2 R164, R164 ;  /* 0x000000a400a47308 */ /* 0x000f220000000800 */
        /* <DEDUP_REMOVED lines=9> */
[----:B-1----:R-:W-:Y:S01]  /*c950*/  FMNMX.FTZ R5, R5, R10, !PT ;  /* 0x0000000a05057209 */ /* 0x002fe20007810000 */
[-C--:B------:R-:W-:Y:S01]  /*c960*/  FMUL.FTZ R124, R124, R69.reuse ;  /* 0x000000457c7c7220 */ /* 0x080fe20000410000 */
[-C--:B------:R-:W-:Y:S01]  /*c970*/  FMUL.FTZ R125, R125, R69.reuse ;  /* 0x000000457d7d7220 */ /* 0x080fe20000410000 */
[-C--:B------:R-:W-:Y:S01]  /*c980*/  FMUL.FTZ R128, R128, R69.reuse ;  /* 0x0000004580807220 */ /* 0x080fe20000410000 */
[C---:B------:R-:W-:Y:S01]  /*c990*/  FSETP.NEU.FTZ.AND P2, PT, R5.reuse, -INF , PT ;  /* 0xff8000000500780b */ /* 0x040fe20003f5d000 */
[----:B------:R-:W-:Y:S01]  /*c9a0*/  FMUL.FTZ R20, R5, UR10 ;  /* 0x0000000a05147c20 */ /* 0x000fe20008410000 */
[----:B------:R-:W1:Y:S01]  /*c9b0*/  MUFU.EX2 R166, R166 ;  /* 0x000000a600a67308 */ /* 0x000e620000000800 */
[-C--:B------:R-:W-:Y:S01]  /*c9c0*/  FMUL.FTZ R129, R129, R69.reuse ;  /* 0x0000004581817220 */ /* 0x080fe20000410000 */
[-C--:B------:R-:W-:Y:S01]  /*c9d0*/  FMUL.FTZ R132, R132, R69.reuse ;  /* 0x0000004584847220 */ /* 0x080fe20000410000 */
[-C--:B------:R-:W-:Y:S01]  /*c9e0*/  FMUL.FTZ R133, R133, R69.reuse ;  /* 0x0000004585857220 */ /* 0x080fe20000410000 */
[----:B------:R-:W-:Y:S01]  /*c9f0*/  FSEL R20, R20, RZ, P2 ;  /* 0x000000ff14147208 */ /* 0x000fe20001000000 */
[-C--:B------:R-:W-:Y:S01]  /*ca00*/  FMUL.FTZ R136, R136, R69.reuse ;  /* 0x0000004588887220 */ /* 0x080fe20000410000 */
[-C--:B------:R-:W-:Y:S01]  /*ca10*/  FMUL.FTZ R137, R137, R69.reuse ;  /* 0x0000004589897220 */ /* 0x080fe20000410000 */
[-C--:B------:R-:W-:Y:S01]  /*ca20*/  FMUL.FTZ R140, R140, R69.reuse ;  /* 0x000000458c8c7220 */ /* 0x080fe20000410000 */
        /* <DEDUP_REMOVED lines=44> */
[--C-:B------:R-:W-:Y:S01]  /*ccf0*/  FFMA.FTZ R75, R75, UR10, -R20.reuse ;  /* 0x0000000a4b4b7c23 */ /* 0x100fe20008010814 */
[----:B------:R-:W-:Y:S01]  /*cd00*/  FFMA.FTZ R78, R78, UR10, -R20 ;  /* 0x0000000a4e4e7c23 */ /* 0x000fe20008010814 */
[----:B--2---:R-:W-:Y:S01]  /*cd10*/  FADD.FTZ R3, R29, R32 ;  /* 0x000000201d037221 */ /* 0x004fe20000010000 */
[--C-:B------:R-:W-:Y:S01]  /*cd20*/  FFMA.FTZ R32, R59, UR10, -R20.reuse ;  /* 0x0000000a3b207c23 */ /* 0x100fe20008010814 */
[--C-:B------:R-:W-:Y:S01]  /*cd30*/  FFMA.FTZ R79, R79, UR10, -R20.reuse ;  /* 0x0000000a4f4f7c23 */ /* 0x100fe20008010814 */
[----:B------:R-:W2:Y:S01]  /*cd40*/  MUFU.EX2 R26, R26 ;  /* 0x0000001a001a7308 */ /* 0x000ea20000000800 */
[----:B0-----:R-:W-:Y:S01]  /*cd50*/  FADD.FTZ R34, R170, R3 ;  /* 0x00000003aa227221 */ /* 0x001fe20000010000 */
[--C-:B------:R-:W-:Y:S01]  /*cd60*/  FFMA.FTZ R82, R82, UR10, -R20.reuse ;  /* 0x0000000a52527c23 */ /* 0x100fe20008010814 */
[--C-:B------:R-:W-:Y:S01]  /*cd70*/  FFMA.FTZ R83, R83, UR10, -R20.reuse ;  /* 0x0000000a53537c23 */ /* 0x100fe20008010814 */
[----:B------:R-:W-:Y:S01]  /*cd80*/  FFMA.FTZ R86, R86, UR10, -R20 ;  /* 0x0000000a56567c23 */ /* 0x000fe20008010814 */
[----:B---3--:R-:W-:Y:S01]  /*cd90*/  FADD.FTZ R3, R33, R34 ;  /* 0x0000002221037221 */ /* 0x008fe20000010000 */
[----:B------:R-:W-:Y:S01]  /*cda0*/  FFMA.FTZ R20, R87, UR10, -R20 ;  /* 0x0000000a57147c23 */ /* 0x000fe20008010814 */
[----:B------:R-:W-:Y:S01]  /*cdb0*/  IMAD.U32 R27, RZ, RZ, UR58 ;  /* 0x0000003aff1b7e24 */ /* 0x000fe2000f8e00ff */
[----:B------:R-:W0:Y:S01]  /*cdc0*/  MUFU.EX2 R8, R8 ;  /* 0x0000000800087308 */ /* 0x000e220000000800 */
[----:B----4-:R-:W-:Y:S01]  /*cdd0*/  FADD.FTZ R34, R164, R3 ;  /* 0x00000003a4227221 */ /* 0x010fe20000010000 */
[----:B------:R-:W-:Y:S01]  /*cde0*/  ISETP.GT.AND P2, PT, R4, UR40, PT ;  /* 0x0000002804007c0c */ /* 0x000fe2000bf44270 */
[----:B------:R-:W-:Y:S01]  /*cdf0*/  UMOV UR58, UR47 ;  /* 0x0000002f003a7c82 */ /* 0x000fe20008000000 */
[----:B------:R-:W-:Y:S01]  /*ce00*/  @!P1 LEA R27, R27, UR41, 0x3 ;  /* 0x000000291b1b9c11 */ /* 0x000fe2000f8e18ff */
[----:B-----5:R-:W-:Y:S01]  /*ce10*/  FADD.FTZ R3, R37, R34 ;  /* 0x0000002225037221 */ /* 0x020fe20000010000 */
[----:B------:R-:W-:Y:S01]  /*ce20*/  F2FP.F16.F32.PACK_AB R182, R11, R182 ;  /* 0x000000b60bb6723e */ /* 0x000fe200000000ff */
[-C--:B------:R-:W-:Y:S01]  /*ce30*/  FMUL.FTZ R141, R141, R69.reuse ;  /* 0x000000458d8d7220 */ /* 0x080fe20000410000 */
[----:B------:R-:W3:Y:S01]  /*ce40*/  MUFU.EX2 R162, R162 ;  /* 0x000000a200a27308 */ /* 0x000ee20000000800 */
[----:B-1----:R-:W-:Y:S01]  /*ce50*/  FADD.FTZ R34, R166, R3 ;  /* 0x00000003a6227221 */ /* 0x002fe20000010000 */
[----:B--2---:R-:W-:Y:S01]  /*ce60*/  FFMA.FTZ R3, R26, R2, R181 ;  /* 0x000000021a037223 */ /* 0x004fe200000100b5 */
[----:B------:R-:W-:Y:S01]  /*ce70*/  @!P1 VIADD R27, R27, 0x28860 ;  /* 0x000288601b1b9836 */ /* 0x000fe20000000000 */
[----:B------:R-:W-:Y:S01]  /*ce80*/  F2FP.F16.F32.PACK_AB R176, R13, R176 ;  /* 0x000000b00db0723e */ /* 0x000fe200000000ff */
[----:B------:R-:W-:Y:S01]  /*ce90*/  FADD.FTZ R9, R41, R34 ;  /* 0x0000002229097221 */ /* 0x000fe20000010000 */
[----:B------:R-:W-:Y:S01]  /*cea0*/  FADD.FTZ R2, R6, R3 ;  /* 0x0000000306027221 */ /* 0x000fe20000010000 */
[----:B------:R-:W-:Y:S01]  /*ceb0*/  F2FP.F16.F32.PACK_AB R178, R15, R178 ;  /* 0x000000b20fb2723e */ /* 0x000fe200000000ff */
[----:B------:R-:W1:Y:S01]  /*cec0*/  MUFU.EX2 R177, R177 ;  /* 0x000000b100b17308 */ /* 0x000e620000000800 */
[----:B------:R-:W-:Y:S01]  /*ced0*/  FADD.FTZ R34, R160, R9 ;  /* 0x00000009a0227221 */ /* 0x000fe20000010000 */
[----:B------:R-:W-:Y:S01]  /*cee0*/  FADD.FTZ R3, R183, R2 ;  /* 0x00000002b7037221 */ /* 0x000fe20000010000 */
[----:B------:R-:W-:Y:S01]  /*cef0*/  @!P1 PRMT R27, RZ, 0x654, R27 ;  /* 0x00000654ff1b9816 */ /* 0x000fe2000000001b */
[----:B------:R-:W-:Y:S01]  /*cf00*/  FMUL.FTZ R144, R144, R69 ;  /* 0x0000004590907220 */ /* 0x000fe20000410000 */
[----:B------:R-:W-:Y:S01]  /*cf10*/  FADD.FTZ R9, R45, R34 ;  /* 0x000000222d097221 */ /* 0x000fe20000010000 */
[----:B0-----:R-:W-:Y:S01]  /*cf20*/  FADD.FTZ R34, R8, R3 ;  /* 0x0000000308227221 */ /* 0x001fe20000010000 */
[----:B------:R0:W-:Y:S01]  /*cf30*/  @!P1 SYNCS.ARRIVE.TRANS64.RED.A1T0 RZ, [R27+URZ], RZ ;  /* 0x000000ff1bff99a7 */ /* 0x0001e2000810043f */
        /* <DEDUP_REMOVED lines=9> */
[----:B-1----:R-:W-:Y:S01]  /*cfd0*/  FADD.FTZ R3, R177, R34 ;  /* 0x00000022b1037221 */ /* 0x002fe20000010000 */
[----:B------:R-:W-:Y:S01]  /*cfe0*/  F2FP.F16.F32.PACK_AB R168, R29, R168 ;  /* 0x000000a81da8723e */ /* 0x000fe200000000ff */
[----:B------:R-:W-:Y:S01]  /*cff0*/  VIADD R4, R4, 0xffffffff ;  /* 0xffffffff04047836 */ /* 0x000fe20000000000 */
[----:B------:R-:W-:Y:S01]  /*d000*/  F2FP.F16.F32.PACK_AB R170, R33, R170 ;  /* 0x000000aa21aa723e */ /* 0x000fe200000000ff */
[----:B------:R-:W-:Y:S01]  /*d010*/  FMUL.FTZ R90, R90, R26 ;  /* 0x0000001a5a5a7220 */ /* 0x000fe20000410000 */
[----:B------:R-:W-:Y:S01]  /*d020*/  F2FP.F16.F32.PACK_AB R164, R37, R164 ;  /* 0x000000a425a4723e */ /* 0x000fe200000000ff */
[----:B------:R-:W-:Y:S01]  /*d030*/  FMUL.FTZ R91, R91, R26 ;  /* 0x0000001a5b5b7220 */ /* 0x000fe20000410000 */
[----:B------:R-:W1:Y:S01]  /*d040*/  MUFU.EX2 R156, R156 ;  /* 0x0000009c009c7308 */ /* 0x000e620000000800 */
[----:B--2---:R-:W-:Y:S01]  /*d050*/  FADD.FTZ R7, R49, R36 ;  /* 0x0000002431077221 */ /* 0x004fe20000010000 */
[----:B------:R-:W-:Y:S01]  /*d060*/  F2FP.F16.F32.PACK_AB R166, R41, R166 ;  /* 0x000000a629a6723e */ /* 0x000fe200000000ff */
[----:B------:R-:W-:Y:S01]  /*d070*/  FMUL.FTZ R94, R94, R26 ;  /* 0x0000001a5e5e7220 */ /* 0x000fe20000410000 */
[----:B------:R-:W-:Y:S01]  /*d080*/  F2FP.F16.F32.PACK_AB R160, R45, R160 ;  /* 0x000000a02da0723e */ /* 0x000fe200000000ff */
[----:B------:R-:W-:Y:S01]  /*d090*/  FMUL.FTZ R95, R95, R26 ;  /* 0x0000001a5f5f7220 */ /* 0x000fe20000410000 */
[----:B------:R-:W-:Y:S01]  /*d0a0*/  F2FP.F16.F32.PACK_AB R162, R49, R162 ;  /* 0x000000a231a2723e */ /* 0x000fe200000000ff */
[-C--:B------:R-:W-:Y:S01]  /*d0b0*/  FMUL.FTZ R98, R98, R26.reuse ;  /* 0x0000001a62627220 */ /* 0x080fe20000410000 */
[----:B------:R-:W2:Y:S01]  /*d0c0*/  MUFU.EX2 R179, R179 ;  /* 0x000000b300b37308 */ /* 0x000ea20000000800 */
[----:B---3--:R-:W-:Y:S01]  /*d0d0*/  FADD.FTZ R34, R10, R3 ;  /* 0x000000030a227221 */ /* 0x008fe20000010000 */
[----:B------:R-:W-:Y:S01]  /*d0e0*/  F2FP.F16.F32.PACK_AB R181, R6, R181 ;  /* 0x000000b506b5723e */ /* 0x000fe200000000ff */
[-C--:B------:R-:W-:Y:S01]  /*d0f0*/  FMUL.FTZ R99, R99, R26.reuse ;  /* 0x0000001a63637220 */ /* 0x080fe20000410000 */
[----:B------:R-:W-:Y:S01]  /*d100*/  F2FP.F16.F32.PACK_AB R177, R10, R177 ;  /* 0x000000b10ab1723e */ /* 0x000fe200000000ff */
[-C--:B------:R-:W-:Y:S01]  /*d110*/  FMUL.FTZ R102, R102, R26.reuse ;  /* 0x0000001a66667220 */ /* 0x080fe20000410000 */
[-C--:B------:R-:W-:Y:S01]  /*d120*/  FMUL.FTZ R103, R103, R26.reuse ;  /* 0x0000001a67677220 */ /* 0x080fe20000410000 */
[-C--:B------:R-:W-:Y:S01]  /*d130*/  FMUL.FTZ R106, R106, R26.reuse ;  /* 0x0000001a6a6a7220 */ /* 0x080fe20000410000 */
[----:B------:R-:W3:Y:S01]  /*d140*/  MUFU.EX2 R53, R53 ;  /* 0x0000003500357308 */ /* 0x000ee20000000800 */
        /* <DEDUP_REMOVED lines=15> */
[----:B------:R-:W2:Y:S01]  /*d240*/  MUFU.EX2 R158, R158 ;  /* 0x0000009e009e7308 */ /* 0x000ea20000000800 */
[C---:B---3--:R-:W-:Y:S01]  /*d250*/  FADD.FTZ R7, R53.reuse, R36 ;  /* 0x0000002435077221 */ /* 0x048fe20000010000 */
[----:B------:R-:W-:Y:S01]  /*d260*/  F2FP.F16.F32.PACK_AB R156, R53, R156 ;  /* 0x0000009c359c723e */ /* 0x000fe200000000ff */
[-C--:B------:R-:W-:Y:S01]  /*d270*/  FMUL.FTZ R131, R131, R26.reuse ;  /* 0x0000001a83837220 */ /* 0x080fe20000410000 */
[-C--:B------:R-:W-:Y:S01]  /*d280*/  FMUL.FTZ R134, R134, R26.reuse ;  /* 0x0000001a86867220 */ /* 0x080fe20000410000 */
[-C--:B------:R-:W-:Y:S01]  /*d290*/  FMUL.FTZ R135, R135, R26.reuse ;  /* 0x0000001a87877220 */ /* 0x080fe20000410000 */
[-C--:B------:R-:W-:Y:S01]  /*d2a0*/  FMUL.FTZ R138, R138, R26.reuse ;  /* 0x0000001a8a8a7220 */ /* 0x080fe20000410000 */
[-C--:B------:R-:W-:Y:S01]  /*d2b0*/  FMUL.FTZ R139, R139, R26.reuse ;  /* 0x0000001a8b8b7220 */ /* 0x080fe20000410000 */
[----:B------:R-:W3:Y:S01]  /*d2c0*/  MUFU.EX2 R173, R173 ;  /* 0x000000ad00ad7308 */ /* 0x000ee20000000800 */
[C---:B-1----:R-:W-:Y:S01]  /*d2d0*/  FADD.FTZ R34, R12.reuse, R3 ;  /* 0x000000030c227221 */ /* 0x042fe20000010000 */
[----:B------:R-:W-:Y:S01]  /*d2e0*/  F2FP.F16.F32.PACK_AB R179, R12, R179 ;  /* 0x000000b30cb3723e */ /* 0x000fe200000000ff */
[-C--:B------:R-:W-:Y:S01]  /*d2f0*/  FMUL.FTZ R142, R142, R26.reuse ;  /* 0x0000001a8e8e7220 */ /* 0x080fe20000410000 */
[-C--:B------:R-:W-:Y:S01]  /*d300*/  FMUL.FTZ R143, R143, R26.reuse ;  /* 0x0000001a8f8f7220 */ /* 0x080fe20000410000 */
[-C--:B------:R-:W-:Y:S01]  /*d310*/  FMUL.FTZ R146, R146, R26.reuse ;  /* 0x0000001a92927220 */ /* 0x080fe20000410000 */
[-C--:B------:R-:W-:Y:S01]  /*d320*/  FMUL.FTZ R147, R147, R26.reuse ;  /* 0x0000001a93937220 */ /* 0x080fe20000410000 */
[-C--:B------:R-:W-:Y:S01]  /*d330*/  FMUL.FTZ R150, R150, R26.reuse ;  /* 0x0000001a96967220 */ /* 0x080fe20000410000 */
[----:B------:R-:W1:Y:S01]  /*d340*/  MUFU.EX2 R57, R57 ;  /* 0x0000003900397308 */ /* 0x000e620000000800 */
[----:B--2---:R-:W-:Y:S01]  /*d350*/  FADD.FTZ R36, R158, R7 ;  /* 0x000000079e247221 */ /* 0x004fe20000010000 */
[----:B------:R-:W-:Y:S01]  /*d360*/  FMUL.FTZ R151, R151, R26 ;  /* 0x0000001a97977220 */ /* 0x000fe20000410000 */
[----:B------:R-:W-:-:S02]  /*d370*/  IMAD.MOV.U32 R8, RZ, RZ, R0 ;  /* 0x000000ffff087224 */ /* 0x000fc400078e0000 */
[----:B------:R-:W-:-:S03]  /*d380*/  IMAD.MOV.U32 R9, RZ, RZ, R5 ;  /* 0x000000ffff097224 */ /* 0x000fc600078e0005 */
[----:B------:R-:W2:Y:S01]  /*d390*/  MUFU.EX2 R14, R14 ;  /* 0x0000000e000e7308 */ /* 0x000ea20000000800 */
[----:B---3--:R-:W-:-:S07]  /*d3a0*/  FADD.FTZ R3, R173, R34 ;  /* 0x00000022ad037221 */ /* 0x008fce0000010000 */
[----:B------:R-:W3:Y:S01]  /*d3b0*/  MUFU.EX2 R152, R152 ;  /* 0x0000009800987308 */ /* 0x000ee20000000800 */
[C---:B-1----:R-:W-:Y:S01]  /*d3c0*/  FADD.FTZ R7, R57.reuse, R36 ;  /* 0x0000002439077221 */ /* 0x042fe20000010000 */
[----:B------:R-:W-:-:S06]  /*d3d0*/  F2FP.F16.F32.PACK_AB R158, R57, R158 ;  /* 0x0000009e399e723e */ /* 0x000fcc00000000ff */
[----:B------:R-:W1:Y:S01]  /*d3e0*/  MUFU.EX2 R175, R175 ;  /* 0x000000af00af7308 */ /* 0x000e620000000800 */
[C---:B--2---:R-:W-:Y:S01]  /*d3f0*/  FADD.FTZ R34, R14.reuse, R3 ;  /* 0x000000030e227221 */ /* 0x044fe20000010000 */
[----:B------:R-:W-:-:S06]  /*d400*/  F2FP.F16.F32.PACK_AB R173, R14, R173 ;  /* 0x000000ad0ead723e */ /* 0x000fcc00000000ff */
[----:B------:R-:W2:Y:S01]  /*d410*/  MUFU.EX2 R61, R61 ;  /* 0x0000003d003d7308 */ /* 0x000ea20000000800 */
[----:B---3--:R-:W-:-:S07]  /*d420*/  FADD.FTZ R36, R152, R7 ;  /* 0x0000000798247221 */ /* 0x008fce0000010000 */
[----:B------:R-:W3:Y:S01]  /*d430*/  MUFU.EX2 R24, R24 ;  /* 0x0000001800187308 */ /* 0x000ee20000000800 */
[----:B-1----:R-:W-:-:S07]  /*d440*/  FADD.FTZ R3, R175, R34 ;  /* 0x00000022af037221 */ /* 0x002fce0000010000 */
[----:B------:R-:W1:Y:S01]  /*d450*/  MUFU.EX2 R154, R154 ;  /* 0x0000009a009a7308 */ /* 0x000e620000000800 */
[C---:B--2---:R-:W-:Y:S01]  /*d460*/  FADD.FTZ R7, R61.reuse, R36 ;  /* 0x000000243d077221 */ /* 0x044fe20000010000 */
[----:B------:R-:W-:-:S06]  /*d470*/  F2FP.F16.F32.PACK_AB R152, R61, R152 ;  /* 0x000000983d98723e */ /* 0x000fcc00000000ff */
[----:B------:R-:W2:Y:S01]  /*d480*/  MUFU.EX2 R169, R169 ;  /* 0x000000a900a97308 */ /* 0x000ea20000000800 */
[C---:B---3--:R-:W-:Y:S01]  /*d490*/  FADD.FTZ R34, R24.reuse, R3 ;  /* 0x0000000318227221 */ /* 0x048fe20000010000 */
[----:B------:R-:W-:-:S06]  /*d4a0*/  F2FP.F16.F32.PACK_AB R175, R24, R175 ;  /* 0x000000af18af723e */ /* 0x000fcc00000000ff */
[----:B------:R-:W3:Y:S01]  /*d4b0*/  MUFU.EX2 R28, R28 ;  /* 0x0000001c001c7308 */ /* 0x000ee20000000800 */
[----:B-1----:R-:W-:-:S07]  /*d4c0*/  FADD.FTZ R36, R154, R7 ;  /* 0x000000079a247221 */ /* 0x002fce0000010000 */
[----:B------:R-:W1:Y:S01]  /*d4d0*/  MUFU.EX2 R171, R171 ;  /* 0x000000ab00ab7308 */ /* 0x000e620000000800 */
[----:B--2---:R-:W-:-:S07]  /*d4e0*/  FADD.FTZ R7, R169, R34 ;  /* 0x00000022a9077221 */ /* 0x004fce0000010000 */
[----:B------:R-:W2:Y:S01]  /*d4f0*/  MUFU.EX2 R30, R30 ;  /* 0x0000001e001e7308 */ /* 0x000ea20000000800 */
[C---:B---3--:R-:W-:Y:S01]  /*d500*/  FADD.FTZ R34, R28.reuse, R7 ;  /* 0x000000071c227221 */ /* 0x048fe20000010000 */
[----:B------:R-:W-:-:S06]  /*d510*/  F2FP.F16.F32.PACK_AB R169, R28, R169 ;  /* 0x000000a91ca9723e */ /* 0x000fcc00000000ff */
[----:B------:R-:W3:Y:S01]  /*d520*/  MUFU.EX2 R165, R165 ;  /* 0x000000a500a57308 */ /* 0x000ee20000000800 */
[----:B-1----:R-:W-:-:S07]  /*d530*/  FADD.FTZ R7, R171, R34 ;  /* 0x00000022ab077221 */ /* 0x002fce0000010000 */
[----:B------:R-:W1:Y:S01]  /*d540*/  MUFU.EX2 R32, R32 ;  /* 0x0000002000207308 */ /* 0x000e620000000800 */
[C---:B--2---:R-:W-:Y:S01]  /*d550*/  FADD.FTZ R34, R30.reuse, R7 ;  /* 0x000000071e227221 */ /* 0x044fe20000010000 */
[----:B------:R-:W-:-:S06]  /*d560*/  F2FP.F16.F32.PACK_AB R171, R30, R171 ;  /* 0x000000ab1eab723e */ /* 0x000fcc00000000ff */
[----:B------:R-:W2:Y:S01]  /*d570*/  MUFU.EX2 R167, R167 ;  /* 0x000000a700a77308 */ /* 0x000ea20000000800 */
[----:B---3--:R-:W-:-:S07]  /*d580*/  FADD.FTZ R7, R165, R34 ;  /* 0x00000022a5077221 */ /* 0x008fce0000010000 */
[----:B------:R-:W3:Y:S01]  /*d590*/  MUFU.EX2 R2, R63 ;  /* 0x0000003f00027308 */ /* 0x000ee20000000800 */
[C---:B-1----:R-:W-:Y:S01]  /*d5a0*/  FADD.FTZ R34, R32.reuse, R7 ;  /* 0x0000000720227221 */ /* 0x042fe20000010000 */
[----:B------:R-:W-:-:S06]  /*d5b0*/  F2FP.F16.F32.PACK_AB R165, R32, R165 ;  /* 0x000000a520a5723e */ /* 0x000fcc00000000ff */
        /* <DEDUP_REMOVED lines=31> */
[----:B--2---:R-:W-:Y:S01]  /*d7b0*/  FADD.FTZ R34, R155, R34 ;  /* 0x000000229b227221 */ /* 0x004fe20000010000 */
[C---:B---3--:R-:W-:Y:S01]  /*d7c0*/  FADD.FTZ R3, R65.reuse, R36 ;  /* 0x0000002441037221 */ /* 0x048fe20000010000 */
[----:B------:R-:W-:Y:S02]  /*d7d0*/  F2FP.F16.F32.PACK_AB R154, R65, R154 ;  /* 0x0000009a419a723e */ /* 0x000fe400000000ff */
[C---:B-1----:R-:W-:Y:S01]  /*d7e0*/  FADD.FTZ R2, R20.reuse, R34 ;  /* 0x0000002214027221 */ /* 0x042fe20000010000 */
[----:B------:R-:W-:Y:S01]  /*d7f0*/  F2FP.F16.F32.PACK_AB R155, R20, R155 ;  /* 0x0000009b149b723e */ /* 0x000fe200000000ff */
[----:B0-----:R-:W-:Y:S06]  /*d800*/  @P2 BRA `(.L_x_1248) ;  /* 0xffffffcc00e42947 */ /* 0x001fec000383ffff */
.L_x_1231:
[----:B------:R-:W-:Y:S06]  /*d810*/  BAR.ARV 0x8, 0x180 ;  /* 0x0206000000007b1d */ /* 0x000fec0000002000 */
[----:B------:R-:W-:Y:S05]  /*d820*/  @!P0 BRA `(.L_x_1249) ;  /* 0x0000000000048947 */ /* 0x000fea0003800000 */
[----:B------:R-:W-:Y:S01]  /*d830*/  BPT.TRAP 0x1 ;  /* 0x000000040000795c */ /* 0x000fe20000300000 */
.L_x_1249:
[----:B------:R-:W-:Y:S01]  /*d840*/  ULEA UR5, UR47, UR41, 0x3 ;  /* 0x000000292f057291 */ /* 0x000fe2000f8e183f */
[----:B------:R-:W-:-:S05]  /*d850*/  IMAD.U32 R4, RZ, RZ, UR50 ;  /* 0x00000032ff047e24 */ /* 0x000fca000f8e00ff */
[----:B------:R-:W-:-:S04]  /*d860*/  SHF.L.U32 R4, R4, 0x1f, RZ ;  /* 0x0000001f04047819 */ /* 0x000fc800000006ff */
[----:B------:R0:W1:Y:S01]  /*d870*/  SYNCS.PHASECHK.TRANS64.TRYWAIT P2, [UR5+0x28850], R4 ;  /* 0x02885004ff0075a7 */ /* 0x0000620008040145 */
[----:B------:R-:W-:Y:S05]  /*d880*/  @!P0 BRA `(.L_x_1250) ;  /* 0x0000000000048947 */ /* 0x000fea0003800000 */
[----:B------:R-:W-:Y:S01]  /*d890*/  BPT.TRAP 0x1 ;  /* 0x000000040000795c */ /* 0x000fe20000300000 */
.L_x_1250:
[----:B-1----:R-:W-:Y:S05]  /*d8a0*/  @P2 BRA `(.L_x_1251) ;  /* 0x0000000000082947 */ /* 0x002fea0003800000 */
[----:B------:R-:W1:Y:S02]  /*d8b0*/  SYNCS.PHASECHK.TRANS64.TRYWAIT P0, [UR5+0x28850], R4 ;  /* 0x02885004ff0075a7 */ /* 0x000e640008000145 */
[----:B-1----:R-:W-:Y:S05]  /*d8c0*/  @!P0 BRA `(.L_x_1252) ;  /* 0x000000a800d48947 */ /* 0x002fea0003800000 */
.L_x_1251:
[----:B------:R-:W-:Y:S01]  /*d8d0*/  UIADD3 UR41, UR41, 0x400, URZ ;  /* 0x0000040029297890 */ /* 0x000fe2000fffe03f */
[----:B------:R-:W-:Y:S01]  /*d8e0*/  WARPGROUP.ARRIVE ;  /* 0x00000000000079c5 */ /* 0x000fe20000000000 */
[----:B------:R-:W-:Y:S01]  /*d8f0*/  UMOV UR7, 0x40000040 ;  /* 0x4000004000077882 */ /* 0x000fe20000000000 */
[----:B01----:R-:W0:Y:S01]  /*d900*/  SHFL.BFLY PT, R4, R3, 0x2, 0x1f ;  /* 0x0c401f0003047f89 */ /* 0x003e2200000e0000 */
[----:B------:R-:W-:Y:S01]  /*d910*/  USHF.R.U32.HI UR41, URZ, 0x4, UR41 ;  /* 0x000000043f297899 */ /* 0x000fe20008011629 */
[----:B------:R-:W-:Y:S01]  /*d920*/  IMAD.MOV.U32 R8, RZ, RZ, RZ ;  /* 0x000000ffff087224 */ /* 0x000fe200078e00ff */
[----:B------:R-:W-:Y:S01]  /*d930*/  UIADD3 UR48, UR48, 0x1, URZ ;  /* 0x0000000130307890 */ /* 0x000fe2000fffe03f */
[----:B------:R-:W1:Y:S01]  /*d940*/  SHFL.BFLY PT, R7, R2, 0x2, 0x1f ;  /* 0x0c401f0002077f89 */ /* 0x000e6200000e0000 */
[----:B------:R-:W-:Y:S01]  /*d950*/  ULOP3.LUT UR41, UR41, 0x3fff, URZ, 0xc0, !UPT ;  /* 0x00003fff29297892 */ /* 0x000fe2000f8ec03f */
[----:B------:R-:W-:Y:S02]  /*d960*/  IMAD.U32 R13, RZ, RZ, UR10 ;  /* 0x0000000aff0d7e24 */ /* 0x000fe4000f8e00ff */
[----:B------:R-:W-:Y:S01]  /*d970*/  IMAD.MOV.U32 R21, RZ, RZ, -0x800000 ;  /* 0xff800000ff157424 */ /* 0x000fe200078e00ff */
[----:B------:R-:W-:Y:S01]  /*d980*/  ULOP3.LUT UR4, UR41, 0x4000000, URZ, 0xfc, !UPT ;  /* 0x0400000029047892 */ /* 0x000fe2000f8efc3f */
[----:B------:R-:W-:-:S03]  /*d990*/  IMAD.MOV.U32 R20, RZ, RZ, -0x800000 ;  /* 0xff800000ff147424 */ /* 0x000fc600078e00ff */
[----:B------:R-:W-:Y:S02]  /*d9a0*/  ULEA UR4, UR47, UR4, 0xb ;  /* 0x000000042f047291 */ /* 0x000fe4000f8e583f */
[----:B------:R-:W-:-:S04]  /*d9b0*/  UIADD3 UR47, UR47, 0x1, URZ ;  /* 0x000000012f2f7890 */ /* 0x000fc8000fffe03f */
[----:B------:R-:W-:Y:S01]  /*d9c0*/  UISETP.NE.AND UP0, UPT, UR47, 0x2, UPT ;  /* 0x000000022f00788c */ /* 0x000fe2000bf05270 */
[----:B------:R-:W-:Y:S02]  /*d9d0*/  UMOV UR6, UR4 ;  /* 0x0000000400067c82 */ /* 0x000fe40008000000 */
[----:B------:R-:W-:Y:S01]  /*d9e0*/  HGMMA.64x128x16.F32 R88, R180, gdesc[UR4].tnspB, R88, gsb0 ;  /* 0x41e00004b4587df0 */ /* 0x000fe20008000858 */
[----:B------:R-:W-:Y:S01]  /*d9f0*/  UIADD3 UR6, UR4, 0x80, URZ ;  /* 0x0000008004067890 */ /* 0x000fe2000fffe03f */
[----:B0-----:R-:W-:Y:S01]  /*da00*/  FADD.FTZ R4, R4, R3 ;  /* 0x0000000304047221 */ /* 0x001fe20000010000 */
[----:B------:R-:W-:Y:S01]  /*da10*/  UMOV UR7, 0x40000040 ;  /* 0x4000004000077882 */ /* 0x000fe20000000000 */
[----:B------:R-:W-:Y:S02]  /*da20*/  IMAD.MOV.U32 R3, RZ, RZ, RZ ;  /* 0x000000ffff037224 */ /* 0x000fe400078e00ff */
[----:B-1----:R-:W-:Y:S01]  /*da30*/  FADD.FTZ R6, R7, R2 ;  /* 0x0000000207067221 */ /* 0x002fe20000010000 */
[----:B------:R-:W-:Y:S01]  /*da40*/  USEL UR47, UR47, URZ, UP0 ;  /* 0x0000003f2f2f7287 */ /* 0x000fe20008000000 */
[----:B------:R-:W0:Y:S04]  /*da50*/  SHFL.BFLY PT, R7, R4, 0x1, 0x1f ;  /* 0x0c201f0004077f89 */ /* 0x000e2800000e0000 */
[----:B------:R-:W1:Y:S01]  /*da60*/  SHFL.BFLY PT, R9, R6, 0x1, 0x1f ;  /* 0x0c201f0006097f89 */ /* 0x000e6200000e0000 */
[----:B0-----:R-:W-:Y:S01]  /*da70*/  FADD.FTZ R10, R4, R7 ;  /* 0x00000007040a7221 */ /* 0x001fe20000010000 */
[----:B------:R-:W-:-:S02]  /*da80*/  IMAD.U32 R7, RZ, RZ, UR10 ;  /* 0x0000000aff077e24 */ /* 0x000fc4000f8e00ff */
[----:B-1----:R-:W-:Y:S02]  /*da90*/  FADD.FTZ R11, R6, R9 ;  /* 0x00000009060b7221 */ /* 0x002fe40000010000 */
[----:B------:R-:W-:Y:S01]  /*daa0*/  FSETP.NE.FTZ.AND P0, PT, R10, RZ, PT ;  /* 0x000000ff0a00720b */ /* 0x000fe20003f15000 */
[----:B------:R-:W-:Y:S02]  /*dab0*/  IMAD.U32 R6, RZ, RZ, UR5 ;  /* 0x00000005ff067e24 */ /* 0x000fe4000f8e00ff */
[----:B------:R-:W-:Y:S02]  /*dac0*/  FSETP.NE.FTZ.AND P2, PT, R11, RZ, PT ;  /* 0x000000ff0b00720b */ /* 0x000fe40003f55000 */
[----:B------:R-:W-:-:S05]  /*dad0*/  @!P1 VIADD R6, R6, 0x28860 ;  /* 0x0002886006069836 */ /* 0x000fca0000000000 */
[----:B------:R-:W-:-:S03]  /*dae0*/  @!P1 PRMT R6, RZ, 0x654, R6 ;  /* 0x00000654ff069816 */ /* 0x000fc60000000006 */
[----:B------:R-:W0:Y:S01]  /*daf0*/  @P0 MUFU.LG2 R2, R10 ;  /* 0x0000000a00020308 */ /* 0x000e220000000c00 */
[----:B------:R-:W-:Y:S02]  /*db00*/  @P0 FMUL.FTZ R7, R7, 0.69314718246459960938 ;  /* 0x3f31721807070820 */ /* 0x000fe40000410000 */
[----:B------:R-:W-:-:S05]  /*db10*/  @P2 FMUL.FTZ R13, R13, 0.69314718246459960938 ;  /* 0x3f3172180d0d2820 */ /* 0x000fca0000410000 */
        /* <DEDUP_REMOVED lines=39> */
[----:B------:R-:W-:-:S04]  /*dd90*/  USEL UR4, URZ, 0x1, UP0 ;  /* 0x000000013f047887 */ /* 0x000fc80008000000 */
[----:B------:R-:W-:Y:S01]  /*dda0*/  ULOP3.LUT UR50, UR50, UR4, URZ, 0x3c, !UPT ;  /* 0x0000000432327292 */ /* 0x000fe2000f8e3c3f */
        /* <DEDUP_REMOVED lines=69> */
.L_x_1182:
[----:B------:R-:W0:Y:S01]  /*e200*/  S2R R5, SR_CgaCtaId ;  /* 0x0000000000057919 */ /* 0x000e220000008800 */
[----:B------:R-:W-:Y:S01]  /*e210*/  MOV R0, 0x400 ;  /* 0x0000040000007802 */ /* 0x000fe20000000f00 */
[----:B------:R-:W-:Y:S01]  /*e220*/  BSSY B0, `(.L_x_1253) ;  /* 0x00002e8000007945 */ /* 0x000fe20003800000 */
[----:B------:R-:W-:Y:S02]  /*e230*/  BAR.SYNC.DEFER_BLOCKING 0x5, 0x180 ;  /* 0x0146000000007b1d */ /* 0x000fe40000010000 */
[----:B0-----:R-:W-:-:S05]  /*e240*/  LEA R0, R5, R0, 0x18 ;  /* 0x0000000005007211 */ /* 0x001fca00078ec0ff */
[----:B------:R-:W0:Y:S02]  /*e250*/  LDS.128 R4, [R0+0x288d0] ;  /* 0x0288d00000047984 */ /* 0x000e240000000c00 */
[----:B0-----:R-:W-:Y:S02]  /*e260*/  R2UR UR5, R5 ;  /* 0x00000000050572ca */ /* 0x001fe400000e0000 */
[----:B------:R-:W-:Y:S02]  /*e270*/  R2UR UR7, R6 ;  /* 0x00000000060772ca */ /* 0x000fe400000e0000 */
[----:B------:R-:W-:Y:S01]  /*e280*/  R2UR UR6, R7 ;  /* 0x00000000070672ca */ /* 0x000fe200000e0000 */
[----:B------:R-:W-:Y:S06]  /*e290*/  BAR.ARV 0x4, 0x180 ;  /* 0x0106000000007b1d */ /* 0x000fec0000002000 */
[----:B------:R-:W-:Y:S08]  /*e2a0*/  @P0 BRA `(.L_x_1254) ;  /* 0x0000002000640947 */ /* 0x000ff00003800000 */
[----:B------:R-:W0:Y:S01]  /*e2b0*/  S2R R5, SR_SWINHI ;  /* 0x0000000000057919 */ /* 0x000e220000002f00 */
[----:B------:R-:W-:Y:S01]  /*e2c0*/  ULDC.64 UR10, c[0x0][0xc00] ;  /* 0x00030000000a7ab9 */ /* 0x000fe20000000a00 */
[----:B------:R-:W-:Y:S01]  /*e2d0*/  ULDC.64 UR8, c[0x0][0xc00] ;  /* 0x0003000000087ab9 */ /* 0x000fe20000000a00 */
[----:B------:R-:W1:Y:S01]  /*e2e0*/  LDC R45, c[0x0][0xbe8] ;  /* 0x0002fa00ff2d7b82 */ /* 0x000e620000000800 */
[----:B------:R-:W-:Y:S01]  /*e2f0*/  UIMAD.WIDE UR8, UR43, 0x4, UR8 ;  /* 0x000000042b0878a5 */ /* 0x000fe2000f8e0208 */
[----:B------:R-:W-:Y:S02]  /*e300*/  MOV R32, R0 ;  /* 0x0000000000207202 */ /* 0x000fe40000000f00 */
[----:B0-----:R-:W-:-:S03]  /*e310*/  MOV R33, R5 ;  /* 0x0000000500217202 */ /* 0x001fc60000000f00 */
[----:B------:R-:W-:-:S03]  /*e320*/  IMAD.WIDE R4, R218, 0x2, R32 ;  /* 0x00000002da047825 */ /* 0x000fc600078e0220 */
[C---:B------:R-:W-:Y:S02]  /*e330*/  LOP3.LUT R7, R4.reuse, 0x380, RZ, 0xc0, !PT ;  /* 0x0000038004077812 */ /* 0x040fe400078ec0ff */
[C---:B------:R-:W-:Y:S02]  /*e340*/  IADD3 R8, P5, R4.reuse, 0x40, RZ ;  /* 0x0000004004087810 */ /* 0x040fe40007fbe0ff */
[----:B------:R-:W-:Y:S02]  /*e350*/  SHF.R.U64 R7, R7, 0x3, RZ ;  /* 0x0000000307077819 */ /* 0x000fe400000012ff */
[C---:B------:R-:W-:Y:S01]  /*e360*/  IADD3 R31, P6, R4.reuse, 0x20, RZ ;  /* 0x00000020041f7810 */ /* 0x040fe20007fde0ff */
[--C-:B------:R-:W-:Y:S01]  /*e370*/  IMAD.X R27, RZ, RZ, R5.reuse, P5 ;  /* 0x000000ffff1b7224 */ /* 0x100fe200028e0605 */
[C---:B------:R-:W-:Y:S02]  /*e380*/  IADD3 R35, P4, R4.reuse, 0x60, RZ ;  /* 0x0000006004237810 */ /* 0x040fe40007f9e0ff */
[C---:B------:R-:W-:Y:S01]  /*e390*/  IADD3 R37, P3, R4.reuse, 0x4000, RZ ;  /* 0x0000400004257810 */ /* 0x040fe20007f7e0ff */
[--C-:B------:R-:W-:Y:S01]  /*e3a0*/  IMAD.X R29, RZ, RZ, R5.reuse, P6 ;  /* 0x000000ffff1d7224 */ /* 0x100fe200030e0605 */
[C---:B------:R-:W-:Y:S01]  /*e3b0*/  IADD3 R39, P2, R4.reuse, 0x4020, RZ ;  /* 0x0000402004277810 */ /* 0x040fe20007f5e0ff */
[--C-:B------:R-:W-:Y:S01]  /*e3c0*/  IMAD.X R25, RZ, RZ, R5.reuse, P4 ;  /* 0x000000ffff197224 */ /* 0x100fe200020e0605 */
[C---:B------:R-:W-:Y:S01]  /*e3d0*/  IADD3 R41, P1, R4.reuse, 0x4040, RZ ;  /* 0x0000404004297810 */ /* 0x040fe20007f3e0ff */
[--C-:B------:R-:W-:Y:S01]  /*e3e0*/  IMAD.X R15, RZ, RZ, R5.reuse, P3 ;  /* 0x000000ffff0f7224 */ /* 0x100fe200018e0605 */
[----:B------:R-:W-:Y:S01]  /*e3f0*/  IADD3 R34, P0, R4, 0x4060, RZ ;  /* 0x0000406004227810 */ /* 0x000fe20007f1e0ff */
[--C-:B------:R-:W-:Y:S01]  /*e400*/  IMAD.X R13, RZ, RZ, R5.reuse, P2 ;  /* 0x000000ffff0d7224 */ /* 0x100fe200010e0605 */
[----:B------:R-:W-:Y:S01]  /*e410*/  LOP3.LUT R4, R7, R4, RZ, 0x3c, !PT ;  /* 0x0000000407047212 */ /* 0x000fe200078e3cff */
[--C-:B------:R-:W-:Y:S01]  /*e420*/  IMAD.X R11, RZ, RZ, R5.reuse, P1 ;  /* 0x000000ffff0b7224 */ /* 0x100fe200008e0605 */
[----:B------:R-:W-:Y:S01]  /*e430*/  LOP3.LUT R7, R8, 0x380, RZ, 0xc0, !PT ;  /* 0x0000038008077812 */ /* 0x000fe200078ec0ff */
[----:B------:R-:W-:Y:S01]  /*e440*/  IMAD.X R9, RZ, RZ, R5, P0 ;  /* 0x000000ffff097224 */ /* 0x000fe200000e0605 */
[----:B------:R-:W-:-:S02]  /*e450*/  LOP3.LUT R6, R31, 0x380, RZ, 0xc0, !PT ;  /* 0x000003801f067812 */ /* 0x000fc400078ec0ff */
[----:B------:R-:W-:Y:S02]  /*e460*/  SHF.R.U64 R7, R7, 0x3, RZ ;  /* 0x0000000307077819 */ /* 0x000fe400000012ff */
[----:B------:R-:W-:Y:S02]  /*e470*/  LOP3.LUT R10, R35, 0x380, RZ, 0xc0, !PT ;  /* 0x00000380230a7812 */ /* 0x000fe400078ec0ff */
[----:B------:R-:W-:Y:S02]  /*e480*/  LOP3.LUT R12, R37, 0x380, RZ, 0xc0, !PT ;  /* 0x00000380250c7812 */ /* 0x000fe400078ec0ff */
[----:B------:R-:W-:Y:S02]  /*e490*/  LOP3.LUT R26, R7, R8, RZ, 0x3c, !PT ;  /* 0x00000008071a7212 */ /* 0x000fe400078e3cff */
[----:B------:R-:W-:Y:S02]  /*e4a0*/  SHF.R.U64 R6, R6, 0x3, RZ ;  /* 0x0000000306067819 */ /* 0x000fe400000012ff */
[----:B------:R-:W-:-:S02]  /*e4b0*/  SHF.R.U64 R10, R10, 0x3, RZ ;  /* 0x000000030a0a7819 */ /* 0x000fc400000012ff */
[----:B------:R-:W-:Y:S02]  /*e4c0*/  LOP3.LUT R8, R39, 0x380, RZ, 0xc0, !PT ;  /* 0x0000038027087812 */ /* 0x000fe400078ec0ff */
[----:B------:R-:W-:Y:S02]  /*e4d0*/  SHF.R.U64 R12, R12, 0x3, RZ ;  /* 0x000000030c0c7819 */ /* 0x000fe400000012ff */
[----:B------:R-:W-:Y:S02]  /*e4e0*/  LOP3.LUT R28, R6, R31, RZ, 0x3c, !PT ;  /* 0x0000001f061c7212 */ /* 0x000fe400078e3cff */
[----:B------:R-:W-:Y:S02]  /*e4f0*/  LOP3.LUT R24, R10, R35, RZ, 0x3c, !PT ;  /* 0x000000230a187212 */ /* 0x000fe400078e3cff */
[----:B------:R-:W-:Y:S02]  /*e500*/  SHF.R.U64 R8, R8, 0x3, RZ ;  /* 0x0000000308087819 */ /* 0x000fe400000012ff */
[----:B------:R-:W-:-:S02]  /*e510*/  LOP3.LUT R10, R41, 0x380, RZ, 0xc0, !PT ;  /* 0x00000380290a7812 */ /* 0x000fc400078ec0ff */
[----:B------:R-:W-:Y:S02]  /*e520*/  LOP3.LUT R31, R34, 0x380, RZ, 0xc0, !PT ;  /* 0x00000380221f7812 */ /* 0x000fe400078ec0ff */
[----:B------:R-:W-:Y:S02]  /*e530*/  LOP3.LUT R14, R12, R37, RZ, 0x3c, !PT ;  /* 0x000000250c0e7212 */ /* 0x000fe400078e3cff */
[----:B------:R-:W-:Y:S02]  /*e540*/  LOP3.LUT R12, R8, R39, RZ, 0x3c, !PT ;  /* 0x00000027080c7212 */ /* 0x000fe400078e3cff */
[----:B------:R-:W-:Y:S02]  /*e550*/  MOV R30, R4 ;  /* 0x00000004001e7202 */ /* 0x000fe40000000f00 */
[----:B------:R-:W-:Y:S02]  /*e560*/  SHF.R.U64 R10, R10, 0x3, RZ ;  /* 0x000000030a0a7819 */ /* 0x000fe400000012ff */
[----:B------:R-:W-:-:S02]  /*e570*/  SHF.R.U64 R31, R31, 0x3, RZ ;  /* 0x000000031f1f7819 */ /* 0x000fc400000012ff */
[----:B------:R-:W-:Y:S02]  /*e580*/  F2FP.F16.F32.PACK_AB R4, R89, R88 ;  /* 0x000000585904723e */ /* 0x000fe400000000ff */
[----:B------:R-:W-:Y:S02]  /*e590*/  F2FP.F16.F32.PACK_AB R5, R3, R2 ;  /* 0x000000020305723e */ /* 0x000fe400000000ff */
[----:B------:R-:W-:Y:S02]  /*e5a0*/  F2FP.F16.F32.PACK_AB R6, R93, R92 ;  /* 0x0000005c5d06723e */ /* 0x000fe400000000ff */
[----:B------:R-:W-:Y:S01]  /*e5b0*/  F2FP.F16.F32.PACK_AB R7, R95, R94 ;  /* 0x0000005e5f07723e */ /* 0x000fe200000000ff */
[----:B------:R-:W-:Y:S01]  /*e5c0*/  BAR.SYNC.DEFER_BLOCKING 0x1, 0x100 ;  /* 0x0044000000007b1d */ /* 0x000fe20000010000 */
[----:B------:R-:W-:Y:S02]  /*e5d0*/  MOV R37, R14 ;  /* 0x0000000e00257202 */ /* 0x000fe40000000f00 */
[----:B------:R-:W-:-:S02]  /*e5e0*/  MOV R36, R12 ;  /* 0x0000000c00247202 */ /* 0x000fc40000000f00 */
[----:B------:R-:W-:Y:S02]  /*e5f0*/  LOP3.LUT R10, R10, R41, RZ, 0x3c, !PT ;  /* 0x000000290a0a7212 */ /* 0x000fe400078e3cff */
[----:B------:R-:W-:Y:S02]  /*e600*/  LOP3.LUT R8, R31, R34, RZ, 0x3c, !PT ;  /* 0x000000221f087212 */ /* 0x000fe400078e3cff */
[----:B------:R-:W-:Y:S02]  /*e610*/  MOV R40, R28 ;  /* 0x0000001c00287202 */ /* 0x000fe40000000f00 */
[----:B------:R-:W-:Y:S02]  /*e620*/  MOV R39, R26 ;  /* 0x0000001a00277202 */ /* 0x000fe40000000f00 */
[----:B------:R-:W-:Y:S02]  /*e630*/  MOV R38, R24 ;  /* 0x0000001800267202 */ /* 0x000fe40000000f00 */
[----:B------:R-:W-:-:S02]  /*e640*/  F2FP.F16.F32.PACK_AB R12, R97, R96 ;  /* 0x00000060610c723e */ /* 0x000fc400000000ff */
[----:B------:R-:W-:Y:S02]  /*e650*/  F2FP.F16.F32.PACK_AB R13, R99, R98 ;  /* 0x00000062630d723e */ /* 0x000fe400000000ff */
[----:B------:R-:W-:Y:S02]  /*e660*/  F2FP.F16.F32.PACK_AB R14, R101, R100 ;  /* 0x00000064650e723e */ /* 0x000fe400000000ff */
[----:B------:R-:W-:Y:S02]  /*e670*/  F2FP.F16.F32.PACK_AB R15, R103, R102 ;  /* 0x00000066670f723e */ /* 0x000fe400000000ff */
[----:B------:R-:W-:Y:S01]  /*e680*/  F2FP.F16.F32.PACK_AB R24, R105, R104 ;  /* 0x000000686918723e */ /* 0x000fe200000000ff */
[----:B------:R0:W-:Y:S01]  /*e690*/  STSM.16.M88.4 [R30], R4 ;  /* 0x000000041e007844 */ /* 0x0001e20000000200 */
[----:B------:R-:W-:Y:S02]  /*e6a0*/  F2FP.F16.F32.PACK_AB R25, R107, R106 ;  /* 0x0000006a6b19723e */ /* 0x000fe400000000ff */
[----:B------:R-:W-:Y:S01]  /*e6b0*/  F2FP.F16.F32.PACK_AB R26, R109, R108 ;  /* 0x0000006c6d1a723e */ /* 0x000fe200000000ff */
[----:B------:R2:W-:Y:S01]  /*e6c0*/  STSM.16.M88.4 [R40], R12 ;  /* 0x0000000c28007844 */ /* 0x0005e20000000200 */
[----:B------:R-:W-:-:S02]  /*e6d0*/  F2FP.F16.F32.PACK_AB R27, R111, R110 ;  /* 0x0000006e6f1b723e */ /* 0x000fc400000000ff */
[----:B------:R-:W-:Y:S02]  /*e6e0*/  F2FP.F16.F32.PACK_AB R28, R113, R112 ;  /* 0x00000070711c723e */ /* 0x000fe400000000ff */
[----:B------:R-:W-:Y:S01]  /*e6f0*/  F2FP.F16.F32.PACK_AB R29, R115, R114 ;  /* 0x00000072731d723e */ /* 0x000fe200000000ff */
[----:B------:R-:W-:Y:S01]  /*e700*/  STSM.16.M88.4 [R39], R24 ;  /* 0x0000001827007844 */ /* 0x000fe20000000200 */
[----:B------:R-:W-:Y:S02]  /*e710*/  F2FP.F16.F32.PACK_AB R31, R119, R118 ;  /* 0x00000076771f723e */ /* 0x000fe400000000ff */
[----:B------:R-:W-:Y:S02]  /*e720*/  MOV R35, R10 ;  /* 0x0000000a00237202 */ /* 0x000fe40000000f00 */
[----:B------:R-:W-:Y:S02]  /*e730*/  MOV R34, R8 ;  /* 0x0000000800227202 */ /* 0x000fe40000000f00 */
[----:B0-----:R-:W-:-:S02]  /*e740*/  F2FP.F16.F32.PACK_AB R30, R117, R116 ;  /* 0x00000074751e723e */ /* 0x001fc400000000ff */
[----:B------:R-:W-:Y:S02]  /*e750*/  F2FP.F16.F32.PACK_AB R4, R121, R120 ;  /* 0x000000787904723e */ /* 0x000fe400000000ff */
[----:B------:R-:W-:Y:S01]  /*e760*/  F2FP.F16.F32.PACK_AB R5, R123, R122 ;  /* 0x0000007a7b05723e */ /* 0x000fe200000000ff */
[----:B------:R0:W-:Y:S01]  /*e770*/  STSM.16.M88.4 [R38], R28 ;  /* 0x0000001c26007844 */ /* 0x0001e20000000200 */
[----:B------:R-:W-:Y:S02]  /*e780*/  F2FP.F16.F32.PACK_AB R6, R125, R124 ;  /* 0x0000007c7d06723e */ /* 0x000fe400000000ff */
[----:B------:R-:W-:Y:S02]  /*e790*/  F2FP.F16.F32.PACK_AB R7, R127, R126 ;  /* 0x0000007e7f07723e */ /* 0x000fe400000000ff */
[----:B------:R-:W-:Y:S02]  /*e7a0*/  F2FP.F16.F32.PACK_AB R8, R129, R128 ;  /* 0x000000808108723e */ /* 0x000fe400000000ff */
[----:B------:R-:W-:Y:S01]  /*e7b0*/  F2FP.F16.F32.PACK_AB R9, R131, R130 ;  /* 0x000000828309723e */ /* 0x000fe200000000ff */
[----:B------:R3:W-:Y:S01]  /*e7c0*/  STSM.16.M88.4 [R37], R4 ;  /* 0x0000000425007844 */ /* 0x0007e20000000200 */
[----:B------:R-:W-:-:S02]  /*e7d0*/  F2FP.F16.F32.PACK_AB R10, R133, R132 ;  /* 0x00000084850a723e */ /* 0x000fc400000000ff */
[----:B------:R-:W-:Y:S02]  /*e7e0*/  F2FP.F16.F32.PACK_AB R11, R135, R134 ;  /* 0x00000086870b723e */ /* 0x000fe400000000ff */
[----:B--2---:R-:W-:Y:S02]  /*e7f0*/  F2FP.F16.F32.PACK_AB R12, R137, R136 ;  /* 0x00000088890c723e */ /* 0x004fe400000000ff */
[----:B------:R-:W-:Y:S01]  /*e800*/  F2FP.F16.F32.PACK_AB R13, R139, R138 ;  /* 0x0000008a8b0d723e */ /* 0x000fe200000000ff */
[----:B------:R2:W-:Y:S01]  /*e810*/  STSM.16.M88.4 [R36], R8 ;  /* 0x0000000824007844 */ /* 0x0005e20000000200 */
[----:B------:R-:W-:Y:S01]  /*e820*/  F2FP.F16.F32.PACK_AB R14, R141, R140 ;  /* 0x0000008c8d0e723e */ /* 0x000fe200000000ff */
[----:B0-----:R-:W-:Y:S01]  /*e830*/  IMAD.U32 R28, RZ, RZ, UR8 ;  /* 0x00000008ff1c7e24 */ /* 0x001fe2000f8e00ff */
[----:B------:R-:W-:Y:S01]  /*e840*/  F2FP.F16.F32.PACK_AB R15, R143, R142 ;  /* 0x0000008e8f0f723e */ /* 0x000fe200000000ff */
[----:B------:R-:W-:Y:S01]  /*e850*/  IMAD.U32 R29, RZ, RZ, UR9 ;  /* 0x00000009ff1d7e24 */ /* 0x000fe2000f8e00ff */
[----:B------:R-:W-:Y:S01]  /*e860*/  F2FP.F16.F32.PACK_AB R24, R145, R144 ;  /* 0x000000909118723e */ /* 0x000fe200000000ff */
[----:B------:R-:W-:Y:S01]  /*e870*/  ULDC.64 UR8, c[0x0][0xc08] ;  /* 0x0003020000087ab9 */ /* 0x000fe20000000a00 */
[----:B------:R-:W-:Y:S01]  /*e880*/  F2FP.F16.F32.PACK_AB R25, R147, R146 ;  /* 0x000000929319723e */ /* 0x000fe200000000ff */
[----:B------:R0:W-:Y:S01]  /*e890*/  STSM.16.M88.4 [R35], R12 ;  /* 0x0000000c23007844 */ /* 0x0001e20000000200 */
[----:B------:R-:W-:-:S02]  /*e8a0*/  F2FP.F16.F32.PACK_AB R26, R149, R148 ;  /* 0x00000094951a723e */ /* 0x000fc400000000ff */
[----:B------:R-:W-:Y:S02]  /*e8b0*/  F2FP.F16.F32.PACK_AB R27, R151, R150 ;  /* 0x00000096971b723e */ /* 0x000fe400000000ff */
[----:B------:R-:W-:-:S03]  /*e8c0*/  ISETP.NE.U32.AND P0, PT, RZ, UR10, PT ;  /* 0x0000000aff007c0c */ /* 0x000fc6000bf05070 */
[----:B------:R4:W-:Y:S01]  /*e8d0*/  STSM.16.M88.4 [R34], R24 ;  /* 0x0000001822007844 */ /* 0x0009e20000000200 */
[----:B------:R-:W-:Y:S01]  /*e8e0*/  BAR.SYNC.DEFER_BLOCKING 0x1, 0x100 ;  /* 0x0044000000007b1d */ /* 0x000fe20000010000 */
[----:B------:R-:W-:-:S13]  /*e8f0*/  ISETP.NE.AND.EX P0, PT, RZ, UR11, PT, P0 ;  /* 0x0000000bff007c0c */ /* 0x000fda000bf05300 */
[----:B------:R-:W4:Y:S01]  /*e900*/  @P0 LDG.E R30, desc[UR52][R28.64] ;  /* 0x000000341c1e0981 */ /* 0x000f22000c1e1900 */
[----:B------:R-:W-:Y:S01]  /*e910*/  UISETP.NE.U32.AND UP0, UPT, UR8, URZ, UPT ;  /* 0x0000003f0800728c */ /* 0x000fe2000bf05070 */
[----:B-1----:R-:W-:Y:S01]  /*e920*/  ISETP.NE.AND P1, PT, R45, 0x1, PT ;  /* 0x000000012d00780c */ /* 0x002fe20003f25270 */
[----:B------:R-:W-:Y:S02]  /*e930*/  ULDC UR4, c[0x0][0xa88] ;  /* 0x0002a20000047ab9 */ /* 0x000fe40000000800 */
[----:B------:R-:W-:Y:S01]  /*e940*/  UISETP.NE.AND.EX UP0, UPT, UR9, URZ, UPT, UP0 ;  /* 0x0000003f0900728c */ /* 0x000fe2000bf05300 */
[----:B------:R-:W-:Y:S01]  /*e950*/  IMAD.U32 R44, RZ, RZ, UR4 ;  /* 0x00000004ff2c7e24 */ /* 0x000fe2000f8e00ff */
[----:B------:R-:W-:-:S04]  /*e960*/  ULDC UR4, c[0x0][0xad4] ;  /* 0x0002b50000047ab9 */ /* 0x000fc80000000800 */
[----:B------:R-:W-:-:S04]  /*e970*/  PLOP3.LUT P4, PT, PT, PT, UP0, 0x80, 0x0 ;  /* 0x000000000000781c */ /* 0x000fc80003f8f008 */
[----:B---3--:R-:W1:Y:S01]  /*e980*/  @P1 LDC R6, c[0x0][0xbec] ;  /* 0x0002fb00ff061b82 */ /* 0x008e620000000800 */
[----:B------:R-:W-:Y:S02]  /*e990*/  @UP0 ULDC.64 UR8, c[0x0][0xc08] ;  /* 0x0003020000080ab9 */ /* 0x000fe40000000a00 */
[----:B------:R-:W-:Y:S02]  /*e9a0*/  @UP0 UIMAD.WIDE UR8, UR43, 0x4, UR8 ;  /* 0x000000042b0808a5 */ /* 0x000fe4000f8e0208 */
[----:B------:R-:W-:-:S03]  /*e9b0*/  UISETP.NE.AND UP0, UPT, UR45, URZ, UPT ;  /* 0x0000003f2d00728c */ /* 0x000fc6000bf05270 */
[----:B--2---:R-:W2:Y:S01]  /*e9c0*/  @P1 LDC R9, c[0x0][0xbf0] ;  /* 0x0002fc00ff091b82 */ /* 0x004ea20000000800 */
[----:B------:R-:W-:Y:S01]  /*e9d0*/  USEL UR4, UR45, UR4, UP0 ;  /* 0x000000042d047287 */ /* 0x000fe20008000000 */
[----:B------:R-:W-:Y:S01]  /*e9e0*/  IMAD.U32 R4, RZ, RZ, UR8 ;  /* 0x00000008ff047e24 */ /* 0x000fe2000f8e00ff */
[----:B------:R-:W-:Y:S01]  /*e9f0*/  UMOV UR19, 0x9b8 ;  /* 0x000009b800137882 */ /* 0x000fe20000000000 */
[----:B------:R-:W-:Y:S01]  /*ea00*/  IMAD.U32 R5, RZ, RZ, UR9 ;  /* 0x00000009ff057e24 */ /* 0x000fe2000f8e00ff */
[----:B------:R-:W-:Y:S02]  /*ea10*/  UISETP.GT.AND UP1, UPT, UR4, 0x1, UPT ;  /* 0x000000010400788c */ /* 0x000fe4000bf24270 */
[----:B------:R-:W-:Y:S02]  /*ea20*/  UISETP.NE.U32.AND UP0, UPT, UR10, URZ, UPT ;  /* 0x0000003f0a00728c */ /* 0x000fe4000bf05070 */
[----:B------:R-:W-:Y:S01]  /*ea30*/  USEL UR19, UR19, 0x978, UP1 ;  /* 0x0000097813137887 */ /* 0x000fe20008800000 */
[----:B0-----:R-:W-:Y:S01]  /*ea40*/  VIADD R13, R17, UR37 ;  /* 0x00000025110d7c36 */ /* 0x001fe20008000000 */
[----:B------:R-:W-:Y:S01]  /*ea50*/  UISETP.NE.AND.EX UP0, UPT, UR11, URZ, UPT, UP0 ;  /* 0x0000003f0b00728c */ /* 0x000fe2000bf05300 */
[----:B------:R1:W5:Y:S01]  /*ea60*/  @P4 LDG.E R44, desc[UR52][R4.64] ;  /* 0x00000034042c4981 */ /* 0x000362000c1e1900 */
[----:B------:R-:W-:Y:S01]  /*ea70*/  UMOV UR4, URZ ;  /* 0x0000003f00047c82 */ /* 0x000fe20008000000 */
[----:B------:R-:W-:Y:S01]  /*ea80*/  USHF.R.S32.HI UR10, URZ, 0x1f, UR43 ;  /* 0x0000001f3f0a7899 */ /* 0x000fe2000801142b */
[----:B------:R-:W-:Y:S01]  /*ea90*/  IMAD.MOV.U32 R7, RZ, RZ, R13 ;  /* 0x000000ffff077224 */ /* 0x000fe200078e000d */
[----:B------:R-:W-:-:S02]  /*eaa0*/  USEL UR8, UR43, URZ, !UP0 ;  /* 0x0000003f2b087287 */ /* 0x000fc4000c000000 */
[----:B------:R-:W-:Y:S02]  /*eab0*/  USEL UR9, UR39, URZ, UP1 ;  /* 0x0000003f27097287 */ /* 0x000fe40008800000 */
[----:B------:R-:W-:Y:S01]  /*eac0*/  USEL UR18, UR10, URZ, !UP0 ;  /* 0x0000003f0a127287 */ /* 0x000fe2000c000000 */
[----:B------:R-:W-:Y:S02]  /*ead0*/  ULDC.64 UR12, c[0x0][UR19+0x220] ;  /* 0x00008800130c7abb */ /* 0x000fe40008000a00 */
[----:B------:R-:W-:Y:S01]  /*eae0*/  ULDC.64 UR10, c[0x0][UR19+0x218] ;  /* 0x00008600130a7abb */ /* 0x000fe20008000a00 */
[----:B-1----:R-:W-:Y:S01]  /*eaf0*/  @P1 IMAD.HI.U32 R4, R13, R6, RZ ;  /* 0x000000060d041227 */ /* 0x002fe200078e00ff */
[----:B------:R-:W-:Y:S01]  /*eb00*/  ULDC.64 UR14, c[0x0][UR19+0x228] ;  /* 0x00008a00130e7abb */ /* 0x000fe20008000a00 */
[----:B------:R-:W-:Y:S02]  /*eb10*/  UIMAD UR13, UR13, UR8, URZ ;  /* 0x000000080d0d72a4 */ /* 0x000fe4000f8e023f */
[----:B------:R-:W-:Y:S01]  /*eb20*/  UIMAD.WIDE.U32 UR16, UR10, UR42, URZ ;  /* 0x0000002a0a1072a5 */ /* 0x000fe2000f8e003f */
[----:B--2---:R-:W-:Y:S01]  /*eb30*/  @P1 SHF.R.U32.HI R7, RZ, R9, R4 ;  /* 0x00000009ff071219 */ /* 0x004fe20000011604 */
[----:B------:R-:W-:-:S02]  /*eb40*/  UIMAD UR20, UR11, UR42, URZ ;  /* 0x0000002a0b1472a4 */ /* 0x000fc4000f8e023f */
[----:B------:R-:W-:Y:S02]  /*eb50*/  UIMAD.WIDE.U32 UR10, UR12, UR8, URZ ;  /* 0x000000080c0a72a5 */ /* 0x000fe4000f8e003f */
[----:B------:R-:W-:Y:S01]  /*eb60*/  UIMAD.WIDE.U32 UR22, UR14, UR9, URZ ;  /* 0x000000090e1672a5 */ /* 0x000fe2000f8e003f */
[----:B------:R-:W-:Y:S01]  /*eb70*/  IMAD.MOV R6, RZ, RZ, -R7 ;  /* 0x000000ffff067224 */ /* 0x000fe200078e0a07 */
[----:B------:R-:W-:Y:S02]  /*eb80*/  UIMAD UR9, UR15, UR9, URZ ;  /* 0x000000090f0972a4 */ /* 0x000fe4000f8e023f */
[----:B------:R-:W-:Y:S01]  /*eb90*/  UIMAD UR13, UR12, UR18, UR13 ;  /* 0x000000120c0d72a4 */ /* 0x000fe2000f8e020d */
[----:B------:R-:W-:Y:S01]  /*eba0*/  IMAD R9, R45, R6, R13 ;  /* 0x000000062d097224 */ /* 0x000fe200078e020d */
[----:B------:R-:W-:Y:S01]  /*ebb0*/  UIADD3 UR20, UR17, UR20, URZ ;  /* 0x0000001411147290 */ /* 0x000fe2000fffe03f */
[----:B------:R-:W-:Y:S02]  /*ebc0*/  IMAD.U32 R4, RZ, RZ, UR22 ;  /* 0x00000016ff047e24 */ /* 0x000fe4000f8e00ff */
[----:B------:R-:W-:Y:S01]  /*ebd0*/  IMAD.U32 R5, RZ, RZ, UR23 ;  /* 0x00000017ff057e24 */ /* 0x000fe2000f8e00ff */
[----:B------:R-:W-:-:S02]  /*ebe0*/  SHF.R.S32.HI R5, RZ, 0x1f, R7 ;  /* 0x0000001fff057819 */ /* 0x000fc40000011407 */
[----:B------:R-:W-:Y:S02]  /*ebf0*/  SHF.R.S32.HI R6, RZ, 0x1f, R9 ;  /* 0x0000001fff067819 */ /* 0x000fe40000011409 */
[----:B----4-:R-:W-:-:S13]  /*ec00*/  @P0 R2UR UR4, R30 ;  /* 0x000000001e0402ca */ /* 0x010fda00000e0000 */
[----:B------:R-:W-:Y:S02]  /*ec10*/  UIADD3 UR16, UP0, UP2, UR10, UR16, UR4 ;  /* 0x000000100a107290 */ /* 0x000fe4000fa1e004 */
[----:B------:R-:W-:Y:S02]  /*ec20*/  UIADD3 UR10, UR23, UR9, URZ ;  /* 0x00000009170a7290 */ /* 0x000fe4000fffe03f */
[----:B------:R-:W-:Y:S02]  /*ec30*/  UIADD3 UR9, UR11, UR13, URZ ;  /* 0x0000000d0b097290 */ /* 0x000fe4000fffe03f */
[----:B------:R-:W-:Y:S01]  /*ec40*/  USHF.R.S32.HI UR14, URZ, 0x1f, UR4 ;  /* 0x0000001f3f0e7899 */ /* 0x000fe20008011404 */
[----:B------:R-:W-:Y:S01]  /*ec50*/  IADD3 R4, P2, P3, R7, UR16, R4 ;  /* 0x0000001007047c10 */ /* 0x000fe2000fb5e004 */
[----:B------:R-:W-:Y:S01]  /*ec60*/  IMAD.U32 R8, RZ, RZ, UR10 ;  /* 0x0000000aff087e24 */ /* 0x000fe2000f8e00ff */
[----:B------:R-:W-:Y:S01]  /*ec70*/  ULDC.64 UR10, c[0x0][UR19+0x210] ;  /* 0x00008400130a7abb */ /* 0x000fe20008000a00 */
[----:B------:R-:W-:Y:S01]  /*ec80*/  UIADD3.X UR9, UR9, UR20, UR14, UP0, UP2 ;  /* 0x0000001409097290 */ /* 0x000fe200087e440e */
[----:B------:R-:W-:Y:S01]  /*ec90*/  IMAD R7, R9, UR11, RZ ;  /* 0x0000000b09077c24 */ /* 0x000fe2000f8e02ff */
[----:B------:R-:W-:Y:S01]  /*eca0*/  ULDC.64 UR12, c[0x0][0xba8] ;  /* 0x0002ea00000c7ab9 */ /* 0x000fe20000000a00 */
[----:B------:R-:W-:Y:S01]  /*ecb0*/  @!UP1 ULDC UR12, c[0x0][0xb50] ;  /* 0x0002d400000c9ab9 */ /* 0x000fe20000000800 */
[----:B------:R-:W-:Y:S01]  /*ecc0*/  @!UP1 ULDC UR13, c[0x0][0xb54] ;  /* 0x0002d500000d9ab9 */ /* 0x000fe20000000800 */
[----:B------:R-:W-:Y:S01]  /*ecd0*/  IMAD R7, R6, UR10, R7 ;  /* 0x0000000a06077c24 */ /* 0x000fe2000f8e0207 */
[----:B------:R-:W-:-:S03]  /*ece0*/  IADD3.X R5, R5, UR9, R8, P2, P3 ;  /* 0x0000000905057c10 */ /* 0x000fc600097e6408 */
[----:B------:R-:W-:-:S04]  /*ecf0*/  IMAD.WIDE.U32 R4, R9, UR10, R4 ;  /* 0x0000000a09047c25 */ /* 0x000fc8000f8e0004 */
[----:B------:R-:W-:Y:S01]  /*ed00*/  IMAD.IADD R5, R5, 0x1, R7 ;  /* 0x0000000105057824 */ /* 0x000fe200078e0207 */
[----:B------:R-:W-:-:S04]  /*ed10*/  LEA R8, P2, R4, UR12, 0x2 ;  /* 0x0000000c04087c11 */ /* 0x000fc8000f8410ff */
[----:B------:R-:W-:Y:S01]  /*ed20*/  LEA.HI.X R9, R4, UR13, R5, 0x2, P2 ;  /* 0x0000000d04097c11 */ /* 0x000fe200090f1405 */
[----:B------:R-:W-:Y:S08]  /*ed30*/  @P4 BRA `(.L_x_1255) ;  /* 0x0000000000104947 */ /* 0x000ff00003800000 */
[----:B------:R-:W-:Y:S05]  /*ed40*/  @!P0 BRA `(.L_x_1255) ;  /* 0x00000000000c8947 */ /* 0x000fea0003800000 */
[----:B------:R-:W2:Y:S04]  /*ed50*/  LDG.E R5, desc[UR52][R28.64] ;  /* 0x000000341c057981 */ /* 0x000ea8000c1e1900 */
[----:B-----5:R-:W2:Y:S02]  /*ed60*/  LDG.E R44, desc[UR52][R28.64+0x4] ;  /* 0x000004341c2c7981 */ /* 0x020ea4000c1e1900 */
[----:B--2---:R-:W-:-:S07]  /*ed70*/  IMAD.IADD R44, R44, 0x1, -R5 ;  /* 0x000000012c2c7824 */ /* 0x004fce00078e0a05 */
.L_x_1255:
[----:B------:R-:W-:Y:S01]  /*ed80*/  SHFL.IDX PT, R4, R8, RZ, 0x1c1f ;  /* 0x001c1fff08047589 */ /* 0x000fe200000e0000 */
[----:B------:R-:W-:Y:S01]  /*ed90*/  VIADD R11, R217, UR37 ;  /* 0x00000025d90b7c36 */ /* 0x000fe20008000000 */
[----:B------:R-:W-:Y:S01]  /*eda0*/  LOP3.LUT P0, RZ, R199, 0x3, RZ, 0xc0, !PT ;  /* 0x00000003c7ff7812 */ /* 0x000fe2000780c0ff */
[----:B-----5:R-:W-:Y:S01]  /*edb0*/  IMAD R44, R44, R45, RZ ;  /* 0x0000002d2c2c7224 */ /* 0x020fe200078e02ff */
[----:B------:R-:W0:Y:S01]  /*edc0*/  SHFL.IDX PT, R5, R9, RZ, 0x1c1f ;  /* 0x001c1fff09057589 */ /* 0x000e2200000e0000 */
[----:B------:R-:W-:-:S03]  /*edd0*/  VIADD R25, R11, 0x8 ;  /* 0x000000080b197836 */ /* 0x000fc60000000000 */
[----:B------:R-:W-:Y:S01]  /*ede0*/  SHFL.IDX PT, R6, R8, 0x1, 0x1c1f ;  /* 0x003c1f0008067f89 */ /* 0x000fe200000e0000 */
[-C--:B------:R-:W-:Y:S02]  /*edf0*/  ISETP.GE.OR P2, PT, R11, R44.reuse, P0 ;  /* 0x0000002c0b00720c */ /* 0x080fe40000746670 */
[----:B------:R-:W-:Y:S01]  /*ee00*/  ISETP.GE.OR P0, PT, R25, R44, P0 ;  /* 0x0000002c1900720c */ /* 0x000fe20000706670 */
[----:B------:R-:W1:Y:S10]  /*ee10*/  SHFL.IDX PT, R7, R9, 0x1, 0x1c1f ;  /* 0x003c1f0009077f89 */ /* 0x000e7400000e0000 */
[----:B0-----:R0:W-:Y:S04]  /*ee20*/  @!P2 ST.E desc[UR52][R4.64], R21 ;  /* 0x000000150400a985 */ /* 0x0011e8000c101934 */
[----:B-1----:R0:W-:Y:S01]  /*ee30*/  @!P0 ST.E desc[UR52][R6.64], R20 ;  /* 0x0000001406008985 */ /* 0x0021e2000c101934 */
[----:B------:R-:W-:-:S13]  /*ee40*/  PLOP3.LUT P0, PT, PT, PT, UP1, 0x80, 0x0 ;  /* 0x000000000000781c */ /* 0x000fda0003f0f018 */
[----:B0-----:R-:W-:Y:S05]  /*ee50*/  @P0 BRA `(.L_x_1256) ;  /* 0x00000008008c0947 */ /* 0x001fea0003800000 */
[----:B------:R-:W-:Y:S01]  /*ee60*/  IMAD R3, R198, 0x40, R18 ;  /* 0x00000040c6037824 */ /* 0x000fe200078e0212 */
[----:B------:R-:W0:Y:S01]  /*ee70*/  @P1 LDC R20, c[0x0][0xbec] ;  /* 0x0002fb00ff141b82 */ /* 0x000e220000000800 */
[----:B------:R-:W-:Y:S02]  /*ee80*/  ULDC.64 UR12, c[0x0][0xaa0] ;  /* 0x0002a800000c7ab9 */ /* 0x000fe40000000a00 */
[----:B------:R-:W-:-:S03]  /*ee90*/  IMAD.WIDE R32, R3, 0x2, R32 ;  /* 0x0000000203207825 */ /* 0x000fc600078e0220 */
[C---:B------:R-:W-:Y:S01]  /*eea0*/  IADD3 R9, P6, R32.reuse, 0x1000, RZ ;  /* 0x0000100020097810 */ /* 0x040fe20007fde0ff */
[----:B------:R-:W-:Y:S01]  /*eeb0*/  UIMAD UR9, UR14, UR12, URZ ;  /* 0x0000000c0e0972a4 */ /* 0x000fe2000f8e023f */
[C---:B------:R-:W-:Y:S02]  /*eec0*/  IADD3 R13, P5, R32.reuse, 0x2000, RZ ;  /* 0x00002000200d7810 */ /* 0x040fe40007fbe0ff */
[----:B------:R-:W-:Y:S01]  /*eed0*/  LOP3.LUT R8, R9, 0x380, RZ, 0xc0, !PT ;  /* 0x0000038009087812 */ /* 0x000fe200078ec0ff */
[----:B------:R-:W-:Y:S01]  /*eee0*/  UIMAD.WIDE.U32 UR10, UR4, UR12, URZ ;  /* 0x0000000c040a72a5 */ /* 0x000fe2000f8e003f */
[----:B------:R-:W-:Y:S02]  /*eef0*/  IADD3 R25, P4, R32, 0x3000, RZ ;  /* 0x0000300020197810 */ /* 0x000fe40007f9e0ff */
[----:B------:R-:W-:Y:S01]  /*ef00*/  SHF.R.U64 R8, R8, 0x3, RZ ;  /* 0x0000000308087819 */ /* 0x000fe200000012ff */
[----:B------:R-:W-:Y:S01]  /*ef10*/  UIMAD UR9, UR4, UR13, UR9 ;  /* 0x0000000d040972a4 */ /* 0x000fe2000f8e0209 */
[----:B------:R-:W-:-:S02]  /*ef20*/  IADD3 R29, P3, R32, 0x4000, RZ ;  /* 0x00004000201d7810 */ /* 0x000fc40007f7e0ff */
[----:B------:R-:W-:Y:S01]  /*ef30*/  LOP3.LUT R8, R8, R9, RZ, 0x3c, !PT ;  /* 0x0000000908087212 */ /* 0x000fe200078e3cff */
[--C-:B------:R-:W-:Y:S01]  /*ef40*/  IMAD.X R9, RZ, RZ, R33.reuse, P6 ;  /* 0x000000ffff097224 */ /* 0x100fe200030e0621 */
[C---:B------:R-:W-:Y:S01]  /*ef50*/  IADD3 R3, P6, R32.reuse, 0x7000, RZ ;  /* 0x0000700020037810 */ /* 0x040fe20007fde0ff */
[----:B------:R-:W-:Y:S01]  /*ef60*/  UIADD3 UR11, UR11, UR9, URZ ;  /* 0x000000090b0b7290 */ /* 0x000fe2000fffe03f */
[C---:B------:R-:W-:Y:S01]  /*ef70*/  IADD3 R35, P2, R32.reuse, 0x5000, RZ ;  /* 0x0000500020237810 */ /* 0x040fe20007f5e0ff */
[----:B------:R-:W-:Y:S01]  /*ef80*/  ULDC.64 UR12, c[0x0][0xae8] ;  /* 0x0002ba00000c7ab9 */ /* 0x000fe20000000a00 */
[----:B------:R-:W-:Y:S01]  /*ef90*/  LOP3.LUT R2, R3, 0x380, RZ, 0xc0, !PT ;  /* 0x0000038003027812 */ /* 0x000fe200078ec0ff */
[----:B------:R-:W-:Y:S01]  /*efa0*/  USHF.R.S32.HI UR4, URZ, 0x1f, UR8 ;  /* 0x0000001f3f047899 */ /* 0x000fe20008011408 */
[----:B------:R-:W-:Y:S01]  /*efb0*/  IADD3 R37, P0, R32, 0x6000, RZ ;  /* 0x0000600020257810 */ /* 0x000fe20007f1e0ff */
[----:B------:R-:W-:Y:S01]  /*efc0*/  IMAD.X R41, RZ, RZ, R33, P6 ;  /* 0x000000ffff297224 */ /* 0x000fe200030e0621 */
[----:B------:R-:W-:Y:S01]  /*efd0*/  SHF.R.U64 R2, R2, 0x3, RZ ;  /* 0x0000000302027819 */ /* 0x000fe200000012ff */
[----:B------:R-:W-:Y:S01]  /*efe0*/  UIMAD.WIDE.U32 UR10, UR42, UR12, UR10 ;  /* 0x0000000c2a0a72a5 */ /* 0x000fe2000f8e000a */
[----:B------:R-:W-:Y:S01]  /*eff0*/  LOP3.LUT R12, R13, 0x380, RZ, 0xc0, !PT ;  /* 0x000003800d0c7812 */ /* 0x000fe200078ec0ff */
[----:B------:R-:W5:Y:S01]  /*f000*/  LD.E.128 R8, desc[UR52][R8.64] ;  /* 0x0000003408087980 */ /* 0x000f62000c101d00 */
[----:B------:R-:W-:-:S02]  /*f010*/  LOP3.LUT R40, R2, R3, RZ, 0x3c, !PT ;  /* 0x0000000302287212 */ /* 0x000fc400078e3cff */
[----:B------:R-:W1:Y:S01]  /*f020*/  @P1 LDC R3, c[0x0][0xbf0] ;  /* 0x0002fc00ff031b82 */ /* 0x000e620000000800 */
[----:B------:R-:W-:Y:S01]  /*f030*/  IMAD R2, R22, 0x20, R198 ;  /* 0x0000002016027824 */ /* 0x000fe200078e02c6 */
[----:B------:R-:W-:Y:S01]  /*f040*/  UIMAD UR11, UR42, UR13, UR11 ;  /* 0x0000000d2a0b72a4 */ /* 0x000fe2000f8e020b */
[----:B------:R-:W-:Y:S01]  /*f050*/  LOP3.LUT R24, R25, 0x380, RZ, 0xc0, !PT ;  /* 0x0000038019187812 */ /* 0x000fe200078ec0ff */
[----:B------:R-:W5:Y:S01]  /*f060*/  LD.E.128 R40, desc[UR52][R40.64] ;  /* 0x0000003428287980 */ /* 0x000f62000c101d00 */
[----:B------:R-:W-:Y:S01]  /*f070*/  VIADD R47, R2, UR37 ;  /* 0x00000025022f7c36 */ /* 0x000fe20008000000 */
[----:B------:R-:W-:Y:S01]  /*f080*/  ULDC.64 UR12, c[0x0][0xaf0] ;  /* 0x0002bc00000c7ab9 */ /* 0x000fe20000000a00 */
[----:B------:R-:W-:Y:S01]  /*f090*/  LOP3.LUT R28, R29, 0x380, RZ, 0xc0, !PT ;  /* 0x000003801d1c7812 */ /* 0x000fe200078ec0ff */
[----:B------:R-:W-:Y:S01]  /*f0a0*/  UIMAD UR4, UR4, UR12, URZ ;  /* 0x0000000c040472a4 */ /* 0x000fe2000f8e023f */
[----:B0-----:R-:W-:Y:S01]  /*f0b0*/  @P1 IMAD.HI.U32 R2, R47, R20, RZ ;  /* 0x000000142f021227 */ /* 0x001fe200078e00ff */
[----:B------:R-:W-:-:S02]  /*f0c0*/  LOP3.LUT R34, R35, 0x380, RZ, 0xc0, !PT ;  /* 0x0000038023227812 */ /* 0x000fc400078ec0ff */
[----:B------:R-:W-:Y:S02]  /*f0d0*/  LOP3.LUT R36, R37, 0x380, RZ, 0xc0, !PT ;  /* 0x0000038025247812 */ /* 0x000fe400078ec0ff */
[----:B------:R-:W-:Y:S01]  /*f0e0*/  LOP3.LUT R5, R32, 0x380, RZ, 0xc0, !PT ;  /* 0x0000038020057812 */ /* 0x000fe200078ec0ff */
[----:B------:R-:W-:Y:S01]  /*f0f0*/  IMAD.MOV.U32 R21, RZ, RZ, R47 ;  /* 0x000000ffff157224 */ /* 0x000fe200078e002f */
[----:B------:R-:W-:Y:S01]  /*f100*/  SHF.R.U64 R12, R12, 0x3, RZ ;  /* 0x000000030c0c7819 */ /* 0x000fe200000012ff */
[----:B------:R-:W-:Y:S01]  /*f110*/  UIMAD UR4, UR8, UR13, UR4 ;  /* 0x0000000d080472a4 */ /* 0x000fe2000f8e0204 */
[----:B------:R-:W-:Y:S01]  /*f120*/  SHF.R.U64 R24, R24, 0x3, RZ ;  /* 0x0000000318187819 */ /* 0x000fe200000012ff */
[----:B------:R-:W-:Y:S01]  /*f130*/  UIMAD.WIDE.U32 UR8, UR8, UR12, UR10 ;  /* 0x0000000c080872a5 */ /* 0x000fe2000f8e000a */
[----:B------:R-:W-:Y:S02]  /*f140*/  SHF.R.U64 R28, R28, 0x3, RZ ;  /* 0x000000031c1c7819 */ /* 0x000fe400000012ff */
[----:B------:R-:W-:-:S02]  /*f150*/  SHF.R.U64 R34, R34, 0x3, RZ ;  /* 0x0000000322227819 */ /* 0x000fc400000012ff */
[----:B------:R-:W-:Y:S02]  /*f160*/  SHF.R.U64 R36, R36, 0x3, RZ ;  /* 0x0000000324247819 */ /* 0x000fe400000012ff */
[----:B------:R-:W-:Y:S02]  /*f170*/  SHF.R.U64 R5, R5, 0x3, RZ ;  /* 0x0000000305057819 */ /* 0x000fe400000012ff */
[----:B-1----:R-:W-:Y:S01]  /*f180*/  @P1 SHF.R.U32.HI R21, RZ, R3, R2 ;  /* 0x00000003ff151219 */ /* 0x002fe20000011602 */
[----:B------:R-:W-:Y:S01]  /*f190*/  UIADD3 UR4, UR9, UR4, URZ ;  /* 0x0000000409047290 */ /* 0x000fe2000fffe03f */
        /* <DEDUP_REMOVED lines=11> */
[----:B------:R-:W-:Y:S01]  /*f250*/  IMAD.MOV.U32 R5, RZ, RZ, R33 ;  /* 0x000000ffff057224 */ /* 0x000fe200078e0021 */
[--C-:B------:R-:W-:Y:S01]  /*f260*/  SHF.R.S32.HI R20, RZ, 0x1f, R21.reuse ;  /* 0x0000001fff147819 */ /* 0x100fe20000011415 */
[----:B------:R-:W-:Y:S01]  /*f270*/  IMAD.MOV R46, RZ, RZ, -R21 ;  /* 0x000000ffff2e7224 */ /* 0x000fe200078e0a15 */
[----:B------:R-:W-:Y:S01]  /*f280*/  ULDC.64 UR10, c[0x0][0xae0] ;  /* 0x0002b800000a7ab9 */ /* 0x000fe20000000a00 */
[----:B------:R-:W-:Y:S01]  /*f290*/  IMAD.U32 R3, RZ, RZ, UR9 ;  /* 0x00000009ff037e24 */ /* 0x000fe2000f8e00ff */
[----:B------:R-:W5:Y:S01]  /*f2a0*/  LD.E.128 R12, desc[UR52][R12.64] ;  /* 0x000000340c0c7980 */ /* 0x000f62000c101d00 */
[----:B------:R-:W-:-:S02]  /*f2b0*/  IMAD R20, R20, UR10, RZ ;  /* 0x0000000a14147c24 */ /* 0x000fc4000f8e02ff */
[----:B------:R-:W-:Y:S01]  /*f2c0*/  IMAD R45, R45, R46, R47 ;  /* 0x0000002e2d2d7224 */ /* 0x000fe200078e022f */
[----:B------:R-:W5:Y:S01]  /*f2d0*/  LD.E.128 R4, desc[UR52][R4.64] ;  /* 0x0000003404047980 */ /* 0x000f62000c101d00 */
[----:B------:R-:W-:Y:S01]  /*f2e0*/  IMAD.U32 R2, RZ, RZ, UR8 ;  /* 0x00000008ff027e24 */ /* 0x000fe2000f8e00ff */
[----:B------:R-:W-:Y:S01]  /*f2f0*/  ULDC.64 UR8, c[0x0][0xad8] ;  /* 0x0002b60000087ab9 */ /* 0x000fe20000000a00 */
[----:B------:R-:W-:Y:S01]  /*f300*/  IMAD.U32 R3, RZ, RZ, UR4 ;  /* 0x00000004ff037e24 */ /* 0x000fe2000f8e00ff */
[----:B------:R-:W5:Y:S01]  /*f310*/  LD.E.128 R24, desc[UR52][R24.64] ;  /* 0x0000003418187980 */ /* 0x000f62000c101d00 */
[----:B------:R-:W-:-:S03]  /*f320*/  IMAD R47, R21, UR11, R20 ;  /* 0x0000000b152f7c24 */ /* 0x000fc6000f8e0214 */
[----:B------:R-:W5:Y:S01]  /*f330*/  LD.E.128 R28, desc[UR52][R28.64] ;  /* 0x000000341c1c7980 */ /* 0x000f62000c101d00 */
[----:B------:R-:W-:-:S03]  /*f340*/  SHF.R.S32.HI R20, RZ, 0x1f, R45 ;  /* 0x0000001fff147819 */ /* 0x000fc6000001142d */
[----:B------:R-:W5:Y:S04]  /*f350*/  LD.E.128 R32, desc[UR52][R34.64] ;  /* 0x0000003422207980 */ /* 0x000f68000c101d00 */
[----:B------:R-:W5:Y:S01]  /*f360*/  LD.E.128 R36, desc[UR52][R36.64] ;  /* 0x0000003424247980 */ /* 0x000f62000c101d00 */
[----:B------:R-:W-:Y:S01]  /*f370*/  IMAD.WIDE.U32 R2, R21, UR10, R2 ;  /* 0x0000000a15027c25 */ /* 0x000fe2000f8e0002 */
[----:B------:R-:W-:Y:S01]  /*f380*/  @!PT LDS RZ, [RZ] ;  /* 0x00000000fffff984 */ /* 0x000fe20000000800 */
[----:B------:R-:W-:Y:S01]  /*f390*/  @!PT LDS RZ, [RZ] ;  /* 0x00000000fffff984 */ /* 0x000fe20000000800 */
[----:B------:R-:W-:Y:S01]  /*f3a0*/  @!PT LDS RZ, [RZ] ;  /* 0x00000000fffff984 */ /* 0x000fe20000000800 */
[----:B------:R-:W-:Y:S01]  /*f3b0*/  @!PT LDS RZ, [RZ] ;  /* 0x00000000fffff984 */ /* 0x000fe20000000800 */
[----:B------:R0:W-:Y:S06]  /*f3c0*/  MEMBAR.ALL.CTA ;  /* 0x0000000000007992 */ /* 0x0001ec0000008000 */
[----:B0-----:R-:W0:Y:S01]  /*f3d0*/  FENCE.VIEW.ASYNC.S ;  /* 0x00000000000073c6 */ /* 0x001e220000000000 */
[----:B------:R-:W-:-:S02]  /*f3e0*/  IMAD.IADD R3, R3, 0x1, R47 ;  /* 0x0000000103037824 */ /* 0x000fc400078e022f */
[----:B------:R-:W-:Y:S02]  /*f3f0*/  IMAD R20, R20, UR8, RZ ;  /* 0x0000000814147c24 */ /* 0x000fe4000f8e02ff */
[----:B------:R-:W-:Y:S02]  /*f400*/  VIADD R49, R198, UR37 ;  /* 0x00000025c6317c36 */ /* 0x000fe40008000000 */
[C---:B------:R-:W-:Y:S02]  /*f410*/  IMAD R47, R45.reuse, UR9, R20 ;  /* 0x000000092d2f7c24 */ /* 0x040fe4000f8e0214 */
[----:B------:R-:W-:Y:S01]  /*f420*/  IMAD.WIDE.U32 R2, R45, UR8, R2 ;  /* 0x000000082d027c25 */ /* 0x000fe2000f8e0002 */
[----:B------:R-:W-:Y:S01]  /*f430*/  ISETP.GE.AND P2, PT, R49, R44, PT ;  /* 0x0000002c3100720c */ /* 0x000fe20003f46270 */
[----:B------:R-:W-:Y:S02]  /*f440*/  ULDC.64 UR8, c[0x0][0xa80] ;  /* 0x0002a00000087ab9 */ /* 0x000fe40000000a00 */
[----:B------:R-:W-:Y:S01]  /*f450*/  VIADD R0, R0, 0x28820 ;  /* 0x0002882000007836 */ /* 0x000fe20000000000 */
[----:B------:R-:W-:Y:S01]  /*f460*/  LEA R45, P3, R2, UR8, 0x1 ;  /* 0x00000008022d7c11 */ /* 0x000fe2000f8608ff */
[----:B------:R-:W-:-:S02]  /*f470*/  IMAD.IADD R3, R3, 0x1, R47 ;  /* 0x0000000103037824 */ /* 0x000fc400078e022f */
[----:B------:R-:W-:Y:S01]  /*f480*/  VIADD R21, R49, 0x20 ;  /* 0x0000002031157836 */ /* 0x000fe20000000000 */
[----:B------:R-:W-:Y:S02]  /*f490*/  PRMT R0, RZ, 0x654, R0 ;  /* 0x00000654ff007816 */ /* 0x000fe40000000000 */
[----:B------:R-:W-:Y:S02]  /*f4a0*/  LEA.HI.X R46, R2, UR9, R3, 0x1, P3 ;  /* 0x00000009022e7c11 */ /* 0x000fe400098f0c03 */
[-C--:B------:R-:W-:Y:S01]  /*f4b0*/  ISETP.GE.AND P0, PT, R21, R44.reuse, PT ;  /* 0x0000002c1500720c */ /* 0x080fe20003f06270 */
[----:B------:R-:W-:Y:S01]  /*f4c0*/  VIADD R21, R49, 0x40 ;  /* 0x0000004031157836 */ /* 0x000fe20000000000 */
[----:B0-----:R0:W-:Y:S01]  /*f4d0*/  SYNCS.ARRIVE.TRANS64.RED.A1T0 RZ, [R0+URZ], RZ ;  /* 0x000000ff00ff79a7 */ /* 0x0011e2000810043f */
[----:B------:R1:W2:Y:S01]  /*f4e0*/  SHFL.IDX PT, R20, R45, RZ, 0x181f ;  /* 0x00181fff2d147589 */ /* 0x0002a200000e0000 */
[----:B------:R-:W-:Y:S02]  /*f4f0*/  BSSY B1, `(.L_x_1257) ;  /* 0x000000d000017945 */ /* 0x000fe40003800000 */
[----:B------:R-:W-:Y:S01]  /*f500*/  ISETP.GE.AND P1, PT, R21, R44, PT ;  /* 0x0000002c1500720c */ /* 0x000fe20003f26270 */
[----:B0-----:R1:W0:Y:S01]  /*f510*/  SHFL.IDX PT, R0, R46, RZ, 0x181f ;  /* 0x00181fff2e007589 */ /* 0x00122200000e0000 */
[----:B------:R-:W-:Y:S11]  /*f520*/  @P2 BRA `(.L_x_1258) ;  /* 0x0000000000242947 */ /* 0x000ff60003800000 */
[----:B------:R-:W-:Y:S02]  /*f530*/  ULDC UR4, c[0x0][0xac8] ;  /* 0x0002b20000047ab9 */ /* 0x000fe40000000800 */
[----:B------:R-:W-:Y:S02]  /*f540*/  ISETP.GE.AND P2, PT, R18, UR4, PT ;  /* 0x0000000412007c0c */ /* 0x000fe4000bf46270 */
[----:B------:R-:W-:-:S11]  /*f550*/  ISETP.GE.AND P3, PT, R19, UR4, PT ;  /* 0x0000000413007c0c */ /* 0x000fd6000bf66270 */
[CC--:B--2---:R-:W-:Y:S02]  /*f560*/  @!P2 LEA R2, P4, R18.reuse, R20.reuse, 0x1 ;  /* 0x000000141202a211 */ /* 0x0c4fe400078808ff */
[C---:B------:R-:W-:Y:S02]  /*f570*/  @!P3 LEA R20, P5, R19.reuse, R20, 0x1 ;  /* 0x000000141314b211 */ /* 0x040fe400078a08ff */
[-C--:B0-----:R-:W-:Y:S02]  /*f580*/  @!P2 LEA.HI.X R3, R18, R0.reuse, R220, 0x1, P4 ;  /* 0x000000001203a211 */ /* 0x081fe400020f0cdc */
[----:B------:R-:W-:-:S03]  /*f590*/  @!P3 LEA.HI.X R21, R19, R0, R219, 0x1, P5 ;  /* 0x000000001315b211 */ /* 0x000fc600028f0cdb */
[----:B-----5:R3:W-:Y:S04]  /*f5a0*/  @!P2 ST.E.128 desc[UR52][R2.64], R4 ;  /* 0x000000040200a985 */ /* 0x0207e8000c101d34 */
[----:B------:R3:W-:Y:S02]  /*f5b0*/  @!P3 ST.E.128 desc[UR52][R20.64], R28 ;  /* 0x0000001c1400b985 */ /* 0x0007e4000c101d34 */
.L_x_1258:
[----:B------:R-:W-:Y:S05]  /*f5c0*/  BSYNC B1 ;  /* 0x0000000000017941 */ /* 0x000fea0003800000 */
.L_x_1257:
[----:B0-----:R0:W4:Y:S01]  /*f5d0*/  SHFL.IDX PT, R0, R46, 0x1, 0x181f ;  /* 0x00381f002e007f89 */ /* 0x00112200000e0000 */
[----:B------:R-:W-:Y:S03]  /*f5e0*/  BSSY B1, `(.L_x_1259) ;  /* 0x000000c000017945 */ /* 0x000fe60003800000 */
[----:B---3-5:R0:W3:Y:S01]  /*f5f0*/  SHFL.IDX PT, R4, R45, 0x1, 0x181f ;  /* 0x00381f002d047f89 */ /* 0x0280e200000e0000 */
[----:B------:R-:W-:Y:S05]  /*f600*/  @P0 BRA `(.L_x_1260) ;  /* 0x0000000000240947 */ /* 0x000fea0003800000 */
[----:B------:R-:W-:Y:S02]  /*f610*/  ULDC UR4, c[0x0][0xac8] ;  /* 0x0002b20000047ab9 */ /* 0x000fe40000000800 */
        /* <DEDUP_REMOVED lines=8> */
.L_x_1260:
[----:B------:R-:W-:Y:S05]  /*f6a0*/  BSYNC B1 ;  /* 0x0000000000017941 */ /* 0x000fea0003800000 */
.L_x_1259:
[----:B----4-:R4:W0:Y:S01]  /*f6b0*/  SHFL.IDX PT, R0, R46, 0x2, 0x181f ;  /* 0x00581f002e007f89 */ /* 0x01082200000e0000 */
[----:B------:R-:W-:Y:S03]  /*f6c0*/  BSSY B1, `(.L_x_1261) ;  /* 0x000000c000017945 */ /* 0x000fe60003800000 */
[----:B---3--:R4:W3:Y:S01]  /*f6d0*/  SHFL.IDX PT, R4, R45, 0x2, 0x181f ;  /* 0x00581f002d047f89 */ /* 0x0088e200000e0000 */
[----:B------:R-:W-:Y:S05]  /*f6e0*/  @P1 BRA `(.L_x_1262) ;  /* 0x0000000000241947 */ /* 0x000fea0003800000 */
[----:B------:R-:W-:Y:S02]  /*f6f0*/  ULDC UR4, c[0x0][0xac8] ;  /* 0x0002b20000047ab9 */ /* 0x000fe40000000800 */
        /* <DEDUP_REMOVED lines=8> */
.L_x_1262:
[----:B------:R-:W-:Y:S05]  /*f780*/  BSYNC B1 ;  /* 0x0000000000017941 */ /* 0x000fea0003800000 */
.L_x_1261:
[----:B0-----:R-:W-:Y:S01]  /*f790*/  VIADD R3, R49, 0x60 ;  /* 0x0000006031037836 */ /* 0x001fe20000000000 */
[----:B-1--4-:R-:W0:Y:S04]  /*f7a0*/  SHFL.IDX PT, R46, R46, 0x3, 0x181f ;  /* 0x00781f002e2e7f89 */ /* 0x012e2800000e0000 */
[----:B------:R-:W-:Y:S01]  /*f7b0*/  ISETP.GE.AND P0, PT, R3, R44, PT ;  /* 0x0000002c0300720c */ /* 0x000fe20003f06270 */
[----:B------:R-:W1:-:S12]  /*f7c0*/  SHFL.IDX PT, R45, R45, 0x3, 0x181f ;  /* 0x00781f002d2d7f89 */ /* 0x000e5800000e0000 */
[----:B------:R-:W-:Y:S05]  /*f7d0*/  @P0 BRA `(.L_x_1263) ;  /* 0x0000001800300947 */ /* 0x000fea0003800000 */
[----:B------:R-:W-:Y:S02]  /*f7e0*/  ULDC UR4, c[0x0][0xac8] ;  /* 0x0002b20000047ab9 */ /* 0x000fe40000000800 */
[----:B------:R-:W-:-:S13]  /*f7f0*/  ISETP.GE.AND P1, PT, R18, UR4, PT ;  /* 0x0000000412007c0c */ /* 0x000fda000bf26270 */
[----:B-1----:R-:W-:-:S04]  /*f800*/  @!P1 LEA R2, P0, R18, R45, 0x1 ;  /* 0x0000002d12029211 */ /* 0x002fc800078008ff */
[----:B0-----:R-:W-:Y:S02]  /*f810*/  @!P1 LEA.HI.X R3, R18, R46, R220, 0x1, P0 ;  /* 0x0000002e12039211 */ /* 0x001fe400000f0cdc */
[----:B------:R-:W-:-:S03]  /*f820*/  ISETP.GE.AND P0, PT, R19, UR4, PT ;  /* 0x0000000413007c0c */ /* 0x000fc6000bf06270 */
[----:B------:R0:W-:Y:S10]  /*f830*/  @!P1 ST.E.128 desc[UR52][R2.64], R24 ;  /* 0x0000001802009985 */ /* 0x0001f4000c101d34 */
[----:B------:R-:W-:Y:S05]  /*f840*/  @P0 BRA `(.L_x_1263) ;  /* 0x0000001800140947 */ /* 0x000fea0003800000 */
[----:B0-----:R-:W-:-:S04]  /*f850*/  LEA R2, P0, R19, R45, 0x1 ;  /* 0x0000002d13027211 */ /* 0x001fc800078008ff */
[----:B------:R-:W-:-:S05]  /*f860*/  LEA.HI.X R3, R19, R46, R219, 0x1, P0 ;  /* 0x0000002e13037211 */ /* 0x000fca00000f0cdb */
[----:B------:R0:W-:Y:S01]  /*f870*/  ST.E.128 desc[UR52][R2.64], R40 ;  /* 0x0000002802007985 */ /* 0x0001e2000c101d34 */
[----:B------:R-:W-:Y:S05]  /*f880*/  BRA `(.L_x_1263) ;  /* 0x0000001800047947 */ /* 0x000fea0003800000 */
.L_x_1256:
[----:B------:R-:W-:Y:S01]  /*f890*/  ULDC.64 UR12, c[0x0][0xb08] ;  /* 0x0002c200000c7ab9 */ /* 0x000fe20000000a00 */
[----:B------:R-:W0:Y:S01]  /*f8a0*/  @P1 LDC R4, c[0x0][0xbec] ;  /* 0x0002fb00ff041b82 */ /* 0x000e220000000800 */
[----:B------:R-:W-:Y:S01]  /*f8b0*/  UIMAD UR9, UR14, UR12, URZ ;  /* 0x0000000c0e0972a4 */ /* 0x000fe2000f8e023f */
[----:B------:R-:W-:Y:S01]  /*f8c0*/  IMAD.MOV.U32 R7, RZ, RZ, R13 ;  /* 0x000000ffff077224 */ /* 0x000fe200078e000d */
[----:B------:R-:W-:Y:S01]  /*f8d0*/  UIMAD.WIDE.U32 UR10, UR4, UR12, URZ ;  /* 0x0000000c040a72a5 */ /* 0x000fe2000f8e003f */
[----:B------:R-:W-:Y:S01]  /*f8e0*/  ISETP.GE.AND P0, PT, R11, R44, PT ;  /* 0x0000002c0b00720c */ /* 0x000fe20003f06270 */
[----:B------:R-:W-:Y:S01]  /*f8f0*/  UIMAD UR9, UR4, UR13, UR9 ;  /* 0x0000000d040972a4 */ /* 0x000fe2000f8e0209 */
[----:B------:R-:W-:Y:S01]  /*f900*/  BSSY B1, `(.L_x_1264) ;  /* 0x000006c000017945 */ /* 0x000fe20003800000 */
[----:B------:R-:W-:Y:S01]  /*f910*/  USHF.R.S32.HI UR4, URZ, 0x1f, UR8 ;  /* 0x0000001f3f047899 */ /* 0x000fe20008011408 */
[----:B------:R-:W1:Y:S01]  /*f920*/  @P1 LDC R5, c[0x0][0xbf0] ;  /* 0x0002fc00ff051b82 */ /* 0x000e620000000800 */
[----:B------:R-:W-:Y:S01]  /*f930*/  UIADD3 UR11, UR11, UR9, URZ ;  /* 0x000000090b0b7290 */ /* 0x000fe2000fffe03f */
[----:B------:R-:W-:-:S03]  /*f940*/  ULDC.64 UR12, c[0x0][0xb38] ;  /* 0x0002ce00000c7ab9 */ /* 0x000fc60000000a00 */
[----:B------:R-:W-:-:S04]  /*f950*/  UIMAD.WIDE.U32 UR10, UR42, UR12, UR10 ;  /* 0x0000000c2a0a72a5 */ /* 0x000fc8000f8e000a */
[----:B------:R-:W-:-:S03]  /*f960*/  UIMAD UR11, UR42, UR13, UR11 ;  /* 0x0000000d2a0b72a4 */ /* 0x000fc6000f8e020b */
[----:B------:R-:W-:Y:S02]  /*f970*/  ULDC.64 UR12, c[0x0][0xb40] ;  /* 0x0002d000000c7ab9 */ /* 0x000fe40000000a00 */
[----:B------:R-:W-:Y:S01]  /*f980*/  UIMAD UR4, UR4, UR12, URZ ;  /* 0x0000000c040472a4 */ /* 0x000fe2000f8e023f */
[----:B0-----:R-:W-:-:S03]  /*f990*/  @P1 IMAD.HI.U32 R4, R13, R4, RZ ;  /* 0x000000040d041227 */ /* 0x001fc600078e00ff */
[----:B------:R-:W-:Y:S02]  /*f9a0*/  UIMAD UR4, UR8, UR13, UR4 ;  /* 0x0000000d080472a4 */ /* 0x000fe4000f8e0204 */
[----:B------:R-:W-:-:S03]  /*f9b0*/  UIMAD.WIDE.U32 UR8, UR8, UR12, UR10 ;  /* 0x0000000c080872a5 */ /* 0x000fc6000f8e000a */
[----:B------:R-:W-:Y:S01]  /*f9c0*/  ULDC.64 UR10, c[0x0][0xb48] ;  /* 0x0002d200000a7ab9 */ /* 0x000fe20000000a00 */
[----:B------:R-:W-:Y:S01]  /*f9d0*/  UIADD3 UR9, UR9, UR4, URZ ;  /* 0x0000000409097290 */ /* 0x000fe2000fffe03f */
[----:B-1----:R-:W-:-:S03]  /*f9e0*/  @P1 SHF.R.U32.HI R7, RZ, R5, R4 ;  /* 0x00000005ff071219 */ /* 0x002fc60000011604 */
[----:B------:R-:W-:Y:S01]  /*f9f0*/  UIMAD.WIDE.U32 UR8, UR39, UR10, UR8 ;  /* 0x0000000a270872a5 */ /* 0x000fe2000f8e0008 */
[--C-:B------:R-:W-:Y:S01]  /*fa00*/  SHF.R.S32.HI R4, RZ, 0x1f, R7.reuse ;  /* 0x0000001fff047819 */ /* 0x100fe20000011407 */
[----:B------:R-:W-:Y:S02]  /*fa10*/  IMAD.MOV R6, RZ, RZ, -R7 ;  /* 0x000000ffff067224 */ /* 0x000fe400078e0a07 */
[----:B------:R-:W-:Y:S02]  /*fa20*/  UIMAD UR39, UR39, UR11, UR9 ;  /* 0x0000000b272772a4 */ /* 0x000fe4000f8e0209 */
[----:B------:R-:W-:Y:S01]  /*fa30*/  IMAD R45, R45, R6, R13 ;  /* 0x000000062d2d7224 */ /* 0x000fe200078e020d */
[----:B------:R-:W-:Y:S01]  /*fa40*/  ULDC.64 UR10, c[0x0][0xb30] ;  /* 0x0002cc00000a7ab9 */ /* 0x000fe20000000a00 */
[----:B------:R-:W-:Y:S02]  /*fa50*/  IMAD.U32 R5, RZ, RZ, UR9 ;  /* 0x00000009ff057e24 */ /* 0x000fe4000f8e00ff */
[----:B------:R-:W-:-:S02]  /*fa60*/  IMAD R6, R4, UR10, RZ ;  /* 0x0000000a04067c24 */ /* 0x000fc4000f8e02ff */
[----:B------:R-:W-:Y:S01]  /*fa70*/  IMAD.U32 R4, RZ, RZ, UR8 ;  /* 0x00000008ff047e24 */ /* 0x000fe2000f8e00ff */
[----:B------:R-:W-:Y:S01]  /*fa80*/  ULDC.64 UR8, c[0x0][0xb28] ;  /* 0x0002ca0000087ab9 */ /* 0x000fe20000000a00 */
[----:B------:R-:W-:Y:S02]  /*fa90*/  IMAD.U32 R5, RZ, RZ, UR39 ;  /* 0x00000027ff057e24 */ /* 0x000fe4000f8e00ff */
[C---:B------:R-:W-:Y:S01]  /*faa0*/  IMAD R9, R7.reuse, UR11, R6 ;  /* 0x0000000b07097c24 */ /* 0x040fe2000f8e0206 */
[----:B------:R-:W-:Y:S01]  /*fab0*/  SHF.R.S32.HI R6, RZ, 0x1f, R45 ;  /* 0x0000001fff067819 */ /* 0x000fe2000001142d */
[----:B------:R-:W-:-:S04]  /*fac0*/  IMAD.WIDE.U32 R4, R7, UR10, R4 ;  /* 0x0000000a07047c25 */ /* 0x000fc8000f8e0004 */
[----:B------:R-:W-:Y:S02]  /*fad0*/  IMAD R6, R6, UR8, RZ ;  /* 0x0000000806067c24 */ /* 0x000fe4000f8e02ff */
[----:B------:R-:W-:Y:S02]  /*fae0*/  IMAD.IADD R5, R5, 0x1, R9 ;  /* 0x0000000105057824 */ /* 0x000fe400078e0209 */
[C---:B------:R-:W-:Y:S02]  /*faf0*/  IMAD R7, R45.reuse, UR9, R6 ;  /* 0x000000092d077c24 */ /* 0x040fe4000f8e0206 */
[----:B------:R-:W-:Y:S01]  /*fb00*/  IMAD.WIDE.U32 R4, R45, UR8, R4 ;  /* 0x000000082d047c25 */ /* 0x000fe2000f8e0004 */
[----:B------:R-:W-:-:S03]  /*fb10*/  ULDC.64 UR8, c[0x0][0xb00] ;  /* 0x0002c00000087ab9 */ /* 0x000fc60000000a00 */
[----:B------:R-:W-:Y:S01]  /*fb20*/  VIADD R6, R0, 0x28820 ;  /* 0x0002882000067836 */ /* 0x000fe20000000000 */
[----:B------:R-:W-:Y:S01]  /*fb30*/  LEA R0, P1, R4, UR8, 0x2 ;  /* 0x0000000804007c11 */ /* 0x000fe2000f8210ff */
[----:B------:R-:W-:-:S03]  /*fb40*/  IMAD.IADD R5, R5, 0x1, R7 ;  /* 0x0000000105057824 */ /* 0x000fc600078e0207 */
[----:B------:R-:W-:Y:S01]  /*fb50*/  PRMT R6, RZ, 0x654, R6 ;  /* 0x00000654ff067816 */ /* 0x000fe20000000006 */
[----:B------:R0:W1:Y:S01]  /*fb60*/  SHFL.IDX PT, R24, R0, RZ, 0x1c1f ;  /* 0x001c1fff00187589 */ /* 0x00006200000e0000 */
[----:B------:R-:W-:Y:S02]  /*fb70*/  LEA.HI.X R20, R4, UR9, R5, 0x2, P1 ;  /* 0x0000000904147c11 */ /* 0x000fe400088f1405 */
[----:B------:R0:W-:Y:S03]  /*fb80*/  SYNCS.ARRIVE.TRANS64.RED.A1T0 RZ, [R6+URZ], RZ ;  /* 0x000000ff06ff79a7 */ /* 0x0001e6000810043f */
[----:B------:R0:W2:Y:S01]  /*fb90*/  SHFL.IDX PT, R21, R20, RZ, 0x1c1f ;  /* 0x001c1fff14157589 */ /* 0x0000a200000e0000 */
[----:B------:R-:W-:Y:S05]  /*fba0*/  @P0 BRA `(.L_x_1265) ;  /* 0x0000000400040947 */ /* 0x000fea0003800000 */
[----:B------:R-:W-:Y:S02]  /*fbb0*/  ULDC UR4, c[0x0][0xac8] ;  /* 0x0002b20000047ab9 */ /* 0x000fe40000000800 */
[----:B------:R-:W-:Y:S02]  /*fbc0*/  ISETP.GE.AND P3, PT, R16, UR4, PT ;  /* 0x0000000410007c0c */ /* 0x000fe4000bf66270 */
[----:B------:R-:W-:Y:S02]  /*fbd0*/  ISETP.GE.AND P2, PT, R197, UR4, PT ;  /* 0x00000004c5007c0c */ /* 0x000fe4000bf46270 */
[----:B------:R-:W-:Y:S02]  /*fbe0*/  ISETP.GE.AND P1, PT, R196, UR4, PT ;  /* 0x00000004c4007c0c */ /* 0x000fe4000bf26270 */
[----:B------:R-:W-:-:S07]  /*fbf0*/  ISETP.GE.AND P0, PT, R195, UR4, PT ;  /* 0x00000004c3007c0c */ /* 0x000fce000bf06270 */
[CC--:B-1----:R-:W-:Y:S02]  /*fc00*/  @!P3 LEA R4, P4, R16.reuse, R24.reuse, 0x2 ;  /* 0x000000181004b211 */ /* 0x0c2fe400078810ff */
[-C--:B0-----:R-:W-:Y:S02]  /*fc10*/  @!P2 LEA R6, P6, R197, R24.reuse, 0x2 ;  /* 0x00000018c506a211 */ /* 0x081fe400078c10ff */
[----:B--2---:R-:W-:Y:S02]  /*fc20*/  @!P3 LEA.HI.X R5, R16, R21, R215, 0x2, P4 ;  /* 0x000000151005b211 */ /* 0x004fe400020f14d7 */
[----:B------:R-:W-:Y:S02]  /*fc30*/  ISETP.GE.AND P4, PT, R193, UR4, PT ;  /* 0x00000004c1007c0c */ /* 0x000fe4000bf86270 */
[----:B------:R-:W-:Y:S01]  /*fc40*/  @!P1 LEA R8, P5, R196, R24, 0x2 ;  /* 0x00000018c4089211 */ /* 0x000fe200078a10ff */
[----:B------:R0:W-:Y:S01]  /*fc50*/  @!P3 ST.E.64 desc[UR52][R4.64], R88 ;  /* 0x000000580400b985 */ /* 0x0001e2000c101b34 */
[----:B------:R-:W-:-:S02]  /*fc60*/  ISETP.GE.AND P3, PT, R194, UR4, PT ;  /* 0x00000004c2007c0c */ /* 0x000fc4000bf66270 */
[-C--:B------:R-:W-:Y:S02]  /*fc70*/  @!P2 LEA.HI.X R7, R197, R21.reuse, R214, 0x2, P6 ;  /* 0x00000015c507a211 */ /* 0x080fe400030f14d6 */
[C---:B------:R-:W-:Y:S02]  /*fc80*/  @!P0 LEA R10, P6, R195.reuse, R24, 0x2 ;  /* 0x00000018c30a8211 */ /* 0x040fe400078c10ff */
[-C--:B------:R-:W-:Y:S01]  /*fc90*/  @!P1 LEA.HI.X R9, R196, R21.reuse, R213, 0x2, P5 ;  /* 0x00000015c4099211 */ /* 0x080fe200028f14d5 */
[----:B------:R1:W-:Y:S01]  /*fca0*/  @!P2 ST.E.64 desc[UR52][R6.64], R92 ;  /* 0x0000005c0600a985 */ /* 0x0003e2000c101b34 */
[----:B------:R-:W-:Y:S02]  /*fcb0*/  ISETP.GE.AND P5, PT, R192, UR4, PT ;  /* 0x00000004c0007c0c */ /* 0x000fe4000bfa6270 */
[----:B------:R-:W-:Y:S01]  /*fcc0*/  @!P0 LEA.HI.X R11, R195, R21, R212, 0x2, P6 ;  /* 0x00000015c30b8211 */ /* 0x000fe200030f14d4 */
[----:B------:R2:W-:Y:S01]  /*fcd0*/  @!P1 ST.E.64 desc[UR52][R8.64], R96 ;  /* 0x0000006008009985 */ /* 0x0005e2000c101b34 */
[----:B------:R-:W-:-:S02]  /*fce0*/  ISETP.GE.AND P2, PT, R191, UR4, PT ;  /* 0x00000004bf007c0c */ /* 0x000fc4000bf46270 */
[-C--:B0-----:R-:W-:Y:S01]  /*fcf0*/  @!P3 LEA R4, P6, R194, R24.reuse, 0x2 ;  /* 0x00000018c204b211 */ /* 0x081fe200078c10ff */
[----:B------:R0:W-:Y:S01]  /*fd00*/  @!P0 ST.E.64 desc[UR52][R10.64], R100 ;  /* 0x000000640a008985 */ /* 0x0001e2000c101b34 */
[C---:B------:R-:W-:Y:S02]  /*fd10*/  @!P4 LEA R12, P0, R193.reuse, R24, 0x2 ;  /* 0x00000018c10cc211 */ /* 0x040fe400078010ff */
[----:B------:R-:W-:Y:S02]  /*fd20*/  ISETP.GE.AND P1, PT, R190, UR4, PT ;  /* 0x00000004be007c0c */ /* 0x000fe4000bf26270 */
[-C--:B------:R-:W-:Y:S02]  /*fd30*/  @!P4 LEA.HI.X R13, R193, R21.reuse, R210, 0x2, P0 ;  /* 0x00000015c10dc211 */ /* 0x080fe400000f14d2 */
[----:B------:R-:W-:Y:S02]  /*fd40*/  @!P3 LEA.HI.X R5, R194, R21, R211, 0x2, P6 ;  /* 0x00000015c205b211 */ /* 0x000fe400030f14d3 */
[----:B------:R-:W-:-:S02]  /*fd50*/  ISETP.GE.AND P0, PT, R189, UR4, PT ;  /* 0x00000004bd007c0c */ /* 0x000fc4000bf06270 */
[-C--:B------:R-:W-:Y:S01]  /*fd60*/  @!P5 LEA R14, P6, R192, R24.reuse, 0x2 ;  /* 0x00000018c00ed211 */ /* 0x080fe200078c10ff */
[----:B------:R3:W-:Y:S01]  /*fd70*/  @!P3 ST.E.64 desc[UR52][R4.64], R104 ;  /* 0x000000680400b985 */ /* 0x0007e2000c101b34 */
[----:B------:R-:W-:Y:S02]  /*fd80*/  ISETP.GE.AND P3, PT, R188, UR4, PT ;  /* 0x00000004bc007c0c */ /* 0x000fe4000bf66270 */
[----:B------:R-:W-:Y:S01]  /*fd90*/  @!P5 LEA.HI.X R15, R192, R21, R209, 0x2, P6 ;  /* 0x00000015c00fd211 */ /* 0x000fe200030f14d1 */
[----:B------:R4:W-:Y:S01]  /*fda0*/  @!P4 ST.E.64 desc[UR52][R12.64], R108 ;  /* 0x0000006c0c00c985 */ /* 0x0009e2000c101b34 */
[----:B-1----:R-:W-:-:S03]  /*fdb0*/  @!P2 LEA R6, P4, R191, R24, 0x2 ;  /* 0x00000018bf06a211 */ /* 0x002fc600078810ff */
[----:B------:R-:W-:Y:S01]  /*fdc0*/  @!P5 ST.E.64 desc[UR52][R14.64], R112 ;  /* 0x000000700e00d985 */ /* 0x000fe2000c101b34 */
[CC--:B--2---:R-:W-:Y:S02]  /*fdd0*/  @!P1 LEA R8, P5, R190.reuse, R24.reuse, 0x2 ;  /* 0x00000018be089211 */ /* 0x0c4fe400078a10ff */
[-C--:B------:R-:W-:Y:S02]  /*fde0*/  @!P2 LEA.HI.X R7, R191, R21.reuse, R208, 0x2, P4 ;  /* 0x00000015bf07a211 */ /* 0x080fe400020f14d0 */
[----:B0-----:R-:W-:Y:S02]  /*fdf0*/  @!P0 LEA R10, P6, R189, R24, 0x2 ;  /* 0x00000018bd0a8211 */ /* 0x001fe400078c10ff */
[----:B------:R-:W-:Y:S01]  /*fe00*/  ISETP.GE.AND P4, PT, R187, UR4, PT ;  /* 0x00000004bb007c0c */ /* 0x000fe2000bf86270 */
[----:B------:R0:W-:Y:S01]  /*fe10*/  @!P2 ST.E.64 desc[UR52][R6.64], R116 ;  /* 0x000000740600a985 */ /* 0x0001e2000c101b34 */
[-C--:B------:R-:W-:Y:S02]  /*fe20*/  @!P1 LEA.HI.X R9, R190, R21.reuse, R207, 0x2, P5 ;  /* 0x00000015be099211 */ /* 0x080fe400028f14cf */
[----:B------:R-:W-:-:S02]  /*fe30*/  @!P0 LEA.HI.X R11, R189, R21, R206, 0x2, P6 ;  /* 0x00000015bd0b8211 */ /* 0x000fc400030f14ce */
[----:B------:R-:W-:Y:S01]  /*fe40*/  ISETP.GE.AND P2, PT, R186, UR4, PT ;  /* 0x00000004ba007c0c */ /* 0x000fe2000bf46270 */
[----:B------:R1:W-:Y:S01]  /*fe50*/  @!P1 ST.E.64 desc[UR52][R8.64], R120 ;  /* 0x0000007808009985 */ /* 0x0003e2000c101b34 */
[----:B---3--:R-:W-:Y:S02]  /*fe60*/  @!P3 LEA R4, P5, R188, R24, 0x2 ;  /* 0x00000018bc04b211 */ /* 0x008fe400078a10ff */
[----:B------:R-:W-:Y:S01]  /*fe70*/  ISETP.GE.AND P1, PT, R185, UR4, PT ;  /* 0x00000004b9007c0c */ /* 0x000fe2000bf26270 */
[----:B------:R2:W-:Y:S01]  /*fe80*/  @!P0 ST.E.64 desc[UR52][R10.64], R124 ;  /* 0x0000007c0a008985 */ /* 0x0005e2000c101b34 */
[----:B------:R-:W-:Y:S02]  /*fe90*/  ISETP.GE.AND P0, PT, R184, UR4, PT ;  /* 0x00000004b8007c0c */ /* 0x000fe4000bf06270 */
[----:B------:R-:W-:Y:S02]  /*fea0*/  @!P3 LEA.HI.X R5, R188, R21, R205, 0x2, P5 ;  /* 0x00000015bc05b211 */ /* 0x000fe400028f14cd */
[----:B------:R-:W-:-:S02]  /*feb0*/  ISETP.GE.AND P5, PT, R23, UR4, PT ;  /* 0x0000000417007c0c */ /* 0x000fc4000bfa6270 */
[CC--:B----4-:R-:W-:Y:S01]  /*fec0*/  @!P4 LEA R12, P6, R187.reuse, R24.reuse, 0x2 ;  /* 0x00000018bb0cc211 */ /* 0x0d0fe200078c10ff */
[----:B------:R3:W-:Y:S01]  /*fed0*/  @!P3 ST.E.64 desc[UR52][R4.64], R128 ;  /* 0x000000800400b985 */ /* 0x0007e2000c101b34 */
[CC--:B0-----:R-:W-:Y:S02]  /*fee0*/  @!P2 LEA R6, P3, R186.reuse, R24.reuse, 0x2 ;  /* 0x00000018ba06a211 */ /* 0x0c1fe400078610ff */
[-C--:B------:R-:W-:Y:S02]  /*fef0*/  @!P4 LEA.HI.X R13, R187, R21.reuse, R204, 0x2, P6 ;  /* 0x00000015bb0dc211 */ /* 0x080fe400030f14cc */
[-C--:B-1----:R-:W-:Y:S02]  /*ff00*/  @!P1 LEA R8, P6, R185, R24.reuse, 0x2 ;  /* 0x00000018b9089211 */ /* 0x082fe400078c10ff */
[----:B------:R-:W-:Y:S01]  /*ff10*/  @!P2 LEA.HI.X R7, R186, R21, R203, 0x2, P3 ;  /* 0x00000015ba07a211 */ /* 0x000fe200018f14cb */
[----:B------:R3:W-:Y:S01]  /*ff20*/  @!P4 ST.E.64 desc[UR52][R12.64], R132 ;  /* 0x000000840c00c985 */ /* 0x0007e2000c101b34 */
[----:B--2---:R-:W-:-:S02]  /*ff30*/  @!P0 LEA R10, P4, R184, R24, 0x2 ;  /* 0x00000018b80a8211 */ /* 0x004fc400078810ff */
        /* <DEDUP_REMOVED lines=8> */
.L_x_1265:
[----:B------:R-:W-:Y:S05]  /*ffc0*/  BSYNC B1 ;  /* 0x0000000000017941 */ /* 0x000fea0003800000 */
.L_x_1264:
[----:B------:R-:W-:Y:S01]  /*ffd0*/  ISETP.GE.AND P0, PT, R25, R44, PT ;  /* 0x0000002c1900720c */ /* 0x000fe20003f06270 */
[----:B0-----:R-:W0:Y:S04]  /*ffe0*/  SHFL.IDX PT, R20, R20, 0x1, 0x1c1f ;  /* 0x003c1f0014147f89 */ /* 0x001e2800000e0000 */
[----:B------:R-:W4:Y:S08]  /*fff0*/  SHFL.IDX PT, R0, R0, 0x1, 0x1c1f ;  /* 0x003c1f0000007f89 */ /* 0x000f3000000e0000 */
[----:B------:R-:W-:Y:S05]  /*10000*/  @P0 BRA `(.L_x_1263) ;  /* 0x0000001000240947 */ /* 0x000fea0003800000 */
[----:B------:R-:W-:Y:S02]  /*10010*/  ULDC UR4, c[0x0][0xac8] ;  /* 0x0002b20000047ab9 */ /* 0x000fe40000000800 */
[----:B------:R-:W-:Y:S02]  /*10020*/  ISETP.GE.AND P2, PT, R16, UR4, PT ;  /* 0x0000000410007c0c */ /* 0x000fe4000bf46270 */
[----:B------:R-:W-:Y:S02]  /*10030*/  ISETP.GE.AND P1, PT, R197, UR4, PT ;  /* 0x00000004c5007c0c */ /* 0x000fe4000bf26270 */
[----:B------:R-:W-:Y:S02]  /*10040*/  ISETP.GE.AND P0, PT, R196, UR4, PT ;  /* 0x00000004c4007c0c */ /* 0x000fe4000bf06270 */
[----:B------:R-:W-:Y:S02]  /*10050*/  ISETP.GE.AND P4, PT, R194, UR4, PT ;  /* 0x00000004c2007c0c */ /* 0x000fe4000bf86270 */
[----:B------:R-:W-:-:S05]  /*10060*/  ISETP.GE.AND P3, PT, R195, UR4, PT ;  /* 0x00000004c3007c0c */ /* 0x000fca000bf66270 */
[CC--:B---34-:R-:W-:Y:S02]  /*10070*/  @!P2 LEA R4, P6, R16.reuse, R0.reuse, 0x2 ;  /* 0x000000001004a211 */ /* 0x0d8fe400078c10ff */
[C---:B------:R-:W-:Y:S02]  /*10080*/  @!P1 LEA R6, P5, R197.reuse, R0, 0x2 ;  /* 0x00000000c5069211 */ /* 0x040fe400078a10ff */
[----:B0-----:R-:W-:Y:S02]  /*10090*/  @!P2 LEA.HI.X R5, R16, R20, R215, 0x2, P6 ;  /* 0x000000141005a211 */ /* 0x001fe400030f14d7 */
[----:B------:R-:W-:Y:S02]  /*100a0*/  @!P0 LEA R8, P6, R196, R0, 0x2 ;  /* 0x00000000c4088211 */ /* 0x000fe400078c10ff */
[----:B------:R-:W-:Y:S01]  /*100b0*/  @!P1 LEA.HI.X R7, R197, R20, R214, 0x2, P5 ;  /* 0x00000014c5079211 */ /* 0x000fe200028f14d6 */
[----:B------:R0:W-:Y:S01]  /*100c0*/  @!P2 ST.E.64 desc[UR52][R4.64], R2 ;  /* 0x000000020400a985 */ /* 0x0001e2000c101b34 */
[----:B------:R-:W-:-:S02]  /*100d0*/  ISETP.GE.AND P5, PT, R193, UR4, PT ;  /* 0x00000004c1007c0c */ /* 0x000fc4000bfa6270 */
[----:B------:R-:W-:Y:S01]  /*100e0*/  @!P0 LEA.HI.X R9, R196, R20, R213, 0x2, P6 ;  /* 0x00000014c4098211 */ /* 0x000fe200030f14d5 */
[----:B------:R3:W-:Y:S01]  /*100f0*/  @!P1 ST.E.64 desc[UR52][R6.64], R94 ;  /* 0x0000005e06009985 */ /* 0x0007e2000c101b34 */
[----:B------:R-:W-:Y:S02]  /*10100*/  ISETP.GE.AND P2, PT, R192, UR4, PT ;  /* 0x00000004c0007c0c */ /* 0x000fe4000bf46270 */
[-C--:B------:R-:W-:Y:S01]  /*10110*/  @!P3 LEA R10, P6, R195, R0.reuse, 0x2 ;  /* 0x00000000c30ab211 */ /* 0x080fe200078c10ff */
[----:B------:R4:W-:Y:S01]  /*10120*/  @!P0 ST.E.64 desc[UR52][R8.64], R98 ;  /* 0x0000006208008985 */ /* 0x0009e2000c101b34 */
[C---:B------:R-:W-:Y:S02]  /*10130*/  @!P4 LEA R12, P0, R194.reuse, R0, 0x2 ;  /* 0x00000000c20cc211 */ /* 0x040fe400078010ff */
[----:B------:R-:W-:Y:S02]  /*10140*/  ISETP.GE.AND P1, PT, R191, UR4, PT ;  /* 0x00000004bf007c0c */ /* 0x000fe4000bf26270 */
[----:B------:R-:W-:-:S02]  /*10150*/  @!P4 LEA.HI.X R13, R194, R20, R211, 0x2, P0 ;  /* 0x00000014c20dc211 */ /* 0x000fc400000f14d3 */
[----:B------:R-:W-:Y:S02]  /*10160*/  @!P3 LEA.HI.X R11, R195, R20, R212, 0x2, P6 ;  /* 0x00000014c30bb211 */ /* 0x000fe400030f14d4 */
[----:B------:R-:W-:Y:S02]  /*10170*/  ISETP.GE.AND P0, PT, R190, UR4, PT ;  /* 0x00000004be007c0c */ /* 0x000fe4000bf06270 */
[----:B------:R-:W-:Y:S01]  /*10180*/  @!P5 LEA R14, P6, R193, R0, 0x2 ;  /* 0x00000000c10ed211 */ /* 0x000fe200078c10ff */
[----:B------:R5:W-:Y:S01]  /*10190*/  @!P3 ST.E.64 desc[UR52][R10.64], R102 ;  /* 0x000000660a00b985 */ /* 0x000be2000c101b34 */
[----:B------:R-:W-:Y:S02]  /*101a0*/  ISETP.GE.AND P3, PT, R189, UR4, PT ;  /* 0x00000004bd007c0c */ /* 0x000fe4000bf66270 */
[----:B------:R-:W-:Y:S01]  /*101b0*/  @!P5 LEA.HI.X R15, R193, R20, R210, 0x2, P6 ;  /* 0x00000014c10fd211 */ /* 0x000fe200030f14d2 */
[----:B------:R-:W-:Y:S01]  /*101c0*/  @!P4 ST.E.64 desc[UR52][R12.64], R106 ;  /* 0x0000006a0c00c985 */ /* 0x000fe2000c101b34 */
[----:B0-----:R-:W-:-:S03]  /*101d0*/  @!P2 LEA R2, P4, R192, R0, 0x2 ;  /* 0x00000000c002a211 */ /* 0x001fc600078810ff */
[----:B------:R-:W-:Y:S01]  /*101e0*/  @!P5 ST.E.64 desc[UR52][R14.64], R110 ;  /* 0x0000006e0e00d985 */ /* 0x000fe2000c101b34 */
[C---:B------:R-:W-:Y:S02]  /*101f0*/  @!P1 LEA R4, P5, R191.reuse, R0, 0x2 ;  /* 0x00000000bf049211 */ /* 0x040fe400078a10ff */
[----:B------:R-:W-:Y:S02]  /*10200*/  @!P2 LEA.HI.X R3, R192, R20, R209, 0x2, P4 ;  /* 0x00000014c003a211 */ /* 0x000fe400020f14d1 */
[----:B---3--:R-:W-:Y:S02]  /*10210*/  @!P0 LEA R6, P6, R190, R0, 0x2 ;  /* 0x00000000be068211 */ /* 0x008fe400078c10ff */
[----:B------:R-:W-:Y:S01]  /*10220*/  ISETP.GE.AND P4, PT, R188, UR4, PT ;  /* 0x00000004bc007c0c */ /* 0x000fe2000bf86270 */
[----:B------:R0:W-:Y:S01]  /*10230*/  @!P2 ST.E.64 desc[UR52][R2.64], R114 ;  /* 0x000000720200a985 */ /* 0x0001e2000c101b34 */
[-C--:B------:R-:W-:Y:S02]  /*10240*/  @!P1 LEA.HI.X R5, R191, R20.reuse, R208, 0x2, P5 ;  /* 0x00000014bf059211 */ /* 0x080fe400028f14d0 */
[----:B------:R-:W-:-:S02]  /*10250*/  @!P0 LEA.HI.X R7, R190, R20, R207, 0x2, P6 ;  /* 0x00000014be078211 */ /* 0x000fc400030f14cf */
[----:B------:R-:W-:Y:S01]  /*10260*/  ISETP.GE.AND P2, PT, R187, UR4, PT ;  /* 0x00000004bb007c0c */ /* 0x000fe2000bf46270 */
[----:B------:R3:W-:Y:S01]  /*10270*/  @!P1 ST.E.64 desc[UR52][R4.64], R118 ;  /* 0x0000007604009985 */ /* 0x0007e2000c101b34 */
[----:B----4-:R-:W-:Y:S02]  /*10280*/  @!P3 LEA R8, P5, R189, R0, 0x2 ;  /* 0x00000000bd08b211 */ /* 0x010fe400078a10ff */
[----:B------:R-:W-:Y:S01]  /*10290*/  ISETP.GE.AND P1, PT, R186, UR4, PT ;  /* 0x00000004ba007c0c */ /* 0x000fe2000bf26270 */
[----:B------:R4:W-:Y:S01]  /*102a0*/  @!P0 ST.E.64 desc[UR52][R6.64], R122 ;  /* 0x0000007a06008985 */ /* 0x0009e2000c101b34 */
[----:B------:R-:W-:Y:S02]  /*102b0*/  ISETP.GE.AND P0, PT, R185, UR4, PT ;  /* 0x00000004b9007c0c */ /* 0x000fe4000bf06270 */
[----:B------:R-:W-:Y:S02]  /*102c0*/  @!P3 LEA.HI.X R9, R189, R20, R206, 0x2, P5 ;  /* 0x00000014bd09b211 */ /* 0x000fe400028f14ce */
[----:B------:R-:W-:-:S02]  /*102d0*/  ISETP.GE.AND P5, PT, R184, UR4, PT ;  /* 0x00000004b8007c0c */ /* 0x000fc4000bfa6270 */
[CC--:B-----5:R-:W-:Y:S01]  /*102e0*/  @!P4 LEA R10, P6, R188.reuse, R0.reuse, 0x2 ;  /* 0x00000000bc0ac211 */ /* 0x0e0fe200078c10ff */
[----:B------:R1:W-:Y:S01]  /*102f0*/  @!P3 ST.E.64 desc[UR52][R8.64], R126 ;  /* 0x0000007e0800b985 */ /* 0x0003e2000c101b34 */
[C---:B0-----:R-:W-:Y:S02]  /*10300*/  @!P2 LEA R2, P3, R187.reuse, R0, 0x2 ;  /* 0x00000000bb02a211 */ /* 0x041fe400078610ff */
[----:B------:R-:W-:Y:S02]  /*10310*/  @!P4 LEA.HI.X R11, R188, R20, R205, 0x2, P6 ;  /* 0x00000014bc0bc211 */ /* 0x000fe400030f14cd */
[----:B---3--:R-:W-:Y:S02]  /*10320*/  @!P1 LEA R4, P6, R186, R0, 0x2 ;  /* 0x00000000ba049211 */ /* 0x008fe400078c10ff */
[----:B------:R-:W-:Y:S01]  /*10330*/  @!P2 LEA.HI.X R3, R187, R20, R204, 0x2, P3 ;  /* 0x00000014bb03a211 */ /* 0x000fe200018f14cc */
[----:B------:R0:W-:Y:S01]  /*10340*/  @!P4 ST.E.64 desc[UR52][R10.64], R130 ;  /* 0x000000820a00c985 */ /* 0x0001e2000c101b34 */
[----:B----4-:R-:W-:-:S02]  /*10350*/  @!P0 LEA R6, P4, R185, R0, 0x2 ;  /* 0x00000000b9068211 */ /* 0x010fc400078810ff */
[----:B------:R-:W-:Y:S01]  /*10360*/  @!P5 LEA R12, P3, R184, R0, 0x2 ;  /* 0x00000000b80cd211 */ /* 0x000fe200078610ff */
[----:B------:R0:W-:Y:S01]  /*10370*/  @!P2 ST.E.64 desc[UR52][R2.64], R134 ;  /* 0x000000860200a985 */ /* 0x0001e2000c101b34 */
[-C--:B------:R-:W-:Y:S02]  /*10380*/  @!P1 LEA.HI.X R5, R186, R20.reuse, R203, 0x2, P6 ;  /* 0x00000014ba059211 */ /* 0x080fe400030f14cb */
[-C--:B------:R-:W-:Y:S02]  /*10390*/  @!P0 LEA.HI.X R7, R185, R20.reuse, R202, 0x2, P4 ;  /* 0x00000014b9078211 */ /* 0x080fe400020f14ca */
[----:B------:R-:W-:Y:S01]  /*103a0*/  @!P5 LEA.HI.X R13, R184, R20, R201, 0x2, P3 ;  /* 0x00000014b80dd211 */ /* 0x000fe200018f14c9 */
[----:B------:R0:W-:Y:S04]  /*103b0*/  @!P1 ST.E.64 desc[UR52][R4.64], R138 ;  /* 0x0000008a04009985 */ /* 0x0001e8000c101b34 */
[----:B------:R0:W-:Y:S01]  /*103c0*/  @!P0 ST.E.64 desc[UR52][R6.64], R142 ;  /* 0x0000008e06008985 */ /* 0x0001e2000c101b34 */
[----:B------:R-:W-:-:S03]  /*103d0*/  ISETP.GE.AND P0, PT, R23, UR4, PT ;  /* 0x0000000417007c0c */ /* 0x000fc6000bf06270 */
[----:B------:R0:W-:Y:S10]  /*103e0*/  @!P5 ST.E.64 desc[UR52][R12.64], R146 ;  /* 0x000000920c00d985 */ /* 0x0001f4000c101b34 */
[----:B-1----:R-:W-:Y:S05]  /*103f0*/  @P0 BRA `(.L_x_1263) ;  /* 0x0000000c00280947 */ /* 0x002fea0003800000 */
[----:B0-----:R-:W-:-:S04]  /*10400*/  LEA R2, P0, R23, R0, 0x2 ;  /* 0x0000000017027211 */ /* 0x001fc800078010ff */
[----:B------:R-:W-:-:S05]  /*10410*/  LEA.HI.X R3, R23, R20, R200, 0x2, P0 ;  /* 0x0000001417037211 */ /* 0x000fca00000f14c8 */
[----:B------:R0:W-:Y:S01]  /*10420*/  ST.E.64 desc[UR52][R2.64], R150 ;  /* 0x0000009602007985 */ /* 0x0001e2000c101b34 */
[----:B------:R-:W-:Y:S05]  /*10430*/  BRA `(.L_x_1263) ;  /* 0x0000000c00187947 */ /* 0x000fea0003800000 */
.L_x_1254:
[----:B------:R-:W-:Y:S02]  /*10440*/  ULDC.64 UR8, c[0x0][0xc00] ;  /* 0x0003000000087ab9 */ /* 0x000fe40000000a00 */
[----:B------:R-:W-:-:S04]  /*10450*/  UISETP.NE.U32.AND UP0, UPT, UR8, URZ, UPT ;  /* 0x0000003f0800728c */ /* 0x000fc8000bf05070 */
[----:B------:R-:W-:-:S03]  /*10460*/  UISETP.NE.AND.EX UP0, UPT, UR9, URZ, UPT, UP0 ;  /* 0x0000003f0900728c */ /* 0x000fc6000bf05300 */
[----:B------:R-:W-:Y:S02]  /*10470*/  ULDC.64 UR8, c[0x0][0xc00] ;  /* 0x0003000000087ab9 */ /* 0x000fe40000000a00 */
[----:B------:R-:W-:Y:S01]  /*10480*/  UIMAD.WIDE UR8, UR43, 0x4, UR8 ;  /* 0x000000042b0878a5 */ /* 0x000fe2000f8e0208 */
[----:B------:R-:W-:-:S05]  /*10490*/  PLOP3.LUT P1, PT, PT, PT, UP0, 0x80, 0x0 ;  /* 0x000000000000781c */ /* 0x000fca0003f2f008 */
[----:B------:R-:W-:Y:S02]  /*104a0*/  IMAD.U32 R2, RZ, RZ, UR8 ;  /* 0x00000008ff027e24 */ /* 0x000fe4000f8e00ff */
[----:B------:R-:W-:Y:S01]  /*104b0*/  IMAD.U32 R3, RZ, RZ, UR9 ;  /* 0x00000009ff037e24 */ /* 0x000fe2000f8e00ff */
[----:B------:R-:W-:Y:S02]  /*104c0*/  ULDC.64 UR8, c[0x0][0xc08] ;  /* 0x0003020000087ab9 */ /* 0x000fe40000000a00 */
[----:B------:R-:W-:Y:S01]  /*104d0*/  UISETP.NE.U32.AND UP1, UPT, UR8, URZ, UPT ;  /* 0x0000003f0800728c */ /* 0x000fe2000bf25070 */
[----:B------:R-:W-:Y:S02]  /*104e0*/  ULDC UR4, c[0x0][0xa88] ;  /* 0x0002a20000047ab9 */ /* 0x000fe40000000800 */
[----:B------:R-:W2:Y:S01]  /*104f0*/  @P1 LDG.E R6, desc[UR52][R2.64] ;  /* 0x0000003402061981 */ /* 0x000ea2000c1e1900 */
[----:B------:R-:W-:Y:S01]  /*10500*/  UISETP.NE.AND.EX UP1, UPT, UR9, URZ, UPT, UP1 ;  /* 0x0000003f0900728c */ /* 0x000fe2000bf25310 */
[----:B------:R-:W-:-:S05]  /*10510*/  IMAD.U32 R0, RZ, RZ, UR4 ;  /* 0x00000004ff007e24 */ /* 0x000fca000f8e00ff */
[----:B------:R-:W-:-:S05]  /*10520*/  PLOP3.LUT P2, PT, PT, PT, UP1, 0x80, 0x0 ;  /* 0x000000000000781c */ /* 0x000fca0003f4f018 */
[----:B------:R-:W-:Y:S02]  /*10530*/  @UP1 ULDC.64 UR8, c[0x0][0xc08] ;  /* 0x0003020000081ab9 */ /* 0x000fe40000000a00 */
[----:B------:R-:W-:-:S06]  /*10540*/  @UP1 UIMAD.WIDE UR8, UR43, 0x4, UR8 ;  /* 0x000000042b0818a5 */ /* 0x000fcc000f8e0208 */
[----:B------:R-:W-:Y:S02]  /*10550*/  IMAD.U32 R4, RZ, RZ, UR8 ;  /* 0x00000008ff047e24 */ /* 0x000fe4000f8e00ff */
[----:B------:R-:W-:-:S05]  /*10560*/  IMAD.U32 R5, RZ, RZ, UR9 ;  /* 0x00000009ff057e24 */ /* 0x000fca000f8e00ff */
[----:B------:R0:W5:Y:S01]  /*10570*/  @P2 LDG.E R0, desc[UR52][R4.64] ;  /* 0x0000003404002981 */ /* 0x000162000c1e1900 */
[----:B------:R-:W-:Y:S01]  /*10580*/  UISETP.NE.AND UP1, UPT, UR45, URZ, UPT ;  /* 0x0000003f2d00728c */ /* 0x000fe2000bf25270 */
[----:B------:R-:W-:Y:S01]  /*10590*/  ISETP.GT.AND P0, PT, R221, 0x7f, PT ;  /* 0x0000007fdd00780c */ /* 0x000fe20003f04270 */
[----:B------:R-:W-:-:S09]  /*105a0*/  UMOV UR4, URZ ;  /* 0x0000003f00047c82 */ /* 0x000fd20008000000 */
[----:B------:R-:W-:Y:S01]  /*105b0*/  @!UP1 ULDC UR45, c[0x0][0xad4] ;  /* 0x0002b500002d9ab9 */ /* 0x000fe20000000800 */
[----:B--2---:R-:W-:Y:S01]  /*105c0*/  @P1 R2UR UR4, R6 ;  /* 0x00000000060412ca */ /* 0x004fe200000e0000 */
[----:B0-----:R-:W-:-:S14]  /*105d0*/  @P2 BRA `(.L_x_1266) ;  /* 0x0000000000102947 */ /* 0x001fdc0003800000 */
[----:B------:R-:W-:Y:S05]  /*105e0*/  @!P1 BRA `(.L_x_1266) ;  /* 0x00000000000c9947 */ /* 0x000fea0003800000 */
[----:B------:R-:W2:Y:S04]  /*105f0*/  LDG.E R5, desc[UR52][R2.64] ;  /* 0x0000003402057981 */ /* 0x000ea8000c1e1900 */
[----:B-----5:R-:W2:Y:S02]  /*10600*/  LDG.E R0, desc[UR52][R2.64+0x4] ;  /* 0x0000043402007981 */ /* 0x020ea4000c1e1900 */
[----:B--2---:R-:W-:-:S07]  /*10610*/  IMAD.IADD R0, R0, 0x1, -R5 ;  /* 0x0000000100007824 */ /* 0x004fce00078e0a05 */
.L_x_1266:
[----:B------:R-:W-:Y:S01]  /*10620*/  USHF.R.S32.HI UR13, URZ, 0x1f, UR43 ;  /* 0x0000001f3f0d7899 */ /* 0x000fe2000801142b */
[----:B------:R-:W-:Y:S01]  /*10630*/  BSSY B1, `(.L_x_1267) ;  /* 0x000003a000017945 */ /* 0x000fe20003800000 */
[----:B------:R-:W-:Y:S02]  /*10640*/  USHF.R.S32.HI UR21, URZ, 0x1f, UR4 ;  /* 0x0000001f3f157899 */ /* 0x000fe40008011404 */
[----:B------:R-:W-:Y:S02]  /*10650*/  USEL UR12, UR43, URZ, !UP0 ;  /* 0x0000003f2b0c7287 */ /* 0x000fe4000c000000 */
[----:B------:R-:W-:Y:S01]  /*10660*/  USEL UR13, UR13, URZ, !UP0 ;  /* 0x0000003f0d0d7287 */ /* 0x000fe2000c000000 */
[----:B------:R-:W-:Y:S11]  /*10670*/  @P0 BRA `(.L_x_1268) ;  /* 0x0000000000d40947 */ /* 0x000ff60003800000 */
[----:B------:R-:W0:Y:S01]  /*10680*/  S2R R4, SR_TID.X ;  /* 0x0000000000047919 */ /* 0x000e220000002100 */
[----:B------:R-:W1:Y:S01]  /*10690*/  LDC R9, c[0x0][0xbe8] ;  /* 0x0002fa00ff097b82 */ /* 0x000e620000000800 */
[----:B------:R-:W-:Y:S02]  /*106a0*/  IMAD.U32 R3, RZ, RZ, UR37 ;  /* 0x00000025ff037e24 */ /* 0x000fe4000f8e00ff */
[----:B-1---5:R-:W-:-:S03]  /*106b0*/  IMAD R2, R0, R9, RZ ;  /* 0x0000000900027224 */ /* 0x022fc600078e02ff */
[----:B0-----:R-:W-:-:S04]  /*106c0*/  IADD3 R4, R3, -0x80, R4 ;  /* 0xffffff8003047810 */ /* 0x001fc80007ffe004 */
[----:B------:R-:W-:-:S13]  /*106d0*/  ISETP.GE.AND P0, PT, R4, R2, PT ;  /* 0x000000020400720c */ /* 0x000fda0003f06270 */
[----:B------:R-:W-:Y:S05]  /*106e0*/  @P0 BRA `(.L_x_1268) ;  /* 0x0000000000b80947 */ /* 0x000fea0003800000 */
[----:B------:R-:W-:Y:S01]  /*106f0*/  ISETP.NE.AND P0, PT, R9, 0x1, PT ;  /* 0x000000010900780c */ /* 0x000fe20003f05270 */
[----:B------:R-:W-:Y:S01]  /*10700*/  UISETP.GT.AND UP0, UPT, UR45, 0x1, UPT ;  /* 0x000000012d00788c */ /* 0x000fe2000bf04270 */
[----:B------:R-:W-:Y:S01]  /*10710*/  IMAD.MOV.U32 R5, RZ, RZ, R4 ;  /* 0x000000ffff057224 */ /* 0x000fe200078e0004 */
[----:B------:R-:W-:Y:S02]  /*10720*/  UMOV UR19, 0x9b8 ;  /* 0x000009b800137882 */ /* 0x000fe40000000000 */
[----:B------:R-:W-:Y:S02]  /*10730*/  USEL UR19, UR19, 0x978, UP0 ;  /* 0x0000097813137887 */ /* 0x000fe40008000000 */
[----:B------:R-:W-:-:S06]  /*10740*/  USEL UR18, UR39, URZ, UP0 ;  /* 0x0000003f27127287 */ /* 0x000fcc0008000000 */
[----:B------:R-:W0:Y:S04]  /*10750*/  @P0 LDC R3, c[0x0][0xbec] ;  /* 0x0002fb00ff030b82 */ /* 0x000e280000000800 */
[----:B------:R-:W-:Y:S01]  /*10760*/  ULDC.64 UR8, c[0x0][UR19+0x218] ;  /* 0x0000860013087abb */ /* 0x000fe20008000a00 */
[----:B------:R-:W-:Y:S01]  /*10770*/  ULDC.64 UR14, c[0x0][UR19+0x220] ;  /* 0x00008800130e7abb */ /* 0x000fe20008000a00 */
[----:B------:R-:W-:Y:S01]  /*10780*/  ULDC.64 UR16, c[0x0][UR19+0x228] ;  /* 0x00008a0013107abb */ /* 0x000fe20008000a00 */
[----:B------:R-:W-:Y:S01]  /*10790*/  UIMAD.WIDE.U32 UR10, UR8, UR42, URZ ;  /* 0x0000002a080a72a5 */ /* 0x000fe2000f8e003f */
[----:B------:R-:W1:Y:S01]  /*107a0*/  @P0 LDC R7, c[0x0][0xbf0] ;  /* 0x0002fc00ff070b82 */ /* 0x000e620000000800 */
[----:B------:R-:W-:Y:S02]  /*107b0*/  UIMAD UR20, UR9, UR42, URZ ;  /* 0x0000002a091472a4 */ /* 0x000fe4000f8e023f */
[----:B------:R-:W-:-:S02]  /*107c0*/  UIMAD UR15, UR15, UR12, URZ ;  /* 0x0000000c0f0f72a4 */ /* 0x000fc4000f8e023f */
[----:B------:R-:W-:Y:S02]  /*107d0*/  UIMAD.WIDE.U32 UR22, UR16, UR18, URZ ;  /* 0x00000012101672a5 */ /* 0x000fe4000f8e003f */
[----:B------:R-:W-:Y:S02]  /*107e0*/  UIMAD.WIDE.U32 UR8, UR14, UR12, URZ ;  /* 0x0000000c0e0872a5 */ /* 0x000fe4000f8e003f */
[----:B------:R-:W-:Y:S02]  /*107f0*/  UIMAD UR16, UR17, UR18, URZ ;  /* 0x00000012111072a4 */ /* 0x000fe4000f8e023f */
[----:B------:R-:W-:Y:S02]  /*10800*/  UIMAD UR15, UR14, UR13, UR15 ;  /* 0x0000000d0e0f72a4 */ /* 0x000fe4000f8e020f */
[----:B------:R-:W-:Y:S02]  /*10810*/  UIADD3 UR10, UP1, UP2, UR8, UR10, UR4 ;  /* 0x0000000a080a7290 */ /* 0x000fe4000fa3e004 */
[----:B------:R-:W-:Y:S01]  /*10820*/  UIADD3 UR16, UR23, UR16, URZ ;  /* 0x0000001017107290 */ /* 0x000fe2000fffe03f */
[----:B0-----:R-:W-:Y:S01]  /*10830*/  @P0 IMAD.HI.U32 R2, R4, R3, RZ ;  /* 0x0000000304020227 */ /* 0x001fe200078e00ff */
[----:B------:R-:W-:-:S02]  /*10840*/  UIADD3 UR20, UR11, UR20, URZ ;  /* 0x000000140b147290 */ /* 0x000fc4000fffe03f */
[----:B------:R-:W-:Y:S01]  /*10850*/  UIADD3 UR15, UR9, UR15, URZ ;  /* 0x0000000f090f7290 */ /* 0x000fe2000fffe03f */
[----:B------:R-:W-:Y:S02]  /*10860*/  IMAD.U32 R3, RZ, RZ, UR23 ;  /* 0x00000017ff037e24 */ /* 0x000fe4000f8e00ff */
[----:B------:R-:W-:Y:S01]  /*10870*/  IMAD.U32 R6, RZ, RZ, UR16 ;  /* 0x00000010ff067e24 */ /* 0x000fe2000f8e00ff */
[----:B------:R-:W-:Y:S01]  /*10880*/  ULDC.64 UR8, c[0x0][UR19+0x210] ;  /* 0x0000840013087abb */ /* 0x000fe20008000a00 */
[----:B-1----:R-:W-:Y:S01]  /*10890*/  @P0 SHF.R.U32.HI R5, RZ, R7, R2 ;  /* 0x00000007ff050219 */ /* 0x002fe20000011602 */
[----:B------:R-:W-:-:S04]  /*108a0*/  IMAD.U32 R2, RZ, RZ, UR22 ;  /* 0x00000016ff027e24 */ /* 0x000fc8000f8e00ff */
[--C-:B------:R-:W-:Y:S01]  /*108b0*/  IMAD.MOV R7, RZ, RZ, -R5.reuse ;  /* 0x000000ffff077224 */ /* 0x100fe200078e0a05 */
[----:B------:R-:W-:Y:S01]  /*108c0*/  IADD3 R2, P0, P1, R5, UR10, R2 ;  /* 0x0000000a05027c10 */ /* 0x000fe2000f91e002 */
[----:B------:R-:W-:Y:S01]  /*108d0*/  UIADD3.X UR10, UR15, UR20, UR21, UP1, UP2 ;  /* 0x000000140f0a7290 */ /* 0x000fe20008fe4415 */
[----:B------:R-:W-:Y:S01]  /*108e0*/  SHF.R.S32.HI R5, RZ, 0x1f, R5 ;  /* 0x0000001fff057819 */ /* 0x000fe20000011405 */
[----:B------:R-:W-:-:S04]  /*108f0*/  IMAD R7, R9, R7, R4 ;  /* 0x0000000709077224 */ /* 0x000fc800078e0204 */
[----:B------:R-:W-:Y:S01]  /*10900*/  IADD3.X R3, R5, UR10, R6, P0, P1 ;  /* 0x0000000a05037c10 */ /* 0x000fe200087e2406 */
[C---:B------:R-:W-:Y:S01]  /*10910*/  IMAD R9, R7.reuse, UR9, RZ ;  /* 0x0000000907097c24 */ /* 0x040fe2000f8e02ff */
[----:B------:R-:W-:Y:S01]  /*10920*/  SHF.R.S32.HI R4, RZ, 0x1f, R7 ;  /* 0x0000001fff047819 */ /* 0x000fe20000011407 */
[----:B------:R-:W-:Y:S01]  /*10930*/  ULDC.64 UR10, c[0x0][0xba8] ;  /* 0x0002ea00000a7ab9 */ /* 0x000fe20000000a00 */
[----:B------:R-:W-:Y:S01]  /*10940*/  @!UP0 ULDC UR10, c[0x0][0xb50] ;  /* 0x0002d400000a8ab9 */ /* 0x000fe20000000800 */
[----:B------:R-:W-:Y:S01]  /*10950*/  IMAD.WIDE.U32 R2, R7, UR8, R2 ;  /* 0x0000000807027c25 */ /* 0x000fe2000f8e0002 */
[----:B------:R-:W-:-:S03]  /*10960*/  @!UP0 ULDC UR11, c[0x0][0xb54] ;  /* 0x0002d500000b8ab9 */ /* 0x000fc60000000800 */
[----:B------:R-:W-:Y:S01]  /*10970*/  IMAD R9, R4, UR8, R9 ;  /* 0x0000000804097c24 */ /* 0x000fe2000f8e0209 */
[----:B------:R-:W-:-:S03]  /*10980*/  LEA R4, P0, R2, UR10, 0x2 ;  /* 0x0000000a02047c11 */ /* 0x000fc6000f8010ff */
[----:B------:R-:W-:-:S05]  /*10990*/  IMAD.IADD R3, R3, 0x1, R9 ;  /* 0x0000000103037824 */ /* 0x000fca00078e0209 */
[----:B------:R-:W-:Y:S01]  /*109a0*/  LEA.HI.X R5, R2, UR11, R3, 0x2, P0 ;  /* 0x0000000b02057c11 */ /* 0x000fe200080f1403 */
[----:B------:R-:W-:-:S05]  /*109b0*/  IMAD.MOV.U32 R3, RZ, RZ, -0x800000 ;  /* 0xff800000ff037424 */ /* 0x000fca00078e00ff */
[----:B------:R0:W-:Y:S02]  /*109c0*/  STG.E desc[UR52][R4.64], R3 ;  /* 0x0000000304007986 */ /* 0x0001e4000c101934 */
.L_x_1268:
[----:B------:R-:W-:Y:S05]  /*109d0*/  BSYNC B1 ;  /* 0x0000000000017941 */ /* 0x000fea0003800000 */
.L_x_1267:
[----:B------:R-:W-:-:S06]  /*109e0*/  UISETP.GT.AND UP0, UPT, UR45, 0x1, UPT ;  /* 0x000000012d00788c */ /* 0x000fcc000bf04270 */
[----:B------:R-:W-:-:S13]  /*109f0*/  PLOP3.LUT P0, PT, PT, PT, UP0, 0x80, 0x0 ;  /* 0x000000000000781c */ /* 0x000fda0003f0f008 */
[----:B------:R-:W-:Y:S05]  /*10a00*/  @P0 BRA `(.L_x_1263) ;  /* 0x0000000400a40947 */ /* 0x000fea0003800000 */
[----:B------:R-:W1:Y:S01]  /*10a10*/  LDC R11, c[0x0][0xbe8] ;  /* 0x0002fa00ff0b7b82 */ /* 0x000e620000000800 */
[----:B------:R-:W-:Y:S01]  /*10a20*/  ULDC.64 UR14, c[0x0][0xaa0] ;  /* 0x0002a800000e7ab9 */ /* 0x000fe20000000a00 */
[----:B------:R-:W-:Y:S01]  /*10a30*/  IMAD R2, R22, 0x20, R198 ;  /* 0x0000002016027824 */ /* 0x000fe200078e02c6 */
[----:B------:R-:W-:Y:S01]  /*10a40*/  UIMAD UR10, UR21, UR14, URZ ;  /* 0x0000000e150a72a4 */ /* 0x000fe2000f8e023f */
[----:B------:R-:W-:Y:S01]  /*10a50*/  BSSY B1, `(.L_x_1269) ;  /* 0x000003a000017945 */ /* 0x000fe20003800000 */
[----:B------:R-:W-:Y:S01]  /*10a60*/  UIMAD.WIDE.U32 UR8, UR4, UR14, URZ ;  /* 0x0000000e040872a5 */ /* 0x000fe2000f8e003f */
[----:B------:R-:W-:Y:S01]  /*10a70*/  VIADD R6, R2, UR37 ;  /* 0x0000002502067c36 */ /* 0x000fe20008000000 */
[----:B------:R-:W-:-:S03]  /*10a80*/  UIMAD UR10, UR4, UR15, UR10 ;  /* 0x0000000f040a72a4 */ /* 0x000fc6000f8e020a */
[----:B0-----:R-:W-:Y:S01]  /*10a90*/  IMAD.MOV.U32 R5, RZ, RZ, R6 ;  /* 0x000000ffff057224 */ /* 0x001fe200078e0006 */
[----:B------:R-:W-:-:S03]  /*10aa0*/  UIADD3 UR9, UR9, UR10, URZ ;  /* 0x0000000a09097290 */ /* 0x000fc6000fffe03f */
[----:B------:R-:W-:Y:S02]  /*10ab0*/  ULDC.64 UR10, c[0x0][0xae8] ;  /* 0x0002ba00000a7ab9 */ /* 0x000fe40000000a00 */
[----:B------:R-:W-:-:S04]  /*10ac0*/  UIMAD.WIDE.U32 UR8, UR42, UR10, UR8 ;  /* 0x0000000a2a0872a5 */ /* 0x000fc8000f8e0008 */
[----:B------:R-:W-:-:S03]  /*10ad0*/  UIMAD UR9, UR42, UR11, UR9 ;  /* 0x0000000b2a0972a4 */ /* 0x000fc6000f8e0209 */
[----:B------:R-:W-:Y:S01]  /*10ae0*/  ULDC.64 UR10, c[0x0][0xaf0] ;  /* 0x0002bc00000a7ab9 */ /* 0x000fe20000000a00 */
[----:B-1----:R-:W-:Y:S01]  /*10af0*/  ISETP.NE.AND P0, PT, R11, 0x1, PT ;  /* 0x000000010b00780c */ /* 0x002fe20003f05270 */
[----:B------:R-:W-:-:S04]  /*10b00*/  UIMAD UR13, UR13, UR10, URZ ;  /* 0x0000000a0d0d72a4 */ /* 0x000fc8000f8e023f */
[----:B------:R-:W-:Y:S02]  /*10b10*/  UIMAD UR4, UR12, UR11, UR13 ;  /* 0x0000000b0c0472a4 */ /* 0x000fe4000f8e020d */
[----:B------:R-:W-:-:S03]  /*10b20*/  UIMAD.WIDE.U32 UR12, UR12, UR10, UR8 ;  /* 0x0000000a0c0c72a5 */ /* 0x000fc6000f8e0008 */
[----:B------:R-:W-:Y:S01]  /*10b30*/  ULDC.64 UR8, c[0x0][0xae0] ;  /* 0x0002b80000087ab9 */ /* 0x000fe20000000a00 */
[----:B------:R-:W-:Y:S02]  /*10b40*/  UIADD3 UR4, UR13, UR4, URZ ;  /* 0x000000040d047290 */ /* 0x000fe4000fffe03f */
[----:B------:R-:W0:Y:S08]  /*10b50*/  @P0 LDC R3, c[0x0][0xbec] ;  /* 0x0002fb00ff030b82 */ /* 0x000e300000000800 */
[----:B------:R-:W1:Y:S01]  /*10b60*/  @P0 LDC R7, c[0x0][0xbf0] ;  /* 0x0002fc00ff070b82 */ /* 0x000e620000000800 */
[----:B0-----:R-:W-:-:S04]  /*10b70*/  @P0 IMAD.HI.U32 R2, R6, R3, RZ ;  /* 0x0000000306020227 */ /* 0x001fc800078e00ff */
[----:B------:R-:W-:Y:S02]  /*10b80*/  IMAD.U32 R3, RZ, RZ, UR13 ;  /* 0x0000000dff037e24 */ /* 0x000fe4000f8e00ff */
[----:B------:R-:W-:Y:S01]  /*10b90*/  IMAD.U32 R3, RZ, RZ, UR4 ;  /* 0x00000004ff037e24 */ /* 0x000fe2000f8e00ff */
[----:B-1----:R-:W-:-:S04]  /*10ba0*/  @P0 SHF.R.U32.HI R5, RZ, R7, R2 ;  /* 0x00000007ff050219 */ /* 0x002fc80000011602 */
[--C-:B------:R-:W-:Y:S01]  /*10bb0*/  SHF.R.S32.HI R2, RZ, 0x1f, R5.reuse ;  /* 0x0000001fff027819 */ /* 0x100fe20000011405 */
[----:B------:R-:W-:-:S04]  /*10bc0*/  IMAD.MOV R7, RZ, RZ, -R5 ;  /* 0x000000ffff077224 */ /* 0x000fc800078e0a05 */
[----:B------:R-:W-:Y:S02]  /*10bd0*/  IMAD R4, R2, UR8, RZ ;  /* 0x0000000802047c24 */ /* 0x000fe4000f8e02ff */
[----:B------:R-:W-:Y:S02]  /*10be0*/  IMAD R7, R11, R7, R6 ;  /* 0x000000070b077224 */ /* 0x000fe400078e0206 */
[----:B------:R-:W-:Y:S02]  /*10bf0*/  IMAD.U32 R2, RZ, RZ, UR12 ;  /* 0x0000000cff027e24 */ /* 0x000fe4000f8e00ff */
[C---:B------:R-:W-:Y:S01]  /*10c00*/  IMAD R9, R5.reuse, UR9, R4 ;  /* 0x0000000905097c24 */ /* 0x040fe2000f8e0204 */
[----:B------:R-:W-:Y:S01]  /*10c10*/  SHF.R.S32.HI R4, RZ, 0x1f, R7 ;  /* 0x0000001fff047819 */ /* 0x000fe20000011407 */
[----:B------:R-:W-:Y:S01]  /*10c20*/  IMAD.WIDE.U32 R2, R5, UR8, R2 ;  /* 0x0000000805027c25 */ /* 0x000fe2000f8e0002 */
[----:B------:R-:W-:-:S03]  /*10c30*/  ULDC.64 UR8, c[0x0][0xad8] ;  /* 0x0002b60000087ab9 */ /* 0x000fc60000000a00 */
[----:B------:R-:W-:Y:S02]  /*10c40*/  IMAD.IADD R3, R3, 0x1, R9 ;  /* 0x0000000103037824 */ /* 0x000fe400078e0209 */
[----:B------:R-:W-:Y:S02]  /*10c50*/  IMAD R4, R4, UR8, RZ ;  /* 0x0000000804047c24 */ /* 0x000fe4000f8e02ff */
[----:B------:R-:W-:Y:S02]  /*10c60*/  VIADD R6, R198, UR37 ;  /* 0x00000025c6067c36 */ /* 0x000fe40008000000 */
[----:B-----5:R-:W-:Y:S02]  /*10c70*/  IMAD R11, R0, R11, RZ ;  /* 0x0000000b000b7224 */ /* 0x020fe400078e02ff */
[C---:B------:R-:W-:Y:S02]  /*10c80*/  IMAD R5, R7.reuse, UR9, R4 ;  /* 0x0000000907057c24 */ /* 0x040fe4000f8e0204 */
[----:B------:R-:W-:Y:S01]  /*10c90*/  IMAD.WIDE.U32 R2, R7, UR8, R2 ;  /* 0x0000000807027c25 */ /* 0x000fe2000f8e0002 */
[----:B------:R-:W-:Y:S01]  /*10ca0*/  ISETP.GE.AND P2, PT, R6, R11, PT ;  /* 0x0000000b0600720c */ /* 0x000fe20003f46270 */
[----:B------:R-:W-:-:S02]  /*10cb0*/  ULDC.64 UR8, c[0x0][0xa80] ;  /* 0x0002a00000087ab9 */ /* 0x000fc40000000a00 */
        /* <DEDUP_REMOVED lines=10> */
[----:B------:R-:W-:Y:S02]  /*10d60*/  ULDC UR4, c[0x0][0xac8] ;  /* 0x0002b20000047ab9 */ /* 0x000fe40000000800 */
        /* <DEDUP_REMOVED lines=8> */
.L_x_1270:
[----:B------:R-:W-:Y:S05]  /*10df0*/  BSYNC B1 ;  /* 0x0000000000017941 */ /* 0x000fea0003800000 */
.L_x_1269:
[----:B--2---:R2:W4:Y:S01]  /*10e00*/  SHFL.IDX PT, R0, R5, 0x1, 0x181f ;  /* 0x00381f0005007f89 */ /* 0x00452200000e0000 */
[----:B------:R-:W-:Y:S03]  /*10e10*/  BSSY B1, `(.L_x_1271) ;  /* 0x000000c000017945 */ /* 0x000fe60003800000 */
[----:B-1-3--:R2:W1:Y:S01]  /*10e20*/  SHFL.IDX PT, R2, R4, 0x1, 0x181f ;  /* 0x00381f0004027f89 */ /* 0x00a46200000e0000 */
[----:B------:R-:W-:Y:S05]  /*10e30*/  @P1 BRA `(.L_x_1272) ;  /* 0x0000000000241947 */ /* 0x000fea0003800000 */
[----:B------:R-:W-:Y:S02]  /*10e40*/  ULDC UR4, c[0x0][0xac8] ;  /* 0x0002b20000047ab9 */ /* 0x000fe40000000800 */
        /* <DEDUP_REMOVED lines=8> */
.L_x_1272:
[----:B------:R-:W-:Y:S05]  /*10ed0*/  BSYNC B1 ;  /* 0x0000000000017941 */ /* 0x000fea0003800000 */
.L_x_1271:
[----:B----4-:R4:W0:Y:S01]  /*10ee0*/  SHFL.IDX PT, R0, R5, 0x2, 0x181f ;  /* 0x00581f0005007f89 */ /* 0x01082200000e0000 */
        /* <DEDUP_REMOVED lines=12> */
.L_x_1274:
[----:B------:R-:W-:Y:S05]  /*10fb0*/  BSYNC B1 ;  /* 0x0000000000017941 */ /* 0x000fea0003800000 */
.L_x_1273:
[----:B0-----:R-:W-:Y:S01]  /*10fc0*/  VIADD R0, R6, 0x60 ;  /* 0x0000006006007836 */ /* 0x001fe20000000000 */
[----:B--2-4-:R-:W0:Y:S04]  /*10fd0*/  SHFL.IDX PT, R5, R5, 0x3, 0x181f ;  /* 0x00781f0005057f89 */ /* 0x014e2800000e0000 */
[----:B------:R-:W-:Y:S01]  /*10fe0*/  ISETP.GE.AND P0, PT, R0, R11, PT ;  /* 0x0000000b0000720c */ /* 0x000fe20003f06270 */
[----:B-1-3--:R1:W2:-:S12]  /*10ff0*/  SHFL.IDX PT, R2, R4, 0x3, 0x181f ;  /* 0x00781f0004027f89 */ /* 0x00a29800000e0000 */
[----:B-1----:R-:W-:Y:S05]  /*11000*/  @P0 BRA `(.L_x_1263) ;  /* 0x0000000000240947 */ /* 0x002fea0003800000 */
[----:B------:R-:W-:Y:S02]  /*11010*/  ULDC UR4, c[0x0][0xac8] ;  /* 0x0002b20000047ab9 */ /* 0x000fe40000000800 */
[----:B------:R-:W-:Y:S02]  /*11020*/  ISETP.GE.AND P2, PT, R18, UR4, PT ;  /* 0x0000000412007c0c */ /* 0x000fe4000bf46270 */
[----:B------:R-:W-:-:S11]  /*11030*/  ISETP.GE.AND P3, PT, R19, UR4, PT ;  /* 0x0000000413007c0c */ /* 0x000fd6000bf66270 */
[CC--:B--2---:R-:W-:Y:S02]  /*11040*/  @!P2 LEA R6, P0, R18.reuse, R2.reuse, 0x1 ;  /* 0x000000021206a211 */ /* 0x0c4fe400078008ff */
[C---:B------:R-:W-:Y:S02]  /*11050*/  @!P3 LEA R2, P1, R19.reuse, R2, 0x1 ;  /* 0x000000021302b211 */ /* 0x040fe400078208ff */
[-C--:B0-----:R-:W-:Y:S02]  /*11060*/  @!P2 LEA.HI.X R7, R18, R5.reuse, R220, 0x1, P0 ;  /* 0x000000051207a211 */ /* 0x081fe400000f0cdc */
[----:B------:R-:W-:-:S03]  /*11070*/  @!P3 LEA.HI.X R3, R19, R5, R219, 0x1, P1 ;  /* 0x000000051303b211 */ /* 0x000fc600008f0cdb */
[----:B------:R0:W-:Y:S04]  /*11080*/  @!P2 ST.E.128 desc[UR52][R6.64], RZ ;  /* 0x000000ff0600a985 */ /* 0x0001e8000c101d34 */
[----:B------:R0:W-:Y:S02]  /*11090*/  @!P3 ST.E.128 desc[UR52][R2.64], RZ ;  /* 0x000000ff0200b985 */ /* 0x0001e4000c101d34 */
.L_x_1263:
[----:B------:R-:W-:Y:S05]  /*110a0*/  BSYNC B0 ;  /* 0x0000000000007941 */ /* 0x000fea0003800000 */
.L_x_1253:
[----:B------:R-:W-:Y:S02]  /*110b0*/  ULDC UR4, c[0x0][0xc3c] ;  /* 0x00030f0000047ab9 */ /* 0x000fe40000000800 */
[----:B------:R-:W-:-:S06]  /*110c0*/  UISETP.GE.AND UP0, UPT, UR6, UR4, UPT ;  /* 0x000000040600728c */ /* 0x000fcc000bf06270 */
[----:B------:R-:W-:-:S13]  /*110d0*/  PLOP3.LUT P0, PT, PT, PT, UP0, 0x80, 0x0 ;  /* 0x000000000000781c */ /* 0x000fda0003f0f008 */
[----:B------:R-:W-:Y:S05]  /*110e0*/  @!P0 BRA `(.L_x_1275) ;  /* 0xfffffefc00c48947 */ /* 0x000fea000383ffff */
[----:B------:R-:W-:Y:S05]  /*110f0*/  EXIT ;  /* 0x000000000000794d */ /* 0x000fea0003800000 */
.L_x_1170:
[----:B------:R-:W-:-:S08]  /*11100*/  NOP ;  /* 0x0000000000007918 */ /* 0x000fd00000000000 */
[----:B------:R-:W0:-:S00]  /*11110*/  USETMAXREG.DEALLOC.CTAPOOL 0x18 ;  /* 0x00000018000079c8 */ /* 0x000e0000080e0500 */
        /* <DEDUP_REMOVED lines=18> */
.L_x_1276:
[----:B------:R-:W-:Y:S01]  /*11240*/  LOP3.LUT R0, R6, 0x1f, RZ, 0xc0, !PT ;  /* 0x0000001f06007812 */ /* 0x000fe200078ec0ff */
[----:B------:R-:W-:Y:S01]  /*11250*/  ULDC UR4, c[0x0][0xc3c] ;  /* 0x00030f0000047ab9 */ /* 0x000fe20000000800 */
[----:B------:R-:W-:Y:S01]  /*11260*/  IMAD.MOV.U32 R8, RZ, RZ, RZ ;  /* 0x000000ffff087224 */ /* 0x000fe200078e00ff */
[----:B------:R-:W1:Y:S01]  /*11270*/  S2UR UR6, SR_CTAID.X ;  /* 0x00000000000679c3 */ /* 0x000e620000002500 */
[----:B------:R-:W-:Y:S01]  /*11280*/  ISETP.NE.AND P0, PT, R0, 0x1f, PT ;  /* 0x0000001f0000780c */ /* 0x000fe20003f05270 */
[----:B------:R-:W-:-:S03]  /*11290*/  ULDC UR5, c[0x0][0xc38] ;  /* 0x00030e0000057ab9 */ /* 0x000fc60000000800 */
[----:B------:R-:W-:-:S13]  /*112a0*/  ISETP.GE.OR P1, PT, R0, UR4, !P0 ;  /* 0x0000000400007c0c */ /* 0x000fda000c726670 */
[----:B0-----:R-:W0:Y:S08]  /*112b0*/  @!P1 LDC.64 R2, c[0x0][0xc80] ;  /* 0x00032000ff029b82 */ /* 0x001e300000000a00 */
[----:B------:R-:W2:Y:S01]  /*112c0*/  @!P1 LDC.64 R4, c[0x0][0xc78] ;  /* 0x00031e00ff049b82 */ /* 0x000ea20000000a00 */
[----:B0-----:R-:W-:-:S05]  /*112d0*/  @!P1 IMAD.WIDE.U32 R2, R0, 0x4, R2 ;  /* 0x0000000400029825 */ /* 0x001fca00078e0002 */
[----:B------:R2:W3:Y:S02]  /*112e0*/  @!P1 LDG.E R7, desc[UR52][R2.64] ;  /* 0x0000003402079981 */ /* 0x0004e4000c1e1900 */
[----:B--2---:R-:W-:-:S05]  /*112f0*/  @!P1 IMAD.WIDE.U32 R2, R0, 0x4, R4 ;  /* 0x0000000400029825 */ /* 0x004fca00078e0004 */
[----:B------:R-:W3:Y:S01]  /*11300*/  @!P1 LDG.E R8, desc[UR52][R2.64] ;  /* 0x0000003402089981 */ /* 0x000ee2000c1e1900 */
[C---:B------:R-:W-:Y:S01]  /*11310*/  ISETP.NE.AND P1, PT, R0.reuse, RZ, PT ;  /* 0x000000ff0000720c */ /* 0x040fe20003f25270 */
[----:B------:R-:W-:Y:S01]  /*11320*/  UMOV UR4, URZ ;  /* 0x0000003f00047c82 */ /* 0x000fe20008000000 */
[C---:B------:R-:W-:Y:S02]  /*11330*/  ISETP.GE.U32.AND P2, PT, R0.reuse, 0x2, PT ;  /* 0x000000020000780c */ /* 0x040fe40003f46070 */
[C---:B------:R-:W-:Y:S02]  /*11340*/  ISETP.GE.U32.AND P3, PT, R0.reuse, 0x4, PT ;  /* 0x000000040000780c */ /* 0x040fe40003f66070 */
[C---:B------:R-:W-:Y:S02]  /*11350*/  ISETP.GE.U32.AND P4, PT, R0.reuse, 0x8, PT ;  /* 0x000000080000780c */ /* 0x040fe40003f86070 */
[----:B------:R-:W-:Y:S01]  /*11360*/  ISETP.GE.U32.AND P5, PT, R0, 0x10, PT ;  /* 0x000000100000780c */ /* 0x000fe20003fa6070 */
[----:B---3--:R-:W-:-:S05]  /*11370*/  IMAD R4, R7, R8, RZ ;  /* 0x0000000807047224 */ /* 0x008fca00078e02ff */
        /* <DEDUP_REMOVED lines=17> */
[----:B------:R-:W-:Y:S01]  /*11490*/  IMAD.MOV.U32 R4, RZ, RZ, R9 ;  /* 0x000000ffff047224 */ /* 0x000fe200078e0009 */
[----:B-1----:R-:W-:-:S13]  /*114a0*/  ISETP.GT.AND P6, PT, R9, UR6, PT ;  /* 0x0000000609007c0c */ /* 0x002fda000bfc4270 */
[----:B------:R-:W-:Y:S05]  /*114b0*/  @P6 BRA `(.L_x_1278) ;  /* 0x0000000000a86947 */ /* 0x000fea0003800000 */
[----:B------:R-:W-:Y:S01]  /*114c0*/  IMAD.MOV.U32 R9, RZ, RZ, R4 ;  /* 0x000000ffff097224 */ /* 0x000fe200078e0004 */
[----:B------:R-:W-:Y:S01]  /*114d0*/  UMOV UR4, URZ ;  /* 0x0000003f00047c82 */ /* 0x000fe20008000000 */
[----:B------:R-:W-:-:S05]  /*114e0*/  ULDC UR5, c[0x0][0xc38] ;  /* 0x00030e0000057ab9 */ /* 0x000fca0000000800 */
.L_x_1280:
[----:B------:R-:W0:Y:S01]  /*114f0*/  LDC R2, c[0x0][0xc3c] ;  /* 0x00030f00ff027b82 */ /* 0x000e220000000800 */
[----:B------:R-:W-:Y:S01]  /*11500*/  ULDC UR7, c[0x0][0xc3c] ;  /* 0x00030f0000077ab9 */ /* 0x000fe20000000800 */
[----:B------:R-:W-:Y:S01]  /*11510*/  UIADD3 UR4, UR4, 0x1f, URZ ;  /* 0x0000001f04047890 */ /* 0x000fe2000fffe03f */
[----:B------:R-:W-:-:S05]  /*11520*/  IMAD.U32 R3, RZ, RZ, UR7 ;  /* 0x00000007ff037e24 */ /* 0x000fca000f8e00ff */
[----:B------:R1:W-:Y:S01]  /*11530*/  STL [R1+0xc], R3 ;  /* 0x00000c0301007387 */ /* 0x0003e20000100800 */
[----:B0-----:R-:W-:-:S13]  /*11540*/  ISETP.LE.AND P6, PT, R2, UR4, PT ;  /* 0x0000000402007c0c */ /* 0x001fda000bfc3270 */
[----:B-1----:R-:W-:Y:S05]  /*11550*/  @P6 BRA `(.L_x_1279) ;  /* 0x0000000800b06947 */ /* 0x002fea0003800000 */
[----:B------:R-:W-:Y:S02]  /*11560*/  VIADD R11, R0, UR4 ;  /* 0x00000004000b7c36 */ /* 0x000fe40008000000 */
        /* <DEDUP_REMOVED lines=30> */
[----:B------:R-:W-:-:S07]  /*11750*/  IMAD.MOV.U32 R5, RZ, RZ, R2 ;  /* 0x000000ffff057224 */ /* 0x000fce00078e0002 */
.L_x_1278:
[----:B------:R-:W-:Y:S02]  /*11760*/  IMAD.IADD R10, R9, 0x1, -R4 ;  /* 0x00000001090a7824 */ /* 0x000fe400078e0a04 */
[----:B------:R-:W-:Y:S02]  /*11770*/  IMAD.MOV.U32 R3, RZ, RZ, RZ ;  /* 0x000000ffff037224 */ /* 0x000fe400078e00ff */
[----:B------:R-:W-:-:S05]  /*11780*/  IMAD R2, R5, UR5, R10 ;  /* 0x0000000505027c24 */ /* 0x000fca000f8e020a */
[----:B------:R-:W-:-:S13]  /*11790*/  ISETP.GT.AND P0, PT, R2, UR6, PT ;  /* 0x0000000602007c0c */ /* 0x000fda000bf04270 */
[----:B------:R-:W-:-:S04]  /*117a0*/  VOTE.ANY R2, PT, !P0 ;  /* 0x0000000000027806 */ /* 0x000fc800040e0100 */
[----:B------:R-:W0:Y:S01]  /*117b0*/  POPC R9, R2 ;  /* 0x0000000200097309 */ /* 0x000e220000000000 */
[----:B------:R-:W-:Y:S01]  /*117c0*/  ISETP.NE.AND P0, PT, R2, RZ, PT ;  /* 0x000000ff0200720c */ /* 0x000fe20003f05270 */
[----:B0-----:R0:W1:Y:S04]  /*117d0*/  SHFL.IDX PT, R8, R8, R9, 0x1f ;  /* 0x00001f0908087589 */ /* 0x00106800000e0000 */
[----:B------:R0:W2:Y:S08]  /*117e0*/  SHFL.IDX PT, R4, R7, R9, 0x1f ;  /* 0x00001f0907047589 */ /* 0x0000b000000e0000 */
[----:B------:R-:W-:Y:S05]  /*117f0*/  @!P0 BRA `(.L_x_1281) ;  /* 0x0000000000088947 */ /* 0x000fea0003800000 */
[----:B------:R-:W-:-:S05]  /*11800*/  VIADD R2, R9, 0xffffffff ;  /* 0xffffffff09027836 */ /* 0x000fca0000000000 */
[----:B------:R3:W4:Y:S02]  /*11810*/  SHFL.IDX PT, R3, R5, R2, 0x1f ;  /* 0x00001f0205037589 */ /* 0x00072400000e0000 */
.L_x_1281:
[----:B---34-:R-:W-:Y:S01]  /*11820*/  IMAD R2, R3, UR5, R10 ;  /* 0x0000000503027c24 */ /* 0x018fe2000f8e020a */
[----:B-1----:R-:W-:Y:S01]  /*11830*/  ISETP.NE.AND P0, PT, R8, 0x1, PT ;  /* 0x000000010800780c */ /* 0x002fe20003f05270 */
[----:B------:R-:W-:-:S03]  /*11840*/  VIADD R14, R9, UR4 ;  /* 0x00000004090e7c36 */ /* 0x000fc60008000000 */
[----:B------:R1:W-:Y:S01]  /*11850*/  STL [R1], R2 ;  /* 0x0000000201007387 */ /* 0x0003e20000100800 */
[----:B------:R-:W-:-:S03]  /*11860*/  IADD3 R5, -R2, UR6, RZ ;  /* 0x0000000602057c10 */ /* 0x000fc6000fffe1ff */
[----:B------:R1:W-:Y:S05]  /*11870*/  STL [R1+0xc], R14 ;  /* 0x00000c0e01007387 */ /* 0x0003ea0000100800 */
[----:B------:R-:W-:Y:S05]  /*11880*/  @!P0 BRA `(.L_x_1282) ;  /* 0x0000000000e08947 */ /* 0x000fea0003800000 */
[----:B0-2---:R-:W-:Y:S02]  /*11890*/  IABS R7, R4 ;  /* 0x0000000400077213 */ /* 0x005fe40000000000 */
[----:B------:R-:W-:Y:S02]  /*118a0*/  IABS R9, R8 ;  /* 0x0000000800097213 */ /* 0x000fe40000000000 */
[----:B------:R-:W0:Y:S08]  /*118b0*/  I2F.RP R10, R7 ;  /* 0x00000007000a7306 */ /* 0x000e300000209400 */
[----:B------:R-:W2:Y:S08]  /*118c0*/  I2F.RP R11, R9 ;  /* 0x00000009000b7306 */ /* 0x000eb00000209400 */
[----:B0-----:R-:W1:Y:S08]  /*118d0*/  MUFU.RCP R10, R10 ;  /* 0x0000000a000a7308 */ /* 0x001e700000001000 */
[----:B--2---:R-:W-:Y:S01]  /*118e0*/  MUFU.RCP R11, R11 ;  /* 0x0000000b000b7308 */ /* 0x004fe20000001000 */
[----:B-1----:R-:W-:Y:S01]  /*118f0*/  VIADD R2, R10, 0xffffffe ;  /* 0x0ffffffe0a027836 */ /* 0x002fe20000000000 */
[----:B------:R-:W-:-:S06]  /*11900*/  IABS R10, R4 ;  /* 0x00000004000a7213 */ /* 0x000fcc0000000000 */
[----:B------:R0:W1:Y:S02]  /*11910*/  F2I.FTZ.U32.TRUNC.NTZ R3, R2 ;  /* 0x0000000200037305 */ /* 0x000064000021f000 */
[----:B0-----:R-:W-:Y:S02]  /*11920*/  IMAD.MOV.U32 R2, RZ, RZ, RZ ;  /* 0x000000ffff027224 */ /* 0x001fe400078e00ff */
[----:B-1----:R-:W-:-:S04]  /*11930*/  IMAD.MOV R12, RZ, RZ, -R3 ;  /* 0x000000ffff0c7224 */ /* 0x002fc800078e0a03 */
[----:B------:R-:W-:-:S04]  /*11940*/  IMAD R13, R12, R7, RZ ;  /* 0x000000070c0d7224 */ /* 0x000fc800078e02ff */
[----:B------:R-:W-:Y:S01]  /*11950*/  IMAD.HI.U32 R3, R3, R13, R2 ;  /* 0x0000000d03037227 */ /* 0x000fe200078e0002 */
[----:B------:R-:W-:-:S03]  /*11960*/  IABS R2, R5 ;  /* 0x0000000500027213 */ /* 0x000fc60000000000 */
[----:B------:R-:W-:Y:S02]  /*11970*/  IMAD.MOV R13, RZ, RZ, -R10 ;  /* 0x000000ffff0d7224 */ /* 0x000fe400078e0a0a */
[----:B------:R-:W-:-:S04]  /*11980*/  IMAD.HI.U32 R10, R3, R2, RZ ;  /* 0x00000002030a7227 */ /* 0x000fc800078e00ff */
[----:B------:R-:W-:Y:S02]  /*11990*/  IMAD R2, R10, R13, R2 ;  /* 0x0000000d0a027224 */ /* 0x000fe400078e0202 */
[----:B------:R-:W-:-:S03]  /*119a0*/  VIADD R3, R11, 0xffffffe ;  /* 0x0ffffffe0b037836 */ /* 0x000fc60000000000 */
[----:B------:R-:W-:-:S03]  /*119b0*/  ISETP.GT.U32.AND P1, PT, R7, R2, PT ;  /* 0x000000020700720c */ /* 0x000fc60003f24070 */
[----:B------:R-:W0:Y:S10]  /*119c0*/  F2I.FTZ.U32.TRUNC.NTZ R3, R3 ;  /* 0x0000000300037305 */ /* 0x000e34000021f000 */
[----:B------:R-:W-:-:S02]  /*119d0*/  @!P1 IMAD.IADD R2, R2, 0x1, -R7 ;  /* 0x0000000102029824 */ /* 0x000fc400078e0a07 */
[----:B------:R-:W-:Y:S01]  /*119e0*/  @!P1 VIADD R10, R10, 0x1 ;  /* 0x000000010a0a9836 */ /* 0x000fe20000000000 */
[----:B------:R-:W-:Y:S02]  /*119f0*/  ISETP.NE.AND P1, PT, R4, RZ, PT ;  /* 0x000000ff0400720c */ /* 0x000fe40003f25270 */
[----:B------:R-:W-:Y:S01]  /*11a00*/  ISETP.GE.U32.AND P0, PT, R2, R7, PT ;  /* 0x000000070200720c */ /* 0x000fe20003f06070 */
[----:B0-----:R-:W-:-:S04]  /*11a10*/  IMAD.MOV R2, RZ, RZ, -R3 ;  /* 0x000000ffff027224 */ /* 0x001fc800078e0a03 */
[----:B------:R-:W-:Y:S02]  /*11a20*/  IMAD R7, R2, R9, RZ ;  /* 0x0000000902077224 */ /* 0x000fe400078e02ff */
[----:B------:R-:W-:-:S04]  /*11a30*/  IMAD.MOV.U32 R2, RZ, RZ, RZ ;  /* 0x000000ffff027224 */ /* 0x000fc800078e00ff */
[----:B------:R-:W-:Y:S01]  /*11a40*/  IMAD.HI.U32 R7, R3, R7, R2 ;  /* 0x0000000703077227 */ /* 0x000fe200078e0002 */
[----:B------:R-:W-:Y:S02]  /*11a50*/  LOP3.LUT R2, R5, R4, RZ, 0x3c, !PT ;  /* 0x0000000405027212 */ /* 0x000fe400078e3cff */
[----:B------:R-:W-:Y:S01]  /*11a60*/  IABS R3, R8 ;  /* 0x0000000800037213 */ /* 0x000fe20000000000 */
[----:B------:R-:W-:Y:S01]  /*11a70*/  @P0 VIADD R10, R10, 0x1 ;  /* 0x000000010a0a0836 */ /* 0x000fe20000000000 */
[----:B------:R-:W-:-:S03]  /*11a80*/  ISETP.GE.AND P2, PT, R2, RZ, PT ;  /* 0x000000ff0200720c */ /* 0x000fc60003f46270 */
[----:B------:R-:W-:-:S10]  /*11a90*/  IMAD.MOV R3, RZ, RZ, -R3 ;  /* 0x000000ffff037224 */ /* 0x000fd400078e0a03 */
[----:B------:R-:W-:Y:S01]  /*11aa0*/  @!P2 IMAD.MOV R10, RZ, RZ, -R10 ;  /* 0x000000ffff0aa224 */ /* 0x000fe200078e0a0a */
[----:B------:R-:W-:-:S04]  /*11ab0*/  @!P1 LOP3.LUT R10, RZ, R4, RZ, 0x33, !PT ;  /* 0x00000004ff0a9212 */ /* 0x000fc800078e33ff */
        /* <DEDUP_REMOVED lines=9> */
[----:B------:R-:W-:Y:S01]  /*11b50*/  ISETP.GE.AND P2, PT, R2, RZ, PT ;  /* 0x000000ff0200720c */ /* 0x000fe20003f46270 */
[----:B------:R-:W-:-:S04]  /*11b60*/  IMAD.MOV R2, RZ, RZ, -R10 ;  /* 0x000000ffff027224 */ /* 0x000fc800078e0a0a */
[----:B------:R-:W-:Y:S02]  /*11b70*/  IMAD R2, R4, R2, R5 ;  /* 0x0000000204027224 */ /* 0x000fe400078e0205 */
[----:B------:R-:W-:-:S06]  /*11b80*/  @P0 VIADD R7, R7, 0x1 ;  /* 0x0000000107070836 */ /* 0x000fcc0000000000 */
[----:B------:R-:W-:Y:S01]  /*11b90*/  @!P2 IMAD.MOV R7, RZ, RZ, -R7 ;  /* 0x000000ffff07a224 */ /* 0x000fe200078e0a07 */
[----:B------:R-:W-:-:S05]  /*11ba0*/  @!P1 LOP3.LUT R7, RZ, R8, RZ, 0x33, !PT ;  /* 0x00000008ff079212 */ /* 0x000fca00078e33ff */
[--C-:B------:R-:W-:Y:S02]  /*11bb0*/  IMAD.MOV R3, RZ, RZ, -R7.reuse ;  /* 0x000000ffff037224 */ /* 0x100fe400078e0a07 */
[C---:B------:R-:W-:Y:S02]  /*11bc0*/  IMAD R7, R8.reuse, 0x1000000, R7 ;  /* 0x0100000008077824 */ /* 0x040fe400078e0207 */
[----:B------:R-:W-:-:S04]  /*11bd0*/  IMAD R8, R8, R3, R10 ;  /* 0x0000000308087224 */ /* 0x000fc800078e020a */
[----:B------:R-:W-:-:S05]  /*11be0*/  IMAD R3, R8, 0x10000, R7 ;  /* 0x0001000008037824 */ /* 0x000fca00078e0207 */
[----:B------:R0:W-:Y:S01]  /*11bf0*/  STL [R1+0x8], R3 ;  /* 0x0000080301007387 */ /* 0x0001e20000100800 */
[----:B------:R-:W-:Y:S05]  /*11c00*/  BRA `(.L_x_1283) ;  /* 0x0000000000f47947 */ /* 0x000fea0003800000 */
.L_x_1282:
[----:B-1----:R-:W1:Y:S02]  /*11c10*/  LDC.64 R2, c[0x0][0xc90] ;  /* 0x00032400ff027b82 */ /* 0x002e640000000a00 */
[----:B-1----:R-:W-:-:S05]  /*11c20*/  IMAD.WIDE R2, R14, 0x4, R2 ;  /* 0x000000040e027825 */ /* 0x002fca00078e0202 */
[----:B0-----:R0:W2:Y:S02]  /*11c30*/  LDG.E R7, desc[UR52][R2.64] ;  /* 0x0000003402077981 */ /* 0x0010a4000c1e1900 */
[----:B0-----:R-:W-:Y:S02]  /*11c40*/  IMAD.MOV.U32 R2, RZ, RZ, RZ ;  /* 0x000000ffff027224 */ /* 0x001fe400078e00ff */
[----:B--2---:R-:W-:-:S05]  /*11c50*/  IMAD R8, R4, R7, RZ ;  /* 0x0000000704087224 */ /* 0x004fca00078e02ff */
[----:B------:R-:W-:-:S04]  /*11c60*/  IABS R9, R8 ;  /* 0x0000000800097213 */ /* 0x000fc80000000000 */
[----:B------:R-:W0:Y:S08]  /*11c70*/  I2F.RP R10, R9 ;  /* 0x00000009000a7306 */ /* 0x000e300000209400 */
[----:B0-----:R-:W0:Y:S02]  /*11c80*/  MUFU.RCP R10, R10 ;  /* 0x0000000a000a7308 */ /* 0x001e240000001000 */
[----:B0-----:R-:W-:-:S06]  /*11c90*/  VIADD R11, R10, 0xffffffe ;  /* 0x0ffffffe0a0b7836 */ /* 0x001fcc0000000000 */
[----:B------:R-:W0:Y:S02]  /*11ca0*/  F2I.FTZ.U32.TRUNC.NTZ R3, R11 ;  /* 0x0000000b00037305 */ /* 0x000e24000021f000 */
[----:B0-----:R-:W-:-:S04]  /*11cb0*/  IMAD.MOV R12, RZ, RZ, -R3 ;  /* 0x000000ffff0c7224 */ /* 0x001fc800078e0a03 */
[----:B------:R-:W-:-:S04]  /*11cc0*/  IMAD R13, R12, R9, RZ ;  /* 0x000000090c0d7224 */ /* 0x000fc800078e02ff */
[----:B------:R-:W-:Y:S01]  /*11cd0*/  IMAD.HI.U32 R2, R3, R13, R2 ;  /* 0x0000000d03027227 */ /* 0x000fe200078e0002 */
[----:B------:R-:W-:Y:S02]  /*11ce0*/  IABS R13, R5 ;  /* 0x00000005000d7213 */ /* 0x000fe40000000000 */
[----:B------:R-:W-:-:S03]  /*11cf0*/  IABS R3, R8 ;  /* 0x0000000800037213 */ /* 0x000fc60000000000 */
[----:B------:R-:W-:-:S04]  /*11d00*/  IMAD.HI.U32 R2, R2, R13, RZ ;  /* 0x0000000d02027227 */ /* 0x000fc800078e00ff */
[----:B------:R-:W-:-:S04]  /*11d10*/  IMAD.MOV R3, RZ, RZ, -R3 ;  /* 0x000000ffff037224 */ /* 0x000fc800078e0a03 */
        /* <DEDUP_REMOVED lines=8> */
[----:B------:R-:W-:-:S04]  /*11da0*/  @P0 VIADD R2, R2, 0x1 ;  /* 0x0000000102020836 */ /* 0x000fc80000000000 */
[----:B------:R-:W-:Y:S01]  /*11db0*/  @!P2 IMAD.MOV R2, RZ, RZ, -R2 ;  /* 0x000000ffff02a224 */ /* 0x000fe200078e0a02 */
[----:B------:R-:W-:-:S05]  /*11dc0*/  @!P1 LOP3.LUT R2, RZ, R8, RZ, 0x33, !PT ;  /* 0x00000008ff029212 */ /* 0x000fca00078e33ff */
[----:B------:R-:W-:Y:S02]  /*11dd0*/  IMAD R9, R7, R2, RZ ;  /* 0x0000000207097224 */ /* 0x000fe400078e02ff */
[----:B------:R-:W-:Y:S02]  /*11de0*/  IMAD.MOV R2, RZ, RZ, -R2 ;  /* 0x000000ffff027224 */ /* 0x000fe400078e0a02 */
[----:B------:R-:W-:Y:S02]  /*11df0*/  IMAD.MOV R10, RZ, RZ, -R9 ;  /* 0x000000ffff0a7224 */ /* 0x000fe400078e0a09 */
[----:B------:R-:W-:Y:S02]  /*11e00*/  IMAD R8, R8, R2, R5 ;  /* 0x0000000208087224 */ /* 0x000fe400078e0205 */
[----:B------:R-:W-:Y:S01]  /*11e10*/  IMAD.MOV.U32 R2, RZ, RZ, RZ ;  /* 0x000000ffff027224 */ /* 0x000fe200078e00ff */
[----:B------:R-:W-:Y:S02]  /*11e20*/  VIADDMNMX R7, R10, UR5, R7, PT ;  /* 0x000000050a077c46 */ /* 0x000fe4000b800107 */
[----:B------:R-:W-:-:S02]  /*11e30*/  IADD3 R9, R9, 0x1000000, R8 ;  /* 0x0100000009097810 */ /* 0x000fc40007ffe008 */
[----:B------:R-:W-:-:S04]  /*11e40*/  IABS R10, R7 ;  /* 0x00000007000a7213 */ /* 0x000fc80000000000 */
[----:B------:R-:W0:Y:S08]  /*11e50*/  I2F.RP R11, R10 ;  /* 0x0000000a000b7306 */ /* 0x000e300000209400 */
[----:B0-----:R-:W0:Y:S02]  /*11e60*/  MUFU.RCP R11, R11 ;  /* 0x0000000b000b7308 */ /* 0x001e240000001000 */
[----:B0-----:R-:W-:Y:S01]  /*11e70*/  VIADD R3, R11, 0xffffffe ;  /* 0x0ffffffe0b037836 */ /* 0x001fe20000000000 */
[----:B------:R-:W-:-:S05]  /*11e80*/  IABS R11, R7 ;  /* 0x00000007000b7213 */ /* 0x000fca0000000000 */
[----:B------:R-:W0:Y:S02]  /*11e90*/  F2I.FTZ.U32.TRUNC.NTZ R3, R3 ;  /* 0x0000000300037305 */ /* 0x000e24000021f000 */
[----:B0-----:R-:W-:-:S04]  /*11ea0*/  IMAD.MOV R5, RZ, RZ, -R3 ;  /* 0x000000ffff057224 */ /* 0x001fc800078e0a03 */
[----:B------:R-:W-:-:S04]  /*11eb0*/  IMAD R5, R5, R10, RZ ;  /* 0x0000000a05057224 */ /* 0x000fc800078e02ff */
[----:B------:R-:W-:Y:S01]  /*11ec0*/  IMAD.HI.U32 R2, R3, R5, R2 ;  /* 0x0000000503027227 */ /* 0x000fe200078e0002 */
[----:B------:R-:W-:-:S03]  /*11ed0*/  IABS R5, R8 ;  /* 0x0000000800057213 */ /* 0x000fc60000000000 */
[----:B------:R-:W-:Y:S02]  /*11ee0*/  IMAD.MOV R3, RZ, RZ, -R11 ;  /* 0x000000ffff037224 */ /* 0x000fe400078e0a0b */
        /* <DEDUP_REMOVED lines=11> */
[----:B------:R-:W-:Y:S01]  /*11fa0*/  @!P1 LOP3.LUT R2, RZ, R7, RZ, 0x33, !PT ;  /* 0x00000007ff029212 */ /* 0x000fe200078e33ff */
[----:B------:R-:W-:-:S04]  /*11fb0*/  IMAD.MOV R7, RZ, RZ, -R7 ;  /* 0x000000ffff077224 */ /* 0x000fc800078e0a07 */
[----:B------:R-:W-:-:S05]  /*11fc0*/  IMAD R3, R2, R7, R9 ;  /* 0x0000000702037224 */ /* 0x000fca00078e0209 */
[----:B------:R1:W-:Y:S02]  /*11fd0*/  STL [R1+0x8], R3 ;  /* 0x0000080301007387 */ /* 0x0003e40000100800 */
.L_x_1283:
[----:B01----:R-:W-:-:S05]  /*11fe0*/  LOP3.LUT R3, RZ, R2, RZ, 0x33, !PT ;  /* 0x00000002ff037212 */ /* 0x003fca00078e33ff */
[----:B------:R-:W-:-:S05]  /*11ff0*/  IMAD.IADD R2, R4, 0x1, R3 ;  /* 0x0000000104027824 */ /* 0x000fca00078e0203 */
[----:B------:R1:W-:Y:S01]  /*12000*/  STL [R1+0x4], R2 ;  /* 0x0000040201007387 */ /* 0x0003e20000100800 */
[----:B------:R-:W-:Y:S05]  /*12010*/  BRA `(.L_x_1284) ;  /* 0x0000000000107947 */ /* 0x000fea0003800000 */
.L_x_1279:
[----:B------:R-:W-:Y:S01]  /*12020*/  IMAD.U32 R2, RZ, RZ, UR6 ;  /* 0x00000006ff027e24 */ /* 0x000fe2000f8e00ff */
[----:B------:R0:W-:Y:S04]  /*12030*/  STL [R1+0x4], RZ ;  /* 0x000004ff01007387 */ /* 0x0001e80000100800 */
[----:B------:R0:W-:Y:S04]  /*12040*/  STL [R1+0x8], RZ ;  /* 0x000008ff01007387 */ /* 0x0001e80000100800 */
[----:B------:R0:W-:Y:S02]  /*12050*/  STL [R1], R2 ;  /* 0x0000000201007387 */ /* 0x0001e40000100800 */
.L_x_1284:
[----:B------:R-:W2:Y:S04]  /*12060*/  LDL R8, [R1] ;  /* 0x0000000001087983 */ /* 0x000ea80000100800 */
[----:B------:R-:W2:Y:S04]  /*12070*/  LDL R9, [R1+0x4] ;  /* 0x0000040001097983 */ /* 0x000ea80000100800 */
[----:B------:R-:W2:Y:S04]  /*12080*/  LDL R10, [R1+0x8] ;  /* 0x00000800010a7983 */ /* 0x000ea80000100800 */
[----:B------:R-:W2:Y:S01]  /*12090*/  LDL R11, [R1+0xc] ;  /* 0x00000c00010b7983 */ /* 0x000ea20000100800 */
[----:B------:R-:W-:-:S13]  /*120a0*/  ISETP.NE.AND P0, PT, R0, RZ, PT ;  /* 0x000000ff0000720c */ /* 0x000fda0003f05270 */
[----:B------:R-:W3:Y:S01]  /*120b0*/  @!P0 S2R R3, SR_CgaCtaId ;  /* 0x0000000000038919 */ /* 0x000ee20000008800 */
[----:B------:R-:W-:-:S04]  /*120c0*/  @!P0 MOV R0, 0x400 ;  /* 0x0000040000008802 */ /* 0x000fc80000000f00 */
[----:B---3--:R-:W-:-:S05]  /*120d0*/  @!P0 LEA R0, R3, R0, 0x18 ;  /* 0x0000000003008211 */ /* 0x008fca00078ec0ff */
[----:B--2---:R2:W-:Y:S01]  /*120e0*/  @!P0 STS.128 [R0+0x288d0], R8 ;  /* 0x0288d00800008388 */ /* 0x0045e20000000c00 */
[----:B------:R-:W-:Y:S06]  /*120f0*/  BAR.ARV 0x5, 0x180 ;  /* 0x0146000000007b1d */ /* 0x000fec0000002000 */
.L_x_1277:
        /* <DEDUP_REMOVED lines=8> */
[----:B------:R-:W4:Y:S01]  /*12180*/  S2UR UR5, SR_CgaCtaId ;  /* 0x00000000000579c3 */ /* 0x000f220000008800 */
[C---:B--2---:R-:W-:Y:S01]  /*12190*/  IMAD.SHL.U32 R0, R6.reuse, 0x8, RZ ;  /* 0x0000000806007824 */ /* 0x044fe200078e00ff */
[----:B------:R-:W-:Y:S01]  /*121a0*/  LOP3.LUT R4, R6, 0x7f, RZ, 0xc0, !PT ;  /* 0x0000007f06047812 */ /* 0x000fe200078ec0ff */
[----:B------:R-:W-:Y:S01]  /*121b0*/  UMOV UR4, 0x400 ;  /* 0x0000040000047882 */ /* 0x000fe20000000000 */
[----:B------:R-:W-:Y:S01]  /*121c0*/  BSSY B8, `(.L_x_1285) ;  /* 0x00005bb000087945 */ /* 0x000fe20003800000 */
[----:B------:R-:W-:Y:S01]  /*121d0*/  IMAD.MOV.U32 R19, RZ, RZ, RZ ;  /* 0x000000ffff137224 */ /* 0x000fe200078e00ff */
[----:B------:R-:W-:Y:S01]  /*121e0*/  LOP3.LUT R3, R0, 0x1f8, RZ, 0xc0, !PT ;  /* 0x000001f800037812 */ /* 0x000fe200078ec0ff */
[----:B01----:R-:W-:Y:S01]  /*121f0*/  IMAD.SHL.U32 R2, R4, 0x8, RZ ;  /* 0x0000000804027824 */ /* 0x003fe200078e00ff */
[----:B------:R-:W-:Y:S01]  /*12200*/  LOP3.LUT R0, R0, 0x38, RZ, 0xc0, !PT ;  /* 0x0000003800007812 */ /* 0x000fe200078ec0ff */
[----:B------:R-:W-:Y:S01]  /*12210*/  ULDC UR37, c[0x0][0xc] ;  /* 0x0000030000257ab9 */ /* 0x000fe20000000800 */
[----:B------:R-:W-:Y:S01]  /*12220*/  LOP3.LUT R3, R3, 0x38, R6, 0x78, !PT ;  /* 0x0000003803037812 */ /* 0x000fe200078e7806 */
[----:B------:R-:W-:Y:S01]  /*12230*/  IMAD.SHL.U32 R6, R6, 0x10, RZ ;  /* 0x0000001006067824 */ /* 0x000fe200078e00ff */
[----:B------:R-:W-:Y:S01]  /*12240*/  LOP3.LUT R0, R0, 0x40, RZ, 0xfc, !PT ;  /* 0x0000004000007812 */ /* 0x000fe200078efcff */
[----:B------:R-:W-:Y:S01]  /*12250*/  ULDC.64 UR38, c[0x0][0x198] ;  /* 0x0000660000267ab9 */ /* 0x000fe20000000a00 */
[----:B------:R-:W-:-:S02]  /*12260*/  LOP3.LUT R3, R3, 0x200, R2, 0xf8, !PT ;  /* 0x0000020003037812 */ /* 0x000fc400078ef802 */
[----:B------:R-:W-:-:S04]  /*12270*/  SHF.R.U32.HI R2, RZ, 0x3, R4 ;  /* 0x00000003ff027819 */ /* 0x000fc80000011604 */
[----:B------:R-:W-:Y:S01]  /*12280*/  LOP3.LUT R4, R2, 0x70, R6, 0xf8, !PT ;  /* 0x0000007002047812 */ /* 0x000fe200078ef806 */
[----:B------:R-:W-:Y:S01]  /*12290*/  IMAD.MOV.U32 R2, RZ, RZ, 0x1 ;  /* 0x00000001ff027424 */ /* 0x000fe200078e00ff */
[----:B----4-:R-:W-:-:S06]  /*122a0*/  ULEA UR4, UR5, UR4, 0x18 ;  /* 0x0000000405047291 */ /* 0x010fcc000f8ec03f */
[----:B------:R-:W-:-:S04]  /*122b0*/  IMAD.U32 R18, RZ, RZ, UR4 ;  /* 0x00000004ff127e24 */ /* 0x000fc8000f8e00ff */
[----:B------:R-:W-:-:S05]  /*122c0*/  IMAD R3, R3, 0x2, R18 ;  /* 0x0000000203037824 */ /* 0x000fca00078e0212 */
[----:B------:R0:W-:Y:S04]  /*122d0*/  STL [R1+0x24], R3 ;  /* 0x0000240301007387 */ /* 0x0001e80000100800 */
[----:B------:R0:W-:Y:S04]  /*122e0*/  STL [R1+0x44], RZ ;  /* 0x000044ff01007387 */ /* 0x0001e80000100800 */
[----:B------:R0:W-:Y:S02]  /*122f0*/  STL [R1+0x10], R2 ;  /* 0x0000100201007387 */ /* 0x0001e40000100800 */
.L_x_1394:
[----:B--23--:R-:W2:Y:S01]  /*12300*/  LDL R9, [R1+0xc] ;  /* 0x00000c0001097983 */ /* 0x00cea20000100800 */
[----:B------:R-:W-:Y:S05]  /*12310*/  YIELD ;  /* 0x0000000000007946 */ /* 0x000fea0003800000 */
[----:B------:R-:W-:Y:S01]  /*12320*/  ULDC.64 UR4, c[0x0][0xa28] ;  /* 0x00028a0000047ab9 */ /* 0x000fe20000000a00 */
[----:B------:R-:W-:Y:S01]  /*12330*/  IMAD.MOV.U32 R0, RZ, RZ, RZ ;  /* 0x000000ffff007224 */ /* 0x000fe200078e00ff */
[----:B------:R-:W-:Y:S01]  /*12340*/  ISETP.NE.U32.AND P0, PT, RZ, UR4, PT ;  /* 0x00000004ff007c0c */ /* 0x000fe2000bf05070 */
[----:B01----:R-:W1:Y:S01]  /*12350*/  LDC.64 R4, c[0x0][0xa00] ;  /* 0x00028000ff047b82 */ /* 0x003e620000000a00 */
[----:B------:R-:W-:Y:S01]  /*12360*/  IMAD.MOV.U32 R10, RZ, RZ, RZ ;  /* 0x000000ffff0a7224 */ /* 0x000fe200078e00ff */
[----:B------:R-:W-:Y:S01]  /*12370*/  ULDC.64 UR6, c[0x0][0xa08] ;  /* 0x0002820000067ab9 */ /* 0x000fe20000000a00 */
[----:B------:R-:W-:Y:S01]  /*12380*/  ISETP.NE.AND.EX P0, PT, RZ, UR5, PT, P0 ;  /* 0x00000005ff007c0c */ /* 0x000fe2000bf05300 */
[----:B------:R-:W-:-:S12]  /*12390*/  ULDC.64 UR4, c[0x0][0xa18] ;  /* 0x0002860000047ab9 */ /* 0x000fd80000000a00 */
[----:B0-----:R-:W2:Y:S02]  /*123a0*/  @P0 LDC.64 R2, c[0x0][0xa28] ;  /* 0x00028a00ff020b82 */ /* 0x001ea40000000a00 */
[----:B--2---:R-:W-:-:S05]  /*123b0*/  @P0 IMAD.WIDE R2, R9, 0x4, R2 ;  /* 0x0000000409020825 */ /* 0x004fca00078e0202 */
[----:B------:R0:W5:Y:S01]  /*123c0*/  @P0 LDG.E R0, desc[UR52][R2.64] ;  /* 0x0000003402000981 */ /* 0x000162000c1e1900 */
[----:B------:R-:W-:Y:S01]  /*123d0*/  ISETP.NE.U32.AND P0, PT, RZ, UR4, PT ;  /* 0x00000004ff007c0c */ /* 0x000fe2000bf05070 */
[----:B-1----:R-:W-:Y:S01]  /*123e0*/  IMAD.WIDE R4, R9, 0x4, R4 ;  /* 0x0000000409047825 */ /* 0x002fe200078e0204 */
[----:B------:R-:W-:Y:S02]  /*123f0*/  ISETP.NE.U32.AND P1, PT, RZ, UR6, PT ;  /* 0x00000006ff007c0c */ /* 0x000fe4000bf25070 */
[----:B------:R-:W-:Y:S01]  /*12400*/  ISETP.NE.AND.EX P2, PT, RZ, UR5, PT, P0 ;  /* 0x00000005ff007c0c */ /* 0x000fe2000bf45300 */
[----:B------:R-:W-:Y:S01]  /*12410*/  ULDC.64 UR4, c[0x0][0xa00] ;  /* 0x0002800000047ab9 */ /* 0x000fe20000000a00 */
[----:B------:R-:W-:Y:S01]  /*12420*/  ISETP.NE.AND.EX P1, PT, RZ, UR7, PT, P1 ;  /* 0x00000007ff007c0c */ /* 0x000fe2000bf25310 */
[----:B------:R-:W-:Y:S01]  /*12430*/  IMAD.MOV.U32 R8, RZ, RZ, RZ ;  /* 0x000000ffff087224 */ /* 0x000fe200078e00ff */
[----:B------:R-:W-:Y:S01]  /*12440*/  ISETP.NE.U32.AND P0, PT, RZ, UR4, PT ;  /* 0x00000004ff007c0c */ /* 0x000fe2000bf05070 */
[----:B0-----:R-:W0:Y:S03]  /*12450*/  LDC.64 R2, c[0x0][0xa08] ;  /* 0x00028200ff027b82 */ /* 0x001e260000000a00 */
[----:B------:R-:W-:-:S05]  /*12460*/  ISETP.NE.AND.EX P0, PT, RZ, UR5, PT, P0 ;  /* 0x00000005ff007c0c */ /* 0x000fca000bf05300 */
[----:B------:R-:W1:Y:S08]  /*12470*/  @P2 LDC.64 R6, c[0x0][0xa18] ;  /* 0x00028600ff062b82 */ /* 0x000e700000000a00 */
[----:B------:R-:W2:Y:S01]  /*12480*/  @P0 LDG.E R10, desc[UR52][R4.64] ;  /* 0x00000034040a0981 */ /* 0x000ea2000c1e1900 */
[----:B------:R-:W-:Y:S01]  /*12490*/  ULDC UR4, c[0x0][0x288] ;  /* 0x0000a20000047ab9 */ /* 0x000fe20000000800 */
[----:B0-----:R-:W-:-:S05]  /*124a0*/  IMAD.WIDE R2, R9, 0x4, R2 ;  /* 0x0000000409027825 */ /* 0x001fca00078e0202 */
[----:B------:R-:W5:Y:S01]  /*124b0*/  @P1 LDG.E R8, desc[UR52][R2.64] ;  /* 0x0000003402081981 */ /* 0x000f62000c1e1900 */
[----:B-1----:R-:W-:-:S03]  /*124c0*/  @P2 IMAD.WIDE R6, R9, 0x4, R6 ;  /* 0x0000000409062825 */ /* 0x002fc600078e0206 */
[----:B--2---:R0:W-:Y:S02]  /*124d0*/  STL [R1+0x3c], R10 ;  /* 0x00003c0a01007387 */ /* 0x0041e40000100800 */
[----:B0-----:R-:W-:Y:S01]  /*124e0*/  IMAD.U32 R10, RZ, RZ, UR4 ;  /* 0x00000004ff0a7e24 */ /* 0x001fe2000f8e00ff */
[----:B------:R-:W-:-:S05]  /*124f0*/  ULDC.64 UR4, c[0x0][0x418] ;  /* 0x0001060000047ab9 */ /* 0x000fca0000000a00 */
        /* <DEDUP_REMOVED lines=11> */
[----:B------:R-:W0:Y:S04]  /*125b0*/  LDG.E R7, desc[UR52][R4.64] ;  /* 0x0000003404077981 */ /* 0x000e28000c1e1900 */
[----:B------:R-:W0:Y:S02]  /*125c0*/  LDG.E R4, desc[UR52][R4.64+0x4] ;  /* 0x0000043404047981 */ /* 0x000e24000c1e1900 */
[----:B0-----:R-:W-:-:S05]  /*125d0*/  IMAD.IADD R10, R4, 0x1, -R7 ;  /* 0x00000001040a7824 */ /* 0x001fca00078e0a07 */
[----:B------:R1:W-:Y:S02]  /*125e0*/  STL [R1+0x2c], R10 ;  /* 0x00002c0a01007387 */ /* 0x0003e40000100800 */
.L_x_1286:
[----:B------:R-:W2:Y:S01]  /*125f0*/  LDL.LU R5, [R1+0x8] ;  /* 0x0000080001057983 */ /* 0x000ea20000300800 */
[----:B------:R-:W-:Y:S02]  /*12600*/  ULDC.64 UR4, c[0x0][0xa20] ;  /* 0x0002880000047ab9 */ /* 0x000fe40000000a00 */
[----:B------:R-:W-:-:S04]  /*12610*/  ISETP.NE.U32.AND P0, PT, RZ, UR4, PT ;  /* 0x00000004ff007c0c */ /* 0x000fc8000bf05070 */
[----:B------:R-:W-:Y:S02]  /*12620*/  ISETP.NE.AND.EX P0, PT, RZ, UR5, PT, P0 ;  /* 0x00000005ff007c0c */ /* 0x000fe4000bf05300 */
[C---:B--2---:R-:W-:Y:S02]  /*12630*/  LOP3.LUT R7, R5.reuse, 0xff000000, RZ, 0xc0, !PT ;  /* 0xff00000005077812 */ /* 0x044fe400078ec0ff */
[C---:B------:R-:W-:Y:S02]  /*12640*/  LOP3.LUT R4, R5.reuse, 0xff0000, RZ, 0xc0, !PT ;  /* 0x00ff000005047812 */ /* 0x040fe400078ec0ff */
[----:B------:R-:W-:Y:S02]  /*12650*/  SHF.R.U32.HI R7, RZ, 0x8, R7 ;  /* 0x00000008ff077819 */ /* 0x000fe40000011607 */
[----:B------:R-:W-:Y:S02]  /*12660*/  LOP3.LUT R16, R5, 0xffff, RZ, 0xc0, !PT ;  /* 0x0000ffff05107812 */ /* 0x000fe400078ec0ff */
[----:B------:R-:W-:Y:S01]  /*12670*/  LEA.HI R7, R4, R7, RZ, 0x10 ;  /* 0x0000000704077211 */ /* 0x000fe200078f80ff */
[----:B-----5:R-:W-:-:S05]  /*12680*/  IMAD.IADD R4, R8, 0x1, R0 ;  /* 0x0000000108047824 */ /* 0x020fca00078e0200 */
[----:B------:R2:W-:Y:S01]  /*12690*/  STL [R1+0x14], R4 ;  /* 0x0000140401007387 */ /* 0x0005e20000100800 */
[----:B------:R-:W-:Y:S05]  /*126a0*/  @!P0 BRA `(.L_x_1287) ;  /* 0x0000000000108947 */ /* 0x000fea0003800000 */
[----:B------:R-:W3:Y:S02]  /*126b0*/  LDC.64 R2, c[0x0][0xa20] ;  /* 0x00028800ff027b82 */ /* 0x000ee40000000a00 */
[----:B---3--:R-:W-:-:S05]  /*126c0*/  IMAD.WIDE R2, R9, 0x4, R2 ;  /* 0x0000000409027825 */ /* 0x008fca00078e0202 */
[----:B------:R3:W5:Y:S01]  /*126d0*/  LDG.E R6, desc[UR52][R2.64] ;  /* 0x0000003402067981 */ /* 0x000762000c1e1900 */
[----:B------:R-:W-:Y:S05]  /*126e0*/  BRA `(.L_x_1288) ;  /* 0x0000000000107947 */ /* 0x000fea0003800000 */
.L_x_1287:
[----:B------:R-:W-:Y:S05]  /*126f0*/  @!P1 BRA `(.L_x_1288) ;  /* 0x00000000000c9947 */ /* 0x000fea0003800000 */
[----:B------:R-:W3:Y:S04]  /*12700*/  LDG.E R6, desc[UR52][R2.64] ;  /* 0x0000003402067981 */ /* 0x000ee8000c1e1900 */
[----:B------:R-:W3:Y:S02]  /*12710*/  LDG.E R2, desc[UR52][R2.64+0x4] ;  /* 0x0000043402027981 */ /* 0x000ee4000c1e1900 */
[----:B---3--:R-:W-:-:S07]  /*12720*/  IMAD.IADD R6, R2, 0x1, -R6 ;  /* 0x0000000102067824 */ /* 0x008fce00078e0a06 */
.L_x_1288:
[----:B--2---:R-:W2:Y:S01]  /*12730*/  LDL.LU R4, [R1+0x4] ;  /* 0x0000040001047983 */ /* 0x004ea20000300800 */
[----:B---3--:R-:W3:Y:S01]  /*12740*/  LDC R2, c[0x0][0x448] ;  /* 0x00011200ff027b82 */ /* 0x008ee20000000800 */
[----:B-----5:R-:W-:Y:S01]  /*12750*/  IMAD.IADD R0, R6, 0x1, -R0 ;  /* 0x0000000106007824 */ /* 0x020fe200078e0a00 */
[----:B---3--:R-:W-:-:S13]  /*12760*/  ISETP.NE.AND P1, PT, R2, 0x1, PT ;  /* 0x000000010200780c */ /* 0x008fda0003f25270 */
[----:B------:R-:W3:Y:S08]  /*12770*/  @P1 LDC R3, c[0x0][0x44c] ;  /* 0x00011300ff031b82 */ /* 0x000ef00000000800 */
[----:B------:R-:W4:Y:S01]  /*12780*/  @P1 LDC R2, c[0x0][0x450] ;  /* 0x00011400ff021b82 */ /* 0x000f220000000800 */
[----:B--2---:R-:W-:-:S04]  /*12790*/  IMAD.SHL.U32 R11, R4, 0x80, RZ ;  /* 0x00000080040b7824 */ /* 0x004fc800078e00ff */
[----:B------:R-:W-:Y:S01]  /*127a0*/  VIADD R4, R11, 0x7f ;  /* 0x0000007f0b047836 */ /* 0x000fe20000000000 */
[----:B------:R2:W-:Y:S03]  /*127b0*/  STL [R1+0x28], R11 ;  /* 0x0000280b01007387 */ /* 0x0005e60000100800 */
[----:B---3--:R-:W-:-:S04]  /*127c0*/  @P1 IMAD.HI.U32 R3, R4, R3, RZ ;  /* 0x0000000304031227 */ /* 0x008fc800078e00ff */
[----:B------:R-:W-:Y:S01]  /*127d0*/  IMAD.MOV.U32 R6, RZ, RZ, R4 ;  /* 0x000000ffff067224 */ /* 0x000fe200078e0004 */
[----:B----4-:R-:W-:Y:S01]  /*127e0*/  @P1 SHF.R.U32.HI R6, RZ, R2, R3 ;  /* 0x00000002ff061219 */ /* 0x010fe20000011603 */
[----:B------:R-:W-:-:S05]  /*127f0*/  VIADD R4, R0, 0x7f ;  /* 0x0000007f00047836 */ /* 0x000fca0000000000 */
[----:B------:R-:W-:-:S04]  /*12800*/  SHF.R.S32.HI R2, RZ, 0x1f, R4 ;  /* 0x0000001fff027819 */ /* 0x000fc80000011404 */
[----:B------:R-:W-:Y:S02]  /*12810*/  LEA.HI R4, R2, R4, RZ, 0x7 ;  /* 0x0000000402047211 */ /* 0x000fe400078f38ff */
[----:B------:R-:W-:Y:S02]  /*12820*/  IADD3 R2, R0, 0x1, -R10 ;  /* 0x0000000100027810 */ /* 0x000fe40007ffe80a */
[----:B------:R-:W-:-:S03]  /*12830*/  SHF.R.S32.HI R9, RZ, 0x7, R4 ;  /* 0x00000007ff097819 */ /* 0x000fc60000011404 */
[----:B------:R-:W-:Y:S02]  /*12840*/  IMAD.IADD R6, R2, 0x1, R6 ;  /* 0x0000000102067824 */ /* 0x000fe400078e0206 */
[----:B------:R-:W3:Y:S01]  /*12850*/  LDC.64 R2, c[0x0][0x9e0] ;  /* 0x00027800ff027b82 */ /* 0x000ee20000000a00 */
[----:B------:R2:W-:Y:S01]  /*12860*/  STL [R1+0x58], R9 ;  /* 0x0000580901007387 */ /* 0x0005e20000100800 */
[----:B---3--:R-:W-:Y:S01]  /*12870*/  ISETP.GE.AND P2, PT, R3, 0x1, PT ;  /* 0x000000010300780c */ /* 0x008fe20003f46270 */
[----:B------:R-:W-:-:S12]  /*12880*/  IMAD.IADD R2, R6, 0x1, R2 ;  /* 0x0000000106027824 */ /* 0x000fd800078e0202 */
[----:B--2---:R-:W-:Y:S05]  /*12890*/  @!P2 BRA `(.L_x_1289) ;  /* 0x000000000048a947 */ /* 0x004fea0003800000 */
[C---:B------:R-:W-:Y:S01]  /*128a0*/  ISETP.GT.AND P0, PT, R6.reuse, RZ, PT ;  /* 0x000000ff0600720c */ /* 0x040fe20003f04270 */
[----:B------:R-:W-:Y:S01]  /*128b0*/  BSSY B0, `(.L_x_1290) ;  /* 0x000000e000007945 */ /* 0x000fe20003800000 */
[----:B------:R-:W-:-:S11]  /*128c0*/  VIADD R8, R6, 0xffffffff ;  /* 0xffffffff06087836 */ /* 0x000fd60000000000 */
[----:B------:R-:W-:Y:S05]  /*128d0*/  @P0 BRA `(.L_x_1291) ;  /* 0x00000000001c0947 */ /* 0x000fea0003800000 */
[----:B------:R-:W-:Y:S01]  /*128e0*/  ISETP.NE.AND P0, PT, R3, 0x1, PT ;  /* 0x000000010300780c */ /* 0x000fe20003f05270 */
[----:B------:R-:W-:-:S12]  /*128f0*/  IMAD.MOV R6, RZ, RZ, -R6 ;  /* 0x000000ffff067224 */ /* 0x000fd800078e0a06 */
[----:B------:R-:W2:Y:S02]  /*12900*/  @P0 LDC.64 R4, c[0x0][0x9e8] ;  /* 0x00027a00ff040b82 */ /* 0x000ea40000000a00 */
[----:B--2---:R-:W-:-:S05]  /*12910*/  @P0 IMAD.HI.U32 R4, R6, R4, RZ ;  /* 0x0000000406040227 */ /* 0x004fca00078e00ff */
[----:B------:R-:W-:-:S04]  /*12920*/  @P0 SHF.R.U32.HI R6, RZ, R5, R4 ;  /* 0x00000005ff060219 */ /* 0x000fc80000011604 */
[----:B------:R-:W-:Y:S01]  /*12930*/  LOP3.LUT R8, RZ, R6, RZ, 0x33, !PT ;  /* 0x00000006ff087212 */ /* 0x000fe200078e33ff */
[----:B------:R-:W-:Y:S06]  /*12940*/  BRA `(.L_x_1292) ;  /* 0x0000000000107947 */ /* 0x000fec0003800000 */
.L_x_1291:
[----:B------:R-:W-:-:S13]  /*12950*/  ISETP.NE.AND P0, PT, R3, 0x1, PT ;  /* 0x000000010300780c */ /* 0x000fda0003f05270 */
[----:B------:R-:W2:Y:S02]  /*12960*/  @P0 LDC.64 R4, c[0x0][0x9e8] ;  /* 0x00027a00ff040b82 */ /* 0x000ea40000000a00 */
[----:B--2---:R-:W-:-:S05]  /*12970*/  @P0 IMAD.HI.U32 R4, R8, R4, RZ ;  /* 0x0000000408040227 */ /* 0x004fca00078e00ff */
[----:B------:R-:W-:-:S07]  /*12980*/  @P0 SHF.R.U32.HI R8, RZ, R5, R4 ;  /* 0x00000005ff080219 */ /* 0x000fce0000011604 */
.L_x_1292:
[----:B------:R-:W-:Y:S05]  /*12990*/  BSYNC B0 ;  /* 0x0000000000007941 */ /* 0x000fea0003800000 */
.L_x_1290:
[----:B------:R-:W-:-:S05]  /*129a0*/  IMAD R8, R8, R3, R3 ;  /* 0x0000000308087224 */ /* 0x000fca00078e0203 */
[----:B------:R-:W-:-:S07]  /*129b0*/  VIMNMX R2, R2, R8, PT ;  /* 0x0000000802027248 */ /* 0x000fce0003fe0100 */
.L_x_1289:
[----:B------:R-:W2:Y:S01]  /*129c0*/  @P1 LDC R4, c[0x0][0x44c] ;  /* 0x00011300ff041b82 */ /* 0x000ea20000000800 */
[----:B------:R-:W-:Y:S01]  /*129d0*/  IMAD.MOV.U32 R5, RZ, RZ, R11 ;  /* 0x000000ffff057224 */ /* 0x000fe200078e000b */
[----:B------:R-:W-:Y:S01]  /*129e0*/  ULDC UR4, c[0x0][0x9dc] ;  /* 0x0002770000047ab9 */ /* 0x000fe20000000800 */
[----:B------:R-:W-:-:S05]  /*129f0*/  VIADD R2, R2, 0x7f ;  /* 0x0000007f02027836 */ /* 0x000fca0000000000 */
[----:B------:R-:W3:Y:S01]  /*12a00*/  @P1 LDC R6, c[0x0][0x450] ;  /* 0x00011400ff061b82 */ /* 0x000ee20000000800 */
[----:B--2---:R-:W-:-:S05]  /*12a10*/  @P1 IMAD.HI.U32 R4, R11, R4, RZ ;  /* 0x000000040b041227 */ /* 0x004fca00078e00ff */
[----:B---3--:R-:W-:-:S04]  /*12a20*/  @P1 SHF.R.U32.HI R5, RZ, R6, R4 ;  /* 0x00000006ff051219 */ /* 0x008fc80000011604 */
[----:B------:R-:W-:Y:S02]  /*12a30*/  IADD3 R6, R5, R0, -R10 ;  /* 0x0000000005067210 */ /* 0x000fe40007ffe80a */
[----:B------:R-:W-:-:S04]  /*12a40*/  SHF.R.S32.HI R0, RZ, 0x1f, R2 ;  /* 0x0000001fff007819 */ /* 0x000fc80000011402 */
[----:B------:R-:W-:Y:S01]  /*12a50*/  LEA.HI R0, R0, R2, RZ, 0x7 ;  /* 0x0000000200007211 */ /* 0x000fe200078f38ff */
[----:B------:R-:W-:-:S03]  /*12a60*/  VIADD R2, R6, -UR4 ;  /* 0x8000000406027c36 */ /* 0x000fc60008000000 */
[----:B------:R-:W-:-:S04]  /*12a70*/  SHF.R.S32.HI R4, RZ, 0x7, R0 ;  /* 0x00000007ff047819 */ /* 0x000fc80000011400 */
[----:B------:R-:W-:Y:S01]  /*12a80*/  VIMNMX R0, R9, R4, PT ;  /* 0x0000000409007248 */ /* 0x000fe20003fe0100 */
[----:B------:R2:W-:Y:S01]  /*12a90*/  STL [R1+0x54], R4 ;  /* 0x0000540401007387 */ /* 0x0005e20000100800 */
[----:B------:R-:W-:Y:S05]  /*12aa0*/  @!P2 BRA `(.L_x_1293) ;  /* 0x000000000044a947 */ /* 0x000fea0003800000 */
[----:B------:R-:W-:Y:S01]  /*12ab0*/  ISETP.GT.AND P0, PT, R6, -0x1, PT ;  /* 0xffffffff0600780c */ /* 0x000fe20003f04270 */
[----:B------:R-:W-:-:S12]  /*12ac0*/  BSSY B0, `(.L_x_1294) ;  /* 0x000000d000007945 */ /* 0x000fd80003800000 */
[----:B------:R-:W-:Y:S05]  /*12ad0*/  @P0 BRA `(.L_x_1295) ;  /* 0x00000000001c0947 */ /* 0x000fea0003800000 */
[----:B------:R-:W-:Y:S02]  /*12ae0*/  ISETP.NE.AND P0, PT, R3, 0x1, PT ;  /* 0x000000010300780c */ /* 0x000fe40003f05270 */
[----:B------:R-:W-:-:S11]  /*12af0*/  LOP3.LUT R6, RZ, R6, RZ, 0x33, !PT ;  /* 0x00000006ff067212 */ /* 0x000fd600078e33ff */
[----:B--2---:R-:W2:Y:S02]  /*12b00*/  @P0 LDC.64 R4, c[0x0][0x9e8] ;  /* 0x00027a00ff040b82 */ /* 0x004ea40000000a00 */
[----:B--2---:R-:W-:-:S05]  /*12b10*/  @P0 IMAD.HI.U32 R4, R6, R4, RZ ;  /* 0x0000000406040227 */ /* 0x004fca00078e00ff */
[----:B------:R-:W-:-:S04]  /*12b20*/  @P0 SHF.R.U32.HI R6, RZ, R5, R4 ;  /* 0x00000005ff060219 */ /* 0x000fc80000011604 */
[----:B------:R-:W-:Y:S01]  /*12b30*/  LOP3.LUT R6, RZ, R6, RZ, 0x33, !PT ;  /* 0x00000006ff067212 */ /* 0x000fe200078e33ff */
[----:B------:R-:W-:Y:S06]  /*12b40*/  BRA `(.L_x_1296) ;  /* 0x0000000000107947 */ /* 0x000fec0003800000 */
.L_x_1295:
[----:B------:R-:W-:-:S13]  /*12b50*/  ISETP.NE.AND P0, PT, R3, 0x1, PT ;  /* 0x000000010300780c */ /* 0x000fda0003f05270 */
[----:B--2---:R-:W2:Y:S02]  /*12b60*/  @P0 LDC.64 R4, c[0x0][0x9e8] ;  /* 0x00027a00ff040b82 */ /* 0x004ea40000000a00 */
[----:B--2---:R-:W-:-:S05]  /*12b70*/  @P0 IMAD.HI.U32 R4, R6, R4, RZ ;  /* 0x0000000406040227 */ /* 0x004fca00078e00ff */
[----:B------:R-:W-:-:S07]  /*12b80*/  @P0 SHF.R.U32.HI R6, RZ, R5, R4 ;  /* 0x00000005ff060219 */ /* 0x000fce0000011604 */
.L_x_1296:
[----:B------:R-:W-:Y:S05]  /*12b90*/  BSYNC B0 ;  /* 0x0000000000007941 */ /* 0x000fea0003800000 */
.L_x_1294:
[----:B------:R-:W-:-:S05]  /*12ba0*/  IMAD R3, R6, R3, RZ ;  /* 0x0000000306037224 */ /* 0x000fca00078e02ff */
[----:B------:R-:W-:-:S07]  /*12bb0*/  VIMNMX R2, R2, R3, !PT ;  /* 0x0000000302027248 */ /* 0x000fce0007fe0100 */
.L_x_1293:
[----:B------:R-:W-:Y:S01]  /*12bc0*/  SHF.R.S32.HI R3, RZ, 0x1f, R2 ;  /* 0x0000001fff037819 */ /* 0x000fe20000011402 */
[----:B------:R-:W-:Y:S01]  /*12bd0*/  IMAD.MOV.U32 R5, RZ, RZ, RZ ;  /* 0x000000ffff057224 */ /* 0x000fe200078e00ff */
[----:B--2---:R-:W-:Y:S01]  /*12be0*/  SHF.R.U32.HI R4, RZ, 0x10, R7 ;  /* 0x00000010ff047819 */ /* 0x004fe20000011607 */
[----:B------:R-:W-:Y:S01]  /*12bf0*/  BSSY B0, `(.L_x_1297) ;  /* 0x0000029000007945 */ /* 0x000fe20003800000 */
[----:B------:R-:W-:Y:S01]  /*12c00*/  LEA.HI R3, R3, R2, RZ, 0x7 ;  /* 0x0000000203037211 */ /* 0x000fe200078f38ff */
[----:B01----:R-:W-:Y:S01]  /*12c10*/  IMAD.MOV.U32 R10, RZ, RZ, R5 ;  /* 0x000000ffff0a7224 */ /* 0x003fe200078e0005 */
[----:B------:R-:W-:Y:S02]  /*12c20*/  ISETP.NE.AND P0, PT, R4, RZ, PT ;  /* 0x000000ff0400720c */ /* 0x000fe40003f05270 */
[----:B------:R-:W-:Y:S02]  /*12c30*/  SHF.R.S32.HI R3, RZ, 0x7, R3 ;  /* 0x00000007ff037819 */ /* 0x000fe40000011403 */
[----:B------:R-:W-:-:S02]  /*12c40*/  LOP3.LUT R8, R7, 0xff, RZ, 0xc0, !PT ;  /* 0x000000ff07087812 */ /* 0x000fc400078ec0ff */
[----:B------:R-:W-:-:S04]  /*12c50*/  VIMNMX R9, RZ, R3, !PT ;  /* 0x00000003ff097248 */ /* 0x000fc80007fe0100 */
[----:B------:R-:W-:Y:S01]  /*12c60*/  ISETP.GT.AND P1, PT, R0, R9, PT ;  /* 0x000000090000720c */ /* 0x000fe20003f24270 */
[----:B------:R0:W-:Y:S02]  /*12c70*/  STL [R1+0x34], R9 ;  /* 0x0000340901007387 */ /* 0x0001e40000100800 */
[----:B------:R-:W1:Y:S02]  /*12c80*/  @!P0 LDC R4, c[0x0][0x9f0] ;  /* 0x00027c00ff048b82 */ /* 0x000e640000000800 */
[----:B------:R0:W-:Y:S04]  /*12c90*/  STL [R1+0x38], R5 ;  /* 0x0000380501007387 */ /* 0x0001e80000100800 */
[----:B------:R0:W-:Y:S04]  /*12ca0*/  STL [R1+0x50], R8 ;  /* 0x0000500801007387 */ /* 0x0001e80000100800 */
[----:B------:R-:W-:Y:S05]  /*12cb0*/  @!P1 BRA `(.L_x_1298) ;  /* 0x0000000000709947 */ /* 0x000fea0003800000 */
[-C--:B01----:R-:W-:Y:S02]  /*12cc0*/  IABS R5, R4.reuse ;  /* 0x0000000400057213 */ /* 0x083fe40000000000 */
[----:B------:R-:W-:Y:S02]  /*12cd0*/  IABS R7, R4 ;  /* 0x0000000400077213 */ /* 0x000fe40000000000 */
[----:B------:R-:W0:Y:S03]  /*12ce0*/  I2F.RP R2, R5 ;  /* 0x0000000500027306 */ /* 0x000e260000209400 */
[----:B------:R-:W-:-:S05]  /*12cf0*/  IMAD.MOV R7, RZ, RZ, -R7 ;  /* 0x000000ffff077224 */ /* 0x000fca00078e0a07 */
[----:B0-----:R-:W0:Y:S02]  /*12d00*/  MUFU.RCP R2, R2 ;  /* 0x0000000200027308 */ /* 0x001e240000001000 */
[----:B0-----:R-:W-:-:S06]  /*12d10*/  VIADD R2, R2, 0xffffffe ;  /* 0x0ffffffe02027836 */ /* 0x001fcc0000000000 */
[----:B------:R-:W0:Y:S02]  /*12d20*/  F2I.FTZ.U32.TRUNC.NTZ R3, R2 ;  /* 0x0000000200037305 */ /* 0x000e24000021f000 */
[----:B0-----:R-:W-:-:S04]  /*12d30*/  IMAD.MOV R2, RZ, RZ, -R3 ;  /* 0x000000ffff027224 */ /* 0x001fc800078e0a03 */
[----:B------:R-:W-:Y:S02]  /*12d40*/  IMAD R6, R2, R5, RZ ;  /* 0x0000000502067224 */ /* 0x000fe400078e02ff */
[----:B------:R-:W-:-:S04]  /*12d50*/  IMAD.MOV.U32 R2, RZ, RZ, RZ ;  /* 0x000000ffff027224 */ /* 0x000fc800078e00ff */
[----:B------:R-:W-:Y:S01]  /*12d60*/  IMAD.HI.U32 R6, R3, R6, R2 ;  /* 0x0000000603067227 */ /* 0x000fe200078e0002 */
[----:B------:R-:W-:-:S05]  /*12d70*/  IADD3 R3, R4, -0x1, R0 ;  /* 0xffffffff04037810 */ /* 0x000fca0007ffe000 */
[----:B------:R-:W-:-:S05]  /*12d80*/  IMAD.IADD R3, R3, 0x1, -R9 ;  /* 0x0000000103037824 */ /* 0x000fca00078e0a09 */
[----:B------:R-:W-:Y:S02]  /*12d90*/  IABS R2, R3 ;  /* 0x0000000300027213 */ /* 0x000fe40000000000 */
[----:B------:R-:W-:-:S03]  /*12da0*/  LOP3.LUT R3, R3, R4, RZ, 0x3c, !PT ;  /* 0x0000000403037212 */ /* 0x000fc600078e3cff */
        /* <DEDUP_REMOVED lines=13> */
.L_x_1298:
[----:B------:R-:W-:Y:S05]  /*12e80*/  BSYNC B0 ;  /* 0x0000000000007941 */ /* 0x000fea0003800000 */
.L_x_1297:
[----:B------:R-:W-:Y:S01]  /*12e90*/  IMAD.MOV.U32 R3, RZ, RZ, R10 ;  /* 0x000000ffff037224 */ /* 0x000fe200078e000a */
[----:B------:R-:W-:Y:S03]  /*12ea0*/  BSSY B7, `(.L_x_1299) ;  /* 0x00003cf000077945 */ /* 0x000fe60003800000 */
[----:B------:R-:W-:-:S05]  /*12eb0*/  IMAD R2, R8, R3, R9 ;  /* 0x0000000308027224 */ /* 0x000fca00078e0209 */
[----:B------:R-:W-:Y:S01]  /*12ec0*/  VIADDMNMX R0, R2, R3, R0, PT ;  /* 0x0000000302007246 */ /* 0x000fe20003800100 */
        /* <DEDUP_REMOVED lines=8> */
[----:B0-----:R-:W0:Y:S01]  /*12f50*/  S2R R5, SR_LANEID ;  /* 0x0000000000057919 */ /* 0x001e220000000000 */
[----:B------:R-:W-:Y:S01]  /*12f60*/  VOTEU.ANY UR4, UPT, PT ;  /* 0x0000000000047886 */ /* 0x000fe200038e0100 */
[----:B------:R-:W3:Y:S01]  /*12f70*/  LDC.64 R2, c[0x0][0xc60] ;  /* 0x00031800ff027b82 */ /* 0x000ee20000000a00 */
[----:B------:R-:W0:Y:S02]  /*12f80*/  FLO.U32 R0, UR4 ;  /* 0x0000000400007d00 */ /* 0x000e2400080e0000 */
[----:B0-----:R-:W-:-:S06]  /*12f90*/  ISETP.EQ.U32.AND P0, PT, R0, R5, PT ;  /* 0x000000050000720c */ /* 0x001fcc0003f02070 */
[----:B------:R-:W3:Y:S07]  /*12fa0*/  POPC R5, UR4 ;  /* 0x0000000400057d09 */ /* 0x000eee0008000000 */
[----:B---3--:R-:W3:Y:S01]  /*12fb0*/  @P0 ATOMG.E.ADD.STRONG.GPU PT, R3, desc[UR52][R2.64], R5 ;  /* 0x00000005020309a8 */ /* 0x008ee200081ee1f4 */
[----:B-1----:R-:W0:Y:S02]  /*12fc0*/  S2R R4, SR_LTMASK ;  /* 0x0000000000047919 */ /* 0x002e240000003900 */
[----:B0-----:R-:W-:-:S04]  /*12fd0*/  LOP3.LUT R4, R4, UR4, RZ, 0xc0, !PT ;  /* 0x0000000404047c12 */ /* 0x001fc8000f8ec0ff */
[----:B------:R-:W0:Y:S01]  /*12fe0*/  POPC R7, R4 ;  /* 0x0000000400077309 */ /* 0x000e220000000000 */
[----:B---3--:R-:W0:Y:S02]  /*12ff0*/  SHFL.IDX PT, R0, R3, R0, 0x1f ;  /* 0x00001f0003007589 */ /* 0x008e2400000e0000 */
[----:B0-----:R-:W-:-:S05]  /*13000*/  IADD3 R0, R0, UR37, R7 ;  /* 0x0000002500007c10 */ /* 0x001fca000fffe007 */
[----:B------:R4:W-:Y:S01]  /*13010*/  STL [R1], R0 ;  /* 0x0000000001007387 */ /* 0x0009e20000100800 */
[----:B------:R-:W-:Y:S05]  /*13020*/  BRA `(.L_x_1301) ;  /* 0x0000003800d87947 */ /* 0x000fea0003800000 */
.L_x_1300:
        /* <DEDUP_REMOVED lines=8> */
[----:B-1----:R-:W-:Y:S02]  /*130b0*/  IMAD.U32 R4, RZ, RZ, UR6 ;  /* 0x00000006ff047e24 */ /* 0x002fe4000f8e00ff */
[----:B------:R-:W1:Y:S01]  /*130c0*/  LDC.64 R2, c[0x4][R2] ;  /* 0x0100000002027b82 */ /* 0x000e620000000a00 */
[----:B0-----:R-:W-:Y:S02]  /*130d0*/  IMAD.U32 R5, RZ, RZ, UR7 ;  /* 0x00000007ff057e24 */ /* 0x001fe4000f8e00ff */
[----:B------:R-:W-:Y:S02]  /*130e0*/  IMAD.U32 R6, RZ, RZ, UR8 ;  /* 0x00000008ff067e24 */ /* 0x000fe4000f8e00ff */
[----:B------:R-:W-:-:S02]  /*130f0*/  IMAD.U32 R7, RZ, RZ, UR9 ;  /* 0x00000009ff077e24 */ /* 0x000fc4000f8e00ff */
[----:B--2---:R-:W-:Y:S02]  /*13100*/  IMAD.U32 R10, RZ, RZ, UR4 ;  /* 0x00000004ff0a7e24 */ /* 0x004fe4000f8e00ff */
[----:B------:R-:W-:Y:S02]  /*13110*/  IMAD.U32 R11, RZ, RZ, UR5 ;  /* 0x00000005ff0b7e24 */ /* 0x000fe4000f8e00ff */
[----:B------:R-:W-:Y:S02]  /*13120*/  IMAD.MOV.U32 R8, RZ, RZ, 0x70 ;  /* 0x00000070ff087424 */ /* 0x000fe400078e00ff */
[----:B------:R-:W-:Y:S02]  /*13130*/  IMAD.MOV.U32 R12, RZ, RZ, 0x1 ;  /* 0x00000001ff0c7424 */ /* 0x000fe400078e00ff */
[----:B------:R-:W-:-:S07]  /*13140*/  IMAD.MOV.U32 R13, RZ, RZ, RZ ;  /* 0x000000ffff0d7224 */ /* 0x000fce00078e00ff */
[----:B------:R-:W-:-:S07]  /*13150*/  LEPC R20, `(.L_x_1303) ;  /* 0x000000001014794e */ /* 0x000fce0000000000 */
[----:B-1----:R-:W-:Y:S05]  /*13160*/  CALL.ABS.NOINC R2 ;  /* 0x0000000002007343 */ /* 0x002fea0003c00000 */
.L_x_1303:
[----:B------:R-:W-:Y:S05]  /*13170*/  BSYNC B6 ;  /* 0x0000000000067941 */ /* 0x000fea0003800000 */
.L_x_1302:
        /* <DEDUP_REMOVED lines=9> */
[----:B-1----:R-:W-:Y:S02]  /*13210*/  IMAD.U32 R4, RZ, RZ, UR6 ;  /* 0x00000006ff047e24 */ /* 0x002fe4000f8e00ff */
[----:B0-----:R-:W-:Y:S02]  /*13220*/  IMAD.U32 R5, RZ, RZ, UR7 ;  /* 0x00000007ff057e24 */ /* 0x001fe4000f8e00ff */
[----:B------:R-:W-:Y:S02]  /*13230*/  IMAD.U32 R6, RZ, RZ, UR8 ;  /* 0x00000008ff067e24 */ /* 0x000fe4000f8e00ff */
[----:B------:R-:W-:-:S02]  /*13240*/  IMAD.U32 R7, RZ, RZ, UR9 ;  /* 0x00000009ff077e24 */ /* 0x000fc4000f8e00ff */
[----:B--2---:R-:W-:Y:S02]  /*13250*/  IMAD.U32 R10, RZ, RZ, UR4 ;  /* 0x00000004ff0a7e24 */ /* 0x004fe4000f8e00ff */
[----:B------:R-:W-:Y:S02]  /*13260*/  IMAD.U32 R11, RZ, RZ, UR5 ;  /* 0x00000005ff0b7e24 */ /* 0x000fe4000f8e00ff */
[----:B------:R-:W-:Y:S02]  /*13270*/  IMAD.MOV.U32 R8, RZ, RZ, 0x70 ;  /* 0x00000070ff087424 */ /* 0x000fe400078e00ff */
[----:B------:R-:W-:Y:S02]  /*13280*/  IMAD.MOV.U32 R12, RZ, RZ, 0x1 ;  /* 0x00000001ff0c7424 */ /* 0x000fe400078e00ff */
[----:B---3--:R-:W-:-:S07]  /*13290*/  IMAD.MOV.U32 R13, RZ, RZ, RZ ;  /* 0x000000ffff0d7224 */ /* 0x008fce00078e00ff */
[----:B------:R-:W-:-:S07]  /*132a0*/  LEPC R20, `(.L_x_1306) ;  /* 0x000000001014794e */ /* 0x000fce0000000000 */
[----:B----4-:R-:W-:Y:S05]  /*132b0*/  CALL.ABS.NOINC R2 ;  /* 0x0000000002007343 */ /* 0x010fea0003c00000 */
.L_x_1306:
        /* <DEDUP_REMOVED lines=15> */
.L_x_1305:
[----:B------:R-:W-:Y:S05]  /*133b0*/  BSYNC B6 ;  /* 0x0000000000067941 */ /* 0x000fea0003800000 */
.L_x_1304:
[----:B------:R-:W3:Y:S01]  /*133c0*/  LDL R0, [R1+0xc] ;  /* 0x00000c0001007983 */ /* 0x000ee20000100800 */
[----:B------:R-:W-:Y:S02]  /*133d0*/  ULDC.64 UR4, c[0x0][0x9f8] ;  /* 0x00027e0000047ab9 */ /* 0x000fe40000000a00 */
[----:B------:R-:W-:Y:S01]  /*133e0*/  ISETP.NE.U32.AND P0, PT, RZ, UR4, PT ;  /* 0x00000004ff007c0c */ /* 0x000fe2000bf05070 */
[----:B------:R-:W4:Y:S03]  /*133f0*/  LDL R17, [R1+0x30] ;  /* 0x0000300001117983 */ /* 0x000f260000100800 */
[----:B------:R-:W-:Y:S01]  /*13400*/  ISETP.NE.AND.EX P0, PT, RZ, UR5, PT, P0 ;  /* 0x00000005ff007c0c */ /* 0x000fe2000bf05300 */
[----:B------:R-:W-:-:S12]  /*13410*/  ULDC.64 UR4, c[0x0][0xa08] ;  /* 0x0002820000047ab9 */ /* 0x000fd80000000a00 */
[----:B------:R-:W5:Y:S01]  /*13420*/  @P0 LDC.64 R2, c[0x0][0x9f8] ;  /* 0x00027e00ff020b82 */ /* 0x000f620000000a00 */
[----:B---3--:R-:W-:Y:S02]  /*13430*/  IMAD.MOV.U32 R7, RZ, RZ, R0 ;  /* 0x000000ffff077224 */ /* 0x008fe400078e0000 */
[----:B-----5:R-:W-:-:S05]  /*13440*/  @P0 IMAD.WIDE R2, R0, 0x4, R2 ;  /* 0x0000000400020825 */ /* 0x020fca00078e0202 */
[----:B------:R3:W0:Y:S01]  /*13450*/  @P0 LDG.E R7, desc[UR52][R2.64] ;  /* 0x0000003402070981 */ /* 0x000622000c1e1900 */
[----:B----4-:R-:W-:Y:S01]  /*13460*/  VIADD R0, R17, 0xffffffff ;  /* 0xffffffff11007836 */ /* 0x010fe20000000000 */
[----:B---3--:R-:W3:Y:S02]  /*13470*/  LDC.64 R2, c[0x0][0x418] ;  /* 0x00010600ff027b82 */ /* 0x008ee40000000a00 */
[----:B---3--:R-:W-:Y:S01]  /*13480*/  LOP3.LUT P0, RZ, R2, UR4, RZ, 0xfc, !PT ;  /* 0x0000000402ff7c12 */ /* 0x008fe2000f80fcff */
[----:B------:R-:W-:-:S03]  /*13490*/  UMOV UR4, 0xffffffff ;  /* 0xffffffff00047882 */ /* 0x000fc60000000000 */
[----:B------:R-:W-:Y:S02]  /*134a0*/  LOP3.LUT P0, RZ, R3, UR5, RZ, 0xfc, P0 ;  /* 0x0000000503ff7c12 */ /* 0x000fe4000800fcff */
[----:B0-----:R-:W-:Y:S01]  /*134b0*/  SHF.R.S32.HI R8, RZ, 0x1f, R7 ;  /* 0x0000001fff087819 */ /* 0x001fe20000011407 */
[----:B------:R0:W-:Y:S01]  /*134c0*/  STL [R1+0x8], R7 ;  /* 0x0000080701007387 */ /* 0x0001e20000100800 */
[----:B------:R-:W-:-:S03]  /*134d0*/  SEL R17, R7, RZ, !P0 ;  /* 0x000000ff07117207 */ /* 0x000fc60004000000 */
[----:B------:R0:W-:Y:S01]  /*134e0*/  STL [R1+0x1c], R8 ;  /* 0x00001c0801007387 */ /* 0x0001e20000100800 */
[----:B------:R-:W-:Y:S05]  /*134f0*/  BRA.DIV UR4, `(.L_x_1307) ;  /* 0x0000004e04e07947 */ /* 0x000fea000b800000 */
[----:B-1----:R-:W1:Y:S02]  /*13500*/  S2R R4, SR_TID.X ;  /* 0x0000000000047919 */ /* 0x002e640000002100 */
[----:B-1----:R-:W-:-:S04]  /*13510*/  SHF.R.U32.HI R4, RZ, 0x5, R4 ;  /* 0x00000005ff047819 */ /* 0x002fc80000011604 */
[----:B------:R-:W-:-:S05]  /*13520*/  LOP3.LUT R4, R4, 0x3, RZ, 0xc0, !PT ;  /* 0x0000000304047812 */ /* 0x000fca00078ec0ff */
[----:B------:R1:W3:Y:S02]  /*13530*/  SHFL.IDX PT, R14, R4, RZ, 0x1f ;  /* 0x00001fff040e7589 */ /* 0x0002e400000e0000 */
.L_x_1410:
[----:B-1----:R-:W4:Y:S01]  /*13540*/  LDL.LU R4, [R1+0x18] ;  /* 0x0000180001047983 */ /* 0x002f220000300800 */
[----:B------:R-:W-:Y:S02]  /*13550*/  PLOP3.LUT P1, PT, PT, PT, PT, 0x8, 0x0 ;  /* 0x000000000000781c */ /* 0x000fe40003f2e170 */
[----:B---3--:R-:W-:Y:S01]  /*13560*/  ISETP.NE.AND P0, PT, R14, RZ, PT ;  /* 0x000000ff0e00720c */ /* 0x008fe20003f05270 */
[----:B------:R1:W-:Y:S01]  /*13570*/  STL [R1+0x4], R0 ;  /* 0x0000040001007387 */ /* 0x0003e20000100800 */
[----:B----4-:R-:W-:-:S09]  /*13580*/  LOP3.LUT R4, R4, 0xfffffffe, RZ, 0xc0, !PT ;  /* 0xfffffffe04047812 */ /* 0x010fd200078ec0ff */
[----:B------:R-:W-:-:S05]  /*13590*/  @P1 LOP3.LUT R4, R4, 0x1, RZ, 0xfc, !PT ;  /* 0x0000000104041812 */ /* 0x000fca00078efcff */
[----:B------:R1:W-:Y:S01]  /*135a0*/  STL [R1+0x18], R4 ;  /* 0x0000180401007387 */ /* 0x0003e20000100800 */
[----:B------:R-:W-:Y:S05]  /*135b0*/  @P0 BRA `(.L_x_1308) ;  /* 0x0000000400200947 */ /* 0x000fea0003800000 */
[----:B------:R-:W-:-:S03]  /*135c0*/  UMOV UR4, 0xffffffff ;  /* 0xffffffff00047882 */ /* 0x000fc60000000000 */
[----:B------:R-:W-:Y:S05]  /*135d0*/  BRA.DIV UR4, `(.L_x_1309) ;  /* 0x0000004e04dc7947 */ /* 0x000fea000b800000 */
[----:B------:R-:W-:-:S13]  /*135e0*/  ELECT P6, URZ, PT ;  /* 0x00000000003f782f */ /* 0x000fda00038c0000 */
.L_x_1413:
[----:B------:R-:W-:Y:S05]  /*135f0*/  @!P6 BRA `(.L_x_1308) ;  /* 0x000000040010e947 */ /* 0x000fea0003800000 */
[----:B------:R-:W-:-:S04]  /*13600*/  ISETP.NE.U32.AND P0, PT, R2, RZ, PT ;  /* 0x000000ff0200720c */ /* 0x000fc80003f05070 */
[----:B------:R-:W-:-:S13]  /*13610*/  ISETP.NE.AND.EX P0, PT, R3, RZ, PT, P0 ;  /* 0x000000ff0300720c */ /* 0x000fda0003f05300 */
[----:B------:R-:W-:Y:S05]  /*13620*/  @!P0 BRA `(.L_x_1310) ;  /* 0x0000000000508947 */ /* 0x000fea0003800000 */
[----:B------:R-:W3:Y:S01]  /*13630*/  LDC R6, c[0x0][0x43c] ;  /* 0x00010f00ff067b82 */ /* 0x000ee20000000800 */
[----:B------:R-:W-:Y:S01]  /*13640*/  IMAD.MOV.U32 R9, RZ, RZ, R0 ;  /* 0x000000ffff097224 */ /* 0x000fe200078e0000 */
[----:B------:R-:W-:-:S03]  /*13650*/  ULDC.64 UR4, c[0x0][0x428] ;  /* 0x00010a0000047ab9 */ /* 0x000fc60000000a00 */
[----:B-1----:R-:W-:Y:S01]  /*13660*/  IMAD.MOV.U32 R0, RZ, RZ, R9 ;  /* 0x000000ffff007224 */ /* 0x002fe200078e0009 */
[----:B---3--:R-:W-:-:S13]  /*13670*/  ISETP.NE.AND P0, PT, R6, 0x1, PT ;  /* 0x000000010600780c */ /* 0x008fda0003f05270 */
        /* <DEDUP_REMOVED lines=15> */
.L_x_1310:
[----:B---3--:R-:W3:Y:S01]  /*13770*/  LDL R2, [R1+0x10] ;  /* 0x0000100001027983 */ /* 0x008ee20000100800 */
[----:B-1----:R-:W-:Y:S01]  /*13780*/  IMAD R0, R19, 0x8, R18 ;  /* 0x0000000813007824 */ /* 0x002fe200078e0212 */
[----:B---3--:R-:W-:-:S04]  /*13790*/  SHF.L.U32 R2, R2, 0x1f, RZ ;  /* 0x0000001f02027819 */ /* 0x008fc800000006ff */
[----:B------:R-:W1:Y:S02]  /*137a0*/  SYNCS.PHASECHK.TRANS64.TRYWAIT P0, [R0+URZ+0x28840], R2 ;  /* 0x02884002000075a7 */ /* 0x000e64000800017f */
[----:B-1----:R-:W-:Y:S05]  /*137b0*/  @!P0 BRA `(.L_x_1311) ;  /* 0x0000004c00848947 */ /* 0x002fea0003800000 */
.L_x_1414:
[----:B------:R-:W3:Y:S02]  /*137c0*/  S2R R3, SR_TID.X ;  /* 0x0000000000037919 */ /* 0x000ee40000002100 */
[----:B---3--:R-:W-:-:S04]  /*137d0*/  LOP3.LUT R3, R3, 0x7f, RZ, 0xc0, !PT ;  /* 0x0000007f03037812 */ /* 0x008fc800078ec0ff */
[----:B------:R-:W-:-:S13]  /*137e0*/  ISETP.NE.AND P0, PT, R3, RZ, PT ;  /* 0x000000ff0300720c */ /* 0x000fda0003f05270 */
        /* <DEDUP_REMOVED lines=8> */
.L_x_1312:
[----:B------:R-:W3:Y:S04]  /*13870*/  LDL R4, [R1+0x4] ;  /* 0x0000040001047983 */ /* 0x000ee80000100800 */
[----:B------:R-:W4:Y:S04]  /*13880*/  LDL R3, [R1+0x14] ;  /* 0x0000140001037983 */ /* 0x000f280000100800 */
[----:B-1----:R-:W2:Y:S01]  /*13890*/  LDL.LU R2, [R1+0x18] ;  /* 0x0000180001027983 */ /* 0x002ea20000300800 */
        /* <DEDUP_REMOVED lines=18> */
[----:B------:R-:W-:Y:S01]  /*139c0*/  ULEA UR11, UR11, UR5, 0x7 ;  /* 0x000000050b0b7291 */ /* 0x000fe2000f8e383f */
[----:B------:R3:W-:Y:S01]  /*139d0*/  STL [R1+0x18], R2 ;  /* 0x0000180201007387 */ /* 0x0007e20000100800 */
[----:B------:R-:W-:-:S09]  /*139e0*/  UIADD3.X UR5, URZ, UR39, URZ, UP0, !UPT ;  /* 0x000000273f057290 */ /* 0x000fd200087fe43f */
[----:B------:R1:W-:Y:S02]  /*139f0*/  UTMALDG.4D [UR8], [UR4], desc[UR6] ;  /* 0x00000608040075b4 */ /* 0x0003e40008019000 */
[----:B-1----:R-:W-:Y:S01]  /*13a00*/  UMOV UR8, UR14 ;  /* 0x0000000e00087c82 */ /* 0x002fe20008000000 */
[----:B------:R-:W-:Y:S02]  /*13a10*/  UMOV UR10, UR15 ;  /* 0x0000000f000a7c82 */ /* 0x000fe40008000000 */
[----:B------:R3:W-:Y:S02]  /*13a20*/  UTMALDG.4D [UR8], [UR4], desc[UR6] ;  /* 0x00000608040075b4 */ /* 0x0007e40008019000 */
[----:B---3--:R-:W-:Y:S01]  /*13a30*/  NOP ;  /* 0x0000000000007918 */ /* 0x008fe20000000000 */
.L_x_1308:
[----:B------:R-:W1:Y:S01]  /*13a40*/  LDL.LU R3, [R1+0x3c] ;  /* 0x00003c0001037983 */ /* 0x000e620000300800 */
[----:B------:R-:W-:Y:S05]  /*13a50*/  WARPSYNC.ALL ;  /* 0x0000000000007948 */ /* 0x000fea0003800000 */
[----:B------:R-:W-:Y:S01]  /*13a60*/  ULDC.64 UR4, c[0x0][0x298] ;  /* 0x0000a60000047ab9 */ /* 0x000fe20000000a00 */
[----:B------:R-:W-:Y:S01]  /*13a70*/  BSSY B6, `(.L_x_1313) ;  /* 0x000001c000067945 */ /* 0x000fe20003800000 */
[----:B------:R-:W-:Y:S01]  /*13a80*/  BAR.SYNC.DEFER_BLOCKING 0x8, 0x180 ;  /* 0x0206000000007b1d */ /* 0x000fe20000010000 */
[----:B-1----:R-:W-:Y:S01]  /*13a90*/  SHF.R.S32.HI R0, RZ, 0x1f, R3 ;  /* 0x0000001fff007819 */ /* 0x002fe20000011403 */
[----:B------:R-:W-:-:S04]  /*13aa0*/  IMAD.WIDE.U32 R4, R3, UR4, RZ ;  /* 0x0000000403047c25 */ /* 0x000fc8000f8e00ff */
[----:B------:R-:W-:Y:S01]  /*13ab0*/  IMAD R2, R0, UR4, RZ ;  /* 0x0000000400027c24 */ /* 0x000fe2000f8e02ff */
[----:B------:R1:W-:Y:S01]  /*13ac0*/  STL.64 [R1+0x48], R4 ;  /* 0x0000480401007387 */ /* 0x0003e20000100a00 */
[----:B------:R-:W-:Y:S02]  /*13ad0*/  VIADD R0, R18, 0x10400 ;  /* 0x0001040012007836 */ /* 0x000fe40000000000 */
[----:B------:R-:W-:-:S03]  /*13ae0*/  IMAD R2, R3, UR5, R2 ;  /* 0x0000000503027c24 */ /* 0x000fc6000f8e0202 */
[----:B------:R-:W-:Y:S01]  /*13af0*/  LOP3.LUT P0, RZ, R0, 0x3ff, RZ, 0xc0, !PT ;  /* 0x000003ff00ff7812 */ /* 0x000fe2000780c0ff */
[----:B------:R-:W-:-:S05]  /*13b00*/  IMAD.IADD R0, R5, 0x1, R2 ;  /* 0x0000000105007824 */ /* 0x000fca00078e0202 */
[----:B------:R1:W-:Y:S07]  /*13b10*/  STL [R1+0x3c], R0 ;  /* 0x00003c0001007387 */ /* 0x0003ee0000100800 */
[----:B------:R-:W-:Y:S05]  /*13b20*/  @!P0 BRA `(.L_x_1314) ;  /* 0x0000000000408947 */ /* 0x000fea0003800000 */
[----:B------:R-:W-:Y:S01]  /*13b30*/  MOV R2, 0x0 ;  /* 0x0000000000027802 */ /* 0x000fe20000000f00 */
[----:B------:R-:W-:Y:S01]  /*13b40*/  ULDC.64 UR4, c[0x4][0xa0] ;  /* 0x0100280000047ab9 */ /* 0x000fe20000000a00 */
[----:B------:R-:W-:Y:S01]  /*13b50*/  ULDC.64 UR6, c[0x4][0xa8] ;  /* 0x01002a0000067ab9 */ /* 0x000fe20000000a00 */
[----:B------:R-:W-:Y:S01]  /*13b60*/  ULDC.64 UR8, c[0x4][0x20] ;  /* 0x0100080000087ab9 */ /* 0x000fe20000000a00 */
[----:B-1----:R-:W-:Y:S02]  /*13b70*/  IMAD.U32 R4, RZ, RZ, UR4 ;  /* 0x00000004ff047e24 */ /* 0x002fe4000f8e00ff */
[----:B------:R-:W1:Y:S01]  /*13b80*/  LDC.64 R2, c[0x4][R2] ;  /* 0x0100000002027b82 */ /* 0x000e620000000a00 */
[----:B------:R-:W-:Y:S02]  /*13b90*/  IMAD.U32 R5, RZ, RZ, UR5 ;  /* 0x00000005ff057e24 */ /* 0x000fe4000f8e00ff */
[----:B------:R-:W-:Y:S02]  /*13ba0*/  IMAD.U32 R6, RZ, RZ, UR6 ;  /* 0x00000006ff067e24 */ /* 0x000fe4000f8e00ff */
[----:B0-----:R-:W-:-:S02]  /*13bb0*/  IMAD.U32 R7, RZ, RZ, UR7 ;  /* 0x00000007ff077e24 */ /* 0x001fc4000f8e00ff */
[----:B--2---:R-:W-:Y:S02]  /*13bc0*/  IMAD.U32 R10, RZ, RZ, UR8 ;  /* 0x00000008ff0a7e24 */ /* 0x004fe4000f8e00ff */
[----:B------:R-:W-:Y:S02]  /*13bd0*/  IMAD.U32 R11, RZ, RZ, UR9 ;  /* 0x00000009ff0b7e24 */ /* 0x000fe4000f8e00ff */
[----:B------:R-:W-:Y:S02]  /*13be0*/  IMAD.MOV.U32 R8, RZ, RZ, 0x70 ;  /* 0x00000070ff087424 */ /* 0x000fe400078e00ff */
[----:B------:R-:W-:Y:S02]  /*13bf0*/  IMAD.MOV.U32 R12, RZ, RZ, 0x1 ;  /* 0x00000001ff0c7424 */ /* 0x000fe400078e00ff */
[----:B------:R-:W-:-:S07]  /*13c00*/  IMAD.MOV.U32 R13, RZ, RZ, RZ ;  /* 0x000000ffff0d7224 */ /* 0x000fce00078e00ff */
[----:B------:R-:W-:-:S07]  /*13c10*/  LEPC R20, `(.L_x_1314) ;  /* 0x000000001014794e */ /* 0x000fce0000000000 */
[----:B-1----:R-:W-:Y:S05]  /*13c20*/  CALL.ABS.NOINC R2 ;  /* 0x0000000002007343 */ /* 0x002fea0003c00000 */
.L_x_1314:
[----:B------:R-:W-:Y:S05]  /*13c30*/  BSYNC B6 ;  /* 0x0000000000067941 */ /* 0x000fea0003800000 */
.L_x_1313:
[----:B-1----:R-:W3:Y:S01]  /*13c40*/  LDL.LU R0, [R1+0x3c] ;  /* 0x00003c0001007983 */ /* 0x002ee20000300800 */
[----:B------:R-:W-:Y:S01]  /*13c50*/  ULDC.64 UR6, c[0x0][0xa00] ;  /* 0x0002800000067ab9 */ /* 0x000fe20000000a00 */
[----:B0-----:R-:W0:Y:S01]  /*13c60*/  LDC R7, c[0x0][0x448] ;  /* 0x00011200ff077b82 */ /* 0x001e220000000800 */
[----:B------:R-:W-:Y:S01]  /*13c70*/  ULDC.64 UR4, c[0x0][0x2d8] ;  /* 0x0000b60000047ab9 */ /* 0x000fe20000000a00 */
[----:B------:R-:W3:Y:S04]  /*13c80*/  LDL.LU.64 R2, [R1+0x48] ;  /* 0x0000480001027983 */ /* 0x000ee80000300a00 */
[----:B------:R-:W4:Y:S04]  /*13c90*/  LDL R5, [R1+0xc] ;  /* 0x00000c0001057983 */ /* 0x000f280000100800 */
[----:B------:R-:W2:Y:S01]  /*13ca0*/  LDL R8, [R1+0x28] ;  /* 0x0000280001087983 */ /* 0x000ea20000100800 */
[----:B------:R-:W-:-:S04]  /*13cb0*/  ISETP.NE.U32.AND P0, PT, RZ, UR6, PT ;  /* 0x00000006ff007c0c */ /* 0x000fc8000bf05070 */
[----:B------:R-:W-:Y:S01]  /*13cc0*/  ISETP.NE.AND.EX P0, PT, RZ, UR7, PT, P0 ;  /* 0x00000007ff007c0c */ /* 0x000fe2000bf05300 */
[----:B------:R-:W1:Y:S01]  /*13cd0*/  S2R R9, SR_TID.X ;  /* 0x0000000000097919 */ /* 0x000e620000002100 */
[----:B------:R-:W-:Y:S01]  /*13ce0*/  ULDC.64 UR6, c[0x0][0x280] ;  /* 0x0000a00000067ab9 */ /* 0x000fe20000000a00 */
[----:B-1----:R-:W-:Y:S02]  /*13cf0*/  IMAD.SHL.U32 R9, R9, 0x10, RZ ;  /* 0x0000001009097824 */ /* 0x002fe400078e00ff */
[----:B---3--:R-:W-:Y:S01]  /*13d00*/  IMAD.MOV.U32 R3, RZ, RZ, R0 ;  /* 0x000000ffff037224 */ /* 0x008fe200078e0000 */
[----:B----4-:R-:W-:-:S04]  /*13d10*/  SHF.R.S32.HI R0, RZ, 0x1f, R5 ;  /* 0x0000001fff007819 */ /* 0x010fc80000011405 */
[----:B------:R-:W-:Y:S02]  /*13d20*/  SEL R4, R0, RZ, !P0 ;  /* 0x000000ff00047207 */ /* 0x000fe40004000000 */
[----:B------:R-:W-:Y:S02]  /*13d30*/  SEL R0, R5, RZ, !P0 ;  /* 0x000000ff05007207 */ /* 0x000fe40004000000 */
[----:B------:R-:W1:Y:S01]  /*13d40*/  S2R R5, SR_TID.X ;  /* 0x0000000000057919 */ /* 0x000e620000002100 */
[----:B0-----:R-:W-:Y:S01]  /*13d50*/  ISETP.NE.AND P0, PT, R7, 0x1, PT ;  /* 0x000000010700780c */ /* 0x001fe20003f05270 */
[----:B------:R-:W-:-:S04]  /*13d60*/  IMAD.WIDE.U32 R2, R16, UR4, R2 ;  /* 0x0000000410027c25 */ /* 0x000fc8000f8e0002 */
[----:B------:R-:W-:Y:S01]  /*13d70*/  IMAD R3, R16, UR5, R3 ;  /* 0x0000000510037c24 */ /* 0x000fe2000f8e0203 */
[----:B------:R-:W-:Y:S02]  /*13d80*/  ULDC.64 UR4, c[0x0][0x2e0] ;  /* 0x0000b80000047ab9 */ /* 0x000fe40000000a00 */
[----:B------:R-:W-:-:S05]  /*13d90*/  IMAD R4, R4, UR4, RZ ;  /* 0x0000000404047c24 */ /* 0x000fca000f8e02ff */
[----:B------:R-:W0:Y:S01]  /*13da0*/  @P0 LDC R6, c[0x0][0x450] ;  /* 0x00011400ff060b82 */ /* 0x000e220000000800 */
[----:B-1----:R-:W-:-:S04]  /*13db0*/  LOP3.LUT R5, R5, 0x7f, RZ, 0xc0, !PT ;  /* 0x0000007f05057812 */ /* 0x002fc800078ec0ff */
[----:B------:R-:W-:-:S04]  /*13dc0*/  SHF.R.U32.HI R5, RZ, 0x3, R5 ;  /* 0x00000003ff057819 */ /* 0x000fc80000011605 */
[----:B------:R-:W-:Y:S02]  /*13dd0*/  LOP3.LUT R9, R5, 0x70, R9, 0xf8, !PT ;  /* 0x0000007005097812 */ /* 0x000fe400078ef809 */
[----:B------:R-:W1:Y:S01]  /*13de0*/  @P0 LDC R5, c[0x0][0x44c] ;  /* 0x00011300ff050b82 */ /* 0x000e620000000800 */
[----:B------:R-:W-:-:S04]  /*13df0*/  IMAD.WIDE.U32 R2, R0, UR4, R2 ;  /* 0x0000000400027c25 */ /* 0x000fc8000f8e0002 */
[----:B------:R-:W-:Y:S01]  /*13e00*/  IMAD R0, R0, UR5, R4 ;  /* 0x0000000500007c24 */ /* 0x000fe2000f8e0204 */
[----:B------:R-:W-:Y:S01]  /*13e10*/  ULDC.64 UR4, c[0x0][0x2d0] ;  /* 0x0000b40000047ab9 */ /* 0x000fe20000000a00 */
[----:B--2---:R-:W-:Y:S02]  /*13e20*/  IMAD.IADD R4, R9, 0x1, R8 ;  /* 0x0000000109047824 */ /* 0x004fe400078e0208 */
[----:B------:R-:W2:Y:S01]  /*13e30*/  S2R R9, SR_TID.X ;  /* 0x0000000000097919 */ /* 0x000ea20000002100 */
[----:B------:R-:W-:Y:S02]  /*13e40*/  IMAD.IADD R3, R3, 0x1, R0 ;  /* 0x0000000103037824 */ /* 0x000fe400078e0200 */
[----:B------:R-:W-:Y:S02]  /*13e50*/  IMAD.MOV.U32 R0, RZ, RZ, R4 ;  /* 0x000000ffff007224 */ /* 0x000fe400078e0004 */
[----:B-1----:R-:W-:-:S05]  /*13e60*/  @P0 IMAD.HI.U32 R5, R4, R5, RZ ;  /* 0x0000000504050227 */ /* 0x002fca00078e00ff */
[----:B0-----:R-:W-:-:S05]  /*13e70*/  @P0 SHF.R.U32.HI R0, RZ, R6, R5 ;  /* 0x00000006ff000219 */ /* 0x001fca0000011605 */
[----:B------:R-:W-:-:S04]  /*13e80*/  IMAD.MOV R5, RZ, RZ, -R0 ;  /* 0x000000ffff057224 */ /* 0x000fc800078e0a00 */
[----:B------:R-:W-:Y:S01]  /*13e90*/  IMAD R4, R7, R5, R4 ;  /* 0x0000000507047224 */ /* 0x000fe200078e0204 */
[----:B------:R-:W-:Y:S01]  /*13ea0*/  SHF.R.S32.HI R5, RZ, 0x1f, R0 ;  /* 0x0000001fff057819 */ /* 0x000fe20000011400 */
[----:B------:R-:W-:-:S04]  /*13eb0*/  IMAD.WIDE.U32 R2, R0, UR4, R2 ;  /* 0x0000000400027c25 */ /* 0x000fc8000f8e0002 */
[----:B------:R-:W-:Y:S02]  /*13ec0*/  IMAD R5, R5, UR4, RZ ;  /* 0x0000000405057c24 */ /* 0x000fe4000f8e02ff */
[----:B--2---:R-:W-:Y:S02]  /*13ed0*/  IMAD.SHL.U32 R9, R9, 0x8, RZ ;  /* 0x0000000809097824 */ /* 0x004fe400078e00ff */
[----:B------:R-:W-:Y:S01]  /*13ee0*/  IMAD R0, R0, UR5, R5 ;  /* 0x0000000500007c24 */ /* 0x000fe2000f8e0205 */
[----:B------:R-:W-:Y:S02]  /*13ef0*/  ULDC.64 UR4, c[0x0][0x2c8] ;  /* 0x0000b20000047ab9 */ /* 0x000fe40000000a00 */
[----:B------:R-:W-:Y:S01]  /*13f00*/  LOP3.LUT R9, R9, 0x38, RZ, 0xc0, !PT ;  /* 0x0000003809097812 */ /* 0x000fe200078ec0ff */
[----:B------:R-:W-:Y:S01]  /*13f10*/  IMAD.IADD R3, R3, 0x1, R0 ;  /* 0x0000000103037824 */ /* 0x000fe200078e0200 */
[----:B------:R-:W-:Y:S02]  /*13f20*/  SHF.R.S32.HI R0, RZ, 0x1f, R4 ;  /* 0x0000001fff007819 */ /* 0x000fe40000011404 */
[----:B------:R-:W-:Y:S01]  /*13f30*/  LOP3.LUT R9, R9, 0x40, RZ, 0xfc, !PT ;  /* 0x0000004009097812 */ /* 0x000fe200078efcff */
        /* <DEDUP_REMOVED lines=15> */
[----:B------:R-:W0:Y:S01]  /*14030*/  S2R R6, SR_TID.X ;  /* 0x0000000000067919 */ /* 0x000e220000002100 */
[----:B------:R-:W2:Y:S01]  /*14040*/  LDL.LU R11, [R1+0x28] ;  /* 0x00002800010b7983 */ /* 0x000ea20000300800 */
[----:B0-----:R-:W-:-:S04]  /*14050*/  LOP3.LUT R6, R6, 0x7f, RZ, 0xc0, !PT ;  /* 0x0000007f06067812 */ /* 0x001fc800078ec0ff */
[----:B------:R-:W-:Y:S02]  /*14060*/  SHF.R.U32.HI R8, RZ, 0x3, R6 ;  /* 0x00000003ff087819 */ /* 0x000fe40000011606 */
[----:B------:R-:W3:Y:S03]  /*14070*/  LDL.LU R6, [R1+0x2c] ;  /* 0x00002c0001067983 */ /* 0x000ee60000300800 */
[----:B--2---:R-:W-:-:S04]  /*14080*/  IMAD.IADD R0, R8, 0x1, R11 ;  /* 0x0000000108007824 */ /* 0x004fc800078e020b */
[----:B------:R-:W-:Y:S02]  /*14090*/  VIADD R5, R0, 0x10 ;  /* 0x0000001000057836 */ /* 0x000fe40000000000 */
[----:B---3--:R-:W-:Y:S02]  /*140a0*/  IMAD R2, R6, R7, RZ ;  /* 0x0000000706027224 */ /* 0x008fe400078e02ff */
[----:B------:R-:W0:Y:S04]  /*140b0*/  SHFL.IDX PT, R7, R4, RZ, 0x181f ;  /* 0x00181fff04077589 */ /* 0x000e2800000e0000 */
[----:B------:R-:W1:Y:S01]  /*140c0*/  SHFL.IDX PT, R6, R3, RZ, 0x181f ;  /* 0x00181fff03067589 */ /* 0x000e6200000e0000 */
[-C--:B------:R-:W-:Y:S02]  /*140d0*/  ISETP.GE.AND P4, PT, R0, R2.reuse, PT ;  /* 0x000000020000720c */ /* 0x080fe40003f86270 */
[----:B------:R-:W-:-:S02]  /*140e0*/  ISETP.GE.AND P2, PT, R5, R2, PT ;  /* 0x000000020500720c */ /* 0x000fc40003f46270 */
[----:B------:R-:W2:Y:S04]  /*140f0*/  SHFL.IDX PT, R5, R4, 0x1, 0x181f ;  /* 0x00381f0004057f89 */ /* 0x000ea800000e0000 */
[----:B------:R-:W3:Y:S05]  /*14100*/  SHFL.IDX PT, R8, R3, 0x1, 0x181f ;  /* 0x00381f0003087f89 */ /* 0x000eea00000e0000 */
[----:B0-----:R-:W-:-:S05]  /*14110*/  @!P4 LEA R7, P3, R10, R7, 0x1 ;  /* 0x000000070a07c211 */ /* 0x001fca00078608ff */
[----:B-1----:R-:W-:-:S05]  /*14120*/  @!P4 IMAD.X R6, RZ, RZ, R6, P3 ;  /* 0x000000ffff06c224 */ /* 0x002fca00018e0606 */
[----:B------:R-:W-:-:S04]  /*14130*/  @!P4 LOP3.LUT R7, R7, R6, RZ, 0x3c, !PT ;  /* 0x000000060707c212 */ /* 0x000fc800078e3cff */
[----:B------:R-:W-:-:S04]  /*14140*/  @!P4 LOP3.LUT R6, R7, R6, RZ, 0x3c, !PT ;  /* 0x000000060706c212 */ /* 0x000fc800078e3cff */
[----:B------:R-:W-:-:S05]  /*14150*/  @!P4 LOP3.LUT R7, R7, R6, RZ, 0x3c, !PT ;  /* 0x000000060707c212 */ /* 0x000fca00078e3cff */
[----:B-----5:R-:W-:Y:S04]  /*14160*/  @!P4 LDGSTS.E.BYPASS.LTC128B.128 [R9+0x10400], desc[UR52][R6.64], !P0 ;  /* 0x104000000609cfae */ /* 0x020fe8000c101d74 */
[----:B------:R2:W-:Y:S02]  /*14170*/  @!P4 LDGSTS.E.BYPASS.LTC128B.128 [R9+0x14400], desc[UR52][R6.64+0x80], !P1 ;  /* 0x144000800609cfae */ /* 0x0005e4000c901d74 */
[----:B--2---:R-:W-:-:S05]  /*14180*/  @!P2 LEA R7, P3, R10, R5, 0x1 ;  /* 0x000000050a07a211 */ /* 0x004fca00078608ff */
[----:B---3--:R-:W-:-:S05]  /*14190*/  @!P2 IMAD.X R6, RZ, RZ, R8, P3 ;  /* 0x000000ffff06a224 */ /* 0x008fca00018e0608 */
[----:B------:R-:W-:-:S04]  /*141a0*/  @!P2 LOP3.LUT R7, R7, R6, RZ, 0x3c, !PT ;  /* 0x000000060707a212 */ /* 0x000fc800078e3cff */
[----:B------:R-:W-:Y:S01]  /*141b0*/  @!P2 LOP3.LUT R6, R7, R6, RZ, 0x3c, !PT ;  /* 0x000000060706a212 */ /* 0x000fe200078e3cff */
[----:B------:R-:W-:-:S03]  /*141c0*/  VIADD R5, R0, 0x20 ;  /* 0x0000002000057836 */ /* 0x000fc60000000000 */
        /* <DEDUP_REMOVED lines=54> */
.L_x_1431:
[----:B------:R-:W-:Y:S01]  /*14530*/  VIADD R0, R0, 0x70 ;  /* 0x0000007000007836 */ /* 0x000fe20000000000 */
[----:B------:R-:W-:Y:S04]  /*14540*/  BSSY B0, `(.L_x_1316) ;  /* 0x000000a000007945 */ /* 0x000fe80003800000 */
[----:B------:R-:W-:-:S13]  /*14550*/  ISETP.GE.AND P2, PT, R0, R2, PT ;  /* 0x000000020000720c */ /* 0x000fda0003f46270 */
[----:B------:R-:W-:Y:S05]  /*14560*/  @P2 BRA `(.L_x_1317) ;  /* 0x00000000001c2947 */ /* 0x000fea0003800000 */
[----:B--2---:R-:W-:-:S05]  /*14570*/  LEA R2, P2, R10, R3, 0x1 ;  /* 0x000000030a027211 */ /* 0x004fca00078408ff */
[----:B01----:R-:W-:-:S05]  /*14580*/  IMAD.X R3, RZ, RZ, R5, P2 ;  /* 0x000000ffff037224 */ /* 0x003fca00010e0605 */
[----:B------:R-:W-:Y:S01]  /*14590*/  @!PT LDS RZ, [RZ] ;  /* 0x00000000fffff984 */ /* 0x000fe20000000800 */
[----:B------:R-:W-:Y:S01]  /*145a0*/  @!PT LDS RZ, [RZ] ;  /* 0x00000000fffff984 */ /* 0x000fe20000000800 */
[----:B------:R-:W-:Y:S01]  /*145b0*/  @!PT LDS RZ, [RZ] ;  /* 0x00000000fffff984 */ /* 0x000fe20000000800 */
[----:B------:R3:W-:Y:S04]  /*145c0*/  LDGSTS.E.BYPASS.LTC128B.128 [R9+0x13c00], desc[UR52][R2.64], !P0 ;  /* 0x13c0000002097fae */ /* 0x0007e8000c101d74 */
[----:B------:R3:W-:Y:S02]  /*145d0*/  LDGSTS.E.BYPASS.LTC128B.128 [R9+0x17c00], desc[UR52][R2.64+0x80], !P1 ;  /* 0x17c0008002097fae */ /* 0x0007e4000c901d74 */
.L_x_1317:
[----:B------:R-:W-:Y:S05]  /*145e0*/  BSYNC B0 ;  /* 0x0000000000007941 */ /* 0x000fea0003800000 */
.L_x_1316:
[----:B------:R-:W-:Y:S01]  /*145f0*/  NOP ;  /* 0x0000000000007918 */ /* 0x000fe20000000000 */
[----:B------:R-:W-:Y:S01]  /*14600*/  PLOP3.LUT P0, PT, PT, PT, PT, 0x80, 0x0 ;  /* 0x000000000000781c */ /* 0x000fe20003f0f070 */
[----:B0-----:R-:W-:-:S12]  /*14610*/  VIADD R6, R18, 0x28800 ;  /* 0x0002880012067836 */ /* 0x001fd80000000000 */
.L_x_1318:
        /* <DEDUP_REMOVED lines=18> */
.L_x_1432:
[----:B------:R-:W-:Y:S05]  /*14740*/  BSYNC B0 ;  /* 0x0000000000007941 */ /* 0x000fea0003800000 */
.L_x_1319:
[----:B------:R-:W0:Y:S04]  /*14750*/  LDL R2, [R1+0x30] ;  /* 0x0000300001027983 */ /* 0x000e280000100800 */
[----:B------:R-:W3:Y:S01]  /*14760*/  LDL R4, [R1+0x20] ;  /* 0x0000200001047983 */ /* 0x000ee20000100800 */
[----:B------:R-:W-:Y:S01]  /*14770*/  BSSY B0, `(.L_x_1321) ;  /* 0x00001eb000007945 */ /* 0x000fe20003800000 */
[----:B0-----:R-:W-:-:S05]  /*14780*/  VIADD R0, R2, 0xfffffffe ;  /* 0xfffffffe02007836 */ /* 0x001fca0000000000 */
[----:B---3--:R-:W-:-:S13]  /*14790*/  ISETP.GE.AND P0, PT, R0, R4, PT ;  /* 0x000000040000720c */ /* 0x008fda0003f06270 */
[----:B------:R-:W-:Y:S05]  /*147a0*/  @!P0 BRA `(.L_x_1322) ;  /* 0x0000001c009c8947 */ /* 0x000fea0003800000 */
[----:B------:R-:W3:Y:S04]  /*147b0*/  LDL.LU R2, [R1+0x50] ;  /* 0x0000500001027983 */ /* 0x000ee80000300800 */
[----:B------:R-:W4:Y:S04]  /*147c0*/  LDL.LU R8, [R1+0x38] ;  /* 0x0000380001087983 */ /* 0x000f280000300800 */
[----:B--2---:R-:W2:Y:S04]  /*147d0*/  LDL.LU R3, [R1+0x54] ;  /* 0x0000540001037983 */ /* 0x004ea80000300800 */
[----:B------:R-:W5:Y:S04]  /*147e0*/  LDL.LU R7, [R1+0x34] ;  /* 0x0000340001077983 */ /* 0x000f680000300800 */
[----:B-1----:R-:W5:Y:S01]  /*147f0*/  LDL.LU R5, [R1+0x58] ;  /* 0x0000580001057983 */ /* 0x002f620000300800 */
[----:B------:R-:W-:Y:S01]  /*14800*/  LOP3.LUT R11, RZ, R4, RZ, 0x33, !PT ;  /* 0x00000004ff0b7212 */ /* 0x000fe200078e33ff */
[----:B------:R-:W-:Y:S01]  /*14810*/  BSSY B2, `(.L_x_1323) ;  /* 0x00000aa000027945 */ /* 0x000fe20003800000 */
[----:B---3--:R-:W-:-:S04]  /*14820*/  VIADD R2, R2, 0x1 ;  /* 0x0000000102027836 */ /* 0x008fc80000000000 */
[----:B----4-:R-:W-:Y:S01]  /*14830*/  IMAD R2, R2, R8, RZ ;  /* 0x0000000802027224 */ /* 0x010fe200078e02ff */
[----:B--2---:R-:W-:-:S04]  /*14840*/  LOP3.LUT R3, RZ, R3, RZ, 0x33, !PT ;  /* 0x00000003ff037212 */ /* 0x004fc800078e33ff */
[----:B------:R-:W-:-:S04]  /*14850*/  LOP3.LUT R2, RZ, R2, RZ, 0x33, !PT ;  /* 0x00000002ff027212 */ /* 0x000fc800078e33ff */
[----:B-----5:R-:W-:Y:S02]  /*14860*/  VIADDMNMX R2, R2, -R7, R3, !PT ;  /* 0x8000000702027246 */ /* 0x020fe40007800103 */
[----:B------:R-:W-:-:S04]  /*14870*/  LOP3.LUT R7, RZ, R5, RZ, 0x33, !PT ;  /* 0x00000005ff077212 */ /* 0x000fc800078e33ff */
[----:B------:R-:W-:-:S04]  /*14880*/  VIMNMX R7, R2, R7, !PT ;  /* 0x0000000702077248 */ /* 0x000fc80007fe0100 */
[----:B------:R-:W-:Y:S02]  /*14890*/  VIADDMNMX R11, R7, 0x2, R11, !PT ;  /* 0x00000002070b7846 */ /* 0x000fe4000780010b */
[----:B------:R-:W-:-:S05]  /*148a0*/  LOP3.LUT R2, RZ, R7, RZ, 0x33, !PT ;  /* 0x00000007ff027212 */ /* 0x000fca00078e33ff */
        /* <DEDUP_REMOVED lines=38> */
.L_x_1327:
[----:B------:R-:W-:Y:S01]  /*14b10*/  IMAD R3, R8, 0x8, R18 ;  /* 0x0000000808037824 */ /* 0x000fe200078e0212 */
[----:B------:R-:W-:Y:S01]  /*14b20*/  SHF.L.U32 R2, R10, 0x1f, RZ ;  /* 0x0000001f0a027819 */ /* 0x000fe200000006ff */
[----:B------:R-:W-:Y:S03]  /*14b30*/  BSSY B3, `(.L_x_1328) ;  /* 0x0000003000037945 */ /* 0x000fe60003800000 */
[----:B------:R-:W1:Y:S02]  /*14b40*/  SYNCS.PHASECHK.TRANS64.TRYWAIT P0, [R3+URZ+0x28840], R2 ;  /* 0x02884002030075a7 */ /* 0x000e64000800017f */
[----:B-1----:R-:W-:Y:S05]  /*14b50*/  @!P0 BRA `(.L_x_1329) ;  /* 0x0000004400808947 */ /* 0x002fea0003800000 */
.L_x_1433:
[----:B------:R-:W-:Y:S05]  /*14b60*/  BSYNC B3 ;  /* 0x0000000000037941 */ /* 0x000fea0003800000 */
.L_x_1328:
        /* <DEDUP_REMOVED lines=12> */
.L_x_1331:
[----:B------:R-:W-:Y:S05]  /*14c30*/  BSYNC B3 ;  /* 0x0000000000037941 */ /* 0x000fea0003800000 */
.L_x_1330:
        /* <DEDUP_REMOVED lines=12> */
.L_x_1332:
        /* <DEDUP_REMOVED lines=16> */
.L_x_1333:
        /* <DEDUP_REMOVED lines=16> */
.L_x_1434:
[----:B------:R-:W-:Y:S05]  /*14f00*/  BSYNC B3 ;  /* 0x0000000000037941 */ /* 0x000fea0003800000 */
.L_x_1334:
        /* <DEDUP_REMOVED lines=12> */
.L_x_1337:
[----:B------:R-:W-:Y:S05]  /*14fd0*/  BSYNC B3 ;  /* 0x0000000000037941 */ /* 0x000fea0003800000 */
.L_x_1336:
        /* <DEDUP_REMOVED lines=13> */
.L_x_1338:
        /* <DEDUP_REMOVED lines=15> */
.L_x_1339:
        /* <DEDUP_REMOVED lines=12> */
.L_x_1326:
[----:B------:R-:W-:Y:S05]  /*15260*/  BSYNC B1 ;  /* 0x0000000000017941 */ /* 0x000fea0003800000 */
.L_x_1325:
[----:B0-----:R-:W2:Y:S01]  /*15270*/  LDL.LU R0, [R1+0x30] ;  /* 0x0000300001007983 */ /* 0x001ea20000300800 */
[----:B------:R-:W-:-:S03]  /*15280*/  IMAD.MOV.U32 R19, RZ, RZ, R8 ;  /* 0x000000ffff137224 */ /* 0x000fc600078e0008 */
[----:B------:R0:W-:Y:S02]  /*15290*/  STL [R1+0x10], R10 ;  /* 0x0000100a01007387 */ /* 0x0001e40000100800 */
[----:B0-2---:R-:W-:-:S07]  /*152a0*/  VIADD R0, R0, 0xfffffffd ;  /* 0xfffffffd00007836 */ /* 0x005fce0000000000 */
.L_x_1324:
[----:B------:R-:W-:Y:S05]  /*152b0*/  BSYNC B2 ;  /* 0x0000000000027941 */ /* 0x000fea0003800000 */
.L_x_1323:
[----:B------:R-:W-:-:S05]  /*152c0*/  VIADD R11, R11, 0xfffffffe ;  /* 0xfffffffe0b0b7836 */ /* 0x000fca0000000000 */
[----:B------:R-:W-:-:S13]  /*152d0*/  ISETP.NE.AND P0, PT, R11, R7, PT ;  /* 0x000000070b00720c */ /* 0x000fda0003f05270 */
[----:B------:R-:W-:Y:S05]  /*152e0*/  @!P0 BRA `(.L_x_1322) ;  /* 0x0000001000cc8947 */ /* 0x000fea0003800000 */
[----:B------:R-:W-:-:S07]  /*152f0*/  IMAD.MOV.U32 R9, RZ, RZ, R17 ;  /* 0x000000ffff097224 */ /* 0x000fce00078e0011 */
.L_x_1370:
        /* <DEDUP_REMOVED lines=35> */
.L_x_1342:
[----:B------:R-:W-:Y:S01]  /*15530*/  IMAD R3, R4, 0x8, R18 ;  /* 0x0000000804037824 */ /* 0x000fe200078e0212 */
[----:B------:R-:W-:Y:S01]  /*15540*/  SHF.L.U32 R2, R5, 0x1f, RZ ;  /* 0x0000001f05027819 */ /* 0x000fe200000006ff */
[----:B------:R-:W-:Y:S03]  /*15550*/  BSSY B2, `(.L_x_1343) ;  /* 0x0000003000027945 */ /* 0x000fe60003800000 */
[----:B------:R-:W1:Y:S02]  /*15560*/  SYNCS.PHASECHK.TRANS64.TRYWAIT P0, [R3+URZ+0x28840], R2 ;  /* 0x02884002030075a7 */ /* 0x000e64000800017f */
[----:B-1----:R-:W-:Y:S05]  /*15570*/  @!P0 BRA `(.L_x_1344) ;  /* 0x0000003c00208947 */ /* 0x002fea0003800000 */
.L_x_1435:
[----:B------:R-:W-:Y:S05]  /*15580*/  BSYNC B2 ;  /* 0x0000000000027941 */ /* 0x000fea0003800000 */
.L_x_1343:
        /* <DEDUP_REMOVED lines=12> */
.L_x_1346:
[----:B------:R-:W-:Y:S05]  /*15650*/  BSYNC B2 ;  /* 0x0000000000027941 */ /* 0x000fea0003800000 */
.L_x_1345:
        /* <DEDUP_REMOVED lines=12> */
.L_x_1347:
        /* <DEDUP_REMOVED lines=16> */
.L_x_1348:
        /* <DEDUP_REMOVED lines=16> */
.L_x_1436:
[----:B------:R-:W-:Y:S05]  /*15920*/  BSYNC B2 ;  /* 0x0000000000027941 */ /* 0x000fea0003800000 */
.L_x_1349:
        /* <DEDUP_REMOVED lines=11> */
.L_x_1352:
[----:B------:R-:W-:Y:S05]  /*159e0*/  BSYNC B2 ;  /* 0x0000000000027941 */ /* 0x000fea0003800000 */
.L_x_1351:
        /* <DEDUP_REMOVED lines=12> */
.L_x_1353:
        /* <DEDUP_REMOVED lines=15> */
.L_x_1354:
        /* <DEDUP_REMOVED lines=12> */
.L_x_1341:
[----:B------:R-:W-:Y:S05]  /*15c60*/  BSYNC B1 ;  /* 0x0000000000017941 */ /* 0x000fea0003800000 */
.L_x_1340:
        /* <DEDUP_REMOVED lines=35> */
.L_x_1357:
[----:B------:R-:W-:Y:S01]  /*15ea0*/  IMAD R2, R19, 0x8, R18 ;  /* 0x0000000813027824 */ /* 0x000fe200078e0212 */
[----:B------:R-:W-:Y:S01]  /*15eb0*/  SHF.L.U32 R3, R12, 0x1f, RZ ;  /* 0x0000001f0c037819 */ /* 0x000fe200000006ff */
[----:B------:R-:W-:Y:S03]  /*15ec0*/  BSSY B2, `(.L_x_1358) ;  /* 0x0000003000027945 */ /* 0x000fe60003800000 */
[----:B------:R-:W2:Y:S02]  /*15ed0*/  SYNCS.PHASECHK.TRANS64.TRYWAIT P0, [R2+URZ+0x28840], R3 ;  /* 0x02884003020075a7 */ /* 0x000ea4000800017f */
[----:B--2---:R-:W-:Y:S05]  /*15ee0*/  @!P0 BRA `(.L_x_1359) ;  /* 0x0000003000ec8947 */ /* 0x004fea0003800000 */
.L_x_1437:
[----:B------:R-:W-:Y:S05]  /*15ef0*/  BSYNC B2 ;  /* 0x0000000000027941 */ /* 0x000fea0003800000 */
.L_x_1358:
        /* <DEDUP_REMOVED lines=12> */
.L_x_1361:
[----:B------:R-:W-:Y:S05]  /*15fc0*/  BSYNC B2 ;  /* 0x0000000000027941 */ /* 0x000fea0003800000 */
.L_x_1360:
        /* <DEDUP_REMOVED lines=13> */
.L_x_1362:
        /* <DEDUP_REMOVED lines=16> */
.L_x_1363:
        /* <DEDUP_REMOVED lines=15> */
.L_x_1438:
[----:B------:R-:W-:Y:S05]  /*16290*/  BSYNC B2 ;  /* 0x0000000000027941 */ /* 0x000fea0003800000 */
.L_x_1364:
[----:B------:R-:W-:Y:S01]  /*162a0*/  BSSY B2, `(.L_x_1366) ;  /* 0x000000b000027945 */ /* 0x000fe20003800000 */
[----:B------:R-:W-:Y:S02]  /*162b0*/  IMAD.MOV.U32 R10, RZ, RZ, 0x0 ;  /* 0x00000000ff0a7424 */ /* 0x000fe400078e00ff */
[----:B------:R-:W-:Y:S01]  /*162c0*/  IMAD.MOV.U32 R11, RZ, RZ, 0x14f00000 ;  /* 0x14f00000ff0b7424 */ /* 0x000fe200078e00ff */
[----:B------:R-:W-:Y:S06]  /*162d0*/  @P1 BRA `(.L_x_1367) ;  /* 0x00000000001c1947 */ /* 0x000fec0003800000 */
[----:B------:R-:W1:Y:S01]  /*162e0*/  S2R R14, SR_TID.X ;  /* 0x00000000000e7919 */ /* 0x000e620000002100 */
[----:B------:R-:W-:-:S04]  /*162f0*/  IMAD.MOV.U32 R3, RZ, RZ, 0x8000 ;  /* 0x00008000ff037424 */ /* 0x000fc800078e00ff */
[----:B------:R2:W-:Y:S01]  /*16300*/  SYNCS.ARRIVE.TRANS64 RZ, [R2+URZ+0x50], R3 ;  /* 0x0000500302ff79a7 */ /* 0x0005e2000800003f */
[----:B-1----:R-:W-:-:S04]  /*16310*/  LOP3.LUT R14, R14, 0x1f, RZ, 0xc0, !PT ;  /* 0x0000001f0e0e7812 */ /* 0x002fc800078ec0ff */
[----:B------:R-:W-:-:S13]  /*16320*/  ISETP.NE.AND P0, PT, R14, RZ, PT ;  /* 0x000000ff0e00720c */ /* 0x000fda0003f05270 */
[----:B--2---:R-:W-:Y:S05]  /*16330*/  @!P0 BRA `(.L_x_1367) ;  /* 0x0000000000048947 */ /* 0x004fea0003800000 */
[----:B------:R-:W-:Y:S01]  /*16340*/  BPT.TRAP 0x1 ;  /* 0x000000040000795c */ /* 0x000fe20000300000 */
.L_x_1367:
[----:B------:R-:W-:Y:S05]  /*16350*/  BSYNC B2 ;  /* 0x0000000000027941 */ /* 0x000fea0003800000 */
.L_x_1366:
        /* <DEDUP_REMOVED lines=12> */
.L_x_1368:
        /* <DEDUP_REMOVED lines=15> */
.L_x_1369:
        /* <DEDUP_REMOVED lines=12> */
.L_x_1356:
[----:B------:R-:W-:Y:S05]  /*165d0*/  BSYNC B1 ;  /* 0x0000000000017941 */ /* 0x000fea0003800000 */
.L_x_1355:
[----:B------:R-:W2:Y:S01]  /*165e0*/  LDL R2, [R1+0x20] ;  /* 0x0000200001027983 */ /* 0x000ea20000100800 */
[----:B------:R-:W-:Y:S01]  /*165f0*/  VIADD R0, R0, 0xfffffffe ;  /* 0xfffffffe00007836 */ /* 0x000fe20000000000 */
[----:B--2---:R-:W-:-:S13]  /*16600*/  ISETP.GT.AND P0, PT, R7, R2, PT ;  /* 0x000000020700720c */ /* 0x004fda0003f04270 */
[----:B------:R-:W-:Y:S05]  /*16610*/  @P0 BRA `(.L_x_1370) ;  /* 0xffffffec00380947 */ /* 0x000fea000383ffff */
.L_x_1322:
[----:B------:R-:W-:Y:S05]  /*16620*/  BSYNC B0 ;  /* 0x0000000000007941 */ /* 0x000fea0003800000 */
.L_x_1321:
[----:B------:R-:W3:Y:S01]  /*16630*/  S2R R7, SR_TID.X ;  /* 0x0000000000077919 */ /* 0x000ee20000002100 */
[----:B------:R-:W-:Y:S01]  /*16640*/  BSSY B0, `(.L_x_1371) ;  /* 0x0000011000007945 */ /* 0x000fe20003800000 */
[----:B---3--:R-:W-:-:S04]  /*16650*/  LOP3.LUT R7, R7, 0x7f, RZ, 0xc0, !PT ;  /* 0x0000007f07077812 */ /* 0x008fc800078ec0ff */
[----:B------:R-:W-:-:S13]  /*16660*/  ISETP.NE.AND P0, PT, R7, RZ, PT ;  /* 0x000000ff0700720c */ /* 0x000fda0003f05270 */
[----:B------:R-:W-:Y:S05]  /*16670*/  @P0 BRA `(.L_x_1372) ;  /* 0x0000000000340947 */ /* 0x000fea0003800000 */
[----:B--2---:R-:W2:Y:S01]  /*16680*/  S2R R3, SR_LANEID ;  /* 0x0000000000037919 */ /* 0x004ea20000000000 */
[----:B------:R-:W-:Y:S02]  /*16690*/  VOTEU.ANY UR4, UPT, PT ;  /* 0x0000000000047886 */ /* 0x000fe400038e0100 */
[----:B------:R-:W2:Y:S08]  /*166a0*/  FLO.U32 R0, UR4 ;  /* 0x0000000400007d00 */ /* 0x000eb000080e0000 */
[----:B------:R-:W3:Y:S01]  /*166b0*/  POPC R4, UR4 ;  /* 0x0000000400047d09 */ /* 0x000ee20008000000 */
[----:B--2---:R-:W-:-:S02]  /*166c0*/  ISETP.EQ.U32.AND P0, PT, R0, R3, PT ;  /* 0x000000030000720c */ /* 0x004fc40003f02070 */
[----:B------:R-:W3:Y:S11]  /*166d0*/  LDC.64 R2, c[0x0][0xc60] ;  /* 0x00031800ff027b82 */ /* 0x000ef60000000a00 */
[----:B---3--:R-:W2:Y:S01]  /*166e0*/  @P0 ATOMG.E.ADD.STRONG.GPU PT, R3, desc[UR52][R2.64], R4 ;  /* 0x00000004020309a8 */ /* 0x008ea200081ee1f4 */
[----:B-1----:R-:W1:Y:S02]  /*166f0*/  S2R R5, SR_LTMASK ;  /* 0x0000000000057919 */ /* 0x002e640000003900 */
[----:B-1----:R-:W-:-:S06]  /*16700*/  LOP3.LUT R5, R5, UR4, RZ, 0xc0, !PT ;  /* 0x0000000405057c12 */ /* 0x002fcc000f8ec0ff */
[----:B------:R-:W1:Y:S01]  /*16710*/  POPC R5, R5 ;  /* 0x0000000500057309 */ /* 0x000e620000000000 */
[----:B--2---:R-:W1:Y:S02]  /*16720*/  SHFL.IDX PT, R0, R3, R0, 0x1f ;  /* 0x00001f0003007589 */ /* 0x004e6400000e0000 */
[----:B-1----:R-:W-:-:S05]  /*16730*/  IADD3 R0, R0, UR37, R5 ;  /* 0x0000002500007c10 */ /* 0x002fca000fffe005 */
[----:B------:R3:W-:Y:S02]  /*16740*/  STL [R1], R0 ;  /* 0x0000000001007387 */ /* 0x0007e40000100800 */
.L_x_1372:
[----:B------:R-:W-:Y:S05]  /*16750*/  BSYNC B0 ;  /* 0x0000000000007941 */ /* 0x000fea0003800000 */
.L_x_1371:
[----:B---3--:R-:W3:Y:S01]  /*16760*/  LDL R0, [R1+0x18] ;  /* 0x0000180001007983 */ /* 0x008ee20000100800 */
[----:B------:R-:W-:Y:S01]  /*16770*/  BSSY B0, `(.L_x_1373) ;  /* 0x000003a000007945 */ /* 0x000fe20003800000 */
[----:B---3--:R-:W-:-:S13]  /*16780*/  LOP3.LUT P0, RZ, R0, 0x1, RZ, 0xc0, !PT ;  /* 0x0000000100ff7812 */ /* 0x008fda000780c0ff */
        /* <DEDUP_REMOVED lines=8> */
.L_x_1439:
[----:B------:R-:W-:Y:S05]  /*16810*/  BSYNC B1 ;  /* 0x0000000000017941 */ /* 0x000fea0003800000 */
.L_x_1375:
        /* <DEDUP_REMOVED lines=9> */
.L_x_1378:
[----:B------:R-:W-:Y:S05]  /*168b0*/  BSYNC B1 ;  /* 0x0000000000017941 */ /* 0x000fea0003800000 */
.L_x_1377:
[----:B--2---:R-:W2:Y:S04]  /*168c0*/  LDL.LU R3, [R1+0x14] ;  /* 0x0000140001037983 */ /* 0x004ea80000300800 */
[----:B------:R-:W2:Y:S01]  /*168d0*/  LDL.LU R2, [R1+0x4] ;  /* 0x0000040001027983 */ /* 0x000ea20000300800 */
[----:B------:R-:W-:Y:S01]  /*168e0*/  UIADD3 UR4, UP0, UR38, 0x470, URZ ;  /* 0x0000047026047890 */ /* 0x000fe2000ff1e03f */
[----:B------:R-:W-:Y:S01]  /*168f0*/  PLOP3.LUT P0, PT, PT, PT, PT, 0x80, 0x0 ;  /* 0x000000000000781c */ /* 0x000fe20003f0f070 */
[----:B------:R-:W-:Y:S01]  /*16900*/  VIADD R0, R0, 0x28850 ;  /* 0x0002885000007836 */ /* 0x000fe20000000000 */
[----:B------:R-:W-:Y:S01]  /*16910*/  UMOV UR6, 0x0 ;  /* 0x0000000000067882 */ /* 0x000fe20000000000 */
[----:B------:R-:W-:Y:S01]  /*16920*/  UIADD3.X UR5, URZ, UR39, URZ, UP0, !UPT ;  /* 0x000000273f057290 */ /* 0x000fe200087fe43f */
[----:B------:R-:W-:Y:S01]  /*16930*/  UMOV UR7, 0x14f00000 ;  /* 0x14f0000000077882 */ /* 0x000fe20000000000 */
[----:B------:R-:W-:Y:S01]  /*16940*/  UMOV UR10, URZ ;  /* 0x0000003f000a7c82 */ /* 0x000fe20008000000 */
[----:B--2---:R-:W-:-:S02]  /*16950*/  IMAD R2, R2, 0x80, R3 ;  /* 0x0000008002027824 */ /* 0x004fc400078e0203 */
[----:B------:R-:W-:-:S04]  /*16960*/  IMAD R3, R19, 0x8000, R18 ;  /* 0x0000800013037824 */ /* 0x000fc800078e0212 */
[----:B------:R-:W-:-:S07]  /*16970*/  VIADD R4, R3, 0x400 ;  /* 0x0000040003047836 */ /* 0x000fce0000000000 */
.L_x_1379:
        /* <DEDUP_REMOVED lines=15> */
.L_x_1380:
        /* <DEDUP_REMOVED lines=9> */
[----:B---3--:R-:W-:Y:S05]  /*16b00*/  @P0 BRA.U.ANY `(.L_x_1380) ;  /* 0xfffffffd00d80947 */ /* 0x008fea000393ffff */
.L_x_1374:
[----:B------:R-:W-:Y:S05]  /*16b10*/  BSYNC B0 ;  /* 0x0000000000007941 */ /* 0x000fea0003800000 */
.L_x_1373:
[----:B------:R-:W3:Y:S01]  /*16b20*/  LDL.LU R4, [R1+0x10] ;  /* 0x0000100001047983 */ /* 0x000ee20000300800 */
[----:B------:R-:W-:-:S05]  /*16b30*/  VIADD R19, R19, 0x1 ;  /* 0x0000000113137836 */ /* 0x000fca0000000000 */
[----:B------:R-:W-:-:S04]  /*16b40*/  ISETP.NE.AND P0, PT, R19, 0x2, PT ;  /* 0x000000021300780c */ /* 0x000fc80003f05270 */
[----:B------:R-:W-:Y:S02]  /*16b50*/  SEL R0, RZ, 0x1, P0 ;  /* 0x00000001ff007807 */ /* 0x000fe40000000000 */
[----:B------:R-:W-:Y:S02]  /*16b60*/  SEL R19, R19, RZ, P0 ;  /* 0x000000ff13137207 */ /* 0x000fe40000000000 */
[----:B---3--:R-:W-:-:S05]  /*16b70*/  LOP3.LUT R4, R4, R0, RZ, 0x3c, !PT ;  /* 0x0000000004047212 */ /* 0x008fca00078e3cff */
[----:B------:R3:W-:Y:S02]  /*16b80*/  STL [R1+0x10], R4 ;  /* 0x0000100401007387 */ /* 0x0007e40000100800 */
.L_x_1301:
[----:B------:R-:W-:Y:S05]  /*16b90*/  BSYNC B7 ;  /* 0x0000000000077941 */ /* 0x000fea0003800000 */
.L_x_1299:
        /* <DEDUP_REMOVED lines=9> */
[----:B01-3--:R-:W0:Y:S04]  /*16c30*/  LDS.128 R4, [R18+0x288d0] ;  /* 0x0288d00012047984 */ /* 0x00be280000000c00 */
[----:B0-----:R0:W-:Y:S04]  /*16c40*/  STL.64 [R1], R4 ;  /* 0x0000000401007387 */ /* 0x0011e80000100a00 */
[----:B------:R0:W-:Y:S01]  /*16c50*/  STL.64 [R1+0x8], R6 ;  /* 0x0000080601007387 */ /* 0x0001e20000100a00 */
[----:B------:R-:W-:Y:S06]  /*16c60*/  BAR.ARV 0x4, 0x180 ;  /* 0x0106000000007b1d */ /* 0x000fec0000002000 */
[----:B------:R-:W-:Y:S05]  /*16c70*/  BRA `(.L_x_1382) ;  /* 0x00000010002c7947 */ /* 0x000fea0003800000 */
.L_x_1381:
[----:B------:R-:W4:Y:S01]  /*16c80*/  S2R R16, SR_TID.X ;  /* 0x0000000000107919 */ /* 0x000f220000002100 */
[----:B------:R-:W-:Y:S01]  /*16c90*/  UMOV UR4, 0xffffffff ;  /* 0xffffffff00047882 */ /* 0x000fe20000000000 */
[----:B----4-:R-:W-:-:S04]  /*16ca0*/  LOP3.LUT R16, R16, 0x1f, RZ, 0xc0, !PT ;  /* 0x0000001f10107812 */ /* 0x010fc800078ec0ff */
[----:B------:R-:W-:Y:S01]  /*16cb0*/  ISETP.NE.AND P0, PT, R16, 0x1f, PT ;  /* 0x0000001f1000780c */ /* 0x000fe20003f05270 */
[----:B------:R-:W-:-:S12]  /*16cc0*/  BRA.DIV UR4, `(.L_x_1383) ;  /* 0x0000002604b07947 */ /* 0x000fd8000b800000 */
[----:B--2---:R-:W0:Y:S01]  /*16cd0*/  LDL.LU R3, [R1] ;  /* 0x0000000001037983 */ /* 0x004e220000300800 */
[----:B------:R-:W-:-:S03]  /*16ce0*/  ULDC UR4, c[0x0][0xc3c] ;  /* 0x00030f0000047ab9 */ /* 0x000fc60000000800 */
[----:B-1-3--:R-:W2:Y:S01]  /*16cf0*/  LDL R4, [R1+0xc] ;  /* 0x00000c0001047983 */ /* 0x00aea20000100800 */
[----:B0-----:R-:W-:Y:S02]  /*16d00*/  IMAD.MOV.U32 R8, RZ, RZ, R3 ;  /* 0x000000ffff087224 */ /* 0x001fe400078e0003 */
[----:B--2---:R-:W-:-:S05]  /*16d10*/  IMAD.IADD R0, R4, 0x1, R16 ;  /* 0x0000000104007824 */ /* 0x004fca00078e0210 */
[----:B------:R-:W-:-:S13]  /*16d20*/  ISETP.GE.OR P1, PT, R0, UR4, !P0 ;  /* 0x0000000400007c0c */ /* 0x000fda000c726670 */
[----:B------:R-:W0:Y:S08]  /*16d30*/  @!P1 LDC.64 R2, c[0x0][0xc80] ;  /* 0x00032000ff029b82 */ /* 0x000e300000000a00 */
[----:B------:R-:W1:Y:S01]  /*16d40*/  @!P1 LDC.64 R4, c[0x0][0xc78] ;  /* 0x00031e00ff049b82 */ /* 0x000e620000000a00 */
[----:B0-----:R-:W-:-:S05]  /*16d50*/  @!P1 IMAD.WIDE R2, R0, 0x4, R2 ;  /* 0x0000000400029825 */ /* 0x001fca00078e0202 */
[----:B------:R1:W2:Y:S02]  /*16d60*/  @!P1 LDG.E R6, desc[UR52][R2.64] ;  /* 0x0000003402069981 */ /* 0x0002a4000c1e1900 */
[----:B-1----:R-:W-:-:S05]  /*16d70*/  @!P1 IMAD.WIDE R2, R0, 0x4, R4 ;  /* 0x0000000400029825 */ /* 0x002fca00078e0204 */
[----:B------:R-:W3:Y:S01]  /*16d80*/  @!P1 LDG.E R4, desc[UR52][R2.64] ;  /* 0x0000003402049981 */ /* 0x000ee2000c1e1900 */
[----:B------:R-:W-:Y:S01]  /*16d90*/  IMAD.MOV.U32 R5, RZ, RZ, RZ ;  /* 0x000000ffff057224 */ /* 0x000fe200078e00ff */
[C---:B------:R-:W-:Y:S02]  /*16da0*/  ISETP.GE.U32.AND P2, PT, R16.reuse, 0x2, PT ;  /* 0x000000021000780c */ /* 0x040fe40003f46070 */
[C---:B------:R-:W-:Y:S01]  /*16db0*/  ISETP.GE.U32.AND P3, PT, R16.reuse, 0x4, PT ;  /* 0x000000041000780c */ /* 0x040fe20003f66070 */
[----:B------:R-:W-:Y:S01]  /*16dc0*/  SHFL.IDX PT, R0, R8, RZ, 0x1f ;  /* 0x00001fff08007589 */ /* 0x000fe200000e0000 */
[C---:B------:R-:W-:Y:S02]  /*16dd0*/  ISETP.GE.U32.AND P4, PT, R16.reuse, 0x8, PT ;  /* 0x000000081000780c */ /* 0x040fe40003f86070 */
[----:B------:R-:W-:Y:S01]  /*16de0*/  ISETP.GE.U32.AND P5, PT, R16, 0x10, PT ;  /* 0x000000101000780c */ /* 0x000fe20003fa6070 */
[----:B--2---:R-:W-:Y:S01]  /*16df0*/  @!P1 IMAD.MOV.U32 R5, RZ, RZ, R6 ;  /* 0x000000ffff059224 */ /* 0x004fe200078e0006 */
[----:B------:R-:W-:-:S02]  /*16e00*/  CS2R R6, SRZ ;  /* 0x0000000000067805 */ /* 0x000fc4000001ff00 */
[----:B---3--:R-:W-:Y:S01]  /*16e10*/  @!P1 IMAD.MOV.U32 R7, RZ, RZ, R4 ;  /* 0x000000ffff079224 */ /* 0x008fe200078e0004 */
[----:B------:R-:W-:-:S03]  /*16e20*/  ISETP.NE.AND P1, PT, R16, RZ, PT ;  /* 0x000000ff1000720c */ /* 0x000fc60003f25270 */
[----:B------:R-:W-:-:S05]  /*16e30*/  IMAD R2, R7, R5, RZ ;  /* 0x0000000507027224 */ /* 0x000fca00078e02ff */
[----:B------:R-:W0:Y:S02]  /*16e40*/  SHFL.UP PT, R14, R2, 0x1, RZ ;  /* 0x04200000020e7989 */ /* 0x000e2400000e00ff */
[----:B0-----:R-:W-:-:S05]  /*16e50*/  SEL R9, R14, RZ, P1 ;  /* 0x000000ff0e097207 */ /* 0x001fca0000800000 */
[----:B------:R-:W-:Y:S02]  /*16e60*/  IMAD.IADD R2, R2, 0x1, R9 ;  /* 0x0000000102027824 */ /* 0x000fe400078e0209 */
[----:B------:R-:W-:Y:S04]  /*16e70*/  SHFL.IDX PT, R9, R8, 0x1, 0x1f ;  /* 0x00201f0008097f89 */ /* 0x000fe800000e0000 */
        /* <DEDUP_REMOVED lines=13> */
.L_x_1449:
[----:B------:R-:W-:Y:S02]  /*16f50*/  ULDC UR4, c[0x0][0xc38] ;  /* 0x00030e0000047ab9 */ /* 0x000fe40000000800 */
[----:B------:R-:W-:-:S04]  /*16f60*/  IMAD.U32 R8, RZ, RZ, UR4 ;  /* 0x00000004ff087e24 */ /* 0x000fc8000f8e00ff */
[----:B-1----:R-:W-:-:S04]  /*16f70*/  IMAD R10, R10, R8, RZ ;  /* 0x000000080a0a7224 */ /* 0x002fc800078e02ff */
[----:B------:R-:W-:-:S05]  /*16f80*/  IMAD.IADD R4, R9, 0x1, R10 ;  /* 0x0000000109047824 */ /* 0x000fca00078e020a */
[----:B------:R-:W-:-:S13]  /*16f90*/  ISETP.GT.AND P6, PT, R4, R0, PT ;  /* 0x000000000400720c */ /* 0x000fda0003fc4270 */
[----:B------:R-:W-:Y:S05]  /*16fa0*/  @P6 BRA `(.L_x_1384) ;  /* 0x0000000000ac6947 */ /* 0x000fea0003800000 */
.L_x_1387:
[----:B0-----:R-:W2:Y:S01]  /*16fb0*/  LDL.LU R2, [R1+0xc] ;  /* 0x00000c0001027983 */ /* 0x001ea20000300800 */
[----:B------:R-:W0:Y:S01]  /*16fc0*/  LDC R3, c[0x0][0xc3c] ;  /* 0x00030f00ff037b82 */ /* 0x000e220000000800 */
[----:B--2---:R-:W-:-:S05]  /*16fd0*/  VIADD R2, R2, 0x1f ;  /* 0x0000001f02027836 */ /* 0x004fca0000000000 */
[----:B0-----:R-:W-:-:S13]  /*16fe0*/  ISETP.GE.AND P6, PT, R2, R3, PT ;  /* 0x000000030200720c */ /* 0x001fda0003fc6270 */
[----:B------:R-:W-:Y:S05]  /*16ff0*/  @P6 BRA `(.L_x_1385) ;  /* 0x0000000800e46947 */ /* 0x000fea0003800000 */
[----:B------:R-:W0:Y:S01]  /*17000*/  S2R R5, SR_TID.X ;  /* 0x0000000000057919 */ /* 0x000e220000002100 */
[----:B------:R1:W-:Y:S01]  /*17010*/  STL [R1+0xc], R2 ;  /* 0x00000c0201007387 */ /* 0x0003e20000100800 */
[----:B0-----:R-:W-:-:S05]  /*17020*/  LOP3.LUT R5, R5, 0x1f, RZ, 0xc0, !PT ;  /* 0x0000001f05057812 */ /* 0x001fca00078ec0ff */
[----:B------:R-:W-:Y:S02]  /*17030*/  IMAD.IADD R7, R2, 0x1, R5 ;  /* 0x0000000102077824 */ /* 0x000fe400078e0205 */
[----:B------:R-:W-:-:S03]  /*17040*/  IMAD.MOV.U32 R5, RZ, RZ, RZ ;  /* 0x000000ffff057224 */ /* 0x000fc600078e00ff */
[----:B------:R-:W-:-:S13]  /*17050*/  ISETP.GE.OR P6, PT, R7, R3, !P0 ;  /* 0x000000030700720c */ /* 0x000fda00047c6670 */
[----:B-1----:R-:W0:Y:S02]  /*17060*/  @!P6 LDC.64 R2, c[0x0][0xc80] ;  /* 0x00032000ff02eb82 */ /* 0x002e240000000a00 */
[----:B0-----:R-:W-:-:S05]  /*17070*/  @!P6 IMAD.WIDE R2, R7, 0x4, R2 ;  /* 0x000000040702e825 */ /* 0x001fca00078e0202 */
[----:B------:R0:W2:Y:S02]  /*17080*/  @!P6 LDG.E R5, desc[UR52][R2.64] ;  /* 0x000000340205e981 */ /* 0x0000a4000c1e1900 */
[----:B0-----:R-:W0:Y:S02]  /*17090*/  @!P6 LDC.64 R2, c[0x0][0xc78] ;  /* 0x00031e00ff02eb82 */ /* 0x001e240000000a00 */
[----:B0-----:R-:W-:-:S04]  /*170a0*/  @!P6 IMAD.WIDE R2, R7, 0x4, R2 ;  /* 0x000000040702e825 */ /* 0x001fc800078e0202 */
[----:B------:R-:W-:-:S06]  /*170b0*/  IMAD.MOV.U32 R7, RZ, RZ, RZ ;  /* 0x000000ffff077224 */ /* 0x000fcc00078e00ff */
[----:B------:R-:W2:Y:S01]  /*170c0*/  @!P6 LDG.E R7, desc[UR52][R2.64] ;  /* 0x000000340207e981 */ /* 0x000ea2000c1e1900 */
[----:B------:R-:W-:Y:S01]  /*170d0*/  UMOV UR4, 0xffffffff ;  /* 0xffffffff00047882 */ /* 0x000fe20000000000 */
[----:B--2---:R-:W-:Y:S02]  /*170e0*/  IMAD R2, R7, R5, RZ ;  /* 0x0000000507027224 */ /* 0x004fe400078e02ff */
[----:B------:R-:W-:Y:S05]  /*170f0*/  BRA.DIV UR4, `(.L_x_1386) ;  /* 0x0000002604ec7947 */ /* 0x000fea000b800000 */
        /* <DEDUP_REMOVED lines=16> */
.L_x_1457:
[----:B------:R-:W-:Y:S02]  /*17200*/  ULDC UR4, c[0x0][0xc38] ;  /* 0x00030e0000047ab9 */ /* 0x000fe40000000800 */
[----:B------:R-:W-:-:S04]  /*17210*/  IMAD.U32 R8, RZ, RZ, UR4 ;  /* 0x00000004ff087e24 */ /* 0x000fc8000f8e00ff */
[----:B-1----:R-:W-:-:S04]  /*17220*/  IMAD R10, R10, R8, RZ ;  /* 0x000000080a0a7224 */ /* 0x002fc800078e02ff */
[----:B------:R-:W-:-:S05]  /*17230*/  IMAD.IADD R4, R10, 0x1, R4 ;  /* 0x000000010a047824 */ /* 0x000fca00078e0204 */
[----:B------:R-:W-:-:S13]  /*17240*/  ISETP.GT.AND P6, PT, R4, R0, PT ;  /* 0x000000000400720c */ /* 0x000fda0003fc4270 */
[----:B------:R-:W-:Y:S05]  /*17250*/  @!P6 BRA `(.L_x_1387) ;  /* 0xfffffffc0054e947 */ /* 0x000fea000383ffff */
.L_x_1384:
[----:B------:R-:W-:Y:S01]  /*17260*/  IMAD.IADD R10, R4, 0x1, -R10 ;  /* 0x00000001040a7824 */ /* 0x000fe200078e0a0a */
[----:B------:R-:W-:-:S03]  /*17270*/  UMOV UR4, 0xffffffff ;  /* 0xffffffff00047882 */ /* 0x000fc60000000000 */
[----:B------:R-:W-:-:S05]  /*17280*/  IMAD R3, R2, R8, R10 ;  /* 0x0000000802037224 */ /* 0x000fca00078e020a */
[----:B------:R-:W-:Y:S01]  /*17290*/  ISETP.GT.AND P6, PT, R3, R0, PT ;  /* 0x000000000300720c */ /* 0x000fe20003fc4270 */
[----:B------:R-:W-:-:S12]  /*172a0*/  BRA.DIV UR4, `(.L_x_1388) ;  /* 0x0000002a04447947 */ /* 0x000fd8000b800000 */
[----:B------:R-:W2:Y:S01]  /*172b0*/  LDL.LU R11, [R1+0xc] ;  /* 0x00000c00010b7983 */ /* 0x000ea20000300800 */
[----:B------:R-:W-:-:S04]  /*172c0*/  VOTE.ANY R3, PT, !P6 ;  /* 0x0000000000037806 */ /* 0x000fc800070e0100 */
[----:B------:R-:W1:Y:S02]  /*172d0*/  POPC R9, R3 ;  /* 0x0000000300097309 */ /* 0x000e640000000000 */
[----:B-1----:R2:W1:Y:S04]  /*172e0*/  SHFL.IDX PT, R4, R5, R9, 0x1f ;  /* 0x00001f0905047589 */ /* 0x00246800000e0000 */
[----:B------:R3:W4:Y:S01]  /*172f0*/  SHFL.IDX PT, R7, R7, R9, 0x1f ;  /* 0x00001f0907077589 */ /* 0x00072200000e0000 */
[----:B--2---:R-:W-:-:S05]  /*17300*/  IMAD.IADD R5, R9, 0x1, R11 ;  /* 0x0000000109057824 */ /* 0x004fca00078e020b */
[----:B-1--4-:R3:W-:Y:S02]  /*17310*/  STL [R1+0xc], R5 ;  /* 0x00000c0501007387 */ /* 0x0127e40000100800 */
.L_x_1462:
[----:B------:R-:W-:-:S13]  /*17320*/  ISETP.NE.AND P0, PT, R3, RZ, PT ;  /* 0x000000ff0300720c */ /* 0x000fda0003f05270 */
[----:B------:R-:W-:Y:S05]  /*17330*/  @!P0 BRA `(.L_x_1389) ;  /* 0x0000000000108947 */ /* 0x000fea0003800000 */
[----:B------:R-:W-:Y:S01]  /*17340*/  UMOV UR4, 0xffffffff ;  /* 0xffffffff00047882 */ /* 0x000fe20000000000 */
[----:B---3--:R-:W-:Y:S02]  /*17350*/  VIADD R9, R9, 0xffffffff ;  /* 0xffffffff09097836 */ /* 0x008fe40000000000 */
[----:B------:R-:W-:Y:S05]  /*17360*/  BRA.DIV UR4, `(.L_x_1390) ;  /* 0x0000002a047c7947 */ /* 0x000fea000b800000 */
[----:B------:R1:W2:Y:S02]  /*17370*/  SHFL.IDX PT, R6, R2, R9, 0x1f ;  /* 0x00001f0902067589 */ /* 0x0002a400000e0000 */
.L_x_1389:
[----:B--2---:R-:W-:Y:S01]  /*17380*/  IMAD R3, R6, R8, R10 ;  /* 0x0000000806037224 */ /* 0x004fe200078e020a */
[----:B------:R-:W-:-:S03]  /*17390*/  ISETP.NE.AND P0, PT, R7, 0x1, PT ;  /* 0x000000010700780c */ /* 0x000fc60003f05270 */
[----:B------:R-:W-:Y:S01]  /*173a0*/  IMAD.IADD R0, R0, 0x1, -R3 ;  /* 0x0000000100007824 */ /* 0x000fe200078e0a03 */
[----:B------:R2:W-:Y:S09]  /*173b0*/  STL [R1], R3 ;  /* 0x0000000301007387 */ /* 0x0005f20000100800 */
[----:B------:R-:W-:Y:S05]  /*173c0*/  @!P0 BRA `(.L_x_1391) ;  /* 0x0000000000e48947 */ /* 0x000fea0003800000 */
[----:B0--3--:R-:W-:-:S04]  /*173d0*/  IABS R5, R4 ;  /* 0x0000000400057213 */ /* 0x009fc80000000000 */
[----:B------:R-:W0:Y:S08]  /*173e0*/  I2F.RP R6, R5 ;  /* 0x0000000500067306 */ /* 0x000e300000209400 */
[----:B0-----:R-:W1:Y:S02]  /*173f0*/  MUFU.RCP R6, R6 ;  /* 0x0000000600067308 */ /* 0x001e640000001000 */
[----:B-1----:R-:W-:-:S06]  /*17400*/  VIADD R9, R6, 0xffffffe ;  /* 0x0ffffffe06097836 */ /* 0x002fcc0000000000 */
[----:B--2---:R-:W0:Y:S02]  /*17410*/  F2I.FTZ.U32.TRUNC.NTZ R3, R9 ;  /* 0x0000000900037305 */ /* 0x004e24000021f000 */
[----:B0-----:R-:W-:-:S04]  /*17420*/  IMAD.MOV R2, RZ, RZ, -R3 ;  /* 0x000000ffff027224 */ /* 0x001fc800078e0a03 */
[----:B------:R-:W-:Y:S02]  /*17430*/  IMAD R8, R2, R5, RZ ;  /* 0x0000000502087224 */ /* 0x000fe400078e02ff */
[----:B------:R-:W-:-:S04]  /*17440*/  IMAD.MOV.U32 R2, RZ, RZ, RZ ;  /* 0x000000ffff027224 */ /* 0x000fc800078e00ff */
[----:B------:R-:W-:Y:S01]  /*17450*/  IMAD.HI.U32 R8, R3, R8, R2 ;  /* 0x0000000803087227 */ /* 0x000fe200078e0002 */
[----:B------:R-:W-:Y:S02]  /*17460*/  IABS R2, R0 ;  /* 0x0000000000027213 */ /* 0x000fe40000000000 */
[----:B------:R-:W-:-:S03]  /*17470*/  IABS R3, R4 ;  /* 0x0000000400037213 */ /* 0x000fc60000000000 */
[----:B------:R-:W-:-:S04]  /*17480*/  IMAD.HI.U32 R8, R8, R2, RZ ;  /* 0x0000000208087227 */ /* 0x000fc800078e00ff */
[----:B------:R-:W-:-:S04]  /*17490*/  IMAD.MOV R3, RZ, RZ, -R3 ;  /* 0x000000ffff037224 */ /* 0x000fc800078e0a03 */
[----:B------:R-:W-:-:S05]  /*174a0*/  IMAD R2, R8, R3, R2 ;  /* 0x0000000308027224 */ /* 0x000fca00078e0202 */
[----:B------:R-:W-:-:S13]  /*174b0*/  ISETP.GT.U32.AND P1, PT, R5, R2, PT ;  /* 0x000000020500720c */ /* 0x000fda0003f24070 */
[----:B------:R-:W-:Y:S02]  /*174c0*/  @!P1 IMAD.IADD R2, R2, 0x1, -R5 ;  /* 0x0000000102029824 */ /* 0x000fe400078e0a05 */
[----:B------:R-:W-:Y:S01]  /*174d0*/  @!P1 VIADD R8, R8, 0x1 ;  /* 0x0000000108089836 */ /* 0x000fe20000000000 */
[----:B------:R-:W-:Y:S02]  /*174e0*/  ISETP.NE.AND P1, PT, R4, RZ, PT ;  /* 0x000000ff0400720c */ /* 0x000fe40003f25270 */
[----:B------:R-:W-:Y:S02]  /*174f0*/  ISETP.GE.U32.AND P0, PT, R2, R5, PT ;  /* 0x000000050200720c */ /* 0x000fe40003f06070 */
[----:B------:R-:W-:-:S04]  /*17500*/  IABS R5, R7 ;  /* 0x0000000700057213 */ /* 0x000fc80000000000 */
        /* <DEDUP_REMOVED lines=9> */
[----:B------:R-:W-:-:S03]  /*175a0*/  LOP3.LUT R2, R0, R4, RZ, 0x3c, !PT ;  /* 0x0000000400027212 */ /* 0x000fc600078e3cff */
[----:B------:R-:W-:Y:S01]  /*175b0*/  IMAD.MOV.U32 R3, RZ, RZ, R8 ;  /* 0x000000ffff037224 */ /* 0x000fe200078e0008 */
[----:B------:R-:W-:Y:S02]  /*175c0*/  ISETP.GE.AND P2, PT, R2, RZ, PT ;  /* 0x000000ff0200720c */ /* 0x000fe40003f46270 */
[----:B------:R-:W-:-:S05]  /*175d0*/  IABS R8, R7 ;  /* 0x0000000700087213 */ /* 0x000fca0000000000 */
[----:B------:R-:W-:-:S06]  /*175e0*/  IMAD.MOV R8, RZ, RZ, -R8 ;  /* 0x000000ffff087224 */ /* 0x000fcc00078e0a08 */
        /* <DEDUP_REMOVED lines=9> */
[----:B------:R-:W-:Y:S01]  /*17680*/  ISETP.GE.U32.AND P0, PT, R2, R5, PT ;  /* 0x000000050200720c */ /* 0x000fe20003f06070 */
[----:B------:R-:W-:Y:S01]  /*17690*/  IMAD.MOV R5, RZ, RZ, -R3 ;  /* 0x000000ffff057224 */ /* 0x000fe200078e0a03 */
[----:B------:R-:W-:-:S03]  /*176a0*/  LOP3.LUT R2, R3, R7, RZ, 0x3c, !PT ;  /* 0x0000000703027212 */ /* 0x000fc600078e3cff */
[----:B------:R-:W-:Y:S01]  /*176b0*/  IMAD R0, R4, R5, R0 ;  /* 0x0000000504007224 */ /* 0x000fe200078e0200 */
[----:B------:R-:W-:-:S07]  /*176c0*/  ISETP.GE.AND P2, PT, R2, RZ, PT ;  /* 0x000000ff0200720c */ /* 0x000fce0003f46270 */
        /* <DEDUP_REMOVED lines=9> */
.L_x_1391:
[----:B0--3--:R-:W3:Y:S01]  /*17760*/  LDL R5, [R1+0xc] ;  /* 0x00000c0001057983 */ /* 0x009ee20000100800 */
[----:B-12---:R-:W3:Y:S02]  /*17770*/  LDC.64 R2, c[0x0][0xc90] ;  /* 0x00032400ff027b82 */ /* 0x006ee40000000a00 */
[----:B---3--:R-:W-:-:S05]  /*17780*/  IMAD.WIDE R2, R5, 0x4, R2 ;  /* 0x0000000405027825 */ /* 0x008fca00078e0202 */
[----:B------:R-:W2:Y:S02]  /*17790*/  LDG.E R6, desc[UR52][R2.64] ;  /* 0x0000003402067981 */ /* 0x000ea4000c1e1900 */
[----:B--2---:R-:W-:-:S05]  /*177a0*/  IMAD R5, R4, R6, RZ ;  /* 0x0000000604057224 */ /* 0x004fca00078e02ff */
[----:B------:R-:W-:-:S04]  /*177b0*/  IABS R7, R5 ;  /* 0x0000000500077213 */ /* 0x000fc80000000000 */
[----:B------:R-:W0:Y:S08]  /*177c0*/  I2F.RP R2, R7 ;  /* 0x0000000700027306 */ /* 0x000e300000209400 */
[----:B0-----:R-:W0:Y:S02]  /*177d0*/  MUFU.RCP R2, R2 ;  /* 0x0000000200027308 */ /* 0x001e240000001000 */
[----:B0-----:R-:W-:-:S06]  /*177e0*/  VIADD R2, R2, 0xffffffe ;  /* 0x0ffffffe02027836 */ /* 0x001fcc0000000000 */
[----:B------:R-:W0:Y:S02]  /*177f0*/  F2I.FTZ.U32.TRUNC.NTZ R3, R2 ;  /* 0x0000000200037305 */ /* 0x000e24000021f000 */
        /* <DEDUP_REMOVED lines=19> */
[----:B------:R-:W-:Y:S02]  /*17930*/  IMAD R7, R6, R2, RZ ;  /* 0x0000000206077224 */ /* 0x000fe400078e02ff */
[----:B------:R-:W-:Y:S02]  /*17940*/  IMAD.MOV R2, RZ, RZ, -R2 ;  /* 0x000000ffff027224 */ /* 0x000fe400078e0a02 */
[----:B------:R-:W-:Y:S02]  /*17950*/  IMAD.MOV R3, RZ, RZ, -R7 ;  /* 0x000000ffff037224 */ /* 0x000fe400078e0a07 */
[----:B------:R-:W-:-:S03]  /*17960*/  IMAD R0, R5, R2, R0 ;  /* 0x0000000205007224 */ /* 0x000fc600078e0200 */
[----:B------:R-:W-:Y:S02]  /*17970*/  VIADDMNMX R6, R3, R8, R6, PT ;  /* 0x0000000803067246 */ /* 0x000fe40003800106 */
[----:B------:R-:W-:Y:S02]  /*17980*/  IADD3 R7, R7, 0x1000000, R0 ;  /* 0x0100000007077810 */ /* 0x000fe40007ffe000 */
        /* <DEDUP_REMOVED lines=25> */
[----:B------:R-:W-:Y:S02]  /*17b20*/  IMAD R3, R2, R6, R7 ;  /* 0x0000000602037224 */ /* 0x000fe400078e0207 */
[----:B------:R-:W-:-:S03]  /*17b30*/  IMAD.MOV.U32 R0, RZ, RZ, R2 ;  /* 0x000000ffff007224 */ /* 0x000fc600078e0002 */
[----:B------:R0:W-:Y:S04]  /*17b40*/  STL [R1+0x8], R3 ;  /* 0x0000080301007387 */ /* 0x0001e80000100800 */
.L_x_1392:
[----:B0-----:R-:W-:-:S05]  /*17b50*/  LOP3.LUT R3, RZ, R0, RZ, 0x33, !PT ;  /* 0x00000000ff037212 */ /* 0x001fca00078e33ff */
[----:B------:R-:W-:-:S05]  /*17b60*/  IMAD.IADD R0, R4, 0x1, R3 ;  /* 0x0000000104007824 */ /* 0x000fca00078e0203 */
[----:B------:R0:W-:Y:S01]  /*17b70*/  STL [R1+0x4], R0 ;  /* 0x0000040001007387 */ /* 0x0001e20000100800 */
[----:B------:R-:W-:Y:S05]  /*17b80*/  BRA `(.L_x_1393) ;  /* 0x0000000000287947 */ /* 0x000fea0003800000 */
.L_x_1385:
[----:B------:R-:W-:Y:S01]  /*17b90*/  UMOV UR4, URZ ;  /* 0x0000003f00047c82 */ /* 0x000fe20008000000 */
[----:B------:R-:W-:Y:S01]  /*17ba0*/  ULDC UR6, c[0x0][0xc3c] ;  /* 0x00030f0000067ab9 */ /* 0x000fe20000000800 */
[----:B------:R-:W-:Y:S01]  /*17bb0*/  UMOV UR5, URZ ;  /* 0x0000003f00057c82 */ /* 0x000fe20008000000 */
[----:B------:R0:W-:Y:S01]  /*17bc0*/  STL [R1], R0 ;  /* 0x0000000001007387 */ /* 0x0001e20000100800 */
[----:B------:R-:W-:Y:S02]  /*17bd0*/  IMAD.U32 R3, RZ, RZ, UR4 ;  /* 0x00000004ff037e24 */ /* 0x000fe4000f8e00ff */
[----:B------:R-:W-:-:S03]  /*17be0*/  IMAD.U32 R2, RZ, RZ, UR5 ;  /* 0x00000005ff027e24 */ /* 0x000fc6000f8e00ff */
[----:B------:R1:W-:Y:S01]  /*17bf0*/  STL [R1+0x4], R3 ;  /* 0x0000040301007387 */ /* 0x0003e20000100800 */
[----:B0-----:R-:W-:-:S05]  /*17c00*/  IMAD.U32 R0, RZ, RZ, UR6 ;  /* 0x00000006ff007e24 */ /* 0x001fca000f8e00ff */
[----:B------:R1:W-:Y:S04]  /*17c10*/  STL [R1+0xc], R0 ;  /* 0x00000c0001007387 */ /* 0x0003e80000100800 */
[----:B------:R1:W-:Y:S02]  /*17c20*/  STL [R1+0x8], R2 ;  /* 0x0000080201007387 */ /* 0x0003e40000100800 */
.L_x_1393:
[----:B-1----:R-:W2:Y:S04]  /*17c30*/  LDL R3, [R1+0x8] ;  /* 0x0000080001037983 */ /* 0x002ea80000100800 */
[----:B------:R-:W3:Y:S04]  /*17c40*/  LDL R2, [R1+0xc] ;  /* 0x00000c0001027983 */ /* 0x000ee80000100800 */
[----:B------:R-:W4:Y:S04]  /*17c50*/  LDL R5, [R1+0x4] ;  /* 0x0000040001057983 */ /* 0x000f280000100800 */
[----:B------:R-:W4:Y:S01]  /*17c60*/  LDL R4, [R1] ;  /* 0x0000000001047983 */ /* 0x000f220000100800 */
[----:B0-----:R-:W0:Y:S01]  /*17c70*/  S2R R0, SR_TID.X ;  /* 0x0000000000007919 */ /* 0x001e220000002100 */
[----:B------:R-:W-:Y:S05]  /*17c80*/  WARPSYNC.ALL ;  /* 0x0000000000007948 */ /* 0x000fea0003800000 */
[----:B0-----:R-:W-:Y:S01]  /*17c90*/  LOP3.LUT R0, R0, 0x1f, RZ, 0xc0, !PT ;  /* 0x0000001f00007812 */ /* 0x001fe200078ec0ff */
[----:B------:R-:W-:Y:S03]  /*17ca0*/  BAR.SYNC.DEFER_BLOCKING 0x4, 0x180 ;  /* 0x0106000000007b1d */ /* 0x000fe60000010000 */
[----:B------:R-:W-:-:S13]  /*17cb0*/  ISETP.NE.AND P0, PT, R0, RZ, PT ;  /* 0x000000ff0000720c */ /* 0x000fda0003f05270 */
[----:B------:R-:W-:Y:S01]  /*17cc0*/  @!P0 MOV R0, 0x400 ;  /* 0x0000040000008802 */ /* 0x000fe20000000f00 */
[----:B--2---:R-:W-:Y:S02]  /*17cd0*/  IMAD.MOV.U32 R6, RZ, RZ, R3 ;  /* 0x000000ffff067224 */ /* 0x004fe400078e0003 */
[----:B------:R-:W0:Y:S01]  /*17ce0*/  @!P0 S2R R3, SR_CgaCtaId ;  /* 0x0000000000038919 */ /* 0x000e220000008800 */
[----:B---3--:R-:W-:Y:S01]  /*17cf0*/  IMAD.MOV.U32 R7, RZ, RZ, R2 ;  /* 0x000000ffff077224 */ /* 0x008fe200078e0002 */
[----:B0-----:R-:W-:-:S05]  /*17d00*/  @!P0 LEA R18, R3, R0, 0x18 ;  /* 0x0000000003128211 */ /* 0x001fca00078ec0ff */
[----:B----4-:R1:W-:Y:S01]  /*17d10*/  @!P0 STS.128 [R18+0x288d0], R4 ;  /* 0x0288d00412008388 */ /* 0x0103e20000000c00 */
[----:B------:R-:W-:Y:S06]  /*17d20*/  BAR.ARV 0x5, 0x180 ;  /* 0x0146000000007b1d */ /* 0x000fec0000002000 */
.L_x_1382:
[----:B------:R-:W3:Y:S01]  /*17d30*/  LDL R0, [R1+0xc] ;  /* 0x00000c0001007983 */ /* 0x000ee20000100800 */
[----:B------:R-:W-:Y:S02]  /*17d40*/  ULDC UR4, c[0x0][0xc3c] ;  /* 0x00030f0000047ab9 */ /* 0x000fe40000000800 */
[----:B---3--:R-:W-:-:S13]  /*17d50*/  ISETP.GE.AND P0, PT, R0, UR4, PT ;  /* 0x0000000400007c0c */ /* 0x008fda000bf06270 */
[----:B------:R-:W-:Y:S05]  /*17d60*/  @!P0 BRA `(.L_x_1394) ;  /* 0xffffffa400648947 */ /* 0x000fea000383ffff */
[----:B------:R-:W-:Y:S05]  /*17d70*/  BSYNC B8 ;  /* 0x0000000000087941 */ /* 0x000fea0003800000 */
.L_x_1285:
        /* <DEDUP_REMOVED lines=12> */
.L_x_1465:
[----:B------:R-:W-:Y:S05]  /*17e40*/  BSYNC B0 ;  /* 0x0000000000007941 */ /* 0x000fea0003800000 */
.L_x_1395:
[----:B------:R-:W-:-:S03]  /*17e50*/  UMOV UR4, 0xffffffff ;  /* 0xffffffff00047882 */ /* 0x000fc60000000000 */
[----:B------:R-:W-:Y:S05]  /*17e60*/  BRA.DIV UR4, `(.L_x_1397) ;  /* 0x0000001e04fc7947 */ /* 0x000fea000b800000 */
[----:B------:R-:W1:Y:S02]  /*17e70*/  S2R R2, SR_TID.X ;  /* 0x0000000000027919 */ /* 0x000e640000002100 */
[----:B-1----:R-:W-:-:S04]  /*17e80*/  SHF.R.U32.HI R2, RZ, 0x5, R2 ;  /* 0x00000005ff027819 */ /* 0x002fc80000011602 */
[----:B------:R-:W-:-:S05]  /*17e90*/  LOP3.LUT R2, R2, 0x3, RZ, 0xc0, !PT ;  /* 0x0000000302027812 */ /* 0x000fca00078ec0ff */
[----:B------:R1:W2:Y:S02]  /*17ea0*/  SHFL.IDX PT, R14, R2, RZ, 0x1f ;  /* 0x00001fff020e7589 */ /* 0x0002a400000e0000 */
.L_x_1468:
[----:B--2---:R-:W-:Y:S01]  /*17eb0*/  ISETP.NE.AND P0, PT, R14, RZ, PT ;  /* 0x000000ff0e00720c */ /* 0x004fe20003f05270 */
[----:B------:R-:W-:-:S12]  /*17ec0*/  BSSY B0, `(.L_x_1398) ;  /* 0x0000025000007945 */ /* 0x000fd80003800000 */
[----:B------:R-:W-:Y:S05]  /*17ed0*/  @P0 BRA `(.L_x_1399) ;  /* 0x00000000008c0947 */ /* 0x000fea0003800000 */
[----:B------:R-:W-:-:S03]  /*17ee0*/  UMOV UR4, 0xffffffff ;  /* 0xffffffff00047882 */ /* 0x000fc60000000000 */
[----:B------:R-:W-:Y:S05]  /*17ef0*/  BRA.DIV UR4, `(.L_x_1400) ;  /* 0x00000022040c7947 */ /* 0x000fea000b800000 */
[----:B------:R-:W-:-:S13]  /*17f00*/  ELECT P6, URZ, PT ;  /* 0x00000000003f782f */ /* 0x000fda00038c0000 */
.L_x_1471:
[----:B------:R-:W-:Y:S05]  /*17f10*/  @!P6 BRA `(.L_x_1399) ;  /* 0x00000000007ce947 */ /* 0x000fea0003800000 */
[----:B------:R-:W-:-:S06]  /*17f20*/  ULOP3.LUT UR4, UR36, 0x2, URZ, 0xfc, !UPT ;  /* 0x0000000224047892 */ /* 0x000fcc000f8efc3f */
[----:B-1----:R-:W-:-:S05]  /*17f30*/  IMAD.U32 R2, RZ, RZ, UR4 ;  /* 0x00000004ff027e24 */ /* 0x002fca000f8e00ff */
[----:B------:R-:W-:-:S13]  /*17f40*/  ISETP.NE.AND P2, PT, R2, 0x3, PT ;  /* 0x000000030200780c */ /* 0x000fda0003f45270 */
[----:B------:R-:W-:Y:S05]  /*17f50*/  @!P2 BRA `(.L_x_1401) ;  /* 0x000000000004a947 */ /* 0x000fea0003800000 */
[----:B------:R-:W-:Y:S01]  /*17f60*/  BPT.TRAP 0x1 ;  /* 0x000000040000795c */ /* 0x000fe20000300000 */
.L_x_1401:
        /* <DEDUP_REMOVED lines=13> */
.L_x_1472:
[----:B------:R-:W1:Y:S02]  /*18040*/  SYNCS.PHASECHK.TRANS64.TRYWAIT P0, [R7+URZ], R2 ;  /* 0x00000002070075a7 */ /* 0x000e64000800017f */
[----:B-1----:R-:W-:Y:S05]  /*18050*/  @!P0 BRA `(.L_x_1403) ;  /* 0x0000001c00e88947 */ /* 0x002fea0003800000 */
.L_x_1473:
[----:B------:R-:W-:Y:S05]  /*18060*/  @!P2 BRA `(.L_x_1404) ;  /* 0x000000000004a947 */ /* 0x000fea0003800000 */
[----:B------:R-:W-:Y:S01]  /*18070*/  BPT.TRAP 0x1 ;  /* 0x000000040000795c */ /* 0x000fe20000300000 */
.L_x_1404:
[----:B------:R-:W-:-:S04]  /*18080*/  VIADD R0, R0, 0x28860 ;  /* 0x0002886000007836 */ /* 0x000fc80000000000 */
[----:B------:R-:W-:-:S04]  /*18090*/  IMAD R4, R19, 0x8, R0 ;  /* 0x0000000813047824 */ /* 0x000fc800078e0200 */
[----:B------:R-:W2:Y:S02]  /*180a0*/  SYNCS.PHASECHK.TRANS64.TRYWAIT P0, [R4+URZ], R5 ;  /* 0x00000005040075a7 */ /* 0x000ea4000800017f */
[----:B--2---:R-:W-:Y:S05]  /*180b0*/  @!P0 BRA `(.L_x_1405) ;  /* 0x0000001c00e48947 */ /* 0x004fea0003800000 */
.L_x_1474:
[----:B------:R-:W-:-:S07]  /*180c0*/  IMAD R3, R3, 0x8, R0 ;  /* 0x0000000803037824 */ /* 0x000fce00078e0200 */
.L_x_1406:
[----:B----4-:R4:W0:Y:S02]  /*180d0*/  SYNCS.PHASECHK.TRANS64.TRYWAIT P0, [R3+URZ], R2 ;  /* 0x00000002030075a7 */ /* 0x010824000800017f */
[----:B0-----:R-:W-:Y:S05]  /*180e0*/  @!P0 NANOSLEEP.SYNCS 0x989680 ;  /* 0x009896800000895d */ /* 0x001fea0003900000 */
[----:B------:R-:W0:Y:S02]  /*180f0*/  @!P0 SYNCS.PHASECHK.TRANS64 P0, [R3+URZ], R2 ;  /* 0x00000002030085a7 */ /* 0x000e24000800007f */
[----:B0-----:R-:W-:Y:S05]  /*18100*/  @!P0 BRA `(.L_x_1406) ;  /* 0xfffffffc00f08947 */ /* 0x001fea000383ffff */
.L_x_1399:
[----:B------:R-:W-:Y:S05]  /*18110*/  BSYNC B0 ;  /* 0x0000000000007941 */ /* 0x000fea0003800000 */
.L_x_1398:
[----:B------:R-:W-:Y:S05]  /*18120*/  EXIT ;  /* 0x000000000000794d */ /* 0x000fea0003800000 */
.L_x_1184:
[----:B0-----:R-:W-:-:S04]  /*18130*/  IMAD.U32 R3, RZ, RZ, UR41 ;  /* 0x00000029ff037e24 */ /* 0x001fc8000f8e00ff */
[----:B------:R0:W1:Y:S03]  /*18140*/  SYNCS.PHASECHK.TRANS64.TRYWAIT P1, [R3+URZ+0x28800], R0 ;  /* 0x02880000030075a7 */ /* 0x000066000802017f */
[----:B-1----:R-:W-:Y:S05]  /*18150*/  @!P1 NANOSLEEP.SYNCS 0x989680 ;  /* 0x009896800000995d */ /* 0x002fea0003900000 */
[----:B------:R-:W1:Y:S02]  /*18160*/  @!P1 SYNCS.PHASECHK.TRANS64 P1, [R3+URZ+0x28800], R0 ;  /* 0x02880000030095a7 */ /* 0x000e64000802007f */
[----:B-1----:R-:W-:Y:S05]  /*18170*/  @!P1 BRA `(.L_x_1184) ;  /* 0xfffffffc00ec9947 */ /* 0x002fea000383ffff */
[----:B------:R-:W-:Y:S05]  /*18180*/  BRA `(.L_x_1407) ;  /* 0xfffffe9c00d87947 */ /* 0x000fea000383ffff */
.L_x_1188:
[----:B-1----:R1:W2:Y:S02]  /*18190*/  SYNCS.PHASECHK.TRANS64.TRYWAIT P2, [R5+URZ+0x28830], R0 ;  /* 0x02883000050075a7 */ /* 0x0022a4000804017f */
[----:B--2---:R-:W-:Y:S05]  /*181a0*/  @!P2 NANOSLEEP.SYNCS 0x989680 ;  /* 0x009896800000a95d */ /* 0x004fea0003900000 */
[----:B------:R-:W2:Y:S02]  /*181b0*/  @!P2 SYNCS.PHASECHK.TRANS64 P2, [R5+URZ+0x28830], R0 ;  /* 0x028830000500a5a7 */ /* 0x000ea4000804007f */
[----:B--2---:R-:W-:Y:S05]  /*181c0*/  @!P2 BRA `(.L_x_1188) ;  /* 0xfffffffc00f0a947 */ /* 0x004fea000383ffff */
[----:B------:R-:W-:Y:S05]  /*181d0*/  BRA `(.L_x_1187) ;  /* 0xfffffea000007947 */ /* 0x000fea000383ffff */
.L_x_1204:
[----:B-1----:R-:W-:-:S04]  /*181e0*/  IMAD.U32 R7, RZ, RZ, UR6 ;  /* 0x00000006ff077e24 */ /* 0x002fc8000f8e00ff */
[----:B------:R1:W2:Y:S03]  /*181f0*/  SYNCS.PHASECHK.TRANS64.TRYWAIT P2, [R7+URZ+0x28830], R6 ;  /* 0x02883006070075a7 */ /* 0x0002a6000804017f */
[----:B--2---:R-:W-:Y:S05]  /*18200*/  @!P2 NANOSLEEP.SYNCS 0x989680 ;  /* 0x009896800000a95d */ /* 0x004fea0003900000 */
[----:B------:R-:W2:Y:S02]  /*18210*/  @!P2 SYNCS.PHASECHK.TRANS64 P2, [R7+URZ+0x28830], R6 ;  /* 0x028830060700a5a7 */ /* 0x000ea4000804007f */
[----:B--2---:R-:W-:Y:S05]  /*18220*/  @!P2 BRA `(.L_x_1204) ;  /* 0xfffffffc00eca947 */ /* 0x004fea000383ffff */
[----:B------:R-:W-:Y:S05]  /*18230*/  BRA `(.L_x_1201) ;  /* 0xfffffed0009c7947 */ /* 0x000fea000383ffff */
.L_x_1208:
[----:B-1----:R-:W-:-:S04]  /*18240*/  IMAD.U32 R7, RZ, RZ, UR6 ;  /* 0x00000006ff077e24 */ /* 0x002fc8000f8e00ff */
[----:B------:R1:W2:Y:S03]  /*18250*/  SYNCS.PHASECHK.TRANS64.TRYWAIT P2, [R7+URZ+0x28850], R6 ;  /* 0x02885006070075a7 */ /* 0x0002a6000804017f */
[----:B--2---:R-:W-:Y:S05]  /*18260*/  @!P2 NANOSLEEP.SYNCS 0x989680 ;  /* 0x009896800000a95d */ /* 0x004fea0003900000 */
[----:B------:R-:W2:Y:S02]  /*18270*/  @!P2 SYNCS.PHASECHK.TRANS64 P2, [R7+URZ+0x28850], R6 ;  /* 0x028850060700a5a7 */ /* 0x000ea4000804007f */
[----:B--2---:R-:W-:Y:S05]  /*18280*/  @!P2 BRA `(.L_x_1208) ;  /* 0xfffffffc00eca947 */ /* 0x004fea000383ffff */
[----:B------:R-:W-:Y:S05]  /*18290*/  BRA `(.L_x_1205) ;  /* 0xfffffed400647947 */ /* 0x000fea000383ffff */
.L_x_1225:
[----:B-1----:R-:W-:-:S04]  /*182a0*/  IMAD.U32 R5, RZ, RZ, UR6 ;  /* 0x00000006ff057e24 */ /* 0x002fc8000f8e00ff */
[----:B------:R1:W2:Y:S03]  /*182b0*/  SYNCS.PHASECHK.TRANS64.TRYWAIT P2, [R5+URZ+0x28830], R0 ;  /* 0x02883000050075a7 */ /* 0x0002a6000804017f */
[----:B--2---:R-:W-:Y:S05]  /*182c0*/  @!P2 NANOSLEEP.SYNCS 0x989680 ;  /* 0x009896800000a95d */ /* 0x004fea0003900000 */
[----:B------:R-:W2:Y:S02]  /*182d0*/  @!P2 SYNCS.PHASECHK.TRANS64 P2, [R5+URZ+0x28830], R0 ;  /* 0x028830000500a5a7 */ /* 0x000ea4000804007f */
[----:B--2---:R-:W-:Y:S05]  /*182e0*/  @!P2 BRA `(.L_x_1225) ;  /* 0xfffffffc00eca947 */ /* 0x004fea000383ffff */
[----:B------:R-:W-:Y:S05]  /*182f0*/  BRA `(.L_x_1222) ;  /* 0xffffff0400547947 */ /* 0x000fea000383ffff */
.L_x_1229:
[----:B-1----:R-:W-:-:S04]  /*18300*/  IMAD.U32 R5, RZ, RZ, UR6 ;  /* 0x00000006ff057e24 */ /* 0x002fc8000f8e00ff */
[----:B------:R1:W2:Y:S03]  /*18310*/  SYNCS.PHASECHK.TRANS64.TRYWAIT P2, [R5+URZ+0x28850], R0 ;  /* 0x02885000050075a7 */ /* 0x0002a6000804017f */
[----:B--2---:R-:W-:Y:S05]  /*18320*/  @!P2 NANOSLEEP.SYNCS 0x989680 ;  /* 0x009896800000a95d */ /* 0x004fea0003900000 */
[----:B------:R-:W2:Y:S02]  /*18330*/  @!P2 SYNCS.PHASECHK.TRANS64 P2, [R5+URZ+0x28850], R0 ;  /* 0x028850000500a5a7 */ /* 0x000ea4000804007f */
[----:B--2---:R-:W-:Y:S05]  /*18340*/  @!P2 BRA `(.L_x_1229) ;  /* 0xfffffffc00eca947 */ /* 0x004fea000383ffff */
[----:B------:R-:W-:Y:S05]  /*18350*/  BRA `(.L_x_1226) ;  /* 0xffffff08001c7947 */ /* 0x000fea000383ffff */
.L_x_1235:
[----:B-1----:R-:W-:-:S04]  /*18360*/  IMAD.U32 R5, RZ, RZ, UR6 ;  /* 0x00000006ff057e24 */ /* 0x002fc8000f8e00ff */
[----:B------:R1:W2:Y:S03]  /*18370*/  SYNCS.PHASECHK.TRANS64.TRYWAIT P2, [R5+URZ+0x28830], R0 ;  /* 0x02883000050075a7 */ /* 0x0002a6000804017f */
[----:B--2---:R-:W-:Y:S05]  /*18380*/  @!P2 NANOSLEEP.SYNCS 0x989680 ;  /* 0x009896800000a95d */ /* 0x004fea0003900000 */
[----:B------:R-:W2:Y:S02]  /*18390*/  @!P2 SYNCS.PHASECHK.TRANS64 P2, [R5+URZ+0x28830], R0 ;  /* 0x028830000500a5a7 */ /* 0x000ea4000804007f */
[----:B--2---:R-:W-:Y:S05]  /*183a0*/  @!P2 BRA `(.L_x_1235) ;  /* 0xfffffffc00eca947 */ /* 0x004fea000383ffff */
[----:B------:R-:W-:Y:S05]  /*183b0*/  BRA `(.L_x_1232) ;  /* 0xffffff2400407947 */ /* 0x000fea000383ffff */
.L_x_1239:
[----:B-1----:R-:W-:-:S04]  /*183c0*/  IMAD.U32 R5, RZ, RZ, UR6 ;  /* 0x00000006ff057e24 */ /* 0x002fc8000f8e00ff */
[----:B------:R1:W2:Y:S03]  /*183d0*/  SYNCS.PHASECHK.TRANS64.TRYWAIT P2, [R5+URZ+0x28850], R0 ;  /* 0x02885000050075a7 */ /* 0x0002a6000804017f */
[----:B--2---:R-:W-:Y:S05]  /*183e0*/  @!P2 NANOSLEEP.SYNCS 0x989680 ;  /* 0x009896800000a95d */ /* 0x004fea0003900000 */
[----:B------:R-:W2:Y:S02]  /*183f0*/  @!P2 SYNCS.PHASECHK.TRANS64 P2, [R5+URZ+0x28850], R0 ;  /* 0x028850000500a5a7 */ /* 0x000ea4000804007f */
[----:B--2---:R-:W-:Y:S05]  /*18400*/  @!P2 BRA `(.L_x_1239) ;  /* 0xfffffffc00eca947 */ /* 0x004fea000383ffff */
[----:B------:R-:W-:Y:S05]  /*18410*/  BRA `(.L_x_1236) ;  /* 0xffffff2800087947 */ /* 0x000fea000383ffff */
.L_x_1252:
[----:B-1----:R-:W-:-:S04]  /*18420*/  IMAD.U32 R7, RZ, RZ, UR5 ;  /* 0x00000005ff077e24 */ /* 0x002fc8000f8e00ff */
[----:B------:R1:W2:Y:S03]  /*18430*/  SYNCS.PHASECHK.TRANS64.TRYWAIT P0, [R7+URZ+0x28850], R4 ;  /* 0x02885004070075a7 */ /* 0x0002a6000800017f */
[----:B--2---:R-:W-:Y:S05]  /*18440*/  @!P0 NANOSLEEP.SYNCS 0x989680 ;  /* 0x009896800000895d */ /* 0x004fea0003900000 */
[----:B------:R-:W2:Y:S02]  /*18450*/  @!P0 SYNCS.PHASECHK.TRANS64 P0, [R7+URZ+0x28850], R4 ;  /* 0x02885004070085a7 */ /* 0x000ea4000800007f */
[----:B--2---:R-:W-:Y:S05]  /*18460*/  @!P0 BRA `(.L_x_1252) ;  /* 0xfffffffc00ec8947 */ /* 0x004fea000383ffff */
[----:B------:R-:W-:Y:S05]  /*18470*/  BRA `(.L_x_1251) ;  /* 0xffffff5400147947 */ /* 0x000fea000383ffff */
.L_x_1307:
[----:B-1----:R-:W1:Y:S01]  /*18480*/  S2R R4, SR_TID.X ;  /* 0x0000000000047919 */ /* 0x002e620000002100 */
[----:B------:R-:W-:Y:S01]  /*18490*/  BSSY B0, `(.L_x_1408) ;  /* 0x000000a000007945 */ /* 0x000fe20003800000 */
[----:B------:R-:W-:Y:S02]  /*184a0*/  IMAD.MOV.U32 R12, RZ, RZ, RZ ;  /* 0x000000ffff0c7224 */ /* 0x000fe400078e00ff */
[----:B------:R-:W-:Y:S02]  /*184b0*/  IMAD.MOV.U32 R11, RZ, RZ, 0x1f ;  /* 0x0000001fff0b7424 */ /* 0x000fe400078e00ff */
[----:B------:R-:W-:Y:S01]  /*184c0*/  IMAD.MOV.U32 R15, RZ, RZ, -0x1 ;  /* 0xffffffffff0f7424 */ /* 0x000fe200078e00ff */
[----:B-1----:R-:W-:-:S04]  /*184d0*/  SHF.R.U32.HI R4, RZ, 0x5, R4 ;  /* 0x00000005ff047819 */ /* 0x002fc80000011604 */
[----:B------:R-:W-:-:S05]  /*184e0*/  LOP3.LUT R4, R4, 0x3, RZ, 0xc0, !PT ;  /* 0x0000000304047812 */ /* 0x000fca00078ec0ff */
[----:B------:R-:W-:-:S07]  /*184f0*/  IMAD.MOV.U32 R13, RZ, RZ, R4 ;  /* 0x000000ffff0d7224 */ /* 0x000fce00078e0004 */
[----:B0-2---:R-:W-:Y:S05]  /*18500*/  WARPSYNC.COLLECTIVE R15, `(.L_x_1409) ;  /* 0x000000000f087348 */ /* 0x005fea0003c00000 */
[----:B------:R1:W3:Y:S02]  /*18510*/  SHFL.IDX P6, R14, R13, R12, R11 ;  /* 0x0000000c0d0e7389 */ /* 0x0002e400000c000b */
[----:B0123--:R-:W-:Y:S01]  /*18520*/  ENDCOLLECTIVE ;  /* 0x000000000000791b */ /* 0x00ffe20003800000 */
.L_x_1409:
[----:B------:R-:W-:Y:S05]  /*18530*/  BSYNC B0 ;  /* 0x0000000000007941 */ /* 0x000fea0003800000 */
.L_x_1408:
[----:B------:R-:W-:Y:S05]  /*18540*/  BRA `(.L_x_1410) ;  /* 0xffffffac00fc7947 */ /* 0x000fea000383ffff */
.L_x_1309:
[----:B------:R-:W-:Y:S01]  /*18550*/  BSSY B0, `(.L_x_1411) ;  /* 0x0000006000007945 */ /* 0x000fe20003800000 */
[----:B------:R-:W-:-:S07]  /*18560*/  IMAD.MOV.U32 R15, RZ, RZ, -0x1 ;  /* 0xffffffffff0f7424 */ /* 0x000fce00078e00ff */
[----:B012---:R-:W-:Y:S05]  /*18570*/  WARPSYNC.COLLECTIVE R15, `(.L_x_1412) ;  /* 0x000000000f0c7348 */ /* 0x007fea0003c00000 */
[----:B------:R-:W-:Y:S02]  /*18580*/  ELECT P6, UR62, PT ;  /* 0x00000000003e782f */ /* 0x000fe400038c0000 */
[----:B------:R-:W-:Y:S01]  /*18590*/  MOV R14, UR62 ;  /* 0x0000003e000e7c02 */ /* 0x000fe20008000f00 */
[----:B012---:R-:W-:Y:S10]  /*185a0*/  ENDCOLLECTIVE ;  /* 0x000000000000791b */ /* 0x007ff40003800000 */
.L_x_1412:
[----:B------:R-:W-:Y:S05]  /*185b0*/  BSYNC B0 ;  /* 0x0000000000007941 */ /* 0x000fea0003800000 */
.L_x_1411:
[----:B------:R-:W-:Y:S05]  /*185c0*/  BRA `(.L_x_1413) ;  /* 0xffffffb000087947 */ /* 0x000fea000383ffff */
.L_x_1311:
[----:B-1----:R1:W3:Y:S02]  /*185d0*/  SYNCS.PHASECHK.TRANS64.TRYWAIT P0, [R0+URZ+0x28840], R2 ;  /* 0x02884002000075a7 */ /* 0x0022e4000800017f */
[----:B---3--:R-:W-:Y:S05]  /*185e0*/  @!P0 NANOSLEEP.SYNCS 0x989680 ;  /* 0x009896800000895d */ /* 0x008fea0003900000 */
[----:B------:R-:W3:Y:S02]  /*185f0*/  @!P0 SYNCS.PHASECHK.TRANS64 P0, [R0+URZ+0x28840], R2 ;  /* 0x02884002000085a7 */ /* 0x000ee4000800007f */
[----:B---3--:R-:W-:Y:S05]  /*18600*/  @!P0 BRA `(.L_x_1311) ;  /* 0xfffffffc00f08947 */ /* 0x008fea000383ffff */
[----:B------:R-:W-:Y:S05]  /*18610*/  BRA `(.L_x_1414) ;  /* 0xffffffb000687947 */ /* 0x000fea000383ffff */
.L_x_1315:
[----:B------:R-:W2:Y:S01]  /*18620*/  LDL.LU R11, [R1+0x2c] ;  /* 0x00002c00010b7983 */ /* 0x000ea20000300800 */
[----:B------:R-:W-:Y:S02]  /*18630*/  IMAD.MOV.U32 R13, RZ, RZ, R3 ;  /* 0x000000ffff0d7224 */ /* 0x000fe400078e0003 */
[----:B------:R-:W-:Y:S01]  /*18640*/  IMAD.MOV.U32 R12, RZ, RZ, RZ ;  /* 0x000000ffff0c7224 */ /* 0x000fe200078e00ff */
[----:B------:R-:W0:Y:S01]  /*18650*/  S2R R5, SR_TID.X ;  /* 0x0000000000057919 */ /* 0x000e220000002100 */
[----:B------:R-:W-:Y:S01]  /*18660*/  IMAD.MOV.U32 R15, RZ, RZ, -0x1 ;  /* 0xffffffffff0f7424 */ /* 0x000fe200078e00ff */
        /* <DEDUP_REMOVED lines=10> */
.L_x_1415:
[----:B------:R-:W-:Y:S02]  /*18710*/  IMAD.MOV.U32 R13, RZ, RZ, R4 ;  /* 0x000000ffff0d7224 */ /* 0x000fe400078e0004 */
[----:B------:R-:W-:-:S07]  /*18720*/  IMAD.MOV.U32 R6, RZ, RZ, R14 ;  /* 0x000000ffff067224 */ /* 0x000fce00078e000e */
[----:B------:R-:W-:Y:S05]  /*18730*/  WARPSYNC.COLLECTIVE R15, `(.L_x_1416) ;  /* 0x000000000f087348 */ /* 0x000fea0003c00000 */
[----:B------:R0:W1:Y:S02]  /*18740*/  SHFL.IDX P6, R14, R13, R12, R11 ;  /* 0x0000000c0d0e7389 */ /* 0x00006400000c000b */
[----:B01----:R-:W-:Y:S01]  /*18750*/  ENDCOLLECTIVE ;  /* 0x000000000000791b */ /* 0x003fe20003800000 */
.L_x_1416:
[----:B------:R-:W-:Y:S02]  /*18760*/  IMAD.MOV.U32 R13, RZ, RZ, R3 ;  /* 0x000000ffff0d7224 */ /* 0x000fe400078e0003 */
[----:B------:R-:W-:Y:S02]  /*18770*/  IMAD.MOV.U32 R12, RZ, RZ, 0x1 ;  /* 0x00000001ff0c7424 */ /* 0x000fe400078e00ff */
[----:B------:R-:W-:-:S07]  /*18780*/  IMAD.MOV.U32 R7, RZ, RZ, R14 ;  /* 0x000000ffff077224 */ /* 0x000fce00078e000e */
[----:B------:R-:W-:Y:S05]  /*18790*/  WARPSYNC.COLLECTIVE R15, `(.L_x_1417) ;  /* 0x000000000f087348 */ /* 0x000fea0003c00000 */
[----:B------:R0:W1:Y:S02]  /*187a0*/  SHFL.IDX P6, R14, R13, R12, R11 ;  /* 0x0000000c0d0e7389 */ /* 0x00006400000c000b */
[----:B01----:R-:W-:Y:S01]  /*187b0*/  ENDCOLLECTIVE ;  /* 0x000000000000791b */ /* 0x003fe20003800000 */
.L_x_1417:
[----:B------:R-:W-:-:S05]  /*187c0*/  @!P2 LEA R7, P3, R10, R7, 0x1 ;  /* 0x000000070a07a211 */ /* 0x000fca00078608ff */
[----:B------:R-:W-:-:S05]  /*187d0*/  @!P2 IMAD.X R6, RZ, RZ, R6, P3 ;  /* 0x000000ffff06a224 */ /* 0x000fca00018e0606 */
[----:B------:R-:W-:Y:S01]  /*187e0*/  @!P2 LOP3.LUT R7, R7, R6, RZ, 0x3c, !PT ;  /* 0x000000060707a212 */ /* 0x000fe200078e3cff */
[----:B------:R-:W-:-:S03]  /*187f0*/  IMAD.MOV.U32 R13, RZ, RZ, R4 ;  /* 0x000000ffff0d7224 */ /* 0x000fc600078e0004 */
[----:B------:R-:W-:-:S04]  /*18800*/  @!P2 LOP3.LUT R6, R7, R6, RZ, 0x3c, !PT ;  /* 0x000000060706a212 */ /* 0x000fc800078e3cff */
[----:B------:R-:W-:Y:S01]  /*18810*/  @!P2 LOP3.LUT R7, R7, R6, RZ, 0x3c, !PT ;  /* 0x000000060707a212 */ /* 0x000fe200078e3cff */
[----:B------:R-:W-:-:S07]  /*18820*/  IMAD.MOV.U32 R8, RZ, RZ, R14 ;  /* 0x000000ffff087224 */ /* 0x000fce00078e000e */
[----:B------:R-:W-:Y:S05]  /*18830*/  WARPSYNC.COLLECTIVE R15, `(.L_x_1418) ;  /* 0x000000000f087348 */ /* 0x000fea0003c00000 */
[----:B------:R0:W1:Y:S02]  /*18840*/  SHFL.IDX P6, R14, R13, R12, R11 ;  /* 0x0000000c0d0e7389 */ /* 0x00006400000c000b */
[----:B01----:R-:W-:Y:S01]  /*18850*/  ENDCOLLECTIVE ;  /* 0x000000000000791b */ /* 0x003fe20003800000 */
.L_x_1418:
[----:B------:R-:W-:Y:S01]  /*18860*/  @!PT LDS RZ, [RZ] ;  /* 0x00000000fffff984 */ /* 0x000fe20000000800 */
[----:B------:R-:W-:Y:S01]  /*18870*/  @!PT LDS RZ, [RZ] ;  /* 0x00000000fffff984 */ /* 0x000fe20000000800 */
[----:B------:R-:W-:Y:S01]  /*18880*/  @!PT LDS RZ, [RZ] ;  /* 0x00000000fffff984 */ /* 0x000fe20000000800 */
[----:B------:R0:W-:Y:S04]  /*18890*/  @!P2 LDGSTS.E.BYPASS.LTC128B.128 [R9+0x10400], desc[UR52][R6.64], !P0 ;  /* 0x104000000609afae */ /* 0x0001e8000c101d74 */
[----:B------:R0:W-:Y:S01]  /*188a0*/  @!P2 LDGSTS.E.BYPASS.LTC128B.128 [R9+0x14400], desc[UR52][R6.64+0x80], !P1 ;  /* 0x144000800609afae */ /* 0x0001e2000c901d74 */
[----:B------:R-:W-:Y:S01]  /*188b0*/  ISETP.GE.AND P2, PT, R5, R2, PT ;  /* 0x000000020500720c */ /* 0x000fe20003f46270 */
[----:B------:R-:W-:Y:S02]  /*188c0*/  IMAD.MOV.U32 R13, RZ, RZ, R3 ;  /* 0x000000ffff0d7224 */ /* 0x000fe400078e0003 */
[----:B------:R-:W-:Y:S02]  /*188d0*/  IMAD.MOV.U32 R12, RZ, RZ, 0x2 ;  /* 0x00000002ff0c7424 */ /* 0x000fe400078e00ff */
[----:B------:R-:W-:-:S08]  /*188e0*/  IMAD.MOV.U32 R5, RZ, RZ, R14 ;  /* 0x000000ffff057224 */ /* 0x000fd000078e000e */
[----:B0-----:R-:W-:Y:S05]  /*188f0*/  WARPSYNC.COLLECTIVE R15, `(.L_x_1419) ;  /* 0x000000000f087348 */ /* 0x001fea0003c00000 */
[----:B------:R1:W2:Y:S02]  /*18900*/  SHFL.IDX P6, R14, R13, R12, R11 ;  /* 0x0000000c0d0e7389 */ /* 0x0002a400000c000b */
[----:B012---:R-:W-:Y:S01]  /*18910*/  ENDCOLLECTIVE ;  /* 0x000000000000791b */ /* 0x007fe20003800000 */
.L_x_1419:
[----:B------:R-:W-:Y:S01]  /*18920*/  @!P2 LEA R7, P3, R10, R5, 0x1 ;  /* 0x000000050a07a211 */ /* 0x000fe200078608ff */
[----:B------:R-:W-:-:S04]  /*18930*/  VIADD R5, R0, 0x20 ;  /* 0x0000002000057836 */ /* 0x000fc80000000000 */
[----:B------:R-:W-:-:S05]  /*18940*/  @!P2 IMAD.X R6, RZ, RZ, R8, P3 ;  /* 0x000000ffff06a224 */ /* 0x000fca00018e0608 */
[----:B------:R-:W-:Y:S01]  /*18950*/  @!P2 LOP3.LUT R7, R7, R6, RZ, 0x3c, !PT ;  /* 0x000000060707a212 */ /* 0x000fe200078e3cff */
[----:B------:R-:W-:-:S03]  /*18960*/  IMAD.MOV.U32 R13, RZ, RZ, R4 ;  /* 0x000000ffff0d7224 */ /* 0x000fc600078e0004 */
[----:B------:R-:W-:-:S04]  /*18970*/  @!P2 LOP3.LUT R6, R7, R6, RZ, 0x3c, !PT ;  /* 0x000000060706a212 */ /* 0x000fc800078e3cff */
[----:B------:R-:W-:-:S05]  /*18980*/  @!P2 LOP3.LUT R7, R7, R6, RZ, 0x3c, !PT ;  /* 0x000000060707a212 */ /* 0x000fca00078e3cff */
[----:B------:R-:W-:Y:S01]  /*18990*/  @!PT LDS RZ, [RZ] ;  /* 0x00000000fffff984 */ /* 0x000fe20000000800 */
[----:B------:R-:W-:Y:S01]  /*189a0*/  @!PT LDS RZ, [RZ] ;  /* 0x00000000fffff984 */ /* 0x000fe20000000800 */
[----:B------:R-:W-:Y:S01]  /*189b0*/  @!PT LDS RZ, [RZ] ;  /* 0x00000000fffff984 */ /* 0x000fe20000000800 */
[----:B------:R-:W-:Y:S04]  /*189c0*/  @!P2 LDGSTS.E.BYPASS.LTC128B.128 [R9+0x10c00], desc[UR52][R6.64], !P0 ;  /* 0x10c000000609afae */ /* 0x000fe8000c101d74 */
[----:B------:R0:W-:Y:S01]  /*189d0*/  @!P2 LDGSTS.E.BYPASS.LTC128B.128 [R9+0x14c00], desc[UR52][R6.64+0x80], !P1 ;  /* 0x14c000800609afae */ /* 0x0001e2000c901d74 */
[----:B------:R-:W-:Y:S01]  /*189e0*/  ISETP.GE.AND P2, PT, R5, R2, PT ;  /* 0x000000020500720c */ /* 0x000fe20003f46270 */
[----:B0-----:R-:W-:-:S12]  /*189f0*/  IMAD.MOV.U32 R6, RZ, RZ, R14 ;  /* 0x000000ffff067224 */ /* 0x001fd800078e000e */
[----:B------:R-:W-:Y:S05]  /*18a00*/  WARPSYNC.COLLECTIVE R15, `(.L_x_1420) ;  /* 0x000000000f087348 */ /* 0x000fea0003c00000 */
[----:B------:R0:W1:Y:S02]  /*18a10*/  SHFL.IDX P6, R14, R13, R12, R11 ;  /* 0x0000000c0d0e7389 */ /* 0x00006400000c000b */
[----:B01----:R-:W-:Y:S01]  /*18a20*/  ENDCOLLECTIVE ;  /* 0x000000000000791b */ /* 0x003fe20003800000 */
.L_x_1420:
[----:B------:R-:W-:Y:S02]  /*18a30*/  IMAD.MOV.U32 R13, RZ, RZ, R3 ;  /* 0x000000ffff0d7224 */ /* 0x000fe400078e0003 */
[----:B------:R-:W-:Y:S02]  /*18a40*/  IMAD.MOV.U32 R12, RZ, RZ, 0x3 ;  /* 0x00000003ff0c7424 */ /* 0x000fe400078e00ff */
[----:B------:R-:W-:-:S07]  /*18a50*/  IMAD.MOV.U32 R5, RZ, RZ, R14 ;  /* 0x000000ffff057224 */ /* 0x000fce00078e000e */
[----:B------:R-:W-:Y:S05]  /*18a60*/  WARPSYNC.COLLECTIVE R15, `(.L_x_1421) ;  /* 0x000000000f087348 */ /* 0x000fea0003c00000 */
[----:B------:R0:W1:Y:S02]  /*18a70*/  SHFL.IDX P6, R14, R13, R12, R11 ;  /* 0x0000000c0d0e7389 */ /* 0x00006400000c000b */
[----:B01----:R-:W-:Y:S01]  /*18a80*/  ENDCOLLECTIVE ;  /* 0x000000000000791b */ /* 0x003fe20003800000 */
.L_x_1421:
[----:B------:R-:W-:-:S05]  /*18a90*/  @!P2 LEA R5, P3, R10, R5, 0x1 ;  /* 0x000000050a05a211 */ /* 0x000fca00078608ff */
[----:B------:R-:W-:-:S04]  /*18aa0*/  @!P2 IMAD.X R6, RZ, RZ, R6, P3 ;  /* 0x000000ffff06a224 */ /* 0x000fc800018e0606 */
[----:B------:R-:W-:Y:S02]  /*18ab0*/  @!P2 IMAD.MOV.U32 R7, RZ, RZ, R6 ;  /* 0x000000ffff07a224 */ /* 0x000fe400078e0006 */
[----:B------:R-:W-:Y:S02]  /*18ac0*/  @!P2 IMAD.MOV.U32 R6, RZ, RZ, R5 ;  /* 0x000000ffff06a224 */ /* 0x000fe400078e0005 */
[----:B------:R-:W-:Y:S02]  /*18ad0*/  IMAD.MOV.U32 R13, RZ, RZ, R4 ;  /* 0x000000ffff0d7224 */ /* 0x000fe400078e0004 */
[----:B------:R-:W-:Y:S01]  /*18ae0*/  VIADD R5, R0, 0x30 ;  /* 0x0000003000057836 */ /* 0x000fe20000000000 */
        /* <DEDUP_REMOVED lines=10> */
.L_x_1422:
[----:B------:R-:W-:Y:S02]  /*18b90*/  IMAD.MOV.U32 R13, RZ, RZ, R3 ;  /* 0x000000ffff0d7224 */ /* 0x000fe400078e0003 */
[----:B------:R-:W-:Y:S02]  /*18ba0*/  IMAD.MOV.U32 R12, RZ, RZ, 0x4 ;  /* 0x00000004ff0c7424 */ /* 0x000fe400078e00ff */
[----:B------:R-:W-:-:S07]  /*18bb0*/  IMAD.MOV.U32 R5, RZ, RZ, R14 ;  /* 0x000000ffff057224 */ /* 0x000fce00078e000e */
[----:B------:R-:W-:Y:S05]  /*18bc0*/  WARPSYNC.COLLECTIVE R15, `(.L_x_1423) ;  /* 0x000000000f087348 */ /* 0x000fea0003c00000 */
[----:B------:R0:W1:Y:S02]  /*18bd0*/  SHFL.IDX P6, R14, R13, R12, R11 ;  /* 0x0000000c0d0e7389 */ /* 0x00006400000c000b */
[----:B01----:R-:W-:Y:S01]  /*18be0*/  ENDCOLLECTIVE ;  /* 0x000000000000791b */ /* 0x003fe20003800000 */
.L_x_1423:
        /* <DEDUP_REMOVED lines=16> */
.L_x_1424:
[----:B------:R-:W-:Y:S02]  /*18cf0*/  IMAD.MOV.U32 R13, RZ, RZ, R3 ;  /* 0x000000ffff0d7224 */ /* 0x000fe400078e0003 */
[----:B------:R-:W-:Y:S02]  /*18d00*/  IMAD.MOV.U32 R12, RZ, RZ, 0x5 ;  /* 0x00000005ff0c7424 */ /* 0x000fe400078e00ff */
[----:B------:R-:W-:-:S07]  /*18d10*/  IMAD.MOV.U32 R5, RZ, RZ, R14 ;  /* 0x000000ffff057224 */ /* 0x000fce00078e000e */
[----:B------:R-:W-:Y:S05]  /*18d20*/  WARPSYNC.COLLECTIVE R15, `(.L_x_1425) ;  /* 0x000000000f087348 */ /* 0x000fea0003c00000 */
[----:B------:R0:W1:Y:S02]  /*18d30*/  SHFL.IDX P6, R14, R13, R12, R11 ;  /* 0x0000000c0d0e7389 */ /* 0x00006400000c000b */
[----:B01----:R-:W-:Y:S01]  /*18d40*/  ENDCOLLECTIVE ;  /* 0x000000000000791b */ /* 0x003fe20003800000 */
.L_x_1425:
        /* <DEDUP_REMOVED lines=16> */
.L_x_1426:
[----:B------:R-:W-:Y:S02]  /*18e50*/  IMAD.MOV.U32 R13, RZ, RZ, R3 ;  /* 0x000000ffff0d7224 */ /* 0x000fe400078e0003 */
[----:B------:R-:W-:Y:S02]  /*18e60*/  IMAD.MOV.U32 R12, RZ, RZ, 0x6 ;  /* 0x00000006ff0c7424 */ /* 0x000fe400078e00ff */
[----:B------:R-:W-:-:S07]  /*18e70*/  IMAD.MOV.U32 R5, RZ, RZ, R14 ;  /* 0x000000ffff057224 */ /* 0x000fce00078e000e */
[----:B------:R-:W-:Y:S05]  /*18e80*/  WARPSYNC.COLLECTIVE R15, `(.L_x_1427) ;  /* 0x000000000f087348 */ /* 0x000fea0003c00000 */
[----:B------:R0:W1:Y:S02]  /*18e90*/  SHFL.IDX P6, R14, R13, R12, R11 ;  /* 0x0000000c0d0e7389 */ /* 0x00006400000c000b */
[----:B01----:R-:W-:Y:S01]  /*18ea0*/  ENDCOLLECTIVE ;  /* 0x000000000000791b */ /* 0x003fe20003800000 */
.L_x_1427:
[----:B------:R-:W-:-:S05]  /*18eb0*/  @!P2 LEA R5, P3, R10, R5, 0x1 ;  /* 0x000000050a05a211 */ /* 0x000fca00078608ff */
[----:B------:R-:W-:-:S04]  /*18ec0*/  @!P2 IMAD.X R6, RZ, RZ, R6, P3 ;  /* 0x000000ffff06a224 */ /* 0x000fc800018e0606 */
[----:B------:R-:W-:Y:S02]  /*18ed0*/  @!P2 IMAD.MOV.U32 R7, RZ, RZ, R6 ;  /* 0x000000ffff07a224 */ /* 0x000fe400078e0006 */
[----:B------:R-:W-:Y:S02]  /*18ee0*/  @!P2 IMAD.MOV.U32 R6, RZ, RZ, R5 ;  /* 0x000000ffff06a224 */ /* 0x000fe400078e0005 */
[----:B------:R-:W-:-:S03]  /*18ef0*/  IMAD.MOV.U32 R13, RZ, RZ, R4 ;  /* 0x000000ffff0d7224 */ /* 0x000fc600078e0004 */
[----:B------:R-:W-:Y:S01]  /*18f00*/  @!PT LDS RZ, [RZ] ;  /* 0x00000000fffff984 */ /* 0x000fe20000000800 */
[----:B------:R-:W-:Y:S01]  /*18f10*/  @!PT LDS RZ, [RZ] ;  /* 0x00000000fffff984 */ /* 0x000fe20000000800 */
[----:B------:R-:W-:Y:S01]  /*18f20*/  @!PT LDS RZ, [RZ] ;  /* 0x00000000fffff984 */ /* 0x000fe20000000800 */
[----:B------:R-:W-:Y:S04]  /*18f30*/  @!P2 LDGSTS.E.BYPASS.LTC128B.128 [R9+0x12c00], desc[UR52][R6.64], !P0 ;  /* 0x12c000000609afae */ /* 0x000fe8000c101d74 */
[----:B------:R0:W-:Y:S02]  /*18f40*/  @!P2 LDGSTS.E.BYPASS.LTC128B.128 [R9+0x16c00], desc[UR52][R6.64+0x80], !P1 ;  /* 0x16c000800609afae */ /* 0x0001e4000c901d74 */
[----:B0-----:R-:W-:-:S07]  /*18f50*/  IMAD.MOV.U32 R6, RZ, RZ, R14 ;  /* 0x000000ffff067224 */ /* 0x001fce00078e000e */
[----:B------:R-:W-:Y:S05]  /*18f60*/  WARPSYNC.COLLECTIVE R15, `(.L_x_1428) ;  /* 0x000000000f087348 */ /* 0x000fea0003c00000 */
[----:B------:R0:W1:Y:S02]  /*18f70*/  SHFL.IDX P6, R14, R13, R12, R11 ;  /* 0x0000000c0d0e7389 */ /* 0x00006400000c000b */
[----:B01----:R-:W-:Y:S01]  /*18f80*/  ENDCOLLECTIVE ;  /* 0x000000000000791b */ /* 0x003fe20003800000 */
.L_x_1428:
[----:B------:R-:W-:-:S05]  /*18f90*/  VIADD R7, R0, 0x60 ;  /* 0x0000006000077836 */ /* 0x000fca0000000000 */
[----:B------:R-:W-:Y:S01]  /*18fa0*/  ISETP.GE.AND P2, PT, R7, R2, PT ;  /* 0x000000020700720c */ /* 0x000fe20003f46270 */
[----:B------:R-:W-:Y:S02]  /*18fb0*/  IMAD.MOV.U32 R13, RZ, RZ, R3 ;  /* 0x000000ffff0d7224 */ /* 0x000fe400078e0003 */
[----:B------:R-:W-:Y:S02]  /*18fc0*/  IMAD.MOV.U32 R12, RZ, RZ, 0x7 ;  /* 0x00000007ff0c7424 */ /* 0x000fe400078e00ff */
[----:B------:R-:W-:-:S08]  /*18fd0*/  IMAD.MOV.U32 R5, RZ, RZ, R14 ;  /* 0x000000ffff057224 */ /* 0x000fd000078e000e */
[----:B------:R-:W-:Y:S05]  /*18fe0*/  WARPSYNC.COLLECTIVE R15, `(.L_x_1429) ;  /* 0x000000000f087348 */ /* 0x000fea0003c00000 */
[----:B------:R0:W1:Y:S02]  /*18ff0*/  SHFL.IDX P6, R14, R13, R12, R11 ;  /* 0x0000000c0d0e7389 */ /* 0x00006400000c000b */
[----:B01----:R-:W-:Y:S01]  /*19000*/  ENDCOLLECTIVE ;  /* 0x000000000000791b */ /* 0x003fe20003800000 */
.L_x_1429:
[----:B------:R-:W-:-:S05]  /*19010*/  @!P2 LEA R5, P3, R10, R5, 0x1 ;  /* 0x000000050a05a211 */ /* 0x000fca00078608ff */
[----:B------:R-:W-:-:S04]  /*19020*/  @!P2 IMAD.X R6, RZ, RZ, R6, P3 ;  /* 0x000000ffff06a224 */ /* 0x000fc800018e0606 */
[----:B------:R-:W-:Y:S02]  /*19030*/  @!P2 IMAD.MOV.U32 R7, RZ, RZ, R6 ;  /* 0x000000ffff07a224 */ /* 0x000fe400078e0006 */
[----:B------:R-:W-:Y:S02]  /*19040*/  IMAD.MOV.U32 R13, RZ, RZ, R4 ;  /* 0x000000ffff0d7224 */ /* 0x000fe400078e0004 */
[----:B------:R-:W-:-:S05]  /*19050*/  @!P2 IMAD.MOV.U32 R6, RZ, RZ, R5 ;  /* 0x000000ffff06a224 */ /* 0x000fca00078e0005 */
[----:B------:R-:W-:Y:S01]  /*19060*/  @!PT LDS RZ, [RZ] ;  /* 0x00000000fffff984 */ /* 0x000fe20000000800 */
[----:B------:R-:W-:Y:S01]  /*19070*/  @!PT LDS RZ, [RZ] ;  /* 0x00000000fffff984 */ /* 0x000fe20000000800 */
[----:B------:R-:W-:Y:S01]  /*19080*/  @!PT LDS RZ, [RZ] ;  /* 0x00000000fffff984 */ /* 0x000fe20000000800 */
[----:B------:R0:W-:Y:S01]  /*19090*/  @!P2 LDGSTS.E.BYPASS.LTC128B.128 [R9+0x13400], desc[UR52][R6.64], !P0 ;  /* 0x134000000609afae */ /* 0x0001e2000c101d74 */
[----:B------:R-:W-:-:S03]  /*190a0*/  IMAD.MOV.U32 R5, RZ, RZ, R14 ;  /* 0x000000ffff057224 */ /* 0x000fc600078e000e */
[----:B------:R0:W-:Y:S04]  /*190b0*/  @!P2 LDGSTS.E.BYPASS.LTC128B.128 [R9+0x17400], desc[UR52][R6.64+0x80], !P1 ;  /* 0x174000800609afae */ /* 0x0001e8000c901d74 */
[----:B0-----:R-:W-:Y:S05]  /*190c0*/  WARPSYNC.COLLECTIVE R15, `(.L_x_1430) ;  /* 0x000000000f087348 */ /* 0x001fea0003c00000 */
[----:B------:R1:W2:Y:S02]  /*190d0*/  SHFL.IDX P6, R14, R13, R12, R11 ;  /* 0x0000000c0d0e7389 */ /* 0x0002a400000c000b */
[----:B012---:R-:W-:Y:S01]  /*190e0*/  ENDCOLLECTIVE ;  /* 0x000000000000791b */ /* 0x007fe20003800000 */
.L_x_1430:
[----:B------:R-:W-:Y:S01]  /*190f0*/  IMAD.MOV.U32 R3, RZ, RZ, R14 ;  /* 0x000000ffff037224 */ /* 0x000fe200078e000e */
[----:B------:R-:W-:Y:S06]  /*19100*/  BRA `(.L_x_1431) ;  /* 0xffffffb400087947 */ /* 0x000fec000383ffff */
.L_x_1320:
[----:B0-----:R0:W3:Y:S02]  /*19110*/  SYNCS.PHASECHK.TRANS64.TRYWAIT P0, [R18+URZ+0x28820], R0 ;  /* 0x02882000120075a7 */ /* 0x0010e4000800017f */
[----:B---3--:R-:W-:Y:S05]  /*19120*/  @!P0 NANOSLEEP.SYNCS 0x989680 ;  /* 0x009896800000895d */ /* 0x008fea0003900000 */
[----:B------:R-:W3:Y:S02]  /*19130*/  @!P0 SYNCS.PHASECHK.TRANS64 P0, [R18+URZ+0x28820], R0 ;  /* 0x02882000120085a7 */ /* 0x000ee4000800007f */
[----:B---3--:R-:W-:Y:S05]  /*19140*/  @!P0 BRA `(.L_x_1320) ;  /* 0xfffffffc00f08947 */ /* 0x008fea000383ffff */
[----:B------:R-:W-:Y:S05]  /*19150*/  BRA `(.L_x_1432) ;  /* 0xffffffb400787947 */ /* 0x000fea000383ffff */
.L_x_1329:
[----:B-1----:R1:W2:Y:S02]  /*19160*/  SYNCS.PHASECHK.TRANS64.TRYWAIT P0, [R3+URZ+0x28840], R2 ;  /* 0x02884002030075a7 */ /* 0x0022a4000800017f */
[----:B--2---:R-:W-:Y:S05]  /*19170*/  @!P0 NANOSLEEP.SYNCS 0x989680 ;  /* 0x009896800000895d */ /* 0x004fea0003900000 */
[----:B------:R-:W2:Y:S02]  /*19180*/  @!P0 SYNCS.PHASECHK.TRANS64 P0, [R3+URZ+0x28840], R2 ;  /* 0x02884002030085a7 */ /* 0x000ea4000800007f */
[----:B--2---:R-:W-:Y:S05]  /*19190*/  @!P0 BRA `(.L_x_1329) ;  /* 0xfffffffc00f08947 */ /* 0x004fea000383ffff */
[----:B------:R-:W-:Y:S05]  /*191a0*/  BRA `(.L_x_1433) ;  /* 0xffffffb8006c7947 */ /* 0x000fea000383ffff */
.L_x_1335:
[----:B0-----:R0:W1:Y:S02]  /*191b0*/  SYNCS.PHASECHK.TRANS64.TRYWAIT P0, [R3+URZ+0x60], R2 ;  /* 0x00006002030075a7 */ /* 0x001064000800017f */
[----:B-1----:R-:W-:Y:S05]  /*191c0*/  @!P0 NANOSLEEP.SYNCS 0x989680 ;  /* 0x009896800000895d */ /* 0x002fea0003900000 */
[----:B------:R-:W1:Y:S02]  /*191d0*/  @!P0 SYNCS.PHASECHK.TRANS64 P0, [R3+URZ+0x60], R2 ;  /* 0x00006002030085a7 */ /* 0x000e64000800007f */
[----:B-1----:R-:W-:Y:S05]  /*191e0*/  @!P0 BRA `(.L_x_1335) ;  /* 0xfffffffc00f08947 */ /* 0x002fea000383ffff */
[----:B------:R-:W-:Y:S05]  /*191f0*/  BRA `(.L_x_1434) ;  /* 0xffffffbc00407947 */ /* 0x000fea000383ffff */
.L_x_1344:
[----:B-1----:R1:W2:Y:S02]  /*19200*/  SYNCS.PHASECHK.TRANS64.TRYWAIT P0, [R3+URZ+0x28840], R2 ;  /* 0x02884002030075a7 */ /* 0x0022a4000800017f */
[----:B--2---:R-:W-:Y:S05]  /*19210*/  @!P0 NANOSLEEP.SYNCS 0x989680 ;  /* 0x009896800000895d */ /* 0x004fea0003900000 */
[----:B------:R-:W2:Y:S02]  /*19220*/  @!P0 SYNCS.PHASECHK.TRANS64 P0, [R3+URZ+0x28840], R2 ;  /* 0x02884002030085a7 */ /* 0x000ea4000800007f */
[----:B--2---:R-:W-:Y:S05]  /*19230*/  @!P0 BRA `(.L_x_1344) ;  /* 0xfffffffc00f08947 */ /* 0x004fea000383ffff */
[----:B------:R-:W-:Y:S05]  /*19240*/  BRA `(.L_x_1435) ;  /* 0xffffffc000cc7947 */ /* 0x000fea000383ffff */
.L_x_1350:
[----:B0-----:R0:W1:Y:S02]  /*19250*/  SYNCS.PHASECHK.TRANS64.TRYWAIT P0, [R2+URZ+0x60], R3 ;  /* 0x00006003020075a7 */ /* 0x001064000800017f */
[----:B-1----:R-:W-:Y:S05]  /*19260*/  @!P0 NANOSLEEP.SYNCS 0x989680 ;  /* 0x009896800000895d */ /* 0x002fea0003900000 */
[----:B------:R-:W1:Y:S02]  /*19270*/  @!P0 SYNCS.PHASECHK.TRANS64 P0, [R2+URZ+0x60], R3 ;  /* 0x00006003020085a7 */ /* 0x000e64000800007f */
[----:B-1----:R-:W-:Y:S05]  /*19280*/  @!P0 BRA `(.L_x_1350) ;  /* 0xfffffffc00f08947 */ /* 0x002fea000383ffff */
[----:B------:R-:W-:Y:S05]  /*19290*/  BRA `(.L_x_1436) ;  /* 0xffffffc400a07947 */ /* 0x000fea000383ffff */
.L_x_1359:
[----:B--2---:R2:W3:Y:S02]  /*192a0*/  SYNCS.PHASECHK.TRANS64.TRYWAIT P0, [R2+URZ+0x28840], R3 ;  /* 0x02884003020075a7 */ /* 0x0044e4000800017f */
[----:B---3--:R-:W-:Y:S05]  /*192b0*/  @!P0 NANOSLEEP.SYNCS 0x989680 ;  /* 0x009896800000895d */ /* 0x008fea0003900000 */
[----:B------:R-:W3:Y:S02]  /*192c0*/  @!P0 SYNCS.PHASECHK.TRANS64 P0, [R2+URZ+0x28840], R3 ;  /* 0x02884003020085a7 */ /* 0x000ee4000800007f */
[----:B---3--:R-:W-:Y:S05]  /*192d0*/  @!P0 BRA `(.L_x_1359) ;  /* 0xfffffffc00f08947 */ /* 0x008fea000383ffff */
[----:B------:R-:W-:Y:S05]  /*192e0*/  BRA `(.L_x_1437) ;  /* 0xffffffcc00007947 */ /* 0x000fea000383ffff */
.L_x_1365:
[----:B0-----:R0:W1:Y:S02]  /*192f0*/  SYNCS.PHASECHK.TRANS64.TRYWAIT P0, [R2+URZ+0x60], R5 ;  /* 0x00006005020075a7 */ /* 0x001064000800017f */
[----:B-1----:R-:W-:Y:S05]  /*19300*/  @!P0 NANOSLEEP.SYNCS 0x989680 ;  /* 0x009896800000895d */ /* 0x002fea0003900000 */
[----:B------:R-:W1:Y:S02]  /*19310*/  @!P0 SYNCS.PHASECHK.TRANS64 P0, [R2+URZ+0x60], R5 ;  /* 0x00006005020085a7 */ /* 0x000e64000800007f */
[----:B-1----:R-:W-:Y:S05]  /*19320*/  @!P0 BRA `(.L_x_1365) ;  /* 0xfffffffc00f08947 */ /* 0x002fea000383ffff */
[----:B------:R-:W-:Y:S05]  /*19330*/  BRA `(.L_x_1438) ;  /* 0xffffffcc00d47947 */ /* 0x000fea000383ffff */
.L_x_1376:
[----:B--2---:R2:W3:Y:S02]  /*19340*/  SYNCS.PHASECHK.TRANS64.TRYWAIT P0, [R0+URZ+0x28860], R3 ;  /* 0x02886003000075a7 */ /* 0x0044e4000800017f */
[----:B---3--:R-:W-:Y:S05]  /*19350*/  @!P0 NANOSLEEP.SYNCS 0x989680 ;  /* 0x009896800000895d */ /* 0x008fea0003900000 */
[----:B------:R-:W3:Y:S02]  /*19360*/  @!P0 SYNCS.PHASECHK.TRANS64 P0, [R0+URZ+0x28860], R3 ;  /* 0x02886003000085a7 */ /* 0x000ee4000800007f */
[----:B---3--:R-:W-:Y:S05]  /*19370*/  @!P0 BRA `(.L_x_1376) ;  /* 0xfffffffc00f08947 */ /* 0x008fea000383ffff */
[----:B------:R-:W-:Y:S05]  /*19380*/  BRA `(.L_x_1439) ;  /* 0xffffffd400207947 */ /* 0x000fea000383ffff */
.L_x_1383:
[----:B--2---:R-:W2:Y:S01]  /*19390*/  LDL R3, [R1] ;  /* 0x0000000001037983 */ /* 0x004ea20000100800 */
[----:B------:R-:W-:Y:S01]  /*193a0*/  BSSY B0, `(.L_x_1440) ;  /* 0x0000008000007945 */ /* 0x000fe20003800000 */
[----:B0-----:R-:W-:Y:S02]  /*193b0*/  IMAD.MOV.U32 R12, RZ, RZ, RZ ;  /* 0x000000ffff0c7224 */ /* 0x001fe400078e00ff */
[----:B------:R-:W-:Y:S02]  /*193c0*/  IMAD.MOV.U32 R11, RZ, RZ, 0x1f ;  /* 0x0000001fff0b7424 */ /* 0x000fe400078e00ff */
[----:B------:R-:W-:Y:S02]  /*193d0*/  IMAD.MOV.U32 R15, RZ, RZ, -0x1 ;  /* 0xffffffffff0f7424 */ /* 0x000fe400078e00ff */
[----:B--2---:R-:W-:-:S07]  /*193e0*/  IMAD.MOV.U32 R13, RZ, RZ, R3 ;  /* 0x000000ffff0d7224 */ /* 0x004fce00078e0003 */
[----:B-1-3--:R-:W-:Y:S05]  /*193f0*/  WARPSYNC.COLLECTIVE R15, `(.L_x_1441) ;  /* 0x000000000f087348 */ /* 0x00afea0003c00000 */
[----:B------:R0:W2:Y:S02]  /*19400*/  SHFL.IDX P6, R14, R13, R12, R11 ;  /* 0x0000000c0d0e7389 */ /* 0x0000a400000c000b */
[----:B0123--:R-:W-:Y:S01]  /*19410*/  ENDCOLLECTIVE ;  /* 0x000000000000791b */ /* 0x00ffe20003800000 */
.L_x_1441:
[----:B------:R-:W-:Y:S05]  /*19420*/  BSYNC B0 ;  /* 0x0000000000007941 */ /* 0x000fea0003800000 */
.L_x_1440:
        /* <DEDUP_REMOVED lines=9> */
.L_x_1442:
[----:B------:R-:W-:Y:S01]  /*194c0*/  ULDC UR4, c[0x0][0xc3c] ;  /* 0x00030f0000047ab9 */ /* 0x000fe20000000800 */
        /* <DEDUP_REMOVED lines=24> */
.L_x_1443:
[----:B------:R-:W-:Y:S01]  /*19650*/  IMAD.MOV.U32 R12, RZ, RZ, 0x2 ;  /* 0x00000002ff0c7424 */ /* 0x000fe200078e00ff */
[----:B------:R-:W-:-:S05]  /*19660*/  SEL R3, R14, RZ, P1 ;  /* 0x000000ff0e037207 */ /* 0x000fca0000800000 */
[----:B------:R-:W-:-:S04]  /*19670*/  IMAD.IADD R2, R2, 0x1, R3 ;  /* 0x0000000102027824 */ /* 0x000fc800078e0203 */
[----:B------:R-:W-:-:S07]  /*19680*/  IMAD.MOV.U32 R13, RZ, RZ, R2 ;  /* 0x000000ffff0d7224 */ /* 0x000fce00078e0002 */
[----:B------:R-:W-:Y:S05]  /*19690*/  WARPSYNC.COLLECTIVE R15, `(.L_x_1444) ;  /* 0x000000000f087348 */ /* 0x000fea0003c00000 */
[----:B------:R0:W1:Y:S02]  /*196a0*/  SHFL.UP P6, R14, R13, R12, R11 ;  /* 0x0400000c0d0e7389 */ /* 0x00006400000c000b */
[----:B01----:R-:W-:Y:S01]  /*196b0*/  ENDCOLLECTIVE ;  /* 0x000000000000791b */ /* 0x003fe20003800000 */
.L_x_1444:
[----:B------:R-:W-:Y:S01]  /*196c0*/  IMAD.MOV.U32 R12, RZ, RZ, 0x4 ;  /* 0x00000004ff0c7424 */ /* 0x000fe200078e00ff */
[----:B------:R-:W-:-:S05]  /*196d0*/  SEL R3, R14, RZ, P2 ;  /* 0x000000ff0e037207 */ /* 0x000fca0001000000 */
[----:B------:R-:W-:-:S04]  /*196e0*/  IMAD.IADD R2, R2, 0x1, R3 ;  /* 0x0000000102027824 */ /* 0x000fc800078e0203 */
[----:B------:R-:W-:-:S07]  /*196f0*/  IMAD.MOV.U32 R13, RZ, RZ, R2 ;  /* 0x000000ffff0d7224 */ /* 0x000fce00078e0002 */
[----:B------:R-:W-:Y:S05]  /*19700*/  WARPSYNC.COLLECTIVE R15, `(.L_x_1445) ;  /* 0x000000000f087348 */ /* 0x000fea0003c00000 */
[----:B------:R0:W1:Y:S02]  /*19710*/  SHFL.UP P6, R14, R13, R12, R11 ;  /* 0x0400000c0d0e7389 */ /* 0x00006400000c000b */
[----:B01----:R-:W-:Y:S01]  /*19720*/  ENDCOLLECTIVE ;  /* 0x000000000000791b */ /* 0x003fe20003800000 */
.L_x_1445:
[----:B------:R-:W-:Y:S01]  /*19730*/  IMAD.MOV.U32 R12, RZ, RZ, 0x8 ;  /* 0x00000008ff0c7424 */ /* 0x000fe200078e00ff */
[----:B------:R-:W-:-:S05]  /*19740*/  SEL R3, R14, RZ, P3 ;  /* 0x000000ff0e037207 */ /* 0x000fca0001800000 */
[----:B------:R-:W-:-:S04]  /*19750*/  IMAD.IADD R2, R2, 0x1, R3 ;  /* 0x0000000102027824 */ /* 0x000fc800078e0203 */
[----:B------:R-:W-:-:S07]  /*19760*/  IMAD.MOV.U32 R13, RZ, RZ, R2 ;  /* 0x000000ffff0d7224 */ /* 0x000fce00078e0002 */
[----:B------:R-:W-:Y:S05]  /*19770*/  WARPSYNC.COLLECTIVE R15, `(.L_x_1446) ;  /* 0x000000000f087348 */ /* 0x000fea0003c00000 */
[----:B------:R0:W1:Y:S02]  /*19780*/  SHFL.UP P6, R14, R13, R12, R11 ;  /* 0x0400000c0d0e7389 */ /* 0x00006400000c000b */
[----:B01----:R-:W-:Y:S01]  /*19790*/  ENDCOLLECTIVE ;  /* 0x000000000000791b */ /* 0x003fe20003800000 */
.L_x_1446:
[----:B------:R-:W-:Y:S01]  /*197a0*/  IMAD.MOV.U32 R12, RZ, RZ, 0x10 ;  /* 0x00000010ff0c7424 */ /* 0x000fe200078e00ff */
[----:B------:R-:W-:-:S05]  /*197b0*/  SEL R3, R14, RZ, P4 ;  /* 0x000000ff0e037207 */ /* 0x000fca0002000000 */
[----:B------:R-:W-:-:S04]  /*197c0*/  IMAD.IADD R2, R2, 0x1, R3 ;  /* 0x0000000102027824 */ /* 0x000fc800078e0203 */
[----:B------:R-:W-:-:S07]  /*197d0*/  IMAD.MOV.U32 R13, RZ, RZ, R2 ;  /* 0x000000ffff0d7224 */ /* 0x000fce00078e0002 */
[----:B------:R-:W-:Y:S05]  /*197e0*/  WARPSYNC.COLLECTIVE R15, `(.L_x_1447) ;  /* 0x000000000f087348 */ /* 0x000fea0003c00000 */
[----:B------:R0:W1:Y:S02]  /*197f0*/  SHFL.UP P6, R14, R13, R12, R11 ;  /* 0x0400000c0d0e7389 */ /* 0x00006400000c000b */
[----:B01----:R-:W-:Y:S01]  /*19800*/  ENDCOLLECTIVE ;  /* 0x000000000000791b */ /* 0x003fe20003800000 */
.L_x_1447:
[----:B------:R-:W-:Y:S02]  /*19810*/  IMAD.MOV.U32 R12, RZ, RZ, 0x1f ;  /* 0x0000001fff0c7424 */ /* 0x000fe400078e00ff */
[----:B------:R-:W-:Y:S01]  /*19820*/  IMAD.MOV.U32 R11, RZ, RZ, 0x1f ;  /* 0x0000001fff0b7424 */ /* 0x000fe200078e00ff */
[----:B------:R-:W-:-:S05]  /*19830*/  SEL R3, R14, RZ, P5 ;  /* 0x000000ff0e037207 */ /* 0x000fca0002800000 */
[----:B------:R-:W-:-:S04]  /*19840*/  IMAD.IADD R2, R2, 0x1, R3 ;  /* 0x0000000102027824 */ /* 0x000fc800078e0203 */
[----:B------:R-:W-:-:S07]  /*19850*/  IMAD.MOV.U32 R13, RZ, RZ, R2 ;  /* 0x000000ffff0d7224 */ /* 0x000fce00078e0002 */
[----:B------:R-:W-:Y:S05]  /*19860*/  WARPSYNC.COLLECTIVE R15, `(.L_x_1448) ;  /* 0x000000000f087348 */ /* 0x000fea0003c00000 */
[----:B------:R0:W1:Y:S02]  /*19870*/  SHFL.IDX P6, R14, R13, R12, R11 ;  /* 0x0000000c0d0e7389 */ /* 0x00006400000c000b */
[----:B01----:R-:W-:Y:S01]  /*19880*/  ENDCOLLECTIVE ;  /* 0x000000000000791b */ /* 0x003fe20003800000 */
.L_x_1448:
[----:B------:R-:W-:Y:S01]  /*19890*/  IMAD.MOV.U32 R10, RZ, RZ, R14 ;  /* 0x000000ffff0a7224 */ /* 0x000fe200078e000e */
[----:B------:R-:W-:Y:S06]  /*198a0*/  BRA `(.L_x_1449) ;  /* 0xffffffd400a87947 */ /* 0x000fec000383ffff */
.L_x_1386:
[----:B------:R-:W-:Y:S01]  /*198b0*/  BSSY B0, `(.L_x_1450) ;  /* 0x0000008000007945 */ /* 0x000fe20003800000 */
[----:B------:R-:W-:Y:S02]  /*198c0*/  IMAD.MOV.U32 R13, RZ, RZ, R2 ;  /* 0x000000ffff0d7224 */ /* 0x000fe400078e0002 */
[----:B------:R-:W-:Y:S02]  /*198d0*/  IMAD.MOV.U32 R12, RZ, RZ, 0x1 ;  /* 0x00000001ff0c7424 */ /* 0x000fe400078e00ff */
[----:B------:R-:W-:Y:S02]  /*198e0*/  IMAD.MOV.U32 R11, RZ, RZ, RZ ;  /* 0x000000ffff0b7224 */ /* 0x000fe400078e00ff */
[----:B------:R-:W-:-:S07]  /*198f0*/  IMAD.MOV.U32 R15, RZ, RZ, -0x1 ;  /* 0xffffffffff0f7424 */ /* 0x000fce00078e00ff */
[----:B------:R-:W-:Y:S05]  /*19900*/  WARPSYNC.COLLECTIVE R15, `(.L_x_1451) ;  /* 0x000000000f087348 */ /* 0x000fea0003c00000 */
[----:B------:R0:W1:Y:S02]  /*19910*/  SHFL.UP P6, R14, R13, R12, R11 ;  /* 0x0400000c0d0e7389 */ /* 0x00006400000c000b */
[----:B01----:R-:W-:Y:S01]  /*19920*/  ENDCOLLECTIVE ;  /* 0x000000000000791b */ /* 0x003fe20003800000 */
.L_x_1451:
[----:B------:R-:W-:Y:S05]  /*19930*/  BSYNC B0 ;  /* 0x0000000000007941 */ /* 0x000fea0003800000 */
.L_x_1450:
[----:B------:R-:W-:Y:S01]  /*19940*/  SEL R3, R14, RZ, P1 ;  /* 0x000000ff0e037207 */ /* 0x000fe20000800000 */
[----:B------:R-:W-:Y:S02]  /*19950*/  IMAD.MOV.U32 R12, RZ, RZ, 0x2 ;  /* 0x00000002ff0c7424 */ /* 0x000fe400078e00ff */
[----:B------:R-:W-:Y:S02]  /*19960*/  IMAD.MOV.U32 R11, RZ, RZ, RZ ;  /* 0x000000ffff0b7224 */ /* 0x000fe400078e00ff */
[----:B------:R-:W-:Y:S02]  /*19970*/  IMAD.IADD R2, R2, 0x1, R3 ;  /* 0x0000000102027824 */ /* 0x000fe400078e0203 */
[----:B------:R-:W-:Y:S02]  /*19980*/  IMAD.MOV.U32 R15, RZ, RZ, -0x1 ;  /* 0xffffffffff0f7424 */ /* 0x000fe400078e00ff */
[----:B------:R-:W-:-:S07]  /*19990*/  IMAD.MOV.U32 R13, RZ, RZ, R2 ;  /* 0x000000ffff0d7224 */ /* 0x000fce00078e0002 */
[----:B------:R-:W-:Y:S05]  /*199a0*/  WARPSYNC.COLLECTIVE R15, `(.L_x_1452) ;  /* 0x000000000f087348 */ /* 0x000fea0003c00000 */
[----:B------:R0:W1:Y:S02]  /*199b0*/  SHFL.UP P6, R14, R13, R12, R11 ;  /* 0x0400000c0d0e7389 */ /* 0x00006400000c000b */
[----:B01----:R-:W-:Y:S01]  /*199c0*/  ENDCOLLECTIVE ;  /* 0x000000000000791b */ /* 0x003fe20003800000 */
.L_x_1452:
[----:B------:R-:W-:Y:S01]  /*199d0*/  IMAD.MOV.U32 R12, RZ, RZ, 0x4 ;  /* 0x00000004ff0c7424 */ /* 0x000fe200078e00ff */
[----:B------:R-:W-:-:S05]  /*199e0*/  SEL R3, R14, RZ, P2 ;  /* 0x000000ff0e037207 */ /* 0x000fca0001000000 */
[----:B------:R-:W-:-:S04]  /*199f0*/  IMAD.IADD R2, R2, 0x1, R3 ;  /* 0x0000000102027824 */ /* 0x000fc800078e0203 */
[----:B------:R-:W-:-:S07]  /*19a00*/  IMAD.MOV.U32 R13, RZ, RZ, R2 ;  /* 0x000000ffff0d7224 */ /* 0x000fce00078e0002 */
[----:B------:R-:W-:Y:S05]  /*19a10*/  WARPSYNC.COLLECTIVE R15, `(.L_x_1453) ;  /* 0x000000000f087348 */ /* 0x000fea0003c00000 */
[----:B------:R0:W1:Y:S02]  /*19a20*/  SHFL.UP P6, R14, R13, R12, R11 ;  /* 0x0400000c0d0e7389 */ /* 0x00006400000c000b */
[----:B01----:R-:W-:Y:S01]  /*19a30*/  ENDCOLLECTIVE ;  /* 0x000000000000791b */ /* 0x003fe20003800000 */
.L_x_1453:
[----:B------:R-:W-:Y:S01]  /*19a40*/  IMAD.MOV.U32 R12, RZ, RZ, 0x8 ;  /* 0x00000008ff0c7424 */ /* 0x000fe200078e00ff */
[----:B------:R-:W-:-:S05]  /*19a50*/  SEL R3, R14, RZ, P3 ;  /* 0x000000ff0e037207 */ /* 0x000fca0001800000 */
[----:B------:R-:W-:-:S04]  /*19a60*/  IMAD.IADD R2, R2, 0x1, R3 ;  /* 0x0000000102027824 */ /* 0x000fc800078e0203 */
[----:B------:R-:W-:-:S07]  /*19a70*/  IMAD.MOV.U32 R13, RZ, RZ, R2 ;  /* 0x000000ffff0d7224 */ /* 0x000fce00078e0002 */
[----:B------:R-:W-:Y:S05]  /*19a80*/  WARPSYNC.COLLECTIVE R15, `(.L_x_1454) ;  /* 0x000000000f087348 */ /* 0x000fea0003c00000 */
[----:B------:R0:W1:Y:S02]  /*19a90*/  SHFL.UP P6, R14, R13, R12, R11 ;  /* 0x0400000c0d0e7389 */ /* 0x00006400000c000b */
[----:B01----:R-:W-:Y:S01]  /*19aa0*/  ENDCOLLECTIVE ;  /* 0x000000000000791b */ /* 0x003fe20003800000 */
.L_x_1454:
[----:B------:R-:W-:Y:S01]  /*19ab0*/  IMAD.MOV.U32 R12, RZ, RZ, 0x10 ;  /* 0x00000010ff0c7424 */ /* 0x000fe200078e00ff */
[----:B------:R-:W-:-:S05]  /*19ac0*/  SEL R3, R14, RZ, P4 ;  /* 0x000000ff0e037207 */ /* 0x000fca0002000000 */
[----:B------:R-:W-:-:S04]  /*19ad0*/  IMAD.IADD R2, R2, 0x1, R3 ;  /* 0x0000000102027824 */ /* 0x000fc800078e0203 */
[----:B------:R-:W-:-:S07]  /*19ae0*/  IMAD.MOV.U32 R13, RZ, RZ, R2 ;  /* 0x000000ffff0d7224 */ /* 0x000fce00078e0002 */
[----:B------:R-:W-:Y:S05]  /*19af0*/  WARPSYNC.COLLECTIVE R15, `(.L_x_1455) ;  /* 0x000000000f087348 */ /* 0x000fea0003c00000 */
[----:B------:R0:W1:Y:S02]  /*19b00*/  SHFL.UP P6, R14, R13, R12, R11 ;  /* 0x0400000c0d0e7389 */ /* 0x00006400000c000b */
[----:B01----:R-:W-:Y:S01]  /*19b10*/  ENDCOLLECTIVE ;  /* 0x000000000000791b */ /* 0x003fe20003800000 */
.L_x_1455:
        /* <DEDUP_REMOVED lines=8> */
.L_x_1456:
[----:B------:R-:W-:Y:S01]  /*19ba0*/  IMAD.MOV.U32 R10, RZ, RZ, R14 ;  /* 0x000000ffff0a7224 */ /* 0x000fe200078e000e */
[----:B------:R-:W-:Y:S06]  /*19bb0*/  BRA `(.L_x_1457) ;  /* 0xffffffd400907947 */ /* 0x000fec000383ffff */
.L_x_1388:
[----:B------:R-:W-:Y:S01]  /*19bc0*/  BSSY B0, `(.L_x_1458) ;  /* 0x0000006000007945 */ /* 0x000fe20003800000 */
[----:B------:R-:W-:Y:S01]  /*19bd0*/  PLOP3.LUT P6, PT, P6, PT, PT, 0x8, 0x0 ;  /* 0x000000000000781c */ /* 0x000fe200037ce170 */
[----:B------:R-:W-:-:S12]  /*19be0*/  IMAD.MOV.U32 R15, RZ, RZ, -0x1 ;  /* 0xffffffffff0f7424 */ /* 0x000fd800078e00ff */
[----:B0-----:R-:W-:Y:S05]  /*19bf0*/  WARPSYNC.COLLECTIVE R15, `(.L_x_1459) ;  /* 0x000000000f087348 */ /* 0x001fea0003c00000 */
[----:B------:R-:W-:Y:S01]  /*19c00*/  VOTE.ANY R14, PT, P6 ;  /* 0x00000000000e7806 */ /* 0x000fe200030e0100 */
[----:B0-----:R-:W-:Y:S06]  /*19c10*/  ENDCOLLECTIVE ;  /* 0x000000000000791b */ /* 0x001fec0003800000 */
.L_x_1459:
[----:B------:R-:W-:Y:S05]  /*19c20*/  BSYNC B0 ;  /* 0x0000000000007941 */ /* 0x000fea0003800000 */
.L_x_1458:
[----:B------:R0:W5:Y:S01]  /*19c30*/  LDL.LU R16, [R1+0xc] ;  /* 0x00000c0001107983 */ /* 0x0001620000300800 */
[----:B------:R-:W-:Y:S02]  /*19c40*/  IMAD.MOV.U32 R3, RZ, RZ, R14 ;  /* 0x000000ffff037224 */ /* 0x000fe400078e000e */
[----:B------:R-:W-:Y:S02]  /*19c50*/  IMAD.MOV.U32 R13, RZ, RZ, R5 ;  /* 0x000000ffff0d7224 */ /* 0x000fe400078e0005 */
[----:B------:R-:W1:Y:S01]  /*19c60*/  POPC R9, R3 ;  /* 0x0000000300097309 */ /* 0x000e620000000000 */
[----:B------:R-:W-:Y:S02]  /*19c70*/  IMAD.MOV.U32 R11, RZ, RZ, 0x1f ;  /* 0x0000001fff0b7424 */ /* 0x000fe400078e00ff */
[----:B------:R-:W-:Y:S02]  /*19c80*/  IMAD.MOV.U32 R15, RZ, RZ, -0x1 ;  /* 0xffffffffff0f7424 */ /* 0x000fe400078e00ff */
[----:B01----:R-:W-:-:S07]  /*19c90*/  IMAD.MOV.U32 R12, RZ, RZ, R9 ;  /* 0x000000ffff0c7224 */ /* 0x003fce00078e0009 */
[----:B-----5:R-:W-:Y:S05]  /*19ca0*/  WARPSYNC.COLLECTIVE R15, `(.L_x_1460) ;  /* 0x000000000f087348 */ /* 0x020fea0003c00000 */
[----:B------:R0:W1:Y:S02]  /*19cb0*/  SHFL.IDX P6, R14, R13, R12, R11 ;  /* 0x0000000c0d0e7389 */ /* 0x00006400000c000b */
[----:B01---5:R-:W-:Y:S01]  /*19cc0*/  ENDCOLLECTIVE ;  /* 0x000000000000791b */ /* 0x023fe20003800000 */
.L_x_1460:
[----:B------:R-:W-:Y:S02]  /*19cd0*/  IMAD.MOV.U32 R13, RZ, RZ, R7 ;  /* 0x000000ffff0d7224 */ /* 0x000fe400078e0007 */
[----:B------:R-:W-:-:S07]  /*19ce0*/  IMAD.MOV.U32 R4, RZ, RZ, R14 ;  /* 0x000000ffff047224 */ /* 0x000fce00078e000e */
[----:B------:R-:W-:Y:S05]  /*19cf0*/  WARPSYNC.COLLECTIVE R15, `(.L_x_1461) ;  /* 0x000000000f087348 */ /* 0x000fea0003c00000 */
[----:B------:R0:W1:Y:S02]  /*19d00*/  SHFL.IDX P6, R14, R13, R12, R11 ;  /* 0x0000000c0d0e7389 */ /* 0x00006400000c000b */
[----:B01----:R-:W-:Y:S01]  /*19d10*/  ENDCOLLECTIVE ;  /* 0x000000000000791b */ /* 0x003fe20003800000 */
.L_x_1461:
[----:B------:R-:W-:Y:S02]  /*19d20*/  IMAD.MOV.U32 R7, RZ, RZ, R14 ;  /* 0x000000ffff077224 */ /* 0x000fe400078e000e */
[----:B------:R-:W-:-:S05]  /*19d30*/  IMAD.IADD R5, R9, 0x1, R16 ;  /* 0x0000000109057824 */ /* 0x000fca00078e0210 */
[----:B------:R0:W-:Y:S01]  /*19d40*/  STL [R1+0xc], R5 ;  /* 0x00000c0501007387 */ /* 0x0001e20000100800 */
[----:B------:R-:W-:Y:S05]  /*19d50*/  BRA `(.L_x_1462) ;  /* 0xffffffd400707947 */ /* 0x000fea000383ffff */
.L_x_1390:
[----:B------:R-:W-:Y:S01]  /*19d60*/  BSSY B0, `(.L_x_1463) ;  /* 0x0000008000007945 */ /* 0x000fe20003800000 */
[----:B------:R-:W-:Y:S02]  /*19d70*/  IMAD.MOV.U32 R13, RZ, RZ, R2 ;  /* 0x000000ffff0d7224 */ /* 0x000fe400078e0002 */
[----:B------:R-:W-:Y:S02]  /*19d80*/  IMAD.MOV.U32 R12, RZ, RZ, R9 ;  /* 0x000000ffff0c7224 */ /* 0x000fe400078e0009 */
[----:B------:R-:W-:Y:S02]  /*19d90*/  IMAD.MOV.U32 R11, RZ, RZ, 0x1f ;  /* 0x0000001fff0b7424 */ /* 0x000fe400078e00ff */
[----:B------:R-:W-:-:S07]  /*19da0*/  IMAD.MOV.U32 R15, RZ, RZ, -0x1 ;  /* 0xffffffffff0f7424 */ /* 0x000fce00078e00ff */
[----:B0-----:R-:W-:Y:S05]  /*19db0*/  WARPSYNC.COLLECTIVE R15, `(.L_x_1464) ;  /* 0x000000000f087348 */ /* 0x001fea0003c00000 */
[----:B------:R1:W2:Y:S02]  /*19dc0*/  SHFL.IDX P6, R14, R13, R12, R11 ;  /* 0x0000000c0d0e7389 */ /* 0x0002a400000c000b */
[----:B012---:R-:W-:Y:S01]  /*19dd0*/  ENDCOLLECTIVE ;  /* 0x000000000000791b */ /* 0x007fe20003800000 */
.L_x_1464:
[----:B------:R-:W-:Y:S05]  /*19de0*/  BSYNC B0 ;  /* 0x0000000000007941 */ /* 0x000fea0003800000 */
.L_x_1463:
[----:B------:R-:W-:Y:S01]  /*19df0*/  IMAD.MOV.U32 R6, RZ, RZ, R14 ;  /* 0x000000ffff067224 */ /* 0x000fe200078e000e */
[----:B------:R-:W-:Y:S06]  /*19e00*/  BRA `(.L_x_1389) ;  /* 0xffffffd4005c7947 */ /* 0x000fec000383ffff */
.L_x_1396:
[----:B0-----:R0:W1:Y:S02]  /*19e10*/  SYNCS.PHASECHK.TRANS64.TRYWAIT P0, [R0+URZ+0x28820], R3 ;  /* 0x02882003000075a7 */ /* 0x001064000800017f */
[----:B-1----:R-:W-:Y:S05]  /*19e20*/  @!P0 NANOSLEEP.SYNCS 0x989680 ;  /* 0x009896800000895d */ /* 0x002fea0003900000 */
[----:B------:R-:W1:Y:S02]  /*19e30*/  @!P0 SYNCS.PHASECHK.TRANS64 P0, [R0+URZ+0x28820], R3 ;  /* 0x02882003000085a7 */ /* 0x000e64000800007f */
[----:B-1----:R-:W-:Y:S05]  /*19e40*/  @!P0 BRA `(.L_x_1396) ;  /* 0xfffffffc00f08947 */ /* 0x002fea000383ffff */
[----:B------:R-:W-:Y:S05]  /*19e50*/  BRA `(.L_x_1465) ;  /* 0xffffffdc00f87947 */ /* 0x000fea000383ffff */
.L_x_1397:
[----:B------:R-:W1:Y:S01]  /*19e60*/  S2R R2, SR_TID.X ;  /* 0x0000000000027919 */ /* 0x000e620000002100 */
[----:B------:R-:W-:Y:S01]  /*19e70*/  BSSY B0, `(.L_x_1466) ;  /* 0x000000a000007945 */ /* 0x000fe20003800000 */
[----:B------:R-:W-:Y:S02]  /*19e80*/  IMAD.MOV.U32 R12, RZ, RZ, RZ ;  /* 0x000000ffff0c7224 */ /* 0x000fe400078e00ff */
[----:B---3--:R-:W-:Y:S02]  /*19e90*/  IMAD.MOV.U32 R11, RZ, RZ, 0x1f ;  /* 0x0000001fff0b7424 */ /* 0x008fe400078e00ff */
[----:B------:R-:W-:Y:S01]  /*19ea0*/  IMAD.MOV.U32 R15, RZ, RZ, -0x1 ;  /* 0xffffffffff0f7424 */ /* 0x000fe200078e00ff */
[----:B-1----:R-:W-:-:S04]  /*19eb0*/  SHF.R.U32.HI R2, RZ, 0x5, R2 ;  /* 0x00000005ff027819 */ /* 0x002fc80000011602 */
[----:B------:R-:W-:-:S05]  /*19ec0*/  LOP3.LUT R2, R2, 0x3, RZ, 0xc0, !PT ;  /* 0x0000000302027812 */ /* 0x000fca00078ec0ff */
[----:B------:R-:W-:-:S07]  /*19ed0*/  IMAD.MOV.U32 R13, RZ, RZ, R2 ;  /* 0x000000ffff0d7224 */ /* 0x000fce00078e0002 */
[----:B0-----:R-:W-:Y:S05]  /*19ee0*/  WARPSYNC.COLLECTIVE R15, `(.L_x_1467) ;  /* 0x000000000f087348 */ /* 0x001fea0003c00000 */
[----:B------:R1:W2:Y:S02]  /*19ef0*/  SHFL.IDX P6, R14, R13, R12, R11 ;  /* 0x0000000c0d0e7389 */ /* 0x0002a400000c000b */
[----:B012---:R-:W-:Y:S01]  /*19f00*/  ENDCOLLECTIVE ;  /* 0x000000000000791b */ /* 0x007fe20003800000 */
.L_x_1467:
[----:B------:R-:W-:Y:S05]  /*19f10*/  BSYNC B0 ;  /* 0x0000000000007941 */ /* 0x000fea0003800000 */
.L_x_1466:
[----:B------:R-:W-:Y:S05]  /*19f20*/  BRA `(.L_x_1468) ;  /* 0xffffffdc00e07947 */ /* 0x000fea000383ffff */
.L_x_1400:
[----:B------:R-:W-:Y:S01]  /*19f30*/  BSSY B1, `(.L_x_1469) ;  /* 0x0000006000017945 */ /* 0x000fe20003800000 */
[----:B------:R-:W-:-:S07]  /*19f40*/  IMAD.MOV.U32 R15, RZ, RZ, -0x1 ;  /* 0xffffffffff0f7424 */ /* 0x000fce00078e00ff */
[----:B01-3--:R-:W-:Y:S05]  /*19f50*/  WARPSYNC.COLLECTIVE R15, `(.L_x_1470) ;  /* 0x000000000f0c7348 */ /* 0x00bfea0003c00000 */
[----:B------:R-:W-:Y:S02]  /*19f60*/  ELECT P6, UR62, PT ;  /* 0x00000000003e782f */ /* 0x000fe400038c0000 */
[----:B------:R-:W-:Y:S01]  /*19f70*/  MOV R14, UR62 ;  /* 0x0000003e000e7c02 */ /* 0x000fe20008000f00 */
[----:B01-3--:R-:W-:Y:S10]  /*19f80*/  ENDCOLLECTIVE ;  /* 0x000000000000791b */ /* 0x00bff40003800000 */
.L_x_1470:
[----:B------:R-:W-:Y:S05]  /*19f90*/  BSYNC B1 ;  /* 0x0000000000017941 */ /* 0x000fea0003800000 */
.L_x_1469:
[----:B------:R-:W-:Y:S05]  /*19fa0*/  BRA `(.L_x_1471) ;  /* 0xffffffdc00d87947 */ /* 0x000fea000383ffff */
.L_x_1402:
[----:B0-----:R0:W1:Y:S02]  /*19fb0*/  SYNCS.PHASECHK.TRANS64.TRYWAIT P0, [R6+URZ], R5 ;  /* 0x00000005060075a7 */ /* 0x001064000800017f */
[----:B-1----:R-:W-:Y:S05]  /*19fc0*/  @!P0 NANOSLEEP.SYNCS 0x989680 ;  /* 0x009896800000895d */ /* 0x002fea0003900000 */
[----:B------:R-:W1:Y:S02]  /*19fd0*/  @!P0 SYNCS.PHASECHK.TRANS64 P0, [R6+URZ], R5 ;  /* 0x00000005060085a7 */ /* 0x000e64000800007f */
[----:B-1----:R-:W-:Y:S05]  /*19fe0*/  @!P0 BRA `(.L_x_1402) ;  /* 0xfffffffc00f08947 */ /* 0x002fea000383ffff */
[----:B------:R-:W-:Y:S05]  /*19ff0*/  BRA `(.L_x_1472) ;  /* 0xffffffe000107947 */ /* 0x000fea000383ffff */
.L_x_1403:
[----:B-1----:R1:W2:Y:S02]  /*1a000*/  SYNCS.PHASECHK.TRANS64.TRYWAIT P0, [R7+URZ], R2 ;  /* 0x00000002070075a7 */ /* 0x0022a4000800017f */
[----:B--2---:R-:W-:Y:S05]  /*1a010*/  @!P0 NANOSLEEP.SYNCS 0x989680 ;  /* 0x009896800000895d */ /* 0x004fea0003900000 */
[----:B------:R-:W2:Y:S02]  /*1a020*/  @!P0 SYNCS.PHASECHK.TRANS64 P0, [R7+URZ], R2 ;  /* 0x00000002070085a7 */ /* 0x000ea4000800007f */
[----:B--2---:R-:W-:Y:S05]  /*1a030*/  @!P0 BRA `(.L_x_1403) ;  /* 0xfffffffc00f08947 */ /* 0x004fea000383ffff */
[----:B------:R-:W-:Y:S05]  /*1a040*/  BRA `(.L_x_1473) ;  /* 0xffffffe000047947 */ /* 0x000fea000383ffff */
.L_x_1405:
[----:B--2---:R2:W4:Y:S02]  /*1a050*/  SYNCS.PHASECHK.TRANS64.TRYWAIT P0, [R4+URZ], R5 ;  /* 0x00000005040075a7 */ /* 0x004524000800017f */
[----:B----4-:R-:W-:Y:S05]  /*1a060*/  @!P0 NANOSLEEP.SYNCS 0x989680 ;  /* 0x009896800000895d */ /* 0x010fea0003900000 */
[----:B------:R-:W4:Y:S02]  /*1a070*/  @!P0 SYNCS.PHASECHK.TRANS64 P0, [R4+URZ], R5 ;  /* 0x00000005040085a7 */ /* 0x000f24000800007f */
[----:B----4-:R-:W-:Y:S05]  /*1a080*/  @!P0 BRA `(.L_x_1405) ;  /* 0xfffffffc00f08947 */ /* 0x010fea000383ffff */
[----:B------:R-:W-:Y:S05]  /*1a090*/  BRA `(.L_x_1474) ;  /* 0xffffffe000087947 */ /* 0x000fea000383ffff */
.L_x_1475:
        /* <DEDUP_REMOVED lines=14> */
.L_x_3095:


//--------------------- .text._ZN7cutlass13device_kernelIN5flash11enable_sm90INS1_16FlashAttnFwdSm90INS1_25CollectiveMainloopFwdSm90ILi2EN4cute5tupleIJNS5_1CILi1EEES8_S8_EEENS6_IJNS7_ILi128EEESA_SA_EEELi128ENS_6half_tEfNS_4arch4Sm90ELb0ELb1ELb0ELb1ELb0ELb1ELb0ELb1ELb1ELb1ELb1ELb0EEENS1_21CollectiveEpilogueFwdISB_S9_SC_SE_Li256ELb1ELb1ELb1ELb0EEENS1_36VarlenDynamicPersistentTileSchedulerILi128ELi128ELi256ELi128ELb1ELb1ELb1ELb1ELb0ELb1EEEEEEEEEvNT_6ParamsE --------------------------
	.section	.text._ZN7cutlass13device_kernelIN5flash11enable_sm90INS1_16FlashAttnFwdSm90INS1_25CollectiveMainloopFwdSm90ILi2EN4cute5tupleIJNS5_1CILi1EEES8_S8_EEENS6_IJNS7_ILi128EEESA_SA_EEELi128ENS_6half_tEfNS_4arch4Sm90ELb0ELb1ELb0ELb1ELb0ELb1ELb0ELb1ELb1ELb1ELb1ELb0EEENS1_21CollectiveEpilogueFwdISB_S9_SC_SE_Li256ELb1ELb1ELb1ELb0EEENS1_36VarlenDynamicPersistentTileSchedulerILi128ELi128ELi256ELi128ELb1ELb1ELb1ELb1ELb0ELb1EEEEEEEEEvNT_6ParamsE,"ax",@progbits
	.align	128
.text._ZN7cutlass13device_kernelIN5flash11enable_sm90INS1_16FlashAttnFwdSm90INS1_25CollectiveMainloopFwdSm90ILi2EN4cute5tupleIJNS5_1CILi1EEES8_S8_EEENS6_IJNS7_ILi128EEESA_SA_EEELi128ENS_6half_tEfNS_4arch4Sm90ELb0ELb1ELb0ELb1ELb0ELb1ELb0ELb1ELb1ELb1ELb1ELb0EEENS1_21CollectiveEpilogueFwdISB_S9_SC_SE_Li256ELb1ELb1ELb1ELb0EEENS1_36VarlenDynamicPersistentTileSchedulerILi128ELi128ELi256ELi128ELb1ELb1ELb1ELb1ELb0ELb1EEEEEEEEEvNT_6ParamsE:
        .type           _ZN7cutlass13device_kernelIN5flash11enable_sm90INS1_16FlashAttnFwdSm90INS1_25CollectiveMainloopFwdSm90ILi2EN4cute5tupleIJNS5_1CILi1EEES8_S8_EEENS6_IJNS7_ILi128EEESA_SA_EEELi128ENS_6half_tEfNS_4arch4Sm90ELb0ELb1ELb0ELb1ELb0ELb1ELb0ELb1ELb1ELb1ELb1ELb0EEENS1_21CollectiveEpilogueFwdISB_S9_SC_SE_Li256ELb1ELb1ELb1ELb0EEENS1_36VarlenDynamicPersistentTileSchedulerILi128ELi128ELi256ELi128ELb1ELb1ELb1ELb1ELb0ELb1EEEEEEEEEvNT_6ParamsE,@function
        .size           _ZN7cutlass13device_kernelIN5flash11enable_sm90INS1_16FlashAttnFwdSm90INS1_25CollectiveMainloopFwdSm90ILi2EN4cute5tupleIJNS5_1CILi1EEES8_S8_EEENS6_IJNS7_ILi128EEESA_SA_EEELi128ENS_6half_tEfNS_4arch4Sm90ELb0ELb1ELb0ELb1ELb0ELb1ELb0ELb1ELb1ELb1ELb1ELb0EEENS1_21CollectiveEpilogueFwdISB_S9_SC_SE_Li256ELb1ELb1ELb1ELb0EEENS1_36VarlenDynamicPersistentTileSchedulerILi128ELi128ELi256ELi128ELb1ELb1ELb1ELb1ELb0ELb1EEEEEEEEEvNT_6ParamsE,(.L_x_3096 - _ZN7cutlass13device_kernelIN5flash11enable_sm90INS1_16FlashAttnFwdSm90INS1_25CollectiveMainloopFwdSm90ILi2EN4cute5tupleIJNS5_1CILi1EEES8_S8_EEENS6_IJNS7_ILi128EEESA_SA_EEELi128ENS_6half_tEfNS_4arch4Sm90ELb0ELb1ELb0ELb1ELb0ELb1ELb0ELb1ELb1ELb1ELb1ELb0EEENS1_21CollectiveEpilogueFwdISB_S9_SC_SE_Li256ELb1ELb1ELb1ELb0EEENS1_36VarlenDynamicPersistentTileSchedulerILi128ELi128ELi256ELi128ELb1ELb1ELb1ELb1ELb0ELb1EEEEEEEEEvNT_6ParamsE)
        .other          _ZN7cutlass13device_kernelIN5flash11enable_sm90INS1_16FlashAttnFwdSm90INS1_25CollectiveMainloopFwdSm90ILi2EN4cute5tupleIJNS5_1CILi1EEES8_S8_EEENS6_IJNS7_ILi128EEESA_SA_EEELi128ENS_6half_tEfNS_4arch4Sm90ELb0ELb1ELb0ELb1ELb0ELb1ELb0ELb1ELb1ELb1ELb1ELb0EEENS1_21CollectiveEpilogueFwdISB_S9_SC_SE_Li256ELb1ELb1ELb1ELb0EEENS1_36VarlenDynamicPersistentTileSchedulerILi128ELi128ELi256ELi128ELb1ELb1ELb1ELb1ELb0ELb1EEEEEEEEEvNT_6ParamsE,@"STO_CUDA_ENTRY STV_DEFAULT"
_ZN7cutlass13device_kernelIN5flash11enable_sm90INS1_16FlashAttnFwdSm90INS1_25CollectiveMainloopFwdSm90ILi2EN4cute5tupleIJNS5_1CILi1EEES8_S8_EEENS6_IJNS7_ILi128EEESA_SA_EEELi128ENS_6half_tEfNS_4arch4Sm90ELb0ELb1ELb0ELb1ELb0ELb1ELb0ELb1ELb1ELb1ELb1ELb0EEENS1_21CollectiveEpilogueFwdISB_S9_SC_SE_Li256ELb1ELb1ELb1ELb0EEENS1_36VarlenDynamicPersistentTileSchedulerILi128ELi128ELi256ELi128ELb1ELb1ELb1ELb1ELb0ELb1EEEEEEEEEvNT_6ParamsE:
        /* <DEDUP_REMOVED lines=24> */
.L_x_1477:
[----:B------:R-:W-:Y:S05]  /*0180*/  BSYNC B0 ;  /* 0x0000000000007941 */ /* 0x000fea0003800000 */
.L_x_1476:
        /* <DEDUP_REMOVED lines=41> */
.L_x_1478:
        /* <DEDUP_REMOVED lines=22> */
.L_x_1479:
        /* <DEDUP_REMOVED lines=18> */
.L_x_1480:
        /* <DEDUP_REMOVED lines=22> */
.L_x_1481:
        /* <DEDUP_REMOVED lines=22> */
.L_x_1482:
[----:B------:R-:W-:Y:S01]  /*0960*/  PLOP3.LUT P0, PT, PT, PT, UP0, 0x80, 0x0 ;  /* 0x000000000000781c */ /* 0x000fe20003f0f008 */
[----:B------:R-:W-:Y:S01]  /*0970*/  UMOV UR40, 0x1 ;  /* 0x0000000100287882 */ /* 0x000fe20000000000 */
[----:B------:R-:W-:Y:S01]  /*0980*/  NOP ;  /* 0x0000000000007918 */ /* 0x000fe20000000000 */
[----:B------:R-:W-:Y:S01]  /*0990*/  USEL UR40, UR40, 0x2, !UP0 ;  /* 0x0000000228287887 */ /* 0x000fe2000c000000 */
[----:B------:R-:W-:Y:S01]  /*09a0*/  BSSY B9, `(.L_x_1483) ;  /* 0x0002608000097945 */ /* 0x000fe20003800000 */
[----:B------:R-:W-:Y:S01]  /*09b0*/  ULDC.64 UR42, c[0x0][0x208] ;  /* 0x00008200002a7ab9 */ /* 0x000fe20000000a00 */
[----:B012-4-:R-:W-:Y:S07]  /*09c0*/  BAR.SYNC.DEFER_BLOCKING 0x0 ;  /* 0x0000000000007b1d */ /* 0x017fee0000010000 */
[----:B------:R-:W-:Y:S05]  /*09d0*/  @!P0 BRA `(.L_x_1484) ;  /* 0x000001d400a08947 */ /* 0x000fea0003800000 */
.L_x_1485:
[----:B------:R-:W-:-:S08]  /*09e0*/  NOP ;  /* 0x0000000000007918 */ /* 0x000fd00000000000 */
[----:B------:R-:W0:Y:S02]  /*09f0*/  USETMAXREG.TRY_ALLOC.CTAPOOL UP0, 0xf0 ;  /* 0x000000f0000079c8 */ /* 0x000e240008000600 */
[----:B0-----:R-:W-:-:S13]  /*0a00*/  PLOP3.LUT P0, PT, PT, PT, UP0, 0x80, 0x0 ;  /* 0x000000000000781c */ /* 0x001fda0003f0f008 */
[----:B------:R-:W-:Y:S05]  /*0a10*/  @!P0 BRA `(.L_x_1485) ;  /* 0xfffffffc00f08947 */ /* 0x000fea000383ffff */
[----:B------:R-:W2:Y:S01]  /*0a20*/  LDL.LU R0, [R1+0x10] ;  /* 0x0000100001007983 */ /* 0x000ea20000300800 */
[----:B------:R-:W-:Y:S01]  /*0a30*/  SHF.R.U32.HI R2, RZ, 0x7, R6 ;  /* 0x00000007ff027819 */ /* 0x000fe20000011606 */
        /* <DEDUP_REMOVED lines=11> */
[----:B--2---:R-:W-:-:S04]  /*0af0*/  LOP3.LUT R0, R0, 0xbfffffff, RZ, 0xc0, !PT ;  /* 0xbfffffff00007812 */ /* 0x004fc800078ec0ff */
[----:B------:R-:W-:Y:S02]  /*0b00*/  @P0 LOP3.LUT R0, R0, 0x40000000, RZ, 0xfc, !PT ;  /* 0x4000000000000812 */ /* 0x000fe400078efcff */
[----:B0-----:R-:W-:-:S03]  /*0b10*/  ISETP.GE.AND P0, PT, R27, UR4, PT ;  /* 0x000000041b007c0c */ /* 0x001fc6000bf06270 */
[----:B------:R0:W-:Y:S10]  /*0b20*/  STL [R1+0x10], R0 ;  /* 0x0000100001007387 */ /* 0x0001f40000100800 */
[----:B0-----:R-:W-:Y:S05]  /*0b30*/  @P0 BRA `(.L_x_1486) ;  /* 0x0000025c00b80947 */ /* 0x001fea0003800000 */
[----:B------:R-:W-:Y:S01]  /*0b40*/  VIADD R13, R6, 0xffffff80 ;  /* 0xffffff80060d7836 */ /* 0x000fe20000000000 */
[----:B------:R-:W-:Y:S01]  /*0b50*/  R2UR UR44, R2 ;  /* 0x00000000022c72ca */ /* 0x000fe200000e0000 */
[----:B------:R-:W-:Y:S01]  /*0b60*/  IMAD.MOV.U32 R213, RZ, RZ, RZ ;  /* 0x000000ffffd57224 */ /* 0x000fe200078e00ff */
[----:B------:R-:W-:Y:S01]  /*0b70*/  ULOP3.LUT UR45, UR40, 0x1, URZ, 0xfc, !UPT ;  /* 0x00000001282d7892 */ /* 0x000fe2000f8efc3f */
[----:B------:R-:W-:Y:S01]  /*0b80*/  IMAD.MOV.U32 R184, RZ, RZ, RZ ;  /* 0x000000ffffb87224 */ /* 0x000fe200078e00ff */
[----:B------:R-:W-:Y:S01]  /*0b90*/  SHF.R.S32.HI R0, RZ, 0x1f, R13 ;  /* 0x0000001fff007819 */ /* 0x000fe2000001140d */
[----:B------:R-:W-:Y:S02]  /*0ba0*/  IMAD.MOV.U32 R191, RZ, RZ, RZ ;  /* 0x000000ffffbf7224 */ /* 0x000fe400078e00ff */
[----:B------:R-:W-:Y:S01]  /*0bb0*/  IMAD.MOV.U32 R186, RZ, RZ, RZ ;  /* 0x000000ffffba7224 */ /* 0x000fe200078e00ff */
[CC--:B------:R-:W-:Y:S01]  /*0bc0*/  LEA.HI R3, R0.reuse, R13.reuse, RZ, 0x7 ;  /* 0x0000000d00037211 */ /* 0x0c0fe200078f38ff */
[----:B------:R-:W-:Y:S01]  /*0bd0*/  IMAD.MOV.U32 R22, RZ, RZ, RZ ;  /* 0x000000ffff167224 */ /* 0x000fe200078e00ff */
[----:B------:R-:W-:-:S02]  /*0be0*/  LEA.HI R5, R0, R13, RZ, 0x5 ;  /* 0x0000000d00057211 */ /* 0x000fc400078f28ff */
[----:B------:R-:W-:Y:S01]  /*0bf0*/  LOP3.LUT R233, R3, 0xffffff80, RZ, 0xc0, !PT ;  /* 0xffffff8003e97812 */ /* 0x000fe200078ec0ff */
[----:B------:R-:W-:Y:S01]  /*0c00*/  UIADD3 UR44, UR44, 0x10400, URZ ;  /* 0x000104002c2c7890 */ /* 0x000fe2000fffe03f */
[----:B------:R-:W-:Y:S01]  /*0c10*/  LEA.HI R4, R0, R13, RZ, 0x4 ;  /* 0x0000000d00047211 */ /* 0x000fe200078f20ff */
[----:B------:R-:W-:Y:S01]  /*0c20*/  IMAD.SHL.U32 R6, R5, 0x20, RZ ;  /* 0x0000002005067824 */ /* 0x000fe200078e00ff */
[----:B------:R-:W-:Y:S01]  /*0c30*/  SHF.R.S32.HI R14, RZ, 0x7, R3 ;  /* 0x00000007ff0e7819 */ /* 0x000fe20000011403 */
[C---:B------:R-:W-:Y:S01]  /*0c40*/  IMAD.IADD R233, R13.reuse, 0x1, -R233 ;  /* 0x000000010de97824 */ /* 0x040fe200078e0ae9 */
[----:B------:R-:W-:Y:S02]  /*0c50*/  LOP3.LUT R5, R4, 0x3fffff0, RZ, 0xc0, !PT ;  /* 0x03fffff004057812 */ /* 0x000fe400078ec0ff */
[----:B------:R-:W-:Y:S02]  /*0c60*/  LOP3.LUT R6, R6, 0xfffffc00, RZ, 0xc0, !PT ;  /* 0xfffffc0006067812 */ /* 0x000fe400078ec0ff */
[----:B------:R-:W-:Y:S01]  /*0c70*/  SHF.R.S32.HI R8, RZ, 0x1f, R233 ;  /* 0x0000001fff087819 */ /* 0x000fe200000114e9 */
[----:B------:R-:W-:Y:S01]  /*0c80*/  IMAD.IADD R5, R13, 0x1, -R5 ;  /* 0x000000010d057824 */ /* 0x000fe200078e0a05 */
[----:B------:R-:W-:-:S02]  /*0c90*/  LEA.HI R3, R3, R14, RZ, 0x1 ;  /* 0x0000000e03037211 */ /* 0x000fc400078f08ff */
[CC--:B------:R-:W-:Y:S02]  /*0ca0*/  LEA.HI R9, R8.reuse, R233.reuse, RZ, 0x2 ;  /* 0x000000e908097211 */ /* 0x0c0fe400078f10ff */
[----:B------:R-:W-:Y:S02]  /*0cb0*/  LEA.HI R8, R8, R233, RZ, 0x5 ;  /* 0x000000e908087211 */ /* 0x000fe400078f28ff */
[--C-:B------:R-:W-:Y:S02]  /*0cc0*/  SHF.R.S32.HI R10, RZ, 0x2, R9.reuse ;  /* 0x00000002ff0a7819 */ /* 0x100fe40000011409 */
[----:B------:R-:W-:Y:S02]  /*0cd0*/  SHF.R.S32.HI R7, RZ, 0x1f, R9 ;  /* 0x0000001fff077819 */ /* 0x000fe40000011409 */
[----:B------:R-:W-:Y:S02]  /*0ce0*/  LEA.HI R23, R0, R13, RZ, 0x3 ;  /* 0x0000000d00177211 */ /* 0x000fe400078f18ff */
[----:B------:R-:W-:-:S02]  /*0cf0*/  LEA.HI R7, R7, R10, RZ, 0x3 ;  /* 0x0000000a07077211 */ /* 0x000fc400078f18ff */
[----:B------:R-:W-:Y:S02]  /*0d00*/  SHF.R.S32.HI R8, RZ, 0x5, R8 ;  /* 0x00000005ff087819 */ /* 0x000fe40000011408 */
[----:B------:R-:W-:Y:S01]  /*0d10*/  LOP3.LUT R11, R7, 0xfffffff8, RZ, 0xc0, !PT ;  /* 0xfffffff8070b7812 */ /* 0x000fe200078ec0ff */
[----:B------:R-:W-:Y:S01]  /*0d20*/  IMAD R7, R5, 0x40, R6 ;  /* 0x0000004005077824 */ /* 0x000fe200078e0206 */
[----:B------:R-:W-:Y:S02]  /*0d30*/  SHF.R.S32.HI R5, RZ, 0x4, R4 ;  /* 0x00000004ff057819 */ /* 0x000fe40000011404 */
[----:B------:R-:W-:Y:S01]  /*0d40*/  LOP3.LUT R3, R3, 0x3fffffe, RZ, 0xc0, !PT ;  /* 0x03fffffe03037812 */ /* 0x000fe200078ec0ff */
[----:B------:R-:W-:Y:S01]  /*0d50*/  IMAD.IADD R11, R10, 0x1, -R11 ;  /* 0x000000010a0b7824 */ /* 0x000fe200078e0a0b */
[----:B------:R-:W-:Y:S02]  /*0d60*/  LEA.HI R4, R4, R5, RZ, 0x1 ;  /* 0x0000000504047211 */ /* 0x000fe400078f08ff */
[----:B------:R-:W-:Y:S01]  /*0d70*/  LOP3.LUT R207, R23, 0xfffffff8, RZ, 0xc0, !PT ;  /* 0xfffffff817cf7812 */ /* 0x000fe200078ec0ff */
[----:B------:R-:W-:Y:S01]  /*0d80*/  IMAD R8, R8, 0x10, R11 ;  /* 0x0000001008087824 */ /* 0x000fe200078e020b */
[----:B------:R-:W-:Y:S01]  /*0d90*/  LOP3.LUT R4, R4, 0x1ffffffe, RZ, 0xc0, !PT ;  /* 0x1ffffffe04047812 */ /* 0x000fe200078ec0ff */
[----:B------:R-:W-:Y:S01]  /*0da0*/  IMAD.IADD R3, R14, 0x1, -R3 ;  /* 0x000000010e037824 */ /* 0x000fe200078e0a03 */
[----:B------:R-:W-:Y:S01]  /*0db0*/  SHF.R.S32.HI R23, RZ, 0x3, R23 ;  /* 0x00000003ff177819 */ /* 0x000fe20000011417 */
[----:B------:R-:W-:Y:S01]  /*0dc0*/  IMAD.IADD R207, R13, 0x1, -R207 ;  /* 0x000000010dcf7824 */ /* 0x000fe200078e0acf */
[CC--:B------:R-:W-:Y:S01]  /*0dd0*/  LEA.HI R12, R0.reuse, R13.reuse, RZ, 0x2 ;  /* 0x0000000d000c7211 */ /* 0x0c0fe200078f10ff */
[----:B------:R-:W-:Y:S01]  /*0de0*/  IMAD.IADD R4, R5, 0x1, -R4 ;  /* 0x0000000105047824 */ /* 0x000fe200078e0a04 */
[----:B------:R-:W-:Y:S01]  /*0df0*/  LEA.HI R0, R0, R13, RZ, 0x6 ;  /* 0x0000000d00007211 */ /* 0x000fe200078f30ff */
[----:B------:R-:W-:Y:S01]  /*0e00*/  VIADD R212, R23, 0x20 ;  /* 0x0000002017d47836 */ /* 0x000fe20000000000 */
[----:B------:R-:W-:Y:S01]  /*0e10*/  LOP3.LUT R12, R12, 0xfffffffc, RZ, 0xc0, !PT ;  /* 0xfffffffc0c0c7812 */ /* 0x000fe200078ec0ff */
[----:B------:R-:W-:Y:S01]  /*0e20*/  IMAD R8, R3, 0x40, R8 ;  /* 0x0000004003087824 */ /* 0x000fe200078e0208 */
[----:B------:R-:W-:Y:S01]  /*0e30*/  SHF.R.S32.HI R216, RZ, 0x1f, R23 ;  /* 0x0000001fffd87819 */ /* 0x000fe20000011417 */
[----:B------:R-:W-:Y:S01]  /*0e40*/  IMAD R4, R4, 0x8, R7 ;  /* 0x0000000804047824 */ /* 0x000fe200078e0207 */
[----:B------:R-:W-:Y:S01]  /*0e50*/  SHF.R.S32.HI R7, RZ, 0x1f, R212 ;  /* 0x0000001fff077819 */ /* 0x000fe200000114d4 */
[----:B------:R-:W-:-:S02]  /*0e60*/  IMAD.SHL.U32 R0, R0, 0x8, RZ ;  /* 0x0000000800007824 */ /* 0x000fc400078e00ff */
[----:B------:R-:W-:Y:S01]  /*0e70*/  IMAD.SHL.U32 R3, R23, 0x40, RZ ;  /* 0x0000004017037824 */ /* 0x000fe200078e00ff */
[----:B------:R-:W-:Y:S01]  /*0e80*/  LEA.HI R7, R7, R212, RZ, 0x3 ;  /* 0x000000d407077211 */ /* 0x000fe200078f18ff */
[C---:B------:R-:W-:Y:S01]  /*0e90*/  VIADD R211, R23.reuse, 0x40 ;  /* 0x0000004017d37836 */ /* 0x040fe20000000000 */
[----:B------:R-:W-:Y:S01]  /*0ea0*/  LOP3.LUT R203, R0, 0xfffffe00, RZ, 0xc0, !PT ;  /* 0xfffffe0000cb7812 */ /* 0x000fe200078ec0ff */
[----:B------:R-:W-:Y:S01]  /*0eb0*/  VIADD R210, R23, 0x60 ;  /* 0x0000006017d27836 */ /* 0x000fe20000000000 */
[----:B------:R-:W-:Y:S01]  /*0ec0*/  LOP3.LUT R3, R3, 0x1c0, RZ, 0xc0, !PT ;  /* 0x000001c003037812 */ /* 0x000fe200078ec0ff */
[----:B------:R-:W-:Y:S01]  /*0ed0*/  IMAD.SHL.U32 R16, R207, 0x8, RZ ;  /* 0x00000008cf107824 */ /* 0x000fe200078e00ff */
[----:B------:R-:W-:Y:S01]  /*0ee0*/  SHF.R.S32.HI R0, RZ, 0x1f, R211 ;  /* 0x0000001fff007819 */ /* 0x000fe200000114d3 */
[----:B------:R-:W-:Y:S01]  /*0ef0*/  IMAD.IADD R12, R13, 0x1, -R12 ;  /* 0x000000010d0c7824 */ /* 0x000fe200078e0a0c */
[----:B------:R-:W-:Y:S01]  /*0f00*/  SHF.R.S32.HI R11, RZ, 0x1f, R210 ;  /* 0x0000001fff0b7819 */ /* 0x000fe200000114d2 */
[----:B------:R-:W-:Y:S01]  /*0f10*/  IMAD.SHL.U32 R198, R212, 0x40, RZ ;  /* 0x00000040d4c67824 */ /* 0x000fe200078e00ff */
[----:B------:R-:W-:Y:S01]  /*0f20*/  SHF.R.U32.HI R202, RZ, 0x3, R3 ;  /* 0x00000003ffca7819 */ /* 0x000fe20000011603 */
[----:B------:R-:W-:Y:S01]  /*0f30*/  IMAD.SHL.U32 R7, R7, 0x40, RZ ;  /* 0x0000004007077824 */ /* 0x000fe200078e00ff */
[----:B------:R-:W-:Y:S01]  /*0f40*/  LOP3.LUT R205, R3, 0x38, R16, 0xf8, !PT ;  /* 0x0000003803cd7812 */ /* 0x000fe200078ef810 */
[----:B------:R-:W-:Y:S01]  /*0f50*/  IMAD.SHL.U32 R197, R211, 0x40, RZ ;  /* 0x00000040d3c57824 */ /* 0x000fe200078e00ff */
[----:B------:R-:W-:Y:S01]  /*0f60*/  LEA.HI R6, R12, R12, RZ, 0x1 ;  /* 0x0000000c0c067211 */ /* 0x000fe200078f08ff */
[----:B------:R-:W-:Y:S01]  /*0f70*/  IMAD.SHL.U32 R196, R210, 0x40, RZ ;  /* 0x00000040d2c47824 */ /* 0x000fe200078e00ff */
[----:B------:R-:W-:Y:S01]  /*0f80*/  LEA.HI R3, R0, R211, RZ, 0x3 ;  /* 0x000000d300037211 */ /* 0x000fe200078f18ff */
[----:B------:R0:W-:Y:S01]  /*0f90*/  STL [R1+0x4c], R4 ;  /* 0x00004c0401007387 */ /* 0x0001e20000100800 */
[----:B------:R-:W-:Y:S01]  /*0fa0*/  LEA.HI R11, R11, R210, RZ, 0x3 ;  /* 0x000000d20b0b7211 */ /* 0x000fe200078f18ff */
[----:B------:R-:W-:Y:S01]  /*0fb0*/  IMAD.SHL.U32 R18, R207, 0x4, RZ ;  /* 0x00000004cf127824 */ /* 0x000fe200078e00ff */
[----:B------:R-:W-:Y:S01]  /*0fc0*/  LOP3.LUT R198, R198, 0x1c0, RZ, 0xc0, !PT ;  /* 0x000001c0c6c67812 */ /* 0x000fe200078ec0ff */
[----:B------:R-:W-:Y:S01]  /*0fd0*/  IMAD.SHL.U32 R3, R3, 0x40, RZ ;  /* 0x0000004003037824 */ /* 0x000fe200078e00ff */
[----:B------:R-:W-:Y:S01]  /*0fe0*/  LOP3.LUT R5, R6, 0x1ffffffe, RZ, 0xc0, !PT ;  /* 0x1ffffffe06057812 */ /* 0x000fe200078ec0ff */
[----:B------:R-:W-:Y:S01]  /*0ff0*/  IMAD.SHL.U32 R11, R11, 0x40, RZ ;  /* 0x000000400b0b7824 */ /* 0x000fe200078e00ff */
[----:B------:R-:W-:Y:S01]  /*1000*/  SHF.R.U32.HI R13, RZ, 0x3, R198 ;  /* 0x00000003ff0d7819 */ /* 0x000fe200000116c6 */
[----:B------:R-:W-:Y:S01]  /*1010*/  STL [R1+0x48], R8 ;  /* 0x0000480801007387 */ /* 0x000fe20000100800 */
[----:B------:R-:W-:Y:S01]  /*1020*/  LOP3.LUT R201, R7, 0xfffffe00, RZ, 0xc0, !PT ;  /* 0xfffffe0007c97812 */ /* 0x000fe200078ec0ff */
[----:B------:R-:W-:Y:S01]  /*1030*/  IMAD.IADD R5, R12, 0x1, -R5 ;  /* 0x000000010c057824 */ /* 0x000fe200078e0a05 */
[----:B0-----:R-:W-:Y:S01]  /*1040*/  LOP3.LUT R4, R198, 0x38, R16, 0xf8, !PT ;  /* 0x00000038c6047812 */ /* 0x001fe200078ef810 */
[----:B------:R-:W-:Y:S01]  /*1050*/  VIADD R185, R18, 0x20 ;  /* 0x0000002012b97836 */ /* 0x000fe20000000000 */
[----:B------:R-:W-:Y:S01]  /*1060*/  LOP3.LUT R197, R197, 0x1c0, RZ, 0xc0, !PT ;  /* 0x000001c0c5c57812 */ /* 0x000fe200078ec0ff */
[----:B------:R-:W-:Y:S01]  /*1070*/  VIADD R190, R16, 0x40 ;  /* 0x0000004010be7836 */ /* 0x000fe20000000000 */
[----:B------:R-:W-:Y:S01]  /*1080*/  LOP3.LUT R196, R196, 0x1c0, RZ, 0xc0, !PT ;  /* 0x000001c0c4c47812 */ /* 0x000fe200078ec0ff */
[----:B------:R-:W-:Y:S01]  /*1090*/  IMAD R195, R5, 0x8, R8 ;  /* 0x0000000805c37824 */ /* 0x000fe200078e0208 */
[----:B------:R-:W-:-:S02]  /*10a0*/  LOP3.LUT R0, R9, 0x7ffffffc, RZ, 0xc0, !PT ;  /* 0x7ffffffc09007812 */ /* 0x000fc400078ec0ff */
[----:B------:R-:W-:Y:S02]  /*10b0*/  LOP3.LUT R4, R201, R4, R13, 0xf6, !PT ;  /* 0x00000004c9047212 */ /* 0x000fe400078ef60d */
[----:B------:R-:W-:Y:S02]  /*10c0*/  SHF.R.U32.HI R12, RZ, 0x3, R197 ;  /* 0x00000003ff0c7819 */ /* 0x000fe400000116c5 */
[----:B------:R-:W-:Y:S02]  /*10d0*/  LOP3.LUT R9, R197, 0x38, R16, 0xf8, !PT ;  /* 0x00000038c5097812 */ /* 0x000fe400078ef810 */
[----:B------:R-:W-:Y:S02]  /*10e0*/  LOP3.LUT R200, R3, 0xfffffe00, RZ, 0xc0, !PT ;  /* 0xfffffe0003c87812 */ /* 0x000fe400078ec0ff */
[----:B------:R-:W-:Y:S02]  /*10f0*/  SHF.R.U32.HI R10, RZ, 0x3, R196 ;  /* 0x00000003ff0a7819 */ /* 0x000fe400000116c4 */
[----:B------:R-:W-:-:S02]  /*1100*/  LOP3.LUT R6, R196, 0x38, R16, 0xf8, !PT ;  /* 0x00000038c4067812 */ /* 0x000fc400078ef810 */
[----:B------:R-:W-:Y:S02]  /*1110*/  IADD3 R0, R233, -R0, RZ ;  /* 0x80000000e9007210 */ /* 0x000fe40007ffe0ff */
[----:B------:R-:W-:Y:S02]  /*1120*/  LOP3.LUT R199, R11, 0xfffffe00, RZ, 0xc0, !PT ;  /* 0xfffffe000bc77812 */ /* 0x000fe400078ec0ff */
[----:B------:R-:W-:Y:S01]  /*1130*/  LEA R3, R4, UR44, 0x1 ;  /* 0x0000002c04037c11 */ /* 0x000fe2000f8e08ff */
[----:B------:R-:W-:Y:S01]  /*1140*/  IMAD.SHL.U32 R188, R0, 0x2, RZ ;  /* 0x0000000200bc7824 */ /* 0x000fe200078e00ff */
[----:B------:R-:W-:Y:S02]  /*1150*/  LOP3.LUT R9, R200, R9, R12, 0xf6, !PT ;  /* 0x00000009c8097212 */ /* 0x000fe400078ef60c */
[----:B------:R-:W-:Y:S01]  /*1160*/  LOP3.LUT R6, R199, R6, R10, 0xf6, !PT ;  /* 0x00000006c7067212 */ /* 0x000fe200078ef60a */
[----:B------:R0:W-:Y:S01]  /*1170*/  STL [R1+0x40], R3 ;  /* 0x0000400301007387 */ /* 0x0001e20000100800 */
[----:B------:R-:W-:Y:S01]  /*1180*/  LEA R0, R9, UR44, 0x1 ;  /* 0x0000002c09007c11 */ /* 0x000fe2000f8e08ff */
[C---:B------:R-:W-:Y:S01]  /*1190*/  VIADD R231, R188.reuse, 0x8 ;  /* 0x00000008bce77836 */ /* 0x040fe20000000000 */
[----:B------:R-:W-:Y:S01]  /*11a0*/  LOP3.LUT R205, R203, R205, R202, 0xf6, !PT ;  /* 0x000000cdcbcd7212 */ /* 0x000fe200078ef6ca */
[C---:B------:R-:W-:Y:S01]  /*11b0*/  VIADD R230, R188.reuse, 0x10 ;  /* 0x00000010bce67836 */ /* 0x040fe20000000000 */
[----:B------:R-:W-:Y:S01]  /*11c0*/  SHF.R.S32.HI R17, RZ, 0x1f, R16 ;  /* 0x0000001fff117819 */ /* 0x000fe20000011410 */
[C---:B------:R-:W-:Y:S01]  /*11d0*/  VIADD R229, R188.reuse, 0x18 ;  /* 0x00000018bce57836 */ /* 0x040fe20000000000 */
[----:B------:R1:W-:Y:S01]  /*11e0*/  STL [R1+0x3c], R0 ;  /* 0x00003c0001007387 */ /* 0x0003e20000100800 */
[C---:B------:R-:W-:Y:S01]  /*11f0*/  VIADD R228, R188.reuse, 0x20 ;  /* 0x00000020bce47836 */ /* 0x040fe20000000000 */
[----:B------:R-:W-:Y:S01]  /*1200*/  SHF.R.S32.HI R19, RZ, 0x1f, R18 ;  /* 0x0000001fff137819 */ /* 0x000fe20000011412 */
[----:B------:R-:W-:Y:S01]  /*1210*/  VIADD R227, R188, 0x28 ;  /* 0x00000028bce37836 */ /* 0x000fe20000000000 */
[----:B0-----:R-:W-:Y:S01]  /*1220*/  LEA R3, R6, UR44, 0x1 ;  /* 0x0000002c06037c11 */ /* 0x001fe2000f8e08ff */
[C---:B------:R-:W-:Y:S01]  /*1230*/  VIADD R226, R188.reuse, 0x30 ;  /* 0x00000030bce27836 */ /* 0x040fe20000000000 */
[----:B------:R-:W-:Y:S01]  /*1240*/  SHF.R.S32.HI R4, RZ, 0x1f, R229 ;  /* 0x0000001fff047819 */ /* 0x000fe200000114e5 */
[C---:B------:R-:W-:Y:S01]  /*1250*/  VIADD R225, R188.reuse, 0x38 ;  /* 0x00000038bce17836 */ /* 0x040fe20000000000 */
[----:B------:R-:W-:Y:S01]  /*1260*/  SHF.R.S32.HI R232, RZ, 0x1f, R185 ;  /* 0x0000001fffe87819 */ /* 0x000fe200000114b9 */
[C---:B------:R-:W-:Y:S01]  /*1270*/  VIADD R224, R188.reuse, 0x40 ;  /* 0x00000040bce07836 */ /* 0x040fe20000000000 */
[----:B-1----:R-:W-:Y:S01]  /*1280*/  SHF.R.S32.HI R0, RZ, 0x1f, R188 ;  /* 0x0000001fff007819 */ /* 0x002fe200000114bc */
        /* <DEDUP_REMOVED lines=11> */
[----:B0-----:R-:W-:Y:S01]  /*1340*/  SHF.R.S32.HI R3, RZ, 0x1f, R231 ;  /* 0x0000001fff037819 */ /* 0x001fe200000114e7 */
[----:B------:R-:W-:Y:S01]  /*1350*/  VIADD R217, R188, 0x78 ;  /* 0x00000078bcd97836 */ /* 0x000fe20000000000 */
[----:B------:R-:W-:-:S02]  /*1360*/  SHF.R.S32.HI R3, RZ, 0x1f, R228 ;  /* 0x0000001fff037819 */ /* 0x000fc400000114e4 */
[----:B------:R-:W-:Y:S02]  /*1370*/  SHF.R.S32.HI R3, RZ, 0x1f, R225 ;  /* 0x0000001fff037819 */ /* 0x000fe400000114e1 */
[----:B------:R-:W-:Y:S02]  /*1380*/  SHF.R.S32.HI R214, RZ, 0x1f, R190 ;  /* 0x0000001fffd67819 */ /* 0x000fe400000114be */
[----:B------:R-:W-:Y:S02]  /*1390*/  LEA R204, R205, UR44, 0x1 ;  /* 0x0000002ccdcc7c11 */ /* 0x000fe4000f8e08ff */
[----:B------:R-:W-:Y:S02]  /*13a0*/  SHF.R.S32.HI R4, RZ, 0x1f, R223 ;  /* 0x0000001fff047819 */ /* 0x000fe400000114df */
[----:B------:R-:W-:Y:S02]  /*13b0*/  SHF.R.S32.HI R3, RZ, 0x1f, R222 ;  /* 0x0000001fff037819 */ /* 0x000fe400000114de */
[----:B------:R-:W-:-:S02]  /*13c0*/  SHF.R.S32.HI R0, RZ, 0x1f, R221 ;  /* 0x0000001fff007819 */ /* 0x000fc400000114dd */
[----:B------:R-:W-:Y:S02]  /*13d0*/  SHF.R.S32.HI R237, RZ, 0x1f, R220 ;  /* 0x0000001fffed7819 */ /* 0x000fe400000114dc */
[----:B------:R-:W-:Y:S02]  /*13e0*/  SHF.R.S32.HI R236, RZ, 0x1f, R219 ;  /* 0x0000001fffec7819 */ /* 0x000fe400000114db */
[----:B------:R-:W-:Y:S02]  /*13f0*/  SHF.R.S32.HI R235, RZ, 0x1f, R218 ;  /* 0x0000001fffeb7819 */ /* 0x000fe400000114da */
[----:B------:R-:W-:-:S07]  /*1400*/  SHF.R.S32.HI R234, RZ, 0x1f, R217 ;  /* 0x0000001fffea7819 */ /* 0x000fce00000114d9 */
.L_x_1761:
[----:B------:R-:W-:Y:S05]  /*1410*/  YIELD ;  /* 0x0000000000007946 */ /* 0x000fea0003800000 */
[----:B------:R-:W-:Y:S01]  /*1420*/  ULDC.64 UR4, c[0x0][0xa28] ;  /* 0x00028a0000047ab9 */ /* 0x000fe20000000a00 */
[----:B0-2---:R-:W0:Y:S01]  /*1430*/  LDC.64 R6, c[0x0][0xa08] ;  /* 0x00028200ff067b82 */ /* 0x005e220000000a00 */
[----:B------:R-:W-:Y:S01]  /*1440*/  ISETP.NE.U32.AND P1, PT, RZ, UR4, PT ;  /* 0x00000004ff007c0c */ /* 0x000fe2000bf25070 */
[----:B------:R-:W-:Y:S02]  /*1450*/  IMAD.MOV.U32 R12, RZ, RZ, RZ ;  /* 0x000000ffff0c7224 */ /* 0x000fe400078e00ff */
[----:B------:R-:W-:Y:S01]  /*1460*/  IMAD.MOV.U32 R28, RZ, RZ, RZ ;  /* 0x000000ffff1c7224 */ /* 0x000fe200078e00ff */
[----:B------:R-:W-:Y:S01]  /*1470*/  ISETP.NE.AND.EX P1, PT, RZ, UR5, PT, P1 ;  /* 0x00000005ff007c0c */ /* 0x000fe2000bf25310 */
[----:B------:R-:W-:-:S02]  /*1480*/  ULDC.64 UR4, c[0x0][0xa18] ;  /* 0x0002860000047ab9 */ /* 0x000fc40000000a00 */
[----:B------:R-:W-:-:S04]  /*1490*/  ISETP.NE.U32.AND P2, PT, RZ, UR4, PT ;  /* 0x00000004ff007c0c */ /* 0x000fc8000bf45070 */
[----:B------:R-:W-:Y:S01]  /*14a0*/  ISETP.NE.AND.EX P2, PT, RZ, UR5, PT, P2 ;  /* 0x00000005ff007c0c */ /* 0x000fe2000bf45320 */
[----:B------:R-:W-:Y:S02]  /*14b0*/  ULDC.64 UR4, c[0x0][0xa08] ;  /* 0x0002820000047ab9 */ /* 0x000fe40000000a00 */
[----:B------:R-:W-:-:S03]  /*14c0*/  ISETP.NE.U32.AND P0, PT, RZ, UR4, PT ;  /* 0x00000004ff007c0c */ /* 0x000fc6000bf05070 */
[----:B---3--:R-:W1:Y:S01]  /*14d0*/  @P1 LDC.64 R4, c[0x0][0xa28] ;  /* 0x00028a00ff041b82 */ /* 0x008e620000000a00 */
[----:B------:R-:W-:Y:S01]  /*14e0*/  ISETP.NE.AND.EX P0, PT, RZ, UR5, PT, P0 ;  /* 0x00000005ff007c0c */ /* 0x000fe2000bf05300 */
[----:B0-----:R-:W-:-:S06]  /*14f0*/  IMAD.WIDE R10, R27, 0x4, R6 ;  /* 0x000000041b0a7825 */ /* 0x001fcc00078e0206 */
[----:B------:R-:W0:Y:S01]  /*1500*/  @P2 LDC.64 R8, c[0x0][0xa18] ;  /* 0x00028600ff082b82 */ /* 0x000e220000000a00 */
[----:B------:R-:W-:Y:S02]  /*1510*/  ULDC UR4, c[0x0][0x288] ;  /* 0x0000a20000047ab9 */ /* 0x000fe40000000800 */
[----:B------:R-:W-:Y:S01]  /*1520*/  IMAD.U32 R187, RZ, RZ, UR4 ;  /* 0x00000004ffbb7e24 */ /* 0x000fe2000f8e00ff */
[----:B------:R-:W-:Y:S02]  /*1530*/  ULDC.64 UR4, c[0x0][0x418] ;  /* 0x0001060000047ab9 */ /* 0x000fe40000000a00 */
[----:B------:R2:W5:Y:S01]  /*1540*/  @P0 LDG.E R28, desc[UR42][R10.64] ;  /* 0x0000002a0a1c0981 */ /* 0x000562000c1e1900 */
[----:B-1----:R-:W-:-:S05]  /*1550*/  @P1 IMAD.WIDE R4, R27, 0x4, R4 ;  /* 0x000000041b041825 */ /* 0x002fca00078e0204 */
[----:B------:R2:W5:Y:S01]  /*1560*/  @P1 LDG.E R12, desc[UR42][R4.64] ;  /* 0x0000002a040c1981 */ /* 0x000562000c1e1900 */
[----:B0-----:R-:W-:-:S05]  /*1570*/  @P2 IMAD.WIDE R6, R27, 0x4, R8 ;  /* 0x000000041b062825 */ /* 0x001fca00078e0208 */
[----:B------:R2:W5:Y:S01]  /*1580*/  @P2 LDG.E R187, desc[UR42][R6.64] ;  /* 0x0000002a06bb2981 */ /* 0x000562000c1e1900 */
[----:B------:R-:W-:-:S03]  /*1590*/  UISETP.NE.U32.AND UP0, UPT, UR4, URZ, UPT ;  /* 0x0000003f0400728c */ /* 0x000fc6000bf05070 */
[----:B------:R-:W-:Y:S01]  /*15a0*/  ULDC UR4, c[0x0][0x424] ;  /* 0x0001090000047ab9 */ /* 0x000fe20000000800 */
[----:B------:R-:W-:-:S03]  /*15b0*/  UISETP.NE.AND.EX UP0, UPT, UR5, URZ, UPT, UP0 ;  /* 0x0000003f0500728c */ /* 0x000fc6000bf05300 */
[----:B------:R-:W-:Y:S01]  /*15c0*/  ULDC UR5, c[0x0][0x2f0] ;  /* 0x0000bc0000057ab9 */ /* 0x000fe20000000800 */
[----:B------:R-:W-:-:S04]  /*15d0*/  USEL UR4, UR4, 0x1, UP0 ;  /* 0x0000000104047887 */ /* 0x000fc80008000000 */
[----:B------:R-:W-:-:S03]  /*15e0*/  UIMAD UR4, UR4, UR5, URZ ;  /* 0x00000005040472a4 */ /* 0x000fc6000f8e023f */
[----:B------:R-:W-:Y:S02]  /*15f0*/  ULDC UR5, c[0x0][0x348] ;  /* 0x0000d20000057ab9 */ /* 0x000fe40000000800 */
[----:B------:R-:W-:Y:S02]  /*1600*/  IMAD.U32 R24, RZ, RZ, UR5 ;  /* 0x00000005ff187e24 */ /* 0x000fe4000f8e00ff */
[----:B------:R-:W-:Y:S01]  /*1610*/  IMAD.U32 R29, RZ, RZ, UR4 ;  /* 0x00000004ff1d7e24 */ /* 0x000fe2000f8e00ff */
[----:B--2-4-:R-:W-:Y:S06]  /*1620*/  @P2 BRA `(.L_x_1487) ;  /* 0x0000000000242947 */ /* 0x014fec0003800000 */
[----:B------:R-:W-:Y:S02]  /*1630*/  ULDC.64 UR4, c[0x0][0xa00] ;  /* 0x0002800000047ab9 */ /* 0x000fe40000000a00 */
[----:B------:R-:W-:-:S04]  /*1640*/  ISETP.NE.U32.AND P1, PT, RZ, UR4, PT ;  /* 0x00000004ff007c0c */ /* 0x000fc8000bf25070 */
[----:B------:R-:W-:-:S13]  /*1650*/  ISETP.NE.AND.EX P1, PT, RZ, UR5, PT, P1 ;  /* 0x00000005ff007c0c */ /* 0x000fda000bf25310 */
[----:B------:R-:W-:Y:S05]  /*1660*/  @!P1 BRA `(.L_x_1487) ;  /* 0x0000000000149947 */ /* 0x000fea0003800000 */
[----:B------:R-:W0:Y:S02]  /*1670*/  LDC.64 R4, c[0x0][0xa00] ;  /* 0x00028000ff047b82 */ /* 0x000e240000000a00 */
[----:B0-----:R-:W-:-:S05]  /*1680*/  IMAD.WIDE R4, R27, 0x4, R4 ;  /* 0x000000041b047825 */ /* 0x001fca00078e0204 */
[----:B-----5:R-:W2:Y:S04]  /*1690*/  LDG.E R187, desc[UR42][R4.64] ;  /* 0x0000002a04bb7981 */ /* 0x020ea8000c1e1900 */
[----:B------:R-:W2:Y:S02]  /*16a0*/  LDG.E R0, desc[UR42][R4.64+0x4] ;  /* 0x0000042a04007981 */ /* 0x000ea4000c1e1900 */
[----:B--2---:R-:W-:-:S07]  /*16b0*/  IMAD.IADD R187, R0, 0x1, -R187 ;  /* 0x0000000100bb7824 */ /* 0x004fce00078e0abb */
.L_x_1487:
[----:B------:R-:W-:Y:S01]  /*16c0*/  ULDC.64 UR4, c[0x0][0xa20] ;  /* 0x0002880000047ab9 */ /* 0x000fe20000000a00 */
[C---:B------:R-:W-:Y:S01]  /*16d0*/  LOP3.LUT R3, R26.reuse, 0xff000000, RZ, 0xc0, !PT ;  /* 0xff0000001a037812 */ /* 0x040fe200078ec0ff */
[----:B------:R-:W-:Y:S01]  /*16e0*/  IMAD.MOV.U32 R209, RZ, RZ, R27 ;  /* 0x000000ffffd17224 */ /* 0x000fe200078e001b */
[----:B------:R-:W-:Y:S02]  /*16f0*/  ISETP.NE.U32.AND P1, PT, RZ, UR4, PT ;  /* 0x00000004ff007c0c */ /* 0x000fe4000bf25070 */
[C---:B------:R-:W-:Y:S02]  /*1700*/  LOP3.LUT R0, R26.reuse, 0xff0000, RZ, 0xc0, !PT ;  /* 0x00ff00001a007812 */ /* 0x040fe400078ec0ff */
[----:B------:R-:W-:Y:S02]  /*1710*/  ISETP.NE.AND.EX P1, PT, RZ, UR5, PT, P1 ;  /* 0x00000005ff007c0c */ /* 0x000fe4000bf25310 */
[----:B------:R-:W-:Y:S02]  /*1720*/  SHF.R.U32.HI R3, RZ, 0x8, R3 ;  /* 0x00000008ff037819 */ /* 0x000fe40000011603 */
[----:B------:R-:W-:-:S02]  /*1730*/  LOP3.LUT R206, R26, 0xffff, RZ, 0xc0, !PT ;  /* 0x0000ffff1ace7812 */ /* 0x000fc400078ec0ff */
[----:B------:R-:W-:-:S07]  /*1740*/  LEA.HI R208, R0, R3, RZ, 0x10 ;  /* 0x0000000300d07211 */ /* 0x000fce00078f80ff */
[----:B------:R-:W-:Y:S05]  /*1750*/  @!P1 BRA `(.L_x_1488) ;  /* 0x0000000000109947 */ /* 0x000fea0003800000 */
[----:B------:R-:W0:Y:S02]  /*1760*/  LDC.64 R4, c[0x0][0xa20] ;  /* 0x00028800ff047b82 */ /* 0x000e240000000a00 */
[----:B0-----:R-:W-:-:S05]  /*1770*/  IMAD.WIDE R4, R27, 0x4, R4 ;  /* 0x000000041b047825 */ /* 0x001fca00078e0204 */
[----:B------:R0:W5:Y:S01]  /*1780*/  LDG.E R29, desc[UR42][R4.64] ;  /* 0x0000002a041d7981 */ /* 0x000162000c1e1900 */
[----:B------:R-:W-:Y:S05]  /*1790*/  BRA `(.L_x_1489) ;  /* 0x0000000000107947 */ /* 0x000fea0003800000 */
.L_x_1488:
[----:B------:R-:W-:Y:S05]  /*17a0*/  @!P0 BRA `(.L_x_1489) ;  /* 0x00000000000c8947 */ /* 0x000fea0003800000 */
[----:B------:R-:W2:Y:S04]  /*17b0*/  LDG.E R0, desc[UR42][R10.64] ;  /* 0x0000002a0a007981 */ /* 0x000ea8000c1e1900 */
[----:B------:R-:W2:Y:S02]  /*17c0*/  LDG.E R29, desc[UR42][R10.64+0x4] ;  /* 0x0000042a0a1d7981 */ /* 0x000ea4000c1e1900 */
[----:B--2---:R-:W-:-:S07]  /*17d0*/  IMAD.IADD R29, R29, 0x1, -R0 ;  /* 0x000000011d1d7824 */ /* 0x004fce00078e0a00 */
.L_x_1489:
[----:B------:R-:W-:Y:S01]  /*17e0*/  ULDC.64 UR4, c[0x0][0xa10] ;  /* 0x0002840000047ab9 */ /* 0x000fe20000000a00 */
[----:B0-----:R-:W0:Y:S01]  /*17f0*/  LDC R4, c[0x0][0x448] ;  /* 0x00011200ff047b82 */ /* 0x001e220000000800 */
[----:B------:R-:W-:-:S04]  /*1800*/  ISETP.NE.U32.AND P0, PT, RZ, UR4, PT ;  /* 0x00000004ff007c0c */ /* 0x000fc8000bf05070 */
[----:B------:R-:W-:Y:S01]  /*1810*/  ISETP.NE.AND.EX P0, PT, RZ, UR5, PT, P0 ;  /* 0x00000005ff007c0c */ /* 0x000fe2000bf05300 */
[----:B------:R-:W-:Y:S02]  /*1820*/  ULDC.64 UR4, c[0x0][0xa30] ;  /* 0x00028c0000047ab9 */ /* 0x000fe40000000a00 */
[----:B------:R-:W-:-:S04]  /*1830*/  ISETP.NE.U32.AND P1, PT, RZ, UR4, PT ;  /* 0x00000004ff007c0c */ /* 0x000fc8000bf25070 */
[----:B------:R-:W-:-:S06]  /*1840*/  ISETP.NE.AND.EX P1, PT, RZ, UR5, PT, P1 ;  /* 0x00000005ff007c0c */ /* 0x000fcc000bf25310 */
[----:B------:R-:W1:Y:S08]  /*1850*/  @P0 LDC.64 R6, c[0x0][0xa10] ;  /* 0x00028400ff060b82 */ /* 0x000e700000000a00 */
[----:B------:R-:W2:Y:S01]  /*1860*/  @P1 LDC.64 R8, c[0x0][0xa30] ;  /* 0x00028c00ff081b82 */ /* 0x000ea20000000a00 */
[----:B-1----:R-:W-:-:S05]  /*1870*/  @P0 IMAD.WIDE R6, R27, 0x4, R6 ;  /* 0x000000041b060825 */ /* 0x002fca00078e0206 */
[----:B------:R-:W3:Y:S04]  /*1880*/  @P0 LDG.E R0, desc[UR42][R6.64] ;  /* 0x0000002a06000981 */ /* 0x000ee8000c1e1900 */
[----:B------:R-:W3:Y:S01]  /*1890*/  @P0 LDG.E R3, desc[UR42][R6.64+0x4] ;  /* 0x0000042a06030981 */ /* 0x000ee2000c1e1900 */
[----:B-----5:R-:W-:Y:S02]  /*18a0*/  IMAD.MOV.U32 R112, RZ, RZ, R29 ;  /* 0x000000ffff707224 */ /* 0x020fe400078e001d */
[----:B--2---:R-:W-:-:S05]  /*18b0*/  @P1 IMAD.WIDE R8, R27, 0x4, R8 ;  /* 0x000000041b081825 */ /* 0x004fca00078e0208 */
[----:B------:R1:W5:Y:S01]  /*18c0*/  @P1 LDG.E R112, desc[UR42][R8.64] ;  /* 0x0000002a08701981 */ /* 0x000362000c1e1900 */
[----:B0-----:R-:W-:Y:S01]  /*18d0*/  ISETP.NE.AND P1, PT, R4, 0x1, PT ;  /* 0x000000010400780c */ /* 0x001fe20003f25270 */
[----:B------:R-:W-:Y:S01]  /*18e0*/  IMAD.SHL.U32 R192, R25, 0x80, RZ ;  /* 0x0000008019c07824 */ /* 0x000fe200078e00ff */
[----:B------:R-:W0:Y:S01]  /*18f0*/  LDC.64 R4, c[0x0][0x9e0] ;  /* 0x00027800ff047b82 */ /* 0x000e220000000a00 */
[----:B------:R-:W-:-:S10]  /*1900*/  IMAD.IADD R13, R29, 0x1, -R12 ;  /* 0x000000011d0d7824 */ /* 0x000fd400078e0a0c */
[----:B------:R-:W2:Y:S08]  /*1910*/  @P1 LDC R11, c[0x0][0x44c] ;  /* 0x00011300ff0b1b82 */ /* 0x000eb00000000800 */
[----:B------:R-:W4:Y:S01]  /*1920*/  @P1 LDC R10, c[0x0][0x450] ;  /* 0x00011400ff0a1b82 */ /* 0x000f220000000800 */
[----:B0-----:R-:W-:Y:S01]  /*1930*/  ISETP.GE.AND P2, PT, R5, 0x1, PT ;  /* 0x000000010500780c */ /* 0x001fe20003f46270 */
[----:B---3--:R-:W-:-:S02]  /*1940*/  @P0 IMAD.IADD R24, R3, 0x1, -R0 ;  /* 0x0000000103180824 */ /* 0x008fc400078e0a00 */
[----:B------:R-:W-:Y:S02]  /*1950*/  VIADD R0, R192, 0x7f ;  /* 0x0000007fc0007836 */ /* 0x000fe40000000000 */
[----:B------:R-:W-:Y:S02]  /*1960*/  IMAD.IADD R189, R13, 0x1, R24 ;  /* 0x000000010dbd7824 */ /* 0x000fe400078e0218 */
[----:B--2---:R-:W-:-:S03]  /*1970*/  @P1 IMAD.HI.U32 R3, R0, R11, RZ ;  /* 0x0000000b00031227 */ /* 0x004fc600078e00ff */
[C---:B------:R-:W-:Y:S01]  /*1980*/  IADD3 R7, R189.reuse, 0x1, -R187 ;  /* 0x00000001bd077810 */ /* 0x040fe20007ffe8bb */
[----:B------:R-:W-:Y:S01]  /*1990*/  IMAD.MOV.U32 R6, RZ, RZ, R0 ;  /* 0x000000ffff067224 */ /* 0x000fe200078e0000 */
[----:B----4-:R-:W-:Y:S01]  /*19a0*/  @P1 SHF.R.U32.HI R6, RZ, R10, R3 ;  /* 0x0000000aff061219 */ /* 0x010fe20000011603 */
[----:B------:R-:W-:-:S04]  /*19b0*/  VIADD R0, R189, 0x7f ;  /* 0x0000007fbd007836 */ /* 0x000fc80000000000 */
[----:B-1----:R-:W-:Y:S01]  /*19c0*/  IMAD.IADD R9, R7, 0x1, R6 ;  /* 0x0000000107097824 */ /* 0x002fe200078e0206 */
[----:B------:R-:W-:-:S03]  /*19d0*/  SHF.R.S32.HI R3, RZ, 0x1f, R0 ;  /* 0x0000001fff037819 */ /* 0x000fc60000011400 */
[----:B------:R-:W-:Y:S01]  /*19e0*/  IMAD.IADD R4, R9, 0x1, R4 ;  /* 0x0000000109047824 */ /* 0x000fe200078e0204 */
[----:B------:R-:W-:-:S04]  /*19f0*/  LEA.HI R3, R3, R0, RZ, 0x7 ;  /* 0x0000000003037211 */ /* 0x000fc800078f38ff */
[----:B------:R-:W-:Y:S01]  /*1a00*/  SHF.R.S32.HI R124, RZ, 0x7, R3 ;  /* 0x00000007ff7c7819 */ /* 0x000fe20000011403 */
[----:B------:R-:W-:Y:S06]  /*1a10*/  @!P2 BRA `(.L_x_1490) ;  /* 0x000000000048a947 */ /* 0x000fec0003800000 */
[C---:B------:R-:W-:Y:S01]  /*1a20*/  ISETP.GT.AND P0, PT, R9.reuse, RZ, PT ;  /* 0x000000ff0900720c */ /* 0x040fe20003f04270 */
[----:B------:R-:W-:Y:S01]  /*1a30*/  BSSY B0, `(.L_x_1491) ;  /* 0x000000e000007945 */ /* 0x000fe20003800000 */
[----:B------:R-:W-:-:S11]  /*1a40*/  IADD3 R0, R9, -0x1, RZ ;  /* 0xffffffff09007810 */ /* 0x000fd60007ffe0ff */
        /* <DEDUP_REMOVED lines=8> */
.L_x_1492:
[----:B------:R-:W-:-:S13]  /*1ad0*/  ISETP.NE.AND P0, PT, R5, 0x1, PT ;  /* 0x000000010500780c */ /* 0x000fda0003f05270 */
[----:B------:R-:W0:Y:S02]  /*1ae0*/  @P0 LDC.64 R6, c[0x0][0x9e8] ;  /* 0x00027a00ff060b82 */ /* 0x000e240000000a00 */
[----:B0-----:R-:W-:-:S05]  /*1af0*/  @P0 IMAD.HI.U32 R6, R0, R6, RZ ;  /* 0x0000000600060227 */ /* 0x001fca00078e00ff */
[----:B------:R-:W-:-:S07]  /*1b00*/  @P0 SHF.R.U32.HI R0, RZ, R7, R6 ;  /* 0x00000007ff000219 */ /* 0x000fce0000011606 */
.L_x_1493:
[----:B------:R-:W-:Y:S05]  /*1b10*/  BSYNC B0 ;  /* 0x0000000000007941 */ /* 0x000fea0003800000 */
.L_x_1491:
[----:B------:R-:W-:-:S05]  /*1b20*/  IMAD R3, R0, R5, R5 ;  /* 0x0000000500037224 */ /* 0x000fca00078e0205 */
[----:B------:R-:W-:-:S07]  /*1b30*/  VIMNMX R4, R4, R3, PT ;  /* 0x0000000304047248 */ /* 0x000fce0003fe0100 */
.L_x_1490:
[----:B------:R-:W0:Y:S01]  /*1b40*/  @P1 LDC R7, c[0x0][0x44c] ;  /* 0x00011300ff071b82 */ /* 0x000e220000000800 */
[----:B------:R-:W-:Y:S01]  /*1b50*/  VIADD R4, R4, 0x7f ;  /* 0x0000007f04047836 */ /* 0x000fe20000000000 */
[----:B------:R-:W-:Y:S01]  /*1b60*/  ULDC UR4, c[0x0][0x9dc] ;  /* 0x0002770000047ab9 */ /* 0x000fe20000000800 */
[----:B------:R-:W-:Y:S02]  /*1b70*/  IMAD.MOV.U32 R0, RZ, RZ, R192 ;  /* 0x000000ffff007224 */ /* 0x000fe400078e00c0 */
[----:B------:R-:W-:Y:S01]  /*1b80*/  IMAD.IADD R125, R189, 0x1, -R187 ;  /* 0x00000001bd7d7824 */ /* 0x000fe200078e0abb */
[----:B------:R-:W-:Y:S02]  /*1b90*/  SHF.R.S32.HI R3, RZ, 0x1f, R4 ;  /* 0x0000001fff037819 */ /* 0x000fe40000011404 */
[----:B------:R-:W1:Y:S02]  /*1ba0*/  @P1 LDC R9, c[0x0][0x450] ;  /* 0x00011400ff091b82 */ /* 0x000e640000000800 */
[----:B------:R-:W-:-:S04]  /*1bb0*/  LEA.HI R3, R3, R4, RZ, 0x7 ;  /* 0x0000000403037211 */ /* 0x000fc800078f38ff */
[----:B------:R-:W-:-:S04]  /*1bc0*/  SHF.R.S32.HI R3, RZ, 0x7, R3 ;  /* 0x00000007ff037819 */ /* 0x000fc80000011403 */
[----:B------:R-:W-:Y:S01]  /*1bd0*/  VIMNMX R8, R124, R3, PT ;  /* 0x000000037c087248 */ /* 0x000fe20003fe0100 */
[----:B0-----:R-:W-:-:S05]  /*1be0*/  @P1 IMAD.HI.U32 R6, R192, R7, RZ ;  /* 0x00000007c0061227 */ /* 0x001fca00078e00ff */
[----:B-1----:R-:W-:-:S05]  /*1bf0*/  @P1 SHF.R.U32.HI R0, RZ, R9, R6 ;  /* 0x00000009ff001219 */ /* 0x002fca0000011606 */
[----:B------:R-:W-:-:S04]  /*1c00*/  IMAD.IADD R0, R125, 0x1, R0 ;  /* 0x000000017d007824 */ /* 0x000fc800078e0200 */
[----:B------:R-:W-:Y:S01]  /*1c10*/  VIADD R3, R0, -UR4 ;  /* 0x8000000400037c36 */ /* 0x000fe20008000000 */
[----:B------:R-:W-:Y:S06]  /*1c20*/  @!P2 BRA `(.L_x_1494) ;  /* 0x000000000044a947 */ /* 0x000fec0003800000 */
[----:B------:R-:W-:Y:S01]  /*1c30*/  ISETP.GT.AND P0, PT, R0, -0x1, PT ;  /* 0xffffffff0000780c */ /* 0x000fe20003f04270 */
[----:B------:R-:W-:-:S12]  /*1c40*/  BSSY B0, `(.L_x_1495) ;  /* 0x000000d000007945 */ /* 0x000fd80003800000 */
        /* <DEDUP_REMOVED lines=8> */
.L_x_1496:
[----:B------:R-:W-:-:S13]  /*1cd0*/  ISETP.NE.AND P0, PT, R5, 0x1, PT ;  /* 0x000000010500780c */ /* 0x000fda0003f05270 */
[----:B------:R-:W0:Y:S02]  /*1ce0*/  @P0 LDC.64 R6, c[0x0][0x9e8] ;  /* 0x00027a00ff060b82 */ /* 0x000e240000000a00 */
[----:B0-----:R-:W-:-:S05]  /*1cf0*/  @P0 IMAD.HI.U32 R4, R0, R6, RZ ;  /* 0x0000000600040227 */ /* 0x001fca00078e00ff */
[----:B------:R-:W-:-:S07]  /*1d00*/  @P0 SHF.R.U32.HI R0, RZ, R7, R4 ;  /* 0x00000007ff000219 */ /* 0x000fce0000011604 */
.L_x_1497:
[----:B------:R-:W-:Y:S05]  /*1d10*/  BSYNC B0 ;  /* 0x0000000000007941 */ /* 0x000fea0003800000 */
.L_x_1495:
[----:B------:R-:W-:-:S05]  /*1d20*/  IMAD R0, R0, R5, RZ ;  /* 0x0000000500007224 */ /* 0x000fca00078e02ff */
[----:B------:R-:W-:-:S07]  /*1d30*/  VIMNMX R3, R3, R0, !PT ;  /* 0x0000000003037248 */ /* 0x000fce0007fe0100 */
.L_x_1494:
[----:B------:R-:W-:Y:S01]  /*1d40*/  SHF.R.S32.HI R0, RZ, 0x1f, R3 ;  /* 0x0000001fff007819 */ /* 0x000fe20000011403 */
[----:B------:R-:W-:Y:S01]  /*1d50*/  BSSY B0, `(.L_x_1498) ;  /* 0x0000028000007945 */ /* 0x000fe20003800000 */
[----:B------:R-:W-:Y:S02]  /*1d60*/  LOP3.LUT R215, R208, 0xff, RZ, 0xc0, !PT ;  /* 0x000000ffd0d77812 */ /* 0x000fe400078ec0ff */
[----:B------:R-:W-:Y:S02]  /*1d70*/  LEA.HI R0, R0, R3, RZ, 0x7 ;  /* 0x0000000300007211 */ /* 0x000fe400078f38ff */
[----:B------:R-:W-:Y:S02]  /*1d80*/  SHF.R.U32.HI R208, RZ, 0x10, R208 ;  /* 0x00000010ffd07819 */ /* 0x000fe400000116d0 */
[----:B------:R-:W-:-:S04]  /*1d90*/  SHF.R.S32.HI R0, RZ, 0x7, R0 ;  /* 0x00000007ff007819 */ /* 0x000fc80000011400 */
[----:B------:R-:W-:Y:S01]  /*1da0*/  VIMNMX R9, RZ, R0, !PT ;  /* 0x00000000ff097248 */ /* 0x000fe20007fe0100 */
[----:B------:R-:W-:-:S03]  /*1db0*/  IMAD.MOV.U32 R0, RZ, RZ, RZ ;  /* 0x000000ffff007224 */ /* 0x000fc600078e00ff */
[----:B------:R-:W-:-:S13]  /*1dc0*/  ISETP.GT.AND P0, PT, R8, R9, PT ;  /* 0x000000090800720c */ /* 0x000fda0003f04270 */
[----:B------:R-:W-:Y:S05]  /*1dd0*/  @!P0 BRA `(.L_x_1499) ;  /* 0x00000000007c8947 */ /* 0x000fea0003800000 */
[----:B------:R-:W-:Y:S01]  /*1de0*/  ISETP.NE.AND P0, PT, R208, RZ, PT ;  /* 0x000000ffd000720c */ /* 0x000fe20003f05270 */
[----:B------:R-:W-:-:S03]  /*1df0*/  ULDC UR4, c[0x0][0x9f0] ;  /* 0x00027c0000047ab9 */ /* 0x000fc60000000800 */
[----:B------:R-:W-:-:S04]  /*1e00*/  SEL R11, R208, UR4, P0 ;  /* 0x00000004d00b7c07 */ /* 0x000fc80008000000 */
[-C--:B------:R-:W-:Y:S02]  /*1e10*/  IABS R6, R11.reuse ;  /* 0x0000000b00067213 */ /* 0x080fe40000000000 */
[----:B------:R-:W-:Y:S02]  /*1e20*/  IADD3 R0, R11, -0x1, R8 ;  /* 0xffffffff0b007810 */ /* 0x000fe40007ffe008 */
[----:B------:R-:W0:Y:S01]  /*1e30*/  I2F.RP R3, R6 ;  /* 0x0000000600037306 */ /* 0x000e220000209400 */
[----:B------:R-:W-:Y:S02]  /*1e40*/  IABS R12, R11 ;  /* 0x0000000b000c7213 */ /* 0x000fe40000000000 */
[----:B------:R-:W-:-:S05]  /*1e50*/  IMAD.IADD R0, R0, 0x1, -R9 ;  /* 0x0000000100007824 */ /* 0x000fca00078e0a09 */
        /* <DEDUP_REMOVED lines=20> */
[----:B------:R-:W-:-:S04]  /*1fa0*/  IMAD.MOV.U32 R0, RZ, RZ, R5 ;  /* 0x000000ffff007224 */ /* 0x000fc800078e0005 */
[----:B------:R-:W-:Y:S01]  /*1fb0*/  @!P2 IMAD.MOV R0, RZ, RZ, -R0 ;  /* 0x000000ffff00a224 */ /* 0x000fe200078e0a00 */
[----:B------:R-:W-:-:S07]  /*1fc0*/  @!P1 LOP3.LUT R0, RZ, R11, RZ, 0x33, !PT ;  /* 0x0000000bff009212 */ /* 0x000fce00078e33ff */
.L_x_1499:
[----:B------:R-:W-:Y:S05]  /*1fd0*/  BSYNC B0 ;  /* 0x0000000000007941 */ /* 0x000fea0003800000 */
.L_x_1498:
[----:B------:R-:W-:-:S05]  /*1fe0*/  IMAD R3, R215, R0, R9 ;  /* 0x00000000d7037224 */ /* 0x000fca00078e0209 */
[C---:B------:R-:W-:Y:S01]  /*1ff0*/  VIADDMNMX R0, R3.reuse, R0, R8, PT ;  /* 0x0000000003007246 */ /* 0x040fe20003800108 */
[----:B------:R-:W-:-:S04]  /*2000*/  IMAD R3, R3, 0x80, -R13 ;  /* 0x0000008003037824 */ /* 0x000fc800078e0a0d */
[----:B------:R-:W-:Y:S01]  /*2010*/  IMAD R5, R0, 0x80, -R13 ;  /* 0x0000008000057824 */ /* 0x000fe200078e0a0d */
[----:B------:R-:W-:-:S04]  /*2020*/  VIMNMX R3, RZ, R3, !PT ;  /* 0x00000003ff037248 */ /* 0x000fc80007fe0100 */
[----:B------:R-:W-:Y:S02]  /*2030*/  VIMNMX R0, R5, R24, PT ;  /* 0x0000001805007248 */ /* 0x000fe40003fe0100 */
[----:B------:R-:W-:Y:S02]  /*2040*/  SHF.R.U32.HI R25, RZ, 0x7, R3 ;  /* 0x00000007ff197819 */ /* 0x000fe40000011603 */
[----:B------:R-:W-:-:S03]  /*2050*/  ISETP.GT.AND P0, PT, R0, R3, PT ;  /* 0x000000030000720c */ /* 0x000fc60003f04270 */
[----:B------:R-:W-:-:S10]  /*2060*/  IMAD.MOV.U32 R26, RZ, RZ, R25 ;  /* 0x000000ffff1a7224 */ /* 0x000fd400078e0019 */
[----:B------:R-:W-:-:S05]  /*2070*/  @P0 VIADD R0, R0, 0x7f ;  /* 0x0000007f00000836 */ /* 0x000fca0000000000 */
[----:B------:R-:W-:-:S04]  /*2080*/  @P0 SHF.R.S32.HI R3, RZ, 0x1f, R0 ;  /* 0x0000001fff030819 */ /* 0x000fc80000011400 */
[----:B------:R-:W-:-:S04]  /*2090*/  @P0 LEA.HI R3, R3, R0, RZ, 0x7 ;  /* 0x0000000003030211 */ /* 0x000fc800078f38ff */
[----:B------:R-:W-:Y:S02]  /*20a0*/  @P0 SHF.R.S32.HI R26, RZ, 0x7, R3 ;  /* 0x00000007ff1a0819 */ /* 0x000fe40000011403 */
[----:B------:R-:W-:Y:S02]  /*20b0*/  PLOP3.LUT P0, PT, PT, PT, PT, 0x80, 0x0 ;  /* 0x000000000000781c */ /* 0x000fe40003f0f070 */
[----:B------:R-:W-:-:S13]  /*20c0*/  ISETP.GT.AND P1, PT, R26, R25, PT ;  /* 0x000000191a00720c */ /* 0x000fda0003f24270 */
[----:B------:R-:W-:Y:S05]  /*20d0*/  @!P1 BRA `(.L_x_1500) ;  /* 0x0000006c00709947 */ /* 0x000fea0003800000 */
        /* <DEDUP_REMOVED lines=19> */
[----:B-1---5:R-:W-:Y:S05]  /*2210*/  CALL.ABS.NOINC R14 ;  /* 0x000000000e007343 */ /* 0x022fea0003c00000 */
.L_x_1502:
[----:B------:R-:W-:Y:S05]  /*2220*/  BSYNC B6 ;  /* 0x0000000000067941 */ /* 0x000fea0003800000 */
.L_x_1501:
        /* <DEDUP_REMOVED lines=11> */
[----:B------:R-:W-:Y:S01]  /*22e0*/  IMAD.U32 R10, RZ, RZ, UR6 ;  /* 0x00000006ff0a7e24 */ /* 0x000fe2000f8e00ff */
[----:B------:R-:W-:Y:S01]  /*22f0*/  MOV R6, UR4 ;  /* 0x0000000400067c02 */ /* 0x000fe20008000f00 */
[----:B------:R-:W-:Y:S02]  /*2300*/  IMAD.U32 R7, RZ, RZ, UR5 ;  /* 0x00000005ff077e24 */ /* 0x000fe4000f8e00ff */
[----:B------:R-:W-:-:S02]  /*2310*/  IMAD.U32 R11, RZ, RZ, UR7 ;  /* 0x00000007ff0b7e24 */ /* 0x000fc4000f8e00ff */
[----:B------:R-:W-:Y:S02]  /*2320*/  IMAD.MOV.U32 R8, RZ, RZ, 0x70 ;  /* 0x00000070ff087424 */ /* 0x000fe400078e00ff */
[----:B------:R-:W-:Y:S02]  /*2330*/  IMAD.MOV.U32 R12, RZ, RZ, 0x1 ;  /* 0x00000001ff0c7424 */ /* 0x000fe400078e00ff */
[----:B0-----:R-:W-:-:S07]  /*2340*/  IMAD.MOV.U32 R13, RZ, RZ, RZ ;  /* 0x000000ffff0d7224 */ /* 0x001fce00078e00ff */
[----:B------:R-:W-:-:S07]  /*2350*/  LEPC R20, `(.L_x_1504) ;  /* 0x000000001014794e */ /* 0x000fce0000000000 */
[----:B-1---5:R-:W-:Y:S05]  /*2360*/  CALL.ABS.NOINC R14 ;  /* 0x000000000e007343 */ /* 0x022fea0003c00000 */
.L_x_1504:
[----:B------:R-:W-:Y:S05]  /*2370*/  BSYNC B6 ;  /* 0x0000000000067941 */ /* 0x000fea0003800000 */
.L_x_1503:
[----:B------:R-:W-:Y:S01]  /*2380*/  ULDC.64 UR4, c[0x0][0x9f8] ;  /* 0x00027e0000047ab9 */ /* 0x000fe20000000a00 */
[----:B------:R-:W2:Y:S01]  /*2390*/  LDL.LU R20, [R1+0x10] ;  /* 0x0000100001147983 */ /* 0x000ea20000300800 */
[----:B------:R-:W-:Y:S01]  /*23a0*/  ISETP.NE.U32.AND P0, PT, RZ, UR4, PT ;  /* 0x00000004ff007c0c */ /* 0x000fe2000bf05070 */
[----:B------:R-:W0:Y:S03]  /*23b0*/  LDC.64 R98, c[0x0][0x300] ;  /* 0x0000c000ff627b82 */ /* 0x000e260000000a00 */
[----:B------:R-:W-:Y:S01]  /*23c0*/  ISETP.NE.AND.EX P0, PT, RZ, UR5, PT, P0 ;  /* 0x00000005ff007c0c */ /* 0x000fe2000bf05300 */
[----:B------:R-:W1:Y:S01]  /*23d0*/  S2R R30, SR_TID.X ;  /* 0x00000000001e7919 */ /* 0x000e620000002100 */
[----:B------:R-:W-:Y:S01]  /*23e0*/  IMAD.IADD R28, R28, 0x1, R29 ;  /* 0x000000011c1c7824 */ /* 0x000fe200078e021d */
[----:B------:R-:W-:Y:S02]  /*23f0*/  ULDC.64 UR4, c[0x0][0xa08] ;  /* 0x0002820000047ab9 */ /* 0x000fe40000000a00 */
[----:B------:R-:W3:Y:S08]  /*2400*/  LDC R33, c[0x0][0x3f4] ;  /* 0x0000fd00ff217b82 */ /* 0x000ef00000000800 */
[----:B------:R-:W4:Y:S02]  /*2410*/  @P0 LDC.64 R4, c[0x0][0x9f8] ;  /* 0x00027e00ff040b82 */ /* 0x000f240000000a00 */
[----:B----4-:R-:W-:-:S05]  /*2420*/  @P0 IMAD.WIDE R4, R27, 0x4, R4 ;  /* 0x000000041b040825 */ /* 0x010fca00078e0204 */
[----:B------:R4:W2:Y:S01]  /*2430*/  @P0 LDG.E R27, desc[UR42][R4.64] ;  /* 0x0000002a041b0981 */ /* 0x0008a2000c1e1900 */
[----:B------:R-:W-:Y:S01]  /*2440*/  SHF.R.S32.HI R39, RZ, 0x1f, R28 ;  /* 0x0000001fff277819 */ /* 0x000fe2000001141c */
[-C--:B0-----:R-:W-:Y:S01]  /*2450*/  IMAD.WIDE.U32 R6, R28, R98.reuse, RZ ;  /* 0x000000621c067225 */ /* 0x081fe200078e00ff */
[----:B------:R-:W-:Y:S02]  /*2460*/  ISETP.NE.U32.AND P0, PT, RZ, UR4, PT ;  /* 0x00000004ff007c0c */ /* 0x000fe4000bf05070 */
[----:B-1----:R-:W-:Y:S01]  /*2470*/  SHF.R.U32.HI R30, RZ, 0x7, R30 ;  /* 0x00000007ff1e7819 */ /* 0x002fe2000001161e */
[-C--:B------:R-:W-:Y:S01]  /*2480*/  IMAD R0, R39, R98.reuse, RZ ;  /* 0x0000006227007224 */ /* 0x080fe200078e02ff */
[----:B------:R-:W-:Y:S01]  /*2490*/  ISETP.NE.AND.EX P0, PT, RZ, UR5, PT, P0 ;  /* 0x00000005ff007c0c */ /* 0x000fe2000bf05300 */
[----:B------:R-:W-:Y:S01]  /*24a0*/  ULDC.64 UR4, c[0x0][0x308] ;  /* 0x0000c20000047ab9 */ /* 0x000fe20000000a00 */
[----:B------:R-:W-:Y:S01]  /*24b0*/  ISETP.NE.AND P6, PT, R30, 0x1, PT ;  /* 0x000000011e00780c */ /* 0x000fe20003fc5270 */
[----:B------:R-:W-:Y:S01]  /*24c0*/  IMAD R3, R28, R99, R0 ;  /* 0x000000631c037224 */ /* 0x000fe200078e0200 */
[----:B---3--:R-:W-:Y:S01]  /*24d0*/  ISETP.GE.AND P1, PT, R16, R33, PT ;  /* 0x000000211000720c */ /* 0x008fe20003f26270 */
[----:B------:R-:W-:Y:S01]  /*24e0*/  IMAD.SHL.U32 R32, R23, 0x40, RZ ;  /* 0x0000004017207824 */ /* 0x000fe200078e00ff */
[----:B-----5:R-:W-:Y:S01]  /*24f0*/  SHF.R.S32.HI R29, RZ, 0x1f, R112 ;  /* 0x0000001fff1d7819 */ /* 0x020fe20000011470 */
[----:B------:R-:W-:Y:S01]  /*2500*/  IMAD.IADD R7, R7, 0x1, R3 ;  /* 0x0000000107077824 */ /* 0x000fe200078e0203 */
[----:B------:R-:W-:Y:S01]  /*2510*/  SHF.R.U32.HI R31, RZ, 0x3, R198 ;  /* 0x00000003ff1f7819 */ /* 0x000fe200000116c6 */
[----:B------:R-:W-:Y:S01]  /*2520*/  IMAD.SHL.U32 R88, R98, 0x20, RZ ;  /* 0x0000002062587824 */ /* 0x000fe200078e00ff */
[----:B------:R-:W-:Y:S01]  /*2530*/  SHF.R.U32.HI R21, RZ, 0x3, R197 ;  /* 0x00000003ff157819 */ /* 0x000fe200000116c5 */
[----:B----4-:R-:W-:Y:S01]  /*2540*/  IMAD.WIDE.U32 R4, R206, UR4, R6 ;  /* 0x00000004ce047c25 */ /* 0x010fe2000f8e0006 */
[----:B------:R-:W-:Y:S01]  /*2550*/  SHF.L.U64.HI R89, R98, 0x5, R99 ;  /* 0x0000000562597819 */ /* 0x000fe20000010263 */
[----:B------:R-:W0:Y:S01]  /*2560*/  LDC.64 R6, c[0x0][0x3f8] ;  /* 0x0000fe00ff067b82 */ /* 0x000e220000000a00 */
[----:B------:R-:W-:Y:S01]  /*2570*/  SHF.R.S32.HI R116, RZ, 0x1f, R212 ;  /* 0x0000001fff747819 */ /* 0x000fe200000114d4 */
[----:B------:R-:W-:Y:S01]  /*2580*/  IMAD R5, R206, UR5, R5 ;  /* 0x00000005ce057c24 */ /* 0x000fe2000f8e0205 */
[----:B------:R-:W-:Y:S01]  /*2590*/  ULDC.64 UR4, c[0x0][0x310] ;  /* 0x0000c40000047ab9 */ /* 0x000fe20000000a00 */
[----:B------:R-:W-:Y:S01]  /*25a0*/  IMAD.WIDE.U32 R126, R23, R98, R88 ;  /* 0x00000062177e7225 */ /* 0x000fe200078e0058 */
[----:B------:R-:W-:-:S02]  /*25b0*/  SHF.R.S32.HI R115, RZ, 0x1f, R211 ;  /* 0x0000001fff737819 */ /* 0x000fc400000114d3 */
[----:B------:R-:W-:Y:S01]  /*25c0*/  SHF.R.S32.HI R114, RZ, 0x1f, R210 ;  /* 0x0000001fff727819 */ /* 0x000fe200000114d2 */
[----:B------:R-:W-:-:S04]  /*25d0*/  IMAD.WIDE.U32 R40, R23, R98, R16 ;  /* 0x0000006217287225 */ /* 0x000fc800078e0010 */
[----:B------:R-:W-:Y:S02]  /*25e0*/  VIADD R122, R30, 0x8 ;  /* 0x000000081e7a7836 */ /* 0x000fe40000000000 */
[----:B------:R-:W-:Y:S02]  /*25f0*/  IMAD.SHL.U32 R110, R33, 0x2, RZ ;  /* 0x00000002216e7824 */ /* 0x000fe400078e00ff */
[----:B------:R-:W-:Y:S02]  /*2600*/  IMAD.SHL.U32 R123, R98, 0x80, RZ ;  /* 0x00000080627b7824 */ /* 0x000fe400078e00ff */
[CC--:B0-----:R-:W-:Y:S01]  /*2610*/  IMAD.WIDE.U32 R92, R23.reuse, R6.reuse, R18 ;  /* 0x00000006175c7225 */ /* 0x0c1fe200078e0012 */
[C-C-:B------:R-:W-:Y:S02]  /*2620*/  SHF.L.U64.HI R15, R6.reuse, 0x6, R7.reuse ;  /* 0x00000006060f7819 */ /* 0x140fe40000010207 */
[----:B------:R-:W-:Y:S01]  /*2630*/  SHF.L.U64.HI R14, R6, 0x7, R7 ;  /* 0x00000007060e7819 */ /* 0x000fe20000010207 */
[----:B------:R-:W-:-:S04]  /*2640*/  IMAD.WIDE.U32 R90, R23, R6, R16 ;  /* 0x00000006175a7225 */ /* 0x000fc800078e0010 */
[----:B------:R-:W-:Y:S02]  /*2650*/  IMAD R12, R29, R6, RZ ;  /* 0x000000061d0c7224 */ /* 0x000fe400078e02ff */
[----:B------:R-:W-:Y:S02]  /*2660*/  IMAD.SHL.U32 R13, R6, 0x20, RZ ;  /* 0x00000020060d7824 */ /* 0x000fe400078e00ff */
[----:B------:R-:W-:Y:S02]  /*2670*/  IMAD R35, R112, R7, R12 ;  /* 0x0000000770237224 */ /* 0x000fe400078e020c */
[----:B------:R-:W-:Y:S01]  /*2680*/  IMAD.SHL.U32 R12, R6, 0x40, RZ ;  /* 0x00000040060c7824 */ /* 0x000fe200078e00ff */
[----:B--2---:R-:W-:-:S04]  /*2690*/  LOP3.LUT R20, R20, 0xfffffffe, RZ, 0xc0, !PT ;  /* 0xfffffffe14147812 */ /* 0x004fc800078ec0ff */
[----:B------:R-:W-:-:S05]  /*26a0*/  @P1 LOP3.LUT R20, R20, 0x1, RZ, 0xfc, !PT ;  /* 0x0000000114141812 */ /* 0x000fca00078efcff */
[----:B------:R0:W-:Y:S02]  /*26b0*/  STL [R1+0x10], R20 ;  /* 0x0000101401007387 */ /* 0x0001e40000100800 */
[----:B0-----:R-:W-:Y:S02]  /*26c0*/  SHF.R.U32.HI R20, RZ, 0x3, R196 ;  /* 0x00000003ff147819 */ /* 0x001fe400000116c4 */
[----:B------:R-:W-:Y:S02]  /*26d0*/  SHF.R.S32.HI R0, RZ, 0x1f, R27 ;  /* 0x0000001fff007819 */ /* 0x000fe4000001141b */
[----:B------:R-:W-:Y:S02]  /*26e0*/  SEL R27, R27, RZ, !P0 ;  /* 0x000000ff1b1b7207 */ /* 0x000fe40004000000 */
[----:B------:R-:W-:Y:S02]  /*26f0*/  SEL R3, R0, RZ, !P0 ;  /* 0x000000ff00037207 */ /* 0x000fe40004000000 */
[----:B------:R-:W-:Y:S01]  /*2700*/  IADD3 R42, P0, R23, R28, RZ ;  /* 0x0000001c172a7210 */ /* 0x000fe20007f1e0ff */
[----:B------:R-:W-:Y:S01]  /*2710*/  IMAD.WIDE.U32 R96, R27, UR4, R4 ;  /* 0x000000041b607c25 */ /* 0x000fe2000f8e0004 */
[----:B------:R-:W-:Y:S01]  /*2720*/  SHF.L.U64.HI R28, R98, 0x6, R99 ;  /* 0x00000006621c7819 */ /* 0x000fe20000010263 */
[----:B------:R-:W0:Y:S02]  /*2730*/  LDC.64 R4, c[0x0][0x408] ;  /* 0x00010200ff047b82 */ /* 0x000e240000000a00 */
[----:B------:R-:W-:-:S02]  /*2740*/  IMAD R0, R3, UR4, RZ ;  /* 0x0000000403007c24 */ /* 0x000fc4000f8e02ff */
[----:B------:R-:W-:Y:S01]  /*2750*/  IMAD.X R43, R216, 0x1, R39, P0 ;  /* 0x00000001d82b7824 */ /* 0x000fe200000e0627 */
[----:B------:R-:W-:Y:S01]  /*2760*/  IADD3 R39, P3, R96, 0x40, RZ ;  /* 0x0000004060277810 */ /* 0x000fe20007f7e0ff */
[----:B------:R-:W-:Y:S01]  /*2770*/  IMAD R37, R27, UR5, R0 ;  /* 0x000000051b257c24 */ /* 0x000fe2000f8e0200 */
[----:B------:R-:W-:Y:S05]  /*2780*/  @!P6 WARPSYNC.ALL ;  /* 0x000000000000e948 */ /* 0x000fea0003800000 */
[----:B------:R-:W-:Y:S01]  /*2790*/  ULDC.64 UR4, c[0x0][0x330] ;  /* 0x0000cc0000047ab9 */ /* 0x000fe20000000a00 */
[----:B------:R-:W-:Y:S01]  /*27a0*/  IMAD.IADD R36, R97, 0x1, R37 ;  /* 0x0000000161247824 */ /* 0x000fe200078e0225 */
[----:B------:R-:W-:Y:S01]  /*27b0*/  @!P6 BAR.SYNC.DEFER_BLOCKING 0x9, 0x100 ;  /* 0x024400000000eb1d */ /* 0x000fe20000010000 */
[----:B------:R-:W-:Y:S01]  /*27c0*/  IMAD.WIDE.U32 R8, R206, UR4, R16 ;  /* 0x00000004ce087c25 */ /* 0x000fe2000f8e0010 */
[----:B------:R-:W-:-:S03]  /*27d0*/  IADD3 R37, P0, R96, R40, RZ ;  /* 0x0000002860257210 */ /* 0x000fc60007f1e0ff */
[----:B------:R-:W-:Y:S01]  /*27e0*/  IMAD R9, R206, UR5, R9 ;  /* 0x00000005ce097c24 */ /* 0x000fe2000f8e0209 */
[----:B------:R-:W-:Y:S01]  /*27f0*/  ULDC.64 UR4, c[0x0][0x338] ;  /* 0x0000ce0000047ab9 */ /* 0x000fe20000000a00 */
[----:B------:R-:W-:Y:S02]  /*2800*/  IMAD.X R104, RZ, RZ, R36, P3 ;  /* 0x000000ffff687224 */ /* 0x000fe400018e0624 */
[----:B------:R-:W-:Y:S01]  /*2810*/  IMAD R0, R3, UR4, RZ ;  /* 0x0000000403007c24 */ /* 0x000fe2000f8e02ff */
[----:B------:R-:W-:Y:S01]  /*2820*/  SEL R3, R33, RZ, P1 ;  /* 0x000000ff21037207 */ /* 0x000fe20000800000 */
[C---:B------:R-:W-:Y:S01]  /*2830*/  IMAD.WIDE.U32 R94, R27.reuse, UR4, R8 ;  /* 0x000000041b5e7c25 */ /* 0x040fe2000f8e0008 */
[----:B------:R-:W-:Y:S02]  /*2840*/  ULDC UR4, c[0x0][0x2f4] ;  /* 0x0000bd0000047ab9 */ /* 0x000fe40000000800 */
[----:B------:R-:W-:Y:S01]  /*2850*/  ISETP.GE.AND P2, PT, R16, UR4, PT ;  /* 0x0000000410007c0c */ /* 0x000fe2000bf46270 */
[----:B------:R-:W-:-:S02]  /*2860*/  IMAD R47, R27, UR5, R0 ;  /* 0x000000051b2f7c24 */ /* 0x000fc4000f8e0200 */
[----:B------:R-:W-:Y:S02]  /*2870*/  IMAD R0, R216, R6, RZ ;  /* 0x00000006d8007224 */ /* 0x000fe400078e02ff */
[----:B------:R-:W-:Y:S02]  /*2880*/  IMAD.IADD R3, R16, 0x1, R3 ;  /* 0x0000000110037824 */ /* 0x000fe400078e0203 */
[C---:B------:R-:W-:Y:S02]  /*2890*/  IMAD R9, R23.reuse, R7, R0 ;  /* 0x0000000717097224 */ /* 0x040fe400078e0200 */
[-C--:B0-----:R-:W-:Y:S02]  /*28a0*/  IMAD R0, R216, R4.reuse, RZ ;  /* 0x00000004d8007224 */ /* 0x081fe400078e02ff */
[----:B------:R-:W-:-:S04]  /*28b0*/  IMAD.WIDE.U32 R86, R23, R4, R18 ;  /* 0x0000000417567225 */ /* 0x000fc800078e0012 */
[C---:B------:R-:W-:Y:S01]  /*28c0*/  IMAD R11, R23.reuse, R5, R0 ;  /* 0x00000005170b7224 */ /* 0x040fe200078e0200 */
[----:B------:R-:W-:Y:S01]  /*28d0*/  SHF.R.S32.HI R0, RZ, 0x1f, R3 ;  /* 0x0000001fff007819 */ /* 0x000fe20000011403 */
[----:B------:R-:W-:-:S03]  /*28e0*/  IMAD.WIDE.U32 R84, R23, R4, R16 ;  /* 0x0000000417547225 */ /* 0x000fc600078e0010 */
[CC--:B------:R-:W-:Y:S01]  /*28f0*/  LEA.HI R45, R0.reuse, R3.reuse, RZ, 0x3 ;  /* 0x00000003002d7211 */ /* 0x0c0fe200078f18ff */
[----:B------:R-:W-:Y:S01]  /*2900*/  IMAD.IADD R93, R93, 0x1, R9 ;  /* 0x000000015d5d7824 */ /* 0x000fe200078e0209 */
[----:B------:R-:W-:Y:S01]  /*2910*/  LEA.HI R8, R0, R3, RZ, 0x6 ;  /* 0x0000000300087211 */ /* 0x000fe200078f30ff */
[----:B------:R-:W-:Y:S01]  /*2920*/  IMAD.IADD R91, R9, 0x1, R91 ;  /* 0x00000001095b7824 */ /* 0x000fe200078e025b */
[----:B------:R-:W-:Y:S01]  /*2930*/  LOP3.LUT R0, R45, 0x38, RZ, 0xc0, !PT ;  /* 0x000000382d007812 */ /* 0x000fe200078ec0ff */
[----:B------:R-:W-:Y:S01]  /*2940*/  IMAD.IADD R87, R87, 0x1, R11 ;  /* 0x0000000157577824 */ /* 0x000fe200078e020b */
[----:B------:R-:W-:Y:S01]  /*2950*/  LOP3.LUT R9, R198, 0x38, R45, 0xf8, !PT ;  /* 0x00000038c6097812 */ /* 0x000fe200078ef82d */
[----:B------:R-:W-:Y:S01]  /*2960*/  IMAD.IADD R85, R11, 0x1, R85 ;  /* 0x000000010b557824 */ /* 0x000fe200078e0255 */
[--C-:B------:R-:W-:Y:S01]  /*2970*/  LOP3.LUT R10, R197, 0x38, R45.reuse, 0xf8, !PT ;  /* 0x00000038c50a7812 */ /* 0x100fe200078ef82d */
[----:B------:R-:W-:Y:S01]  /*2980*/  IMAD.SHL.U32 R8, R8, 0x80, RZ ;  /* 0x0000008008087824 */ /* 0x000fe200078e00ff */
[----:B------:R-:W-:Y:S01]  /*2990*/  LOP3.LUT R11, R196, 0x38, R45, 0xf8, !PT ;  /* 0x00000038c40b7812 */ /* 0x000fe200078ef82d */
[----:B------:R-:W-:Y:S01]  /*29a0*/  IMAD R29, R29, R4, RZ ;  /* 0x000000041d1d7224 */ /* 0x000fe200078e02ff */
[----:B------:R-:W-:Y:S01]  /*29b0*/  LOP3.LUT R3, R0, 0x1c0, R32, 0xf8, !PT ;  /* 0x000001c000037812 */ /* 0x000fe200078ef820 */
[----:B------:R-:W-:Y:S01]  /*29c0*/  IMAD R0, R216, R98, RZ ;  /* 0x00000062d8007224 */ /* 0x000fe200078e02ff */
[----:B------:R-:W-:Y:S01]  /*29d0*/  LOP3.LUT R8, R8, 0xffffe000, RZ, 0xc0, !PT ;  /* 0xffffe00008087812 */ /* 0x000fe200078ec0ff */
[----:B------:R-:W-:Y:S01]  /*29e0*/  IMAD.WIDE.U32 R92, R112, R6, R92 ;  /* 0x00000006705c7225 */ /* 0x000fe200078e005c */
[----:B------:R-:W-:-:S02]  /*29f0*/  LOP3.LUT R9, R9, R31, RZ, 0x3c, !PT ;  /* 0x0000001f09097212 */ /* 0x000fc400078e3cff */
[----:B------:R-:W-:Y:S01]  /*2a00*/  LOP3.LUT R27, R10, R21, RZ, 0x3c, !PT ;  /* 0x000000150a1b7212 */ /* 0x000fe200078e3cff */
[----:B------:R-:W-:Y:S01]  /*2a10*/  IMAD R31, R23, R99, R0 ;  /* 0x00000063171f7224 */ /* 0x000fe200078e0200 */
[----:B------:R-:W-:Y:S01]  /*2a20*/  LOP3.LUT R11, R11, R20, RZ, 0x3c, !PT ;  /* 0x000000140b0b7212 */ /* 0x000fe200078e3cff */
[C---:B------:R-:W-:Y:S01]  /*2a30*/  IMAD.WIDE.U32 R90, R112.reuse, R6, R90 ;  /* 0x00000006705a7225 */ /* 0x040fe200078e005a */
[----:B------:R-:W-:Y:S02]  /*2a40*/  LOP3.LUT R3, R3, R202, RZ, 0x3c, !PT ;  /* 0x000000ca03037212 */ /* 0x000fe400078e3cff */
[-C--:B------:R-:W-:Y:S01]  /*2a50*/  IADD3 R108, R9, R8.reuse, R201 ;  /* 0x00000008096c7210 */ /* 0x080fe20007ffe0c9 */
[C---:B------:R-:W-:Y:S01]  /*2a60*/  IMAD R101, R112.reuse, R5, R29 ;  /* 0x0000000570657224 */ /* 0x040fe200078e021d */
[----:B------:R-:W-:Y:S01]  /*2a70*/  IADD3 R27, R27, R8, R200 ;  /* 0x000000081b1b7210 */ /* 0x000fe20007ffe0c8 */
[----:B------:R-:W-:Y:S01]  /*2a80*/  IMAD.WIDE.U32 R86, R112, R4, R86 ;  /* 0x0000000470567225 */ /* 0x000fe200078e0056 */
[----:B------:R-:W-:-:S02]  /*2a90*/  IADD3 R21, R11, R8, R199 ;  /* 0x000000080b157210 */ /* 0x000fc40007ffe0c7 */
[----:B------:R-:W-:Y:S01]  /*2aa0*/  IADD3 R109, R3, R8, R203 ;  /* 0x00000008036d7210 */ /* 0x000fe20007ffe0cb */
[C---:B------:R-:W-:Y:S01]  /*2ab0*/  IMAD.SHL.U32 R11, R6.reuse, 0x80, RZ ;  /* 0x00000080060b7824 */ /* 0x040fe200078e00ff */
[----:B------:R-:W-:Y:S01]  /*2ac0*/  SHF.L.U64.HI R20, R6, 0x5, R7 ;  /* 0x0000000506147819 */ /* 0x000fe20000010207 */
[C---:B------:R-:W-:Y:S01]  /*2ad0*/  IMAD.SHL.U32 R7, R4.reuse, 0x20, RZ ;  /* 0x0000002004077824 */ /* 0x040fe200078e00ff */
[C-C-:B------:R-:W-:Y:S01]  /*2ae0*/  SHF.L.U64.HI R10, R4.reuse, 0x5, R5.reuse ;  /* 0x00000005040a7819 */ /* 0x140fe20000010205 */
[C---:B------:R-:W-:Y:S01]  /*2af0*/  IMAD.SHL.U32 R6, R4.reuse, 0x40, RZ ;  /* 0x0000004004067824 */ /* 0x040fe200078e00ff */
[----:B------:R-:W-:Y:S01]  /*2b00*/  SHF.L.U64.HI R9, R4, 0x6, R5 ;  /* 0x0000000604097819 */ /* 0x000fe20000010205 */
[----:B------:R-:W-:Y:S01]  /*2b10*/  IMAD.WIDE.U32 R84, R112, R4, R84 ;  /* 0x0000000470547225 */ /* 0x000fe200078e0054 */
[----:B------:R-:W-:Y:S02]  /*2b20*/  SHF.L.U64.HI R8, R4, 0x7, R5 ;  /* 0x0000000704087819 */ /* 0x000fe40000010205 */
[----:B------:R-:W-:Y:S01]  /*2b30*/  IADD3 R3, P1, R88, R126, RZ ;  /* 0x0000007e58037210 */ /* 0x000fe20007f3e0ff */
[----:B------:R-:W-:Y:S01]  /*2b40*/  IMAD.SHL.U32 R5, R4, 0x80, RZ ;  /* 0x0000008004057824 */ /* 0x000fe200078e00ff */
[----:B------:R-:W-:Y:S01]  /*2b50*/  SHF.L.U64.HI R0, R98, 0x7, R99 ;  /* 0x0000000762007819 */ /* 0x000fe20000010263 */
[----:B------:R-:W-:Y:S01]  /*2b60*/  IMAD.IADD R4, R31, 0x1, R127 ;  /* 0x000000011f047824 */ /* 0x000fe200078e027f */
[----:B------:R-:W-:Y:S01]  /*2b70*/  LOP3.LUT R38, R45, 0xfffffff8, RZ, 0xc0, !PT ;  /* 0xfffffff82d267812 */ /* 0x000fe200078ec0ff */
[----:B------:R-:W-:Y:S01]  /*2b80*/  IMAD.IADD R31, R41, 0x1, R31 ;  /* 0x00000001291f7824 */ /* 0x000fe200078e021f */
[----:B------:R-:W-:Y:S01]  /*2b90*/  SHF.R.S32.HI R102, RZ, 0x3, R45 ;  /* 0x00000003ff667819 */ /* 0x000fe2000001142d */
[----:B------:R-:W-:Y:S01]  /*2ba0*/  IMAD.X R29, R4, 0x1, R89, P1 ;  /* 0x00000001041d7824 */ /* 0x000fe200008e0659 */
[----:B------:R-:W-:Y:S01]  /*2bb0*/  IADD3 R30, P1, R3, R88, RZ ;  /* 0x00000058031e7210 */ /* 0x000fe20007f3e0ff */
[----:B------:R-:W-:Y:S01]  /*2bc0*/  IMAD.X R99, R31, 0x1, R36, P0 ;  /* 0x000000011f637824 */ /* 0x000fe200000e0624 */
[----:B------:R-:W-:Y:S01]  /*2bd0*/  IADD3 R100, P0, R37, 0x40, RZ ;  /* 0x0000004025647810 */ /* 0x000fe20007f1e0ff */
[----:B------:R-:W-:Y:S01]  /*2be0*/  IMAD.IADD R33, R93, 0x1, R35 ;  /* 0x000000015d217824 */ /* 0x000fe200078e0223 */
[----:B------:R-:W-:Y:S01]  /*2bf0*/  SHF.R.S32.HI R103, RZ, 0x1f, R38 ;  /* 0x0000001fff677819 */ /* 0x000fe20000011426 */
[----:B------:R-:W-:-:S02]  /*2c00*/  IMAD.IADD R34, R35, 0x1, R91 ;  /* 0x0000000123227824 */ /* 0x000fc400078e025b */
[----:B------:R-:W-:Y:S01]  /*2c10*/  IMAD.X R32, R29, 0x1, R89, P1 ;  /* 0x000000011d207824 */ /* 0x000fe200008e0659 */
[----:B------:R-:W-:Y:S01]  /*2c20*/  ISETP.GE.AND P1, PT, R190, UR4, PT ;  /* 0x00000004be007c0c */ /* 0x000fe2000bf26270 */
[----:B------:R-:W-:Y:S01]  /*2c30*/  IMAD.IADD R35, R87, 0x1, R101 ;  /* 0x0000000157237824 */ /* 0x000fe200078e0265 */
[----:B------:R-:W-:Y:S01]  /*2c40*/  IADD3 R101, R101, R85, RZ ;  /* 0x0000005565657210 */ /* 0x000fe20007ffe0ff */
[----:B------:R-:W-:Y:S02]  /*2c50*/  IMAD.X R105, RZ, RZ, R99, P0 ;  /* 0x000000ffff697224 */ /* 0x000fe400000e0663 */
[----:B------:R-:W-:-:S08]  /*2c60*/  IMAD.IADD R106, R95, 0x1, R47 ;  /* 0x000000015f6a7824 */ /* 0x000fd000078e022f */
.L_x_1590:
[----:B------:R-:W2:Y:S01]  /*2c70*/  LDL.LU R44, [R1+0x10] ;  /* 0x00001000012c7983 */ /* 0x000ea20000300800 */
[----:B------:R-:W-:Y:S01]  /*2c80*/  VIADD R26, R26, 0xffffffff ;  /* 0xffffffff1a1a7836 */ /* 0x000fe20000000000 */
[----:B------:R-:W0:Y:S01]  /*2c90*/  LDC R121, c[0x0][0x3f4] ;  /* 0x0000fd00ff797b82 */ /* 0x000e220000000800 */
[----:B------:R-:W-:Y:S01]  /*2ca0*/  IMAD R111, R184, 0x4000, R205 ;  /* 0x00004000b86f7824 */ /* 0x000fe200078e02cd */
[----:B------:R-:W-:Y:S05]  /*2cb0*/  YIELD ;  /* 0x0000000000007946 */ /* 0x000fea0003800000 */
[----:B------:R-:W-:Y:S01]  /*2cc0*/  ISETP.GT.AND P3, PT, R26, R25, PT ;  /* 0x000000191a00720c */ /* 0x000fe20003f64270 */
[----:B------:R-:W-:Y:S01]  /*2cd0*/  BSSY B0, `(.L_x_1505) ;  /* 0x000059d000007945 */ /* 0x000fe20003800000 */
[----:B------:R-:W-:Y:S01]  /*2ce0*/  IMAD R111, R111, 0x2, R2 ;  /* 0x000000026f6f7824 */ /* 0x000fe200078e0202 */
[----:B0-----:R-:W-:-:S02]  /*2cf0*/  ISETP.GE.AND P0, PT, R121, 0x1, PT ;  /* 0x000000017900780c */ /* 0x001fc40003f06270 */
[----:B--2---:R-:W-:-:S08]  /*2d00*/  LOP3.LUT R44, R44, 0xfffffffb, RZ, 0xc0, !PT ;  /* 0xfffffffb2c2c7812 */ /* 0x004fd000078ec0ff */
[----:B------:R-:W-:-:S05]  /*2d10*/  @P3 LOP3.LUT R44, R44, 0x4, RZ, 0xfc, !PT ;  /* 0x000000042c2c3812 */ /* 0x000fca00078efcff */
[----:B------:R0:W-:Y:S01]  /*2d20*/  STL [R1+0x10], R44 ;  /* 0x0000102c01007387 */ /* 0x0001e20000100800 */
[----:B------:R-:W-:Y:S05]  /*2d30*/  @!P0 BRA `(.L_x_1506) ;  /* 0x0000005000d88947 */ /* 0x000fea0003800000 */
[----:B------:R-:W-:Y:S01]  /*2d40*/  ULDC.U8 UR4, c[0x0][0x410] ;  /* 0x0001040000047ab9 */ /* 0x000fe20000000000 */
[----:B0-----:R-:W-:Y:S01]  /*2d50*/  SHF.R.S32.HI R44, RZ, 0x1f, R26 ;  /* 0x0000001fff2c7819 */ /* 0x001fe2000001141a */
[-C--:B------:R-:W-:Y:S01]  /*2d60*/  IMAD R45, R0, R26.reuse, RZ ;  /* 0x0000001a002d7224 */ /* 0x080fe200078e02ff */
[----:B------:R-:W-:Y:S01]  /*2d70*/  ISETP.NE.AND P0, PT, RZ, UR4, PT ;  /* 0x00000004ff007c0c */ /* 0x000fe2000bf05270 */
[-C--:B------:R-:W-:Y:S02]  /*2d80*/  IMAD R46, R14, R26.reuse, RZ ;  /* 0x0000001a0e2e7224 */ /* 0x080fe400078e02ff */
[----:B------:R-:W-:Y:S02]  /*2d90*/  IMAD R47, R8, R26, RZ ;  /* 0x0000001a082f7224 */ /* 0x000fe400078e02ff */
[----:B------:R-:W-:Y:S02]  /*2da0*/  IMAD R113, R26, -0x80, R24 ;  /* 0xffffff801a717824 */ /* 0x000fe400078e0218 */
[----:B------:R-:W-:-:S02]  /*2db0*/  IMAD R45, R44, R123, R45 ;  /* 0x0000007b2c2d7224 */ /* 0x000fc400078e022d */
[C---:B------:R-:W-:Y:S01]  /*2dc0*/  IMAD R117, R44.reuse, R11, R46 ;  /* 0x0000000b2c757224 */ /* 0x040fe200078e022e */
[----:B------:R-:W-:Y:S01]  /*2dd0*/  VIMNMX R113, R113, 0x80, PT ;  /* 0x0000008071717848 */ /* 0x000fe20003fe0100 */
[----:B------:R-:W-:Y:S02]  /*2de0*/  IMAD R47, R44, R5, R47 ;  /* 0x000000052c2f7224 */ /* 0x000fe400078e022f */
[----:B------:R-:W-:-:S04]  /*2df0*/  IMAD.WIDE.U32 R118, R123, R26, RZ ;  /* 0x0000001a7b767225 */ /* 0x000fc800078e00ff */
[----:B------:R-:W-:-:S04]  /*2e00*/  IMAD.WIDE.U32 R78, R11, R26, RZ ;  /* 0x0000001a0b4e7225 */ /* 0x000fc800078e00ff */
[----:B------:R-:W-:-:S04]  /*2e10*/  IMAD.WIDE.U32 R76, R5, R26, RZ ;  /* 0x0000001a054c7225 */ /* 0x000fc800078e00ff */
[----:B------:R-:W-:Y:S02]  /*2e20*/  IMAD.IADD R120, R119, 0x1, R45 ;  /* 0x0000000177787824 */ /* 0x000fe400078e022d */
        /* <DEDUP_REMOVED lines=15> */
[----:B------:R-:W-:Y:S01]  /*2f20*/  IMAD.X R46, R117, 0x1, R33, P0 ;  /* 0x00000001752e7824 */ /* 0x000fe200000e0621 */
[----:B------:R-:W-:-:S04]  /*2f30*/  LEA R44, P0, R45, UR4, 0x1 ;  /* 0x000000042d2c7c11 */ /* 0x000fc8000f8008ff */
[----:B------:R-:W-:Y:S01]  /*2f40*/  LEA.HI.X R45, R45, UR5, R46, 0x1, P0 ;  /* 0x000000052d2d7c11 */ /* 0x000fe200080f0c2e */
[----:B------:R-:W-:Y:S01]  /*2f50*/  ULDC.64 UR4, c[0x0][0x400] ;  /* 0x0001000000047ab9 */ /* 0x000fe20000000a00 */
[----:B------:R-:W-:-:S05]  /*2f60*/  IADD3 R47, P0, R86, R76, RZ ;  /* 0x0000004c562f7210 */ /* 0x000fca0007f1e0ff */
[----:B------:R-:W-:Y:S01]  /*2f70*/  IMAD.X R48, R107, 0x1, R35, P0 ;  /* 0x000000016b307824 */ /* 0x000fe200000e0623 */
        /* <DEDUP_REMOVED lines=10> */
.L_x_1509:
[----:B------:R-:W-:Y:S05]  /*3020*/  BSYNC B1 ;  /* 0x0000000000017941 */ /* 0x000fea0003800000 */
.L_x_1508:
[----:B------:R-:W-:Y:S01]  /*3030*/  ISETP.GE.AND P4, PT, R212, R113, PT ;  /* 0x00000071d400720c */ /* 0x000fe20003f86270 */
[----:B0----5:R-:W-:Y:S01]  /*3040*/  IMAD.MOV.U32 R44, RZ, RZ, R72 ;  /* 0x000000ffff2c7224 */ /* 0x021fe200078e0048 */
[----:B------:R-:W-:Y:S01]  /*3050*/  BSSY B1, `(.L_x_1510) ;  /* 0x0000025000017945 */ /* 0x000fe20003800000 */
[----:B------:R-:W-:Y:S01]  /*3060*/  IMAD.MOV.U32 R45, RZ, RZ, R73 ;  /* 0x000000ffff2d7224 */ /* 0x000fe200078e0049 */
[----:B------:R-:W-:Y:S01]  /*3070*/  CS2R R68, SRZ ;  /* 0x0000000000447805 */ /* 0x000fe2000001ff00 */
[----:B------:R-:W-:Y:S01]  /*3080*/  IMAD.MOV.U32 R46, RZ, RZ, R80 ;  /* 0x000000ffff2e7224 */ /* 0x000fe200078e0050 */
[----:B------:R-:W-:Y:S01]  /*3090*/  CS2R R66, SRZ ;  /* 0x0000000000427805 */ /* 0x000fe2000001ff00 */
[----:B------:R-:W-:Y:S01]  /*30a0*/  IMAD.MOV.U32 R47, RZ, RZ, R81 ;  /* 0x000000ffff2f7224 */ /* 0x000fe200078e0051 */
[----:B------:R-:W-:Y:S01]  /*30b0*/  PRMT R131, R44, 0x5410, R45 ;  /* 0x000054102c837816 */ /* 0x000fe2000000002d */
[----:B------:R-:W-:Y:S01]  /*30c0*/  IMAD.MOV.U32 R44, RZ, RZ, R74 ;  /* 0x000000ffff2c7224 */ /* 0x000fe200078e004a */
[----:B------:R-:W-:Y:S01]  /*30d0*/  CS2R R70, SRZ ;  /* 0x0000000000467805 */ /* 0x000fe2000001ff00 */
[----:B------:R-:W-:Y:S01]  /*30e0*/  IMAD.MOV.U32 R45, RZ, RZ, R75 ;  /* 0x000000ffff2d7224 */ /* 0x000fe200078e004b */
[----:B------:R-:W-:Y:S01]  /*30f0*/  PRMT R140, R47, 0x5410, R46 ;  /* 0x000054102f8c7816 */ /* 0x000fe2000000002e */
[----:B------:R-:W-:-:S02]  /*3100*/  IMAD.MOV.U32 R46, RZ, RZ, R82 ;  /* 0x000000ffff2e7224 */ /* 0x000fc400078e0052 */
[----:B------:R-:W-:Y:S01]  /*3110*/  IMAD.MOV.U32 R47, RZ, RZ, R83 ;  /* 0x000000ffff2f7224 */ /* 0x000fe200078e0053 */
[----:B------:R-:W-:Y:S02]  /*3120*/  PRMT R132, R44, 0x5410, R45 ;  /* 0x000054102c847816 */ /* 0x000fe4000000002d */
[----:B------:R-:W-:Y:S02]  /*3130*/  PRMT R141, R46, 0x7610, R141 ;  /* 0x000076102e8d7816 */ /* 0x000fe4000000008d */
[----:B------:R-:W-:Y:S01]  /*3140*/  PRMT R144, R144, 0x5410, R47 ;  /* 0x0000541090907816 */ /* 0x000fe2000000002f */
[----:B------:R-:W-:Y:S06]  /*3150*/  @P4 BRA `(.L_x_1511) ;  /* 0x0000000000504947 */ /* 0x000fec0003800000 */
[----:B------:R-:W-:Y:S01]  /*3160*/  IADD3 R45, P0, P5, R92, R78, R13 ;  /* 0x0000004e5c2d7210 */ /* 0x000fe20007d1e00d */
[----:B------:R-:W-:Y:S01]  /*3170*/  ULDC.64 UR4, c[0x0][0x3e8] ;  /* 0x0000fa0000047ab9 */ /* 0x000fe20000000a00 */
[----:B------:R-:W-:Y:S02]  /*3180*/  CS2R R68, SRZ ;  /* 0x0000000000447805 */ /* 0x000fe4000001ff00 */
[----:B------:R-:W-:Y:S02]  /*3190*/  CS2R R70, SRZ ;  /* 0x0000000000467805 */ /* 0x000fe4000001ff00 */
[----:B------:R-:W-:Y:S02]  /*31a0*/  IADD3.X R46, R33, R117, R20, P0, P5 ;  /* 0x00000075212e7210 */ /* 0x000fe400007ea414 */
        /* <DEDUP_REMOVED lines=15> */
.L_x_1511:
[----:B------:R-:W-:Y:S05]  /*32a0*/  BSYNC B1 ;  /* 0x0000000000017941 */ /* 0x000fea0003800000 */
.L_x_1510:
        /* <DEDUP_REMOVED lines=13> */
[----:B------:R-:W-:Y:S01]  /*3380*/  IMAD.MOV.U32 R46, RZ, RZ, R70 ;  /* 0x000000ffff2e7224 */ /* 0x000fe200078e0046 */
[----:B------:R-:W-:Y:S01]  /*3390*/  CS2R R58, SRZ ;  /* 0x00000000003a7805 */ /* 0x000fe2000001ff00 */
[----:B------:R-:W-:Y:S01]  /*33a0*/  IMAD.MOV.U32 R47, RZ, RZ, R71 ;  /* 0x000000ffff2f7224 */ /* 0x000fe200078e0047 */
[----:B------:R-:W-:-:S02]  /*33b0*/  PRMT R129, R45, 0x5410, R44 ;  /* 0x000054102d817816 */ /* 0x000fc4000000002c */
[----:B------:R-:W-:Y:S02]  /*33c0*/  CS2R R62, SRZ ;  /* 0x00000000003e7805 */ /* 0x000fe4000001ff00 */
[----:B------:R-:W-:Y:S02]  /*33d0*/  CS2R R52, SRZ ;  /* 0x0000000000347805 */ /* 0x000fe4000001ff00 */
[----:B------:R-:W-:Y:S02]  /*33e0*/  CS2R R50, SRZ ;  /* 0x0000000000327805 */ /* 0x000fe4000001ff00 */
[----:B------:R-:W-:Y:S02]  /*33f0*/  PRMT R147, R46, 0x5410, R47 ;  /* 0x000054102e937816 */ /* 0x000fe4000000002f */
[----:B------:R-:W-:Y:S02]  /*3400*/  CS2R R54, SRZ ;  /* 0x0000000000367805 */ /* 0x000fe4000001ff00 */
[----:B------:R-:W-:Y:S01]  /*3410*/  P2R R128, PR, RZ, 0x1 ;  /* 0x00000001ff807803 */ /* 0x000fe20000000000 */
        /* <DEDUP_REMOVED lines=21> */
.L_x_1513:
[----:B------:R-:W-:Y:S05]  /*3570*/  BSYNC B1 ;  /* 0x0000000000017941 */ /* 0x000fea0003800000 */
.L_x_1512:
[----:B------:R-:W-:Y:S01]  /*3580*/  ISETP.GE.AND P5, PT, R210, R113, PT ;  /* 0x00000071d200720c */ /* 0x000fe20003fa6270 */
[----:B------:R-:W-:-:S12]  /*3590*/  BSSY B1, `(.L_x_1514) ;  /* 0x000001e000017945 */ /* 0x000fd80003800000 */
[----:B------:R-:W-:Y:S05]  /*35a0*/  @P5 BRA `(.L_x_1515) ;  /* 0x0000000000705947 */ /* 0x000fea0003800000 */
[----:B0-----:R-:W0:Y:S01]  /*35b0*/  LDC.64 R44, c[0x0][0x3f8] ;  /* 0x0000fe00ff2c7b82 */ /* 0x001e220000000a00 */
[----:B------:R-:W-:Y:S01]  /*35c0*/  IMAD.MOV.U32 R79, RZ, RZ, R117 ;  /* 0x000000ffff4f7224 */ /* 0x000fe200078e0075 */
[----:B------:R-:W-:Y:S01]  /*35d0*/  ULDC.64 UR4, c[0x0][0x3e8] ;  /* 0x0000fa0000047ab9 */ /* 0x000fe20000000a00 */
[----:B------:R-:W-:Y:S01]  /*35e0*/  IMAD.MOV.U32 R77, RZ, RZ, R107 ;  /* 0x000000ffff4d7224 */ /* 0x000fe200078e006b */
[----:B------:R-:W-:Y:S02]  /*35f0*/  CS2R R52, SRZ ;  /* 0x0000000000347805 */ /* 0x000fe4000001ff00 */
[----:B------:R-:W-:Y:S01]  /*3600*/  CS2R R54, SRZ ;  /* 0x0000000000367805 */ /* 0x000fe2000001ff00 */
        /* <DEDUP_REMOVED lines=22> */
.L_x_1515:
[----:B------:R-:W-:Y:S05]  /*3770*/  BSYNC B1 ;  /* 0x0000000000017941 */ /* 0x000fea0003800000 */
.L_x_1514:
[----:B01---5:R-:W-:Y:S01]  /*3780*/  IMAD.MOV.U32 R44, RZ, RZ, R56 ;  /* 0x000000ffff2c7224 */ /* 0x023fe200078e0038 */
[----:B------:R-:W-:Y:S01]  /*3790*/  UISETP.NE.AND UP0, UPT, UR45, 0x3, UPT ;  /* 0x000000032d00788c */ /* 0x000fe2000bf05270 */
[----:B------:R-:W-:Y:S02]  /*37a0*/  IMAD.MOV.U32 R45, RZ, RZ, R57 ;  /* 0x000000ffff2d7224 */ /* 0x000fe400078e0039 */
[----:B------:R-:W-:Y:S02]  /*37b0*/  IMAD.MOV.U32 R47, RZ, RZ, R61 ;  /* 0x000000ffff2f7224 */ /* 0x000fe400078e003d */
[----:B------:R-:W-:Y:S01]  /*37c0*/  IMAD.MOV.U32 R46, RZ, RZ, R60 ;  /* 0x000000ffff2e7224 */ /* 0x000fe200078e003c */
[----:B------:R-:W-:Y:S01]  /*37d0*/  PRMT R135, R44, 0x5410, R45 ;  /* 0x000054102c877816 */ /* 0x000fe2000000002d */
[----:B------:R-:W-:Y:S01]  /*37e0*/  IMAD.MOV.U32 R44, RZ, RZ, R58 ;  /* 0x000000ffff2c7224 */ /* 0x000fe200078e003a */
[----:B------:R-:W-:Y:S01]  /*37f0*/  PRMT R142, R47, 0x7610, R142 ;  /* 0x000076102f8e7816 */ /* 0x000fe2000000008e */
[----:B------:R-:W-:Y:S01]  /*3800*/  IMAD.MOV.U32 R45, RZ, RZ, R59 ;  /* 0x000000ffff2d7224 */ /* 0x000fe200078e003b */
[----:B------:R-:W-:Y:S01]  /*3810*/  PRMT R141, R141, 0x5410, R46 ;  /* 0x000054108d8d7816 */ /* 0x000fe2000000002e */
[----:B------:R-:W-:Y:S01]  /*3820*/  IMAD.MOV.U32 R47, RZ, RZ, R63 ;  /* 0x000000ffff2f7224 */ /* 0x000fe200078e003f */
[----:B------:R-:W-:-:S02]  /*3830*/  MOV R46, R62 ;  /* 0x0000003e002e7202 */ /* 0x000fc40000000f00 */
[----:B------:R-:W-:Y:S02]  /*3840*/  PLOP3.LUT P0, PT, PT, PT, UP0, 0x80, 0x0 ;  /* 0x000000000000781c */ /* 0x000fe40003f0f008 */
        /* <DEDUP_REMOVED lines=8> */
[----:B------:R-:W-:-:S02]  /*38d0*/  IMAD.MOV.U32 R44, RZ, RZ, R50 ;  /* 0x000000ffff2c7224 */ /* 0x000fc400078e0032 */
[----:B------:R-:W-:Y:S01]  /*38e0*/  IMAD.MOV.U32 R45, RZ, RZ, R51 ;  /* 0x000000ffff2d7224 */ /* 0x000fe200078e0033 */
[----:B------:R-:W-:Y:S01]  /*38f0*/  PRMT R133, R46, 0x5410, R47 ;  /* 0x000054102e857816 */ /* 0x000fe2000000002f */
[----:B------:R-:W-:Y:S02]  /*3900*/  IMAD.MOV.U32 R46, RZ, RZ, R54 ;  /* 0x000000ffff2e7224 */ /* 0x000fe400078e0036 */
[----:B------:R-:W-:Y:S01]  /*3910*/  IMAD.MOV.U32 R47, RZ, RZ, R55 ;  /* 0x000000ffff2f7224 */ /* 0x000fe200078e0037 */
[----:B------:R-:W-:-:S04]  /*3920*/  PRMT R78, R45, 0x5410, R44 ;  /* 0x000054102d4e7816 */ /* 0x000fc8000000002c */
[----:B------:R-:W-:Y:S01]  /*3930*/  PRMT R134, R46, 0x5410, R47 ;  /* 0x000054102e867816 */ /* 0x000fe2000000002f */
[----:B------:R-:W-:Y:S06]  /*3940*/  @!P0 BRA `(.L_x_1516) ;  /* 0x0000000000048947 */ /* 0x000fec0003800000 */
[----:B------:R-:W-:Y:S01]  /*3950*/  BPT.TRAP 0x1 ;  /* 0x000000040000795c */ /* 0x000fe20000300000 */
.L_x_1516:
[----:B------:R-:W-:Y:S01]  /*3960*/  IMAD R107, R184, 0x8, R2 ;  /* 0x00000008b86b7824 */ /* 0x000fe200078e0202 */
[----:B------:R-:W-:Y:S01]  /*3970*/  SHF.L.U32 R117, R191, 0x1f, RZ ;  /* 0x0000001fbf757819 */ /* 0x000fe200000006ff */
[----:B------:R-:W-:Y:S03]  /*3980*/  BSSY B1, `(.L_x_1517) ;  /* 0x0000003000017945 */ /* 0x000fe60003800000 */
[----:B------:R-:W0:Y:S02]  /*3990*/  SYNCS.PHASECHK.TRANS64.TRYWAIT P6, [R107+URZ+0x28890], R117 ;  /* 0x028890756b0075a7 */ /* 0x000e2400080c017f */
[----:B0-----:R-:W-:Y:S05]  /*39a0*/  @!P6 BRA `(.L_x_1518) ;  /* 0x000002300024e947 */ /* 0x001fea0003800000 */
.L_x_1937:
[----:B------:R-:W-:Y:S05]  /*39b0*/  BSYNC B1 ;  /* 0x0000000000017941 */ /* 0x000fea0003800000 */
.L_x_1517:
[----:B------:R-:W-:Y:S04]  /*39c0*/  BSSY B1, `(.L_x_1519) ;  /* 0x0000072000017945 */ /* 0x000fe80003800000 */
[----:B------:R-:W-:Y:S05]  /*39d0*/  @P3 BRA `(.L_x_1520) ;  /* 0x0000000400c03947 */ /* 0x000fea0003800000 */
[----:B------:R-:W-:Y:S01]  /*39e0*/  IADD3 R137, P3, R40, R118, RZ ;  /* 0x0000007628897210 */ /* 0x000fe20007f7e0ff */
[----:B------:R-:W-:Y:S04]  /*39f0*/  BSSY B2, `(.L_x_1521) ;  /* 0x0000039000027945 */ /* 0x000fe80003800000 */
[----:B------:R-:W-:Y:S01]  /*3a00*/  IMAD.X R139, R120, 0x1, R31, P3 ;  /* 0x00000001788b7824 */ /* 0x000fe200018e061f */
[----:B------:R-:W-:Y:S07]  /*3a10*/  @P2 BRA `(.L_x_1522) ;  /* 0x0000000000d82947 */ /* 0x000fee0003800000 */
[----:B------:R1:W2:Y:S01]  /*3a20*/  LDS.128 R44, [R111+0x18400] ;  /* 0x018400006f2c7984 */ /* 0x0002a20000000c00 */
[----:B------:R-:W-:Y:S01]  /*3a30*/  IADD3 R77, P3, R137, R96, RZ ;  /* 0x00000060894d7210 */ /* 0x000fe20007f7e0ff */
[----:B------:R-:W-:Y:S04]  /*3a40*/  BSSY B3, `(.L_x_1523) ;  /* 0x000002f000037945 */ /* 0x000fe80003800000 */
[----:B------:R-:W-:Y:S01]  /*3a50*/  IMAD.X R138, R139, 0x1, R36, P3 ;  /* 0x000000018b8a7824 */ /* 0x000fe200018e0624 */
[----:B------:R-:W-:-:S13]  /*3a60*/  ISETP.GE.AND P3, PT, R18, R121, PT ;  /* 0x000000791200720c */ /* 0x000fda0003f66270 */
[----:B-1----:R-:W-:Y:S05]  /*3a70*/  @P3 BRA `(.L_x_1524) ;  /* 0x0000000000ac3947 */ /* 0x002fea0003800000 */
[----:B------:R-:W-:Y:S01]  /*3a80*/  SHF.R.U64 R82, R82, 0x10, R83 ;  /* 0x0000001052527819 */ /* 0x000fe20000001253 */
[----:B--2---:R-:W-:Y:S01]  /*3a90*/  IMAD.MOV.U32 R76, RZ, RZ, R45 ;  /* 0x000000ffff4c7224 */ /* 0x004fe200078e002d */
[----:B------:R-:W-:-:S03]  /*3aa0*/  SHF.R.U64 R80, R80, 0x10, R81 ;  /* 0x0000001050507819 */ /* 0x000fc60000001251 */
[----:B------:R-:W-:Y:S02]  /*3ab0*/  HADD2.F32 R82, -RZ, R82.H0_H0 ;  /* 0x20000052ff527230 */ /* 0x000fe40000004100 */
[--C-:B------:R-:W-:Y:S02]  /*3ac0*/  HADD2.F32 R45, -RZ, R76.reuse.H1_H1 ;  /* 0x3000004cff2d7230 */ /* 0x100fe40000004100 */
[----:B------:R-:W-:Y:S02]  /*3ad0*/  HADD2.F32 R76, -RZ, R76.H0_H0 ;  /* 0x2000004cff4c7230 */ /* 0x000fe40000004100 */
[----:B------:R-:W-:Y:S02]  /*3ae0*/  HADD2.F32 R80, -RZ, R80.H0_H0 ;  /* 0x20000050ff507230 */ /* 0x000fe40000004100 */
[-C--:B------:R-:W-:Y:S01]  /*3af0*/  FMUL.FTZ R143, R45, R82.reuse ;  /* 0x000000522d8f7220 */ /* 0x080fe20000410000 */
[----:B------:R-:W-:-:S03]  /*3b00*/  FMUL.FTZ R82, R76, R82 ;  /* 0x000000524c527220 */ /* 0x000fc60000410000 */
[-C--:B------:R-:W-:Y:S01]  /*3b10*/  FFMA.FTZ R143, R76, R80.reuse, -R143 ;  /* 0x000000504c8f7223 */ /* 0x080fe2000001088f */
[----:B------:R-:W-:Y:S01]  /*3b20*/  SHF.R.U32.HI R76, RZ, 0x10, R83 ;  /* 0x00000010ff4c7819 */ /* 0x000fe20000011653 */
[----:B------:R-:W-:Y:S01]  /*3b30*/  FFMA.FTZ R82, R45, R80, R82 ;  /* 0x000000502d527223 */ /* 0x000fe20000010052 */
[----:B------:R-:W-:Y:S01]  /*3b40*/  SHF.R.U32.HI R80, RZ, 0x10, R81 ;  /* 0x00000010ff507819 */ /* 0x000fe20000011651 */
[--C-:B------:R-:W-:Y:S02]  /*3b50*/  HADD2.F32 R45, -RZ, R47.reuse.H1_H1 ;  /* 0x3000002fff2d7230 */ /* 0x100fe40000004100 */
[----:B------:R-:W-:Y:S01]  /*3b60*/  HADD2.F32 R76, -RZ, R76.H0_H0 ;  /* 0x2000004cff4c7230 */ /* 0x000fe20000004100 */
[----:B------:R-:W-:Y:S01]  /*3b70*/  F2FP.F16.F32.PACK_AB R82, R82, R143 ;  /* 0x0000008f5252723e */ /* 0x000fe200000000ff */
[----:B------:R-:W-:Y:S02]  /*3b80*/  HADD2.F32 R47, -RZ, R47.H0_H0 ;  /* 0x2000002fff2f7230 */ /* 0x000fe40000004100 */
[----:B------:R-:W-:-:S02]  /*3b90*/  HADD2.F32 R80, -RZ, R80.H0_H0 ;  /* 0x20000050ff507230 */ /* 0x000fc40000004100 */
[-C--:B------:R-:W-:Y:S01]  /*3ba0*/  FMUL.FTZ R146, R45, R76.reuse ;  /* 0x0000004c2d927220 */ /* 0x080fe20000410000 */
[--C-:B------:R-:W-:Y:S02]  /*3bb0*/  HADD2.F32 R81, -RZ, R140.reuse.H1_H1 ;  /* 0x3000008cff517230 */ /* 0x100fe40000004100 */
[C---:B------:R-:W-:Y:S01]  /*3bc0*/  FMUL.FTZ R76, R47.reuse, R76 ;  /* 0x0000004c2f4c7220 */ /* 0x040fe20000410000 */
[----:B------:R-:W-:Y:S02]  /*3bd0*/  HADD2.F32 R140, -RZ, R140.H0_H0 ;  /* 0x2000008cff8c7230 */ /* 0x000fe40000004100 */
[-C--:B------:R-:W-:Y:S01]  /*3be0*/  FFMA.FTZ R146, R47, R80.reuse, -R146 ;  /* 0x000000502f927223 */ /* 0x080fe20000010892 */
[----:B------:R-:W-:Y:S02]  /*3bf0*/  HADD2.F32 R47, -RZ, R141.H0_H0 ;  /* 0x2000008dff2f7230 */ /* 0x000fe40000004100 */
[----:B------:R-:W-:Y:S01]  /*3c00*/  FFMA.FTZ R45, R45, R80, R76 ;  /* 0x000000502d2d7223 */ /* 0x000fe2000001004c */
[----:B------:R-:W-:-:S02]  /*3c10*/  HADD2.F32 R76, -RZ, R44.H1_H1 ;  /* 0x3000002cff4c7230 */ /* 0x000fc40000004100 */
[----:B------:R-:W-:Y:S02]  /*3c20*/  HADD2.F32 R44, -RZ, R44.H0_H0 ;  /* 0x2000002cff2c7230 */ /* 0x000fe40000004100 */
[----:B------:R-:W-:Y:S01]  /*3c30*/  F2FP.F16.F32.PACK_AB R146, R45, R146 ;  /* 0x000000922d92723e */ /* 0x000fe200000000ff */
[-C--:B------:R-:W-:Y:S01]  /*3c40*/  FMUL.FTZ R83, R76, R47.reuse ;  /* 0x0000002f4c537220 */ /* 0x080fe20000410000 */
[----:B------:R-:W-:Y:S02]  /*3c50*/  IMAD.MOV.U32 R45, RZ, RZ, R82 ;  /* 0x000000ffff2d7224 */ /* 0x000fe400078e0052 */
[C---:B------:R-:W-:Y:S01]  /*3c60*/  FMUL.FTZ R47, R44.reuse, R47 ;  /* 0x0000002f2c2f7220 */ /* 0x040fe20000410000 */
[-C--:B------:R-:W-:Y:S01]  /*3c70*/  FFMA.FTZ R83, R44, R81.reuse, -R83 ;  /* 0x000000512c537223 */ /* 0x080fe20000010853 */
[----:B------:R-:W-:Y:S02]  /*3c80*/  HADD2.F32 R44, -RZ, R144.H1_H1 ;  /* 0x30000090ff2c7230 */ /* 0x000fe40000004100 */
[----:B------:R-:W-:Y:S01]  /*3c90*/  FFMA.FTZ R76, R76, R81, R47 ;  /* 0x000000514c4c7223 */ /* 0x000fe2000001002f */
[----:B------:R-:W-:-:S02]  /*3ca0*/  HADD2.F32 R47, -RZ, R46.H1_H1 ;  /* 0x3000002eff2f7230 */ /* 0x000fc40000004100 */
[----:B------:R-:W-:-:S03]  /*3cb0*/  HADD2.F32 R81, -RZ, R46.H0_H0 ;  /* 0x2000002eff517230 */ /* 0x000fc60000004100 */
[-C--:B------:R-:W-:Y:S02]  /*3cc0*/  FMUL.FTZ R46, R47, R44.reuse ;  /* 0x0000002c2f2e7220 */ /* 0x080fe40000410000 */
[C---:B------:R-:W-:Y:S02]  /*3cd0*/  FMUL.FTZ R44, R81.reuse, R44 ;  /* 0x0000002c512c7220 */ /* 0x040fe40000410000 */
[-C--:B------:R-:W-:Y:S02]  /*3ce0*/  FFMA.FTZ R46, R81, R140.reuse, -R46 ;  /* 0x0000008c512e7223 */ /* 0x080fe4000001082e */
[----:B------:R-:W-:Y:S01]  /*3cf0*/  FFMA.FTZ R47, R47, R140, R44 ;  /* 0x0000008c2f2f7223 */ /* 0x000fe2000001002c */
[----:B------:R-:W-:-:S04]  /*3d00*/  F2FP.F16.F32.PACK_AB R44, R76, R83 ;  /* 0x000000534c2c723e */ /* 0x000fc800000000ff */
[----:B------:R-:W-:Y:S01]  /*3d10*/  F2FP.F16.F32.PACK_AB R46, R47, R46 ;  /* 0x0000002e2f2e723e */ /* 0x000fe200000000ff */
[----:B------:R-:W-:-:S07]  /*3d20*/  IMAD.MOV.U32 R47, RZ, RZ, R146 ;  /* 0x000000ffff2f7224 */ /* 0x000fce00078e0092 */
.L_x_1524:
[----:B------:R-:W-:Y:S05]  /*3d30*/  BSYNC B3 ;  /* 0x0000000000037941 */ /* 0x000fea0003800000 */
.L_x_1523:
[----:B------:R-:W-:Y:S02]  /*3d40*/  ULDC.64 UR4, c[0x0][0x2e8] ;  /* 0x0000ba0000047ab9 */ /* 0x000fe40000000a00 */
[----:B------:R-:W-:-:S04]  /*3d50*/  LEA R76, P3, R77, UR4, 0x1 ;  /* 0x000000044d4c7c11 */ /* 0x000fc8000f8608ff */
[----:B------:R-:W-:-:S05]  /*3d60*/  LEA.HI.X R77, R77, UR5, R138, 0x1, P3 ;  /* 0x000000054d4d7c11 */ /* 0x000fca00098f0c8a */
[----:B--2---:R1:W-:Y:S04]  /*3d70*/  STG.E.128 desc[UR42][R76.64], R44 ;  /* 0x0000002c4c007986 */ /* 0x0043e8000c101d2a */
.L_x_1522:
[----:B------:R-:W-:Y:S05]  /*3d80*/  BSYNC B2 ;  /* 0x0000000000027941 */ /* 0x000fea0003800000 */
.L_x_1521:
[----:B------:R-:W-:Y:S05]  /*3d90*/  @P1 BRA `(.L_x_1520) ;  /* 0x0000000000d01947 */ /* 0x000fea0003800000 */
[----:B-1----:R1:W2:Y:S01]  /*3da0*/  LDS.128 R44, [R111+0x1c400] ;  /* 0x01c400006f2c7984 */ /* 0x0022a20000000c00 */
[----:B------:R-:W-:Y:S01]  /*3db0*/  IADD3 R137, P3, R137, R39, RZ ;  /* 0x0000002789897210 */ /* 0x000fe20007f7e0ff */
[----:B------:R-:W-:Y:S04]  /*3dc0*/  BSSY B2, `(.L_x_1525) ;  /* 0x000002d000027945 */ /* 0x000fe80003800000 */
[----:B------:R-:W-:Y:S01]  /*3dd0*/  IMAD.X R76, R139, 0x1, R104, P3 ;  /* 0x000000018b4c7824 */ /* 0x000fe200018e0668 */
[----:B------:R-:W-:-:S13]  /*3de0*/  ISETP.GE.AND P3, PT, R185, R121, PT ;  /* 0x00000079b900720c */ /* 0x000fda0003f66270 */
[----:B-1----:R-:W-:Y:S05]  /*3df0*/  @P3 BRA `(.L_x_1526) ;  /* 0x0000000000a43947 */ /* 0x002fea0003800000 */
[--C-:B------:R-:W-:Y:S02]  /*3e00*/  SHF.R.U64 R80, R72, 0x10, R73.reuse ;  /* 0x0000001048507819 */ /* 0x100fe40000001249 */
[----:B------:R-:W-:Y:S01]  /*3e10*/  SHF.R.U32.HI R72, RZ, 0x10, R73 ;  /* 0x00000010ff487819 */ /* 0x000fe20000011649 */
[----:B--2---:R-:W-:Y:S01]  /*3e20*/  IMAD.MOV.U32 R73, RZ, RZ, R47 ;  /* 0x000000ffff497224 */ /* 0x004fe200078e002f */
[--C-:B------:R-:W-:Y:S01]  /*3e30*/  SHF.R.U64 R82, R74, 0x10, R75.reuse ;  /* 0x000000104a527819 */ /* 0x100fe2000000124b */
[--C-:B------:R-:W-:Y:S01]  /*3e40*/  HADD2.F32 R47, -RZ, R45.reuse.H1_H1 ;  /* 0x3000002dff2f7230 */ /* 0x100fe20000004100 */
[----:B------:R-:W-:Y:S01]  /*3e50*/  SHF.R.U32.HI R77, RZ, 0x10, R75 ;  /* 0x00000010ff4d7819 */ /* 0x000fe2000001164b */
[----:B------:R-:W-:Y:S02]  /*3e60*/  HADD2.F32 R45, -RZ, R45.H0_H0 ;  /* 0x2000002dff2d7230 */ /* 0x000fe40000004100 */
[----:B------:R-:W-:Y:S02]  /*3e70*/  HADD2.F32 R82, -RZ, R82.H0_H0 ;  /* 0x20000052ff527230 */ /* 0x000fe40000004100 */
[----:B------:R-:W-:-:S02]  /*3e80*/  HADD2.F32 R77, -RZ, R77.H0_H0 ;  /* 0x2000004dff4d7230 */ /* 0x000fc40000004100 */
[--C-:B------:R-:W-:Y:S02]  /*3e90*/  HADD2.F32 R74, -RZ, R73.reuse.H1_H1 ;  /* 0x30000049ff4a7230 */ /* 0x100fe40000004100 */
[----:B------:R-:W-:Y:S02]  /*3ea0*/  HADD2.F32 R73, -RZ, R73.H0_H0 ;  /* 0x20000049ff497230 */ /* 0x000fe40000004100 */
[----:B------:R-:W-:Y:S02]  /*3eb0*/  HADD2.F32 R80, -RZ, R80.H0_H0 ;  /* 0x20000050ff507230 */ /* 0x000fe40000004100 */
[-C--:B------:R-:W-:Y:S01]  /*3ec0*/  FMUL.FTZ R138, R74, R77.reuse ;  /* 0x0000004d4a8a7220 */ /* 0x080fe20000410000 */
[----:B------:R-:W-:Y:S02]  /*3ed0*/  HADD2.F32 R75, -RZ, R72.H0_H0 ;  /* 0x20000048ff4b7230 */ /* 0x000fe40000004100 */
[-C--:B------:R-:W-:Y:S01]  /*3ee0*/  FMUL.FTZ R72, R47, R82.reuse ;  /* 0x000000522f487220 */ /* 0x080fe20000410000 */
[----:B------:R-:W-:Y:S01]  /*3ef0*/  FMUL.FTZ R82, R45, R82 ;  /* 0x000000522d527220 */ /* 0x000fe20000410000 */
[----:B------:R-:W-:-:S02]  /*3f00*/  FMUL.FTZ R77, R73, R77 ;  /* 0x0000004d494d7220 */ /* 0x000fc40000410000 */
[-C--:B------:R-:W-:Y:S01]  /*3f10*/  FFMA.FTZ R45, R45, R80.reuse, -R72 ;  /* 0x000000502d2d7223 */ /* 0x080fe20000010848 */
[----:B------:R-:W-:Y:S01]  /*3f20*/  FFMA.FTZ R72, R47, R80, R82 ;  /* 0x000000502f487223 */ /* 0x000fe20000010052 */
[-C--:B------:R-:W-:Y:S01]  /*3f30*/  FFMA.FTZ R74, R74, R75.reuse, R77 ;  /* 0x0000004b4a4a7223 */ /* 0x080fe2000001004d */
[----:B------:R-:W-:Y:S01]  /*3f40*/  FFMA.FTZ R47, R73, R75, -R138 ;  /* 0x0000004b492f7223 */ /* 0x000fe2000001088a */
[--C-:B------:R-:W-:Y:S02]  /*3f50*/  HADD2.F32 R77, -RZ, R132.reuse.H0_H0 ;  /* 0x20000084ff4d7230 */ /* 0x100fe40000004100 */
[----:B------:R-:W-:Y:S01]  /*3f60*/  HADD2.F32 R132, -RZ, R132.H1_H1 ;  /* 0x30000084ff847230 */ /* 0x000fe20000004100 */
[----:B------:R-:W-:Y:S01]  /*3f70*/  F2FP.F16.F32.PACK_AB R45, R72, R45 ;  /* 0x0000002d482d723e */ /* 0x000fe200000000ff */
[----:B------:R-:W-:Y:S01]  /*3f80*/  HADD2.F32 R80, -RZ, R44.H1_H1 ;  /* 0x3000002cff507230 */ /* 0x000fe20000004100 */
[----:B------:R-:W-:Y:S01]  /*3f90*/  F2FP.F16.F32.PACK_AB R47, R74, R47 ;  /* 0x0000002f4a2f723e */ /* 0x000fe200000000ff */
[----:B------:R-:W-:-:S02]  /*3fa0*/  HADD2.F32 R75, -RZ, R46.H1_H1 ;  /* 0x3000002eff4b7230 */ /* 0x000fc40000004100 */
[----:B------:R-:W-:Y:S02]  /*3fb0*/  HADD2.F32 R44, -RZ, R44.H0_H0 ;  /* 0x2000002cff2c7230 */ /* 0x000fe40000004100 */
[-C--:B------:R-:W-:Y:S01]  /*3fc0*/  FMUL.FTZ R81, R80, R77.reuse ;  /* 0x0000004d50517220 */ /* 0x080fe20000410000 */
[----:B------:R-:W-:Y:S02]  /*3fd0*/  HADD2.F32 R46, -RZ, R46.H0_H0 ;  /* 0x2000002eff2e7230 */ /* 0x000fe40000004100 */
        /* <DEDUP_REMOVED lines=8> */
[----:B------:R-:W-:-:S03]  /*4060*/  FFMA.FTZ R132, R75, R131, R132 ;  /* 0x000000834b847223 */ /* 0x000fc60000010084 */
[----:B------:R-:W-:Y:S02]  /*4070*/  F2FP.F16.F32.PACK_AB R44, R80, R81 ;  /* 0x00000051502c723e */ /* 0x000fe400000000ff */
[----:B------:R-:W-:-:S07]  /*4080*/  F2FP.F16.F32.PACK_AB R46, R132, R83 ;  /* 0x00000053842e723e */ /* 0x000fce00000000ff */
.L_x_1526:
[----:B------:R-:W-:Y:S05]  /*4090*/  BSYNC B2 ;  /* 0x0000000000027941 */ /* 0x000fea0003800000 */
.L_x_1525:
[----:B------:R-:W-:Y:S02]  /*40a0*/  ULDC.64 UR4, c[0x0][0x2e8] ;  /* 0x0000ba0000047ab9 */ /* 0x000fe40000000a00 */
[----:B------:R-:W-:-:S04]  /*40b0*/  LEA R72, P3, R137, UR4, 0x1 ;  /* 0x0000000489487c11 */ /* 0x000fc8000f8608ff */
[----:B------:R-:W-:-:S05]  /*40c0*/  LEA.HI.X R73, R137, UR5, R76, 0x1, P3 ;  /* 0x0000000589497c11 */ /* 0x000fca00098f0c4c */
[----:B--2---:R2:W-:Y:S04]  /*40d0*/  STG.E.128 desc[UR42][R72.64], R44 ;  /* 0x0000002c48007986 */ /* 0x0045e8000c101d2a */
.L_x_1520:
[----:B------:R-:W-:Y:S05]  /*40e0*/  BSYNC B1 ;  /* 0x0000000000017941 */ /* 0x000fea0003800000 */
.L_x_1519:
[----:B------:R-:W-:Y:S04]  /*40f0*/  BSSY B1, `(.L_x_1527) ;  /* 0x0000071000017945 */ /* 0x000fe80003800000 */
[----:B------:R-:W-:Y:S05]  /*4100*/  @P4 BRA `(.L_x_1528) ;  /* 0x0000000400bc4947 */ /* 0x000fea0003800000 */
[----:B--2---:R-:W-:Y:S01]  /*4110*/  IADD3 R72, P3, P4, R126, R118, R16 ;  /* 0x000000767e487210 */ /* 0x004fe20007c7e010 */
[----:B------:R-:W-:Y:S03]  /*4120*/  BSSY B2, `(.L_x_1529) ;  /* 0x0000038000027945 */ /* 0x000fe60003800000 */
[----:B------:R-:W-:Y:S01]  /*4130*/  IADD3.X R73, R4, R120, R17, P3, P4 ;  /* 0x0000007804497210 */ /* 0x000fe20001fe8411 */
[----:B------:R-:W-:Y:S08]  /*4140*/  @P2 BRA `(.L_x_1530) ;  /* 0x0000000000d42947 */ /* 0x000ff00003800000 */
[----:B-1----:R1:W2:Y:S01]  /*4150*/  LDS.128 R44, [R111+0x19400] ;  /* 0x019400006f2c7984 */ /* 0x0022a20000000c00 */
[----:B------:R-:W-:Y:S01]  /*4160*/  IADD3 R74, P3, R72, R96, RZ ;  /* 0x00000060484a7210 */ /* 0x000fe20007f7e0ff */
[----:B------:R-:W-:Y:S04]  /*4170*/  BSSY B3, `(.L_x_1531) ;  /* 0x000002e000037945 */ /* 0x000fe80003800000 */
[----:B------:R-:W-:Y:S01]  /*4180*/  IMAD.X R75, R73, 0x1, R36, P3 ;  /* 0x00000001494b7824 */ /* 0x000fe200018e0624 */
[----:B------:R-:W-:-:S13]  /*4190*/  ISETP.GE.AND P3, PT, R18, R121, PT ;  /* 0x000000791200720c */ /* 0x000fda0003f66270 */
[----:B-1----:R-:W-:Y:S05]  /*41a0*/  @P3 BRA `(.L_x_1532) ;  /* 0x0000000000a83947 */ /* 0x002fea0003800000 */
        /* <DEDUP_REMOVED lines=9> */
[----:B------:R-:W-:-:S02]  /*4240*/  HADD2.F32 R70, -RZ, R69.H1_H1 ;  /* 0x30000045ff467230 */ /* 0x000fc40000004100 */
[----:B------:R-:W-:Y:S02]  /*4250*/  HADD2.F32 R80, -RZ, R80.H0_H0 ;  /* 0x20000050ff507230 */ /* 0x000fe40000004100 */
[-C--:B------:R-:W-:Y:S01]  /*4260*/  FMUL.FTZ R45, R47, R77.reuse ;  /* 0x0000004d2f2d7220 */ /* 0x080fe20000410000 */
[----:B------:R-:W-:Y:S02]  /*4270*/  HADD2.F32 R69, -RZ, R69.H0_H0 ;  /* 0x20000045ff457230 */ /* 0x000fe40000004100 */
[----:B------:R-:W-:Y:S01]  /*4280*/  FMUL.FTZ R82, R44, R77 ;  /* 0x0000004d2c527220 */ /* 0x000fe20000410000 */
[----:B------:R-:W-:Y:S02]  /*4290*/  HADD2.F32 R71, -RZ, R81.H0_H0 ;  /* 0x20000051ff477230 */ /* 0x000fe40000004100 */
[-C--:B------:R-:W-:Y:S01]  /*42a0*/  FMUL.FTZ R132, R70, R80.reuse ;  /* 0x0000005046847220 */ /* 0x080fe20000410000 */
[----:B------:R-:W-:Y:S02]  /*42b0*/  HADD2.F32 R76, -RZ, R76.H0_H0 ;  /* 0x2000004cff4c7230 */ /* 0x000fe40000004100 */
[----:B------:R-:W-:Y:S01]  /*42c0*/  FMUL.FTZ R77, R69, R80 ;  /* 0x00000050454d7220 */ /* 0x000fe20000410000 */
[-C--:B------:R-:W-:Y:S01]  /*42d0*/  FFMA.FTZ R44, R44, R71.reuse, -R45 ;  /* 0x000000472c2c7223 */ /* 0x080fe2000001082d */
[----:B------:R-:W-:Y:S01]  /*42e0*/  FFMA.FTZ R45, R47, R71, R82 ;  /* 0x000000472f2d7223 */ /* 0x000fe20000010052 */
[-C--:B------:R-:W-:Y:S01]  /*42f0*/  FFMA.FTZ R47, R69, R76.reuse, -R132 ;  /* 0x0000004c452f7223 */ /* 0x080fe20000010884 */
[----:B------:R-:W-:Y:S01]  /*4300*/  FFMA.FTZ R80, R70, R76, R77 ;  /* 0x0000004c46507223 */ /* 0x000fe2000001004d */
[----:B------:R-:W-:-:S02]  /*4310*/  HADD2.F32 R76, -RZ, R147.H0_H0 ;  /* 0x20000093ff4c7230 */ /* 0x000fc40000004100 */
[----:B------:R-:W-:Y:S01]  /*4320*/  HADD2.F32 R147, -RZ, R147.H1_H1 ;  /* 0x30000093ff937230 */ /* 0x000fe20000004100 */
[----:B------:R-:W-:Y:S01]  /*4330*/  F2FP.F16.F32.PACK_AB R45, R45, R44 ;  /* 0x0000002c2d2d723e */ /* 0x000fe200000000ff */
[----:B------:R-:W-:Y:S01]  /*4340*/  HADD2.F32 R69, -RZ, R68.H1_H1 ;  /* 0x30000044ff457230 */ /* 0x000fe20000004100 */
[----:B------:R-:W-:Y:S01]  /*4350*/  F2FP.F16.F32.PACK_AB R47, R80, R47 ;  /* 0x0000002f502f723e */ /* 0x000fe200000000ff */
[----:B------:R-:W-:Y:S02]  /*4360*/  HADD2.F32 R70, -RZ, R46.H1_H1 ;  /* 0x3000002eff467230 */ /* 0x000fe40000004100 */
[----:B------:R-:W-:Y:S02]  /*4370*/  HADD2.F32 R68, -RZ, R68.H0_H0 ;  /* 0x20000044ff447230 */ /* 0x000fe40000004100 */
[----:B------:R-:W-:Y:S01]  /*4380*/  FMUL.FTZ R77, R69, R76 ;  /* 0x0000004c454d7220 */ /* 0x000fe20000410000 */
[----:B------:R-:W-:Y:S02]  /*4390*/  HADD2.F32 R46, -RZ, R46.H0_H0 ;  /* 0x2000002eff2e7230 */ /* 0x000fe40000004100 */
[----:B------:R-:W-:Y:S01]  /*43a0*/  FMUL.FTZ R81, R70, R147 ;  /* 0x0000009346517220 */ /* 0x000fe20000410000 */
[----:B------:R-:W-:-:S02]  /*43b0*/  HADD2.F32 R71, -RZ, R145.H0_H0 ;  /* 0x20000091ff477230 */ /* 0x000fc40000004100 */
        /* <DEDUP_REMOVED lines=9> */
.L_x_1532:
[----:B------:R-:W-:Y:S05]  /*4450*/  BSYNC B3 ;  /* 0x0000000000037941 */ /* 0x000fea0003800000 */
.L_x_1531:
[----:B------:R-:W-:Y:S02]  /*4460*/  ULDC.64 UR4, c[0x0][0x2e8] ;  /* 0x0000ba0000047ab9 */ /* 0x000fe40000000a00 */
[----:B------:R-:W-:-:S04]  /*4470*/  LEA R68, P3, R74, UR4, 0x1 ;  /* 0x000000044a447c11 */ /* 0x000fc8000f8608ff */
[----:B------:R-:W-:-:S05]  /*4480*/  LEA.HI.X R69, R74, UR5, R75, 0x1, P3 ;  /* 0x000000054a457c11 */ /* 0x000fca00098f0c4b */
[----:B--2---:R2:W-:Y:S04]  /*4490*/  STG.E.128 desc[UR42][R68.64], R44 ;  /* 0x0000002c44007986 */ /* 0x0045e8000c101d2a */
.L_x_1530:
[----:B------:R-:W-:Y:S05]  /*44a0*/  BSYNC B2 ;  /* 0x0000000000027941 */ /* 0x000fea0003800000 */
.L_x_1529:
[----:B------:R-:W-:Y:S05]  /*44b0*/  @P1 BRA `(.L_x_1528) ;  /* 0x0000000000d01947 */ /* 0x000fea0003800000 */
[----:B-12---:R1:W2:Y:S01]  /*44c0*/  LDS.128 R44, [R111+0x1d400] ;  /* 0x01d400006f2c7984 */ /* 0x0062a20000000c00 */
        /* <DEDUP_REMOVED lines=46> */
.L_x_1534:
[----:B------:R-:W-:Y:S05]  /*47b0*/  BSYNC B2 ;  /* 0x0000000000027941 */ /* 0x000fea0003800000 */
.L_x_1533:
[----:B------:R-:W-:Y:S02]  /*47c0*/  ULDC.64 UR4, c[0x0][0x2e8] ;  /* 0x0000ba0000047ab9 */ /* 0x000fe40000000a00 */
[----:B------:R-:W-:-:S04]  /*47d0*/  LEA R64, P3, R72, UR4, 0x1 ;  /* 0x0000000448407c11 */ /* 0x000fc8000f8608ff */
[----:B------:R-:W-:-:S05]  /*47e0*/  LEA.HI.X R65, R72, UR5, R73, 0x1, P3 ;  /* 0x0000000548417c11 */ /* 0x000fca00098f0c49 */
[----:B--2---:R3:W-:Y:S04]  /*47f0*/  STG.E.128 desc[UR42][R64.64], R44 ;  /* 0x0000002c40007986 */ /* 0x0047e8000c101d2a */
.L_x_1528:
[----:B------:R-:W-:Y:S05]  /*4800*/  BSYNC B1 ;  /* 0x0000000000017941 */ /* 0x000fea0003800000 */
.L_x_1527:
[----:B------:R-:W-:Y:S01]  /*4810*/  ISETP.NE.AND P3, PT, R128, RZ, PT ;  /* 0x000000ff8000720c */ /* 0x000fe20003f65270 */
[----:B------:R-:W-:-:S12]  /*4820*/  BSSY B1, `(.L_x_1535) ;  /* 0x0000070000017945 */ /* 0x000fd80003800000 */
[----:B------:R-:W-:Y:S05]  /*4830*/  @P3 BRA `(.L_x_1536) ;  /* 0x0000000400b83947 */ /* 0x000fea0003800000 */
[----:B---3--:R-:W-:Y:S01]  /*4840*/  IADD3 R64, P3, P4, R3, R118, R16 ;  /* 0x0000007603407210 */ /* 0x008fe20007c7e010 */
[----:B------:R-:W-:Y:S03]  /*4850*/  BSSY B2, `(.L_x_1537) ;  /* 0x0000037000027945 */ /* 0x000fe60003800000 */
[----:B------:R-:W-:Y:S01]  /*4860*/  IADD3.X R65, R29, R120, R17, P3, P4 ;  /* 0x000000781d417210 */ /* 0x000fe20001fe8411 */
[----:B------:R-:W-:Y:S08]  /*4870*/  @P2 BRA `(.L_x_1538) ;  /* 0x0000000000d02947 */ /* 0x000ff00003800000 */
        /* <DEDUP_REMOVED lines=28> */
[----:B------:R-:W-:Y:S02]  /*4a40*/  HADD2.F32 R61, -RZ, R142.H1_H1 ;  /* 0x3000008eff3d7230 */ /* 0x000fe40000004100 */
[----:B------:R-:W-:Y:S01]  /*4a50*/  FFMA.FTZ R74, R47, R68, -R74 ;  /* 0x000000442f4a7223 */ /* 0x000fe2000001084a */
[----:B------:R-:W-:Y:S02]  /*4a60*/  HADD2.F32 R63, -RZ, R144.H0_H0 ;  /* 0x20000090ff3f7230 */ /* 0x000fe40000004100 */
[--C-:B------:R-:W-:Y:S02]  /*4a70*/  HADD2.F32 R46, -RZ, R60.reuse.H1_H1 ;  /* 0x3000003cff2e7230 */ /* 0x100fe40000004100 */
[----:B------:R-:W-:Y:S01]  /*4a80*/  FMUL.FTZ R69, R45, R61 ;  /* 0x0000003d2d457220 */ /* 0x000fe20000410000 */
[----:B------:R-:W-:-:S02]  /*4a90*/  HADD2.F32 R60, -RZ, R60.H0_H0 ;  /* 0x2000003cff3c7230 */ /* 0x000fc40000004100 */
[----:B------:R-:W-:Y:S01]  /*4aa0*/  FMUL.FTZ R62, R44, R61 ;  /* 0x0000003d2c3e7220 */ /* 0x000fe20000410000 */
[----:B------:R-:W-:Y:S02]  /*4ab0*/  HADD2.F32 R141, -RZ, R141.H1_H1 ;  /* 0x3000008dff8d7230 */ /* 0x000fe40000004100 */
        /* <DEDUP_REMOVED lines=11> */
.L_x_1540:
[----:B------:R-:W-:Y:S05]  /*4b70*/  BSYNC B3 ;  /* 0x0000000000037941 */ /* 0x000fea0003800000 */
.L_x_1539:
[----:B------:R-:W-:Y:S02]  /*4b80*/  ULDC.64 UR4, c[0x0][0x2e8] ;  /* 0x0000ba0000047ab9 */ /* 0x000fe40000000a00 */
[----:B------:R-:W-:-:S04]  /*4b90*/  LEA R60, P3, R66, UR4, 0x1 ;  /* 0x00000004423c7c11 */ /* 0x000fc8000f8608ff */
[----:B------:R-:W-:-:S05]  /*4ba0*/  LEA.HI.X R61, R66, UR5, R67, 0x1, P3 ;  /* 0x00000005423d7c11 */ /* 0x000fca00098f0c43 */
[----:B--2---:R3:W-:Y:S04]  /*4bb0*/  STG.E.128 desc[UR42][R60.64], R44 ;  /* 0x0000002c3c007986 */ /* 0x0047e8000c101d2a */
.L_x_1538:
[----:B------:R-:W-:Y:S05]  /*4bc0*/  BSYNC B2 ;  /* 0x0000000000027941 */ /* 0x000fea0003800000 */
.L_x_1537:
[----:B------:R-:W-:Y:S05]  /*4bd0*/  @P1 BRA `(.L_x_1536) ;  /* 0x0000000000d01947 */ /* 0x000fea0003800000 */
[----:B-123--:R1:W2:Y:S01]  /*4be0*/  LDS.128 R44, [R111+0x1e400] ;  /* 0x01e400006f2c7984 */ /* 0x00e2a20000000c00 */
        /* <DEDUP_REMOVED lines=46> */
.L_x_1542:
[----:B------:R-:W-:Y:S05]  /*4ed0*/  BSYNC B2 ;  /* 0x0000000000027941 */ /* 0x000fea0003800000 */
.L_x_1541:
[----:B------:R-:W-:Y:S02]  /*4ee0*/  ULDC.64 UR4, c[0x0][0x2e8] ;  /* 0x0000ba0000047ab9 */ /* 0x000fe40000000a00 */
[----:B------:R-:W-:-:S04]  /*4ef0*/  LEA R56, P3, R64, UR4, 0x1 ;  /* 0x0000000440387c11 */ /* 0x000fc8000f8608ff */
[----:B------:R-:W-:-:S05]  /*4f00*/  LEA.HI.X R57, R64, UR5, R65, 0x1, P3 ;  /* 0x0000000540397c11 */ /* 0x000fca00098f0c41 */
[----:B--2---:R4:W-:Y:S04]  /*4f10*/  STG.E.128 desc[UR42][R56.64], R44 ;  /* 0x0000002c38007986 */ /* 0x0049e8000c101d2a */
.L_x_1536:
[----:B------:R-:W-:Y:S05]  /*4f20*/  BSYNC B1 ;  /* 0x0000000000017941 */ /* 0x000fea0003800000 */
.L_x_1535:
[----:B------:R-:W-:Y:S05]  /*4f30*/  @P5 BRA `(.L_x_1543) ;  /* 0x0000003400d85947 */ /* 0x000fea0003800000 */
[----:B------:R-:W-:Y:S01]  /*4f40*/  IADD3 R118, P3, P4, R30, R118, R16 ;  /* 0x000000761e767210 */ /* 0x000fe20007c7e010 */
[----:B------:R-:W-:Y:S03]  /*4f50*/  BSSY B1, `(.L_x_1544) ;  /* 0x0000037000017945 */ /* 0x000fe60003800000 */
[----:B----4-:R-:W-:Y:S01]  /*4f60*/  IADD3.X R57, R32, R120, R17, P3, P4 ;  /* 0x0000007820397210 */ /* 0x010fe20001fe8411 */
[----:B------:R-:W-:Y:S08]  /*4f70*/  @P2 BRA `(.L_x_1545) ;  /* 0x0000000000d02947 */ /* 0x000ff00003800000 */
[----:B-123--:R1:W2:Y:S01]  /*4f80*/  LDS.128 R44, [R111+0x1b400] ;  /* 0x01b400006f2c7984 */ /* 0x00e2a20000000c00 */
[----:B------:R-:W-:Y:S01]  /*4f90*/  ISETP.GE.AND P4, PT, R18, R121, PT ;  /* 0x000000791200720c */ /* 0x000fe20003f86270 */
[----:B------:R-:W-:Y:S01]  /*4fa0*/  BSSY B2, `(.L_x_1546) ;  /* 0x000002c000027945 */ /* 0x000fe20003800000 */
[----:B------:R-:W-:-:S11]  /*4fb0*/  IADD3 R64, P3, R118, R96, RZ ;  /* 0x0000006076407210 */ /* 0x000fd60007f7e0ff */
        /* <DEDUP_REMOVED lines=42> */
.L_x_1547:
[----:B------:R-:W-:Y:S05]  /*5260*/  BSYNC B2 ;  /* 0x0000000000027941 */ /* 0x000fea0003800000 */
.L_x_1546:
[----:B------:R-:W-:Y:S01]  /*5270*/  ULDC.64 UR4, c[0x0][0x2e8] ;  /* 0x0000ba0000047ab9 */ /* 0x000fe20000000a00 */
[----:B------:R-:W-:Y:S01]  /*5280*/  IMAD.X R53, R57, 0x1, R36, P3 ;  /* 0x0000000139357824 */ /* 0x000fe200018e0624 */
[----:B------:R-:W-:-:S04]  /*5290*/  LEA R52, P3, R64, UR4, 0x1 ;  /* 0x0000000440347c11 */ /* 0x000fc8000f8608ff */
[----:B------:R-:W-:-:S05]  /*52a0*/  LEA.HI.X R53, R64, UR5, R53, 0x1, P3 ;  /* 0x0000000540357c11 */ /* 0x000fca00098f0c35 */
[----:B--2---:R4:W-:Y:S04]  /*52b0*/  STG.E.128 desc[UR42][R52.64], R44 ;  /* 0x0000002c34007986 */ /* 0x0049e8000c101d2a */
.L_x_1545:
[----:B------:R-:W-:Y:S05]  /*52c0*/  BSYNC B1 ;  /* 0x0000000000017941 */ /* 0x000fea0003800000 */
.L_x_1544:
[----:B------:R-:W-:Y:S05]  /*52d0*/  @P1 BRA `(.L_x_1543) ;  /* 0x0000003000f01947 */ /* 0x000fea0003800000 */
[----:B-1234-:R1:W2:Y:S01]  /*52e0*/  LDS.128 R44, [R111+0x1f400] ;  /* 0x01f400006f2c7984 */ /* 0x01e2a20000000c00 */
        /* <DEDUP_REMOVED lines=45> */
.L_x_1549:
[----:B------:R-:W-:Y:S05]  /*55c0*/  BSYNC B1 ;  /* 0x0000000000017941 */ /* 0x000fea0003800000 */
.L_x_1548:
[----:B------:R-:W-:Y:S01]  /*55d0*/  ULDC.64 UR4, c[0x0][0x2e8] ;  /* 0x0000ba0000047ab9 */ /* 0x000fe20000000a00 */
[----:B------:R-:W-:Y:S01]  /*55e0*/  IMAD.X R57, R57, 0x1, R104, P3 ;  /* 0x0000000139397824 */ /* 0x000fe200018e0668 */
[----:B------:R-:W-:-:S04]  /*55f0*/  LEA R48, P3, R60, UR4, 0x1 ;  /* 0x000000043c307c11 */ /* 0x000fc8000f8608ff */
[----:B------:R-:W-:-:S05]  /*5600*/  LEA.HI.X R49, R60, UR5, R57, 0x1, P3 ;  /* 0x000000053c317c11 */ /* 0x000fca00098f0c39 */
[----:B--2---:R1:W-:Y:S01]  /*5610*/  STG.E.128 desc[UR42][R48.64], R44 ;  /* 0x0000002c30007986 */ /* 0x0043e2000c101d2a */
[----:B------:R-:W-:Y:S05]  /*5620*/  BRA `(.L_x_1543) ;  /* 0x00000030001c7947 */ /* 0x000fea0003800000 */
.L_x_1507:
[----:B------:R-:W-:Y:S02]  /*5630*/  ISETP.GE.AND P3, PT, R212, R113, PT ;  /* 0x00000071d400720c */ /* 0x000fe40003f66270 */
[----:B------:R-:W-:Y:S02]  /*5640*/  CS2R R50, SRZ ;  /* 0x0000000000327805 */ /* 0x000fe4000001ff00 */
[----:B------:R-:W-:-:S13]  /*5650*/  ISETP.GE.OR P3, PT, R16, R121, P3 ;  /* 0x000000791000720c */ /* 0x000fda0001f66670 */
[----:B------:R-:W-:Y:S01]  /*5660*/  @!P3 IADD3 R46, P0, P4, R90, R78, R13 ;  /* 0x0000004e5a2eb210 */ /* 0x000fe20007c1e00d */
[----:B------:R-:W0:Y:S03]  /*5670*/  @!P3 LDC.64 R60, c[0x0][0x3e8] ;  /* 0x0000fa00ff3cbb82 */ /* 0x000e260000000a00 */
[----:B------:R-:W-:Y:S02]  /*5680*/  @!P3 IADD3.X R47, R34, R117, R20, P0, P4 ;  /* 0x00000075222fb210 */ /* 0x000fe400007e8414 */
[----:B------:R-:W-:-:S03]  /*5690*/  @!P3 IADD3 R44, P0, P4, R84, R76, R7 ;  /* 0x0000004c542cb210 */ /* 0x000fc60007c1e007 */
[----:B------:R-:W1:Y:S01]  /*56a0*/  @!P3 LDC.64 R62, c[0x0][0x400] ;  /* 0x00010000ff3ebb82 */ /* 0x000e620000000a00 */
[----:B------:R-:W-:Y:S02]  /*56b0*/  @!P3 IADD3.X R45, R101, R107, R10, P0, P4 ;  /* 0x0000006b652db210 */ /* 0x000fe400007e840a */
[----:B------:R-:W-:-:S04]  /*56c0*/  ISETP.GE.AND P0, PT, R211, R113, PT ;  /* 0x00000071d300720c */ /* 0x000fc80003f06270 */
[----:B------:R-:W-:-:S13]  /*56d0*/  ISETP.GE.OR P0, PT, R16, R121, P0 ;  /* 0x000000791000720c */ /* 0x000fda0000706670 */
[----:B------:R-:W-:Y:S01]  /*56e0*/  @!P0 IADD3 R66, P4, P5, R90, R12, R78 ;  /* 0x0000000c5a428210 */ /* 0x000fe20007d9e04e */
[----:B------:R-:W2:Y:S03]  /*56f0*/  @!P0 LDC.64 R68, c[0x0][0x3e8] ;  /* 0x0000fa00ff448b82 */ /* 0x000ea60000000a00 */
[----:B------:R-:W-:Y:S02]  /*5700*/  @!P0 IADD3.X R67, R34, R15, R117, P4, P5 ;  /* 0x0000000f22438210 */ /* 0x000fe400027ea475 */
[----:B------:R-:W-:-:S03]  /*5710*/  @!P0 IADD3 R64, P4, P5, R84, R6, R76 ;  /* 0x0000000654408210 */ /* 0x000fc60007d9e04c */
[----:B------:R-:W3:Y:S01]  /*5720*/  @!P0 LDC.64 R70, c[0x0][0x400] ;  /* 0x00010000ff468b82 */ /* 0x000ee20000000a00 */
[----:B------:R-:W-:Y:S02]  /*5730*/  @!P0 IADD3.X R65, R101, R9, R107, P4, P5 ;  /* 0x0000000965418210 */ /* 0x000fe400027ea46b */
[----:B------:R-:W-:-:S04]  /*5740*/  ISETP.GE.AND P4, PT, R23, R113, PT ;  /* 0x000000711700720c */ /* 0x000fc80003f86270 */
[----:B------:R-:W-:-:S13]  /*5750*/  ISETP.GE.OR P4, PT, R16, R121, P4 ;  /* 0x000000791000720c */ /* 0x000fda0002786670 */
[----:B------:R-:W4:Y:S01]  /*5760*/  @!P4 LDC.64 R52, c[0x0][0x3e8] ;  /* 0x0000fa00ff34cb82 */ /* 0x000f220000000a00 */
[----:B------:R-:W-:-:S05]  /*5770*/  @!P4 IADD3 R48, P5, R90, R78, RZ ;  /* 0x0000004e5a30c210 */ /* 0x000fca0007fbe0ff */
[----:B------:R-:W-:Y:S02]  /*5780*/  @!P4 IMAD.X R49, R117, 0x1, R34, P5 ;  /* 0x000000017531c824 */ /* 0x000fe400028e0622 */
[----:B------:R-:W0:Y:S01]  /*5790*/  @!P4 LDC.64 R54, c[0x0][0x400] ;  /* 0x00010000ff36cb82 */ /* 0x000e220000000a00 */
[----:B----4-:R-:W-:-:S04]  /*57a0*/  @!P4 LEA R52, P5, R48, R52, 0x1 ;  /* 0x000000343034c211 */ /* 0x010fc800078a08ff */
[----:B------:R-:W-:Y:S02]  /*57b0*/  @!P4 LEA.HI.X R53, R48, R53, R49, 0x1, P5 ;  /* 0x000000353035c211 */ /* 0x000fe400028f0c31 */
[----:B------:R-:W-:-:S05]  /*57c0*/  @!P4 IADD3 R48, P5, R84, R76, RZ ;  /* 0x0000004c5430c210 */ /* 0x000fca0007fbe0ff */
[----:B------:R-:W-:Y:S01]  /*57d0*/  @!P4 IMAD.X R49, R107, 0x1, R101, P5 ;  /* 0x000000016b31c824 */ /* 0x000fe200028e0665 */
[----:B0-----:R-:W-:-:S04]  /*57e0*/  @!P4 LEA R54, P5, R48, R54, 0x1 ;  /* 0x000000363036c211 */ /* 0x001fc800078a08ff */
[----:B------:R-:W-:Y:S02]  /*57f0*/  @!P4 LEA.HI.X R55, R48, R55, R49, 0x1, P5 ;  /* 0x000000373037c211 */ /* 0x000fe400028f0c31 */
[----:B------:R-:W-:Y:S02]  /*5800*/  CS2R R48, SRZ ;  /* 0x0000000000307805 */ /* 0x000fe4000001ff00 */
[----:B------:R-:W-:-:S04]  /*5810*/  @!P3 LEA R60, P5, R46, R60, 0x1 ;  /* 0x0000003c2e3cb211 */ /* 0x000fc800078a08ff */
[----:B------:R-:W-:Y:S02]  /*5820*/  @!P3 LEA.HI.X R61, R46, R61, R47, 0x1, P5 ;  /* 0x0000003d2e3db211 */ /* 0x000fe400028f0c2f */
[----:B------:R-:W-:Y:S02]  /*5830*/  CS2R R46, SRZ ;  /* 0x00000000002e7805 */ /* 0x000fe4000001ff00 */
[C---:B-1----:R-:W-:Y:S01]  /*5840*/  @!P3 LEA R62, P5, R44.reuse, R62, 0x1 ;  /* 0x0000003e2c3eb211 */ /* 0x042fe200078a08ff */
[----:B------:R0:W5:Y:S03]  /*5850*/  @!P4 LDG.E.128 R48, desc[UR42][R54.64] ;  /* 0x0000002a3630c981 */ /* 0x000166000c1e1d00 */
[----:B------:R-:W-:Y:S02]  /*5860*/  @!P3 LEA.HI.X R63, R44, R63, R45, 0x1, P5 ;  /* 0x0000003f2c3fb211 */ /* 0x000fe400028f0c2d */
[----:B------:R-:W-:-:S02]  /*5870*/  CS2R R44, SRZ ;  /* 0x00000000002c7805 */ /* 0x000fc4000001ff00 */
[----:B------:R-:W-:Y:S02]  /*5880*/  CS2R R58, SRZ ;  /* 0x00000000003a7805 */ /* 0x000fe4000001ff00 */
[----:B------:R-:W-:Y:S02]  /*5890*/  CS2R R56, SRZ ;  /* 0x0000000000387805 */ /* 0x000fe4000001ff00 */
[----:B------:R1:W5:Y:S01]  /*58a0*/  @!P4 LDG.E.128 R44, desc[UR42][R52.64] ;  /* 0x0000002a342cc981 */ /* 0x000362000c1e1d00 */
[----:B0-----:R-:W-:-:S03]  /*58b0*/  CS2R R54, SRZ ;  /* 0x0000000000367805 */ /* 0x001fc6000001ff00 */
[----:B------:R0:W5:Y:S01]  /*58c0*/  @!P3 LDG.E.128 R56, desc[UR42][R62.64] ;  /* 0x0000002a3e38b981 */ /* 0x000162000c1e1d00 */
[----:B-1----:R-:W-:-:S06]  /*58d0*/  CS2R R52, SRZ ;  /* 0x0000000000347805 */ /* 0x002fcc000001ff00 */
[----:B------:R1:W5:Y:S01]  /*58e0*/  @!P3 LDG.E.128 R52, desc[UR42][R60.64] ;  /* 0x0000002a3c34b981 */ /* 0x000362000c1e1d00 */
[----:B--2---:R-:W-:-:S04]  /*58f0*/  @!P0 LEA R68, P3, R66, R68, 0x1 ;  /* 0x0000004442448211 */ /* 0x004fc800078608ff */
[----:B------:R-:W-:Y:S02]  /*5900*/  @!P0 LEA.HI.X R69, R66, R69, R67, 0x1, P3 ;  /* 0x0000004542458211 */ /* 0x000fe400018f0c43 */
[C---:B---3--:R-:W-:Y:S02]  /*5910*/  @!P0 LEA R70, P3, R64.reuse, R70, 0x1 ;  /* 0x0000004640468211 */ /* 0x048fe400078608ff */
[----:B0-----:R-:W-:Y:S02]  /*5920*/  CS2R R62, SRZ ;  /* 0x00000000003e7805 */ /* 0x001fe4000001ff00 */
[----:B------:R-:W-:Y:S02]  /*5930*/  CS2R R66, SRZ ;  /* 0x0000000000427805 */ /* 0x000fe4000001ff00 */
[----:B-1----:R-:W-:Y:S02]  /*5940*/  CS2R R60, SRZ ;  /* 0x00000000003c7805 */ /* 0x002fe4000001ff00 */
[----:B------:R-:W-:-:S02]  /*5950*/  @!P0 LEA.HI.X R71, R64, R71, R65, 0x1, P3 ;  /* 0x0000004740478211 */ /* 0x000fc400018f0c41 */
[----:B------:R-:W-:Y:S02]  /*5960*/  CS2R R64, SRZ ;  /* 0x0000000000407805 */ /* 0x000fe4000001ff00 */
[----:B------:R0:W5:Y:S04]  /*5970*/  @!P0 LDG.E.128 R60, desc[UR42][R68.64] ;  /* 0x0000002a443c8981 */ /* 0x000168000c1e1d00 */
[----:B------:R1:W5:Y:S01]  /*5980*/  @!P0 LDG.E.128 R64, desc[UR42][R70.64] ;  /* 0x0000002a46408981 */ /* 0x000362000c1e1d00 */
[----:B------:R-:W-:-:S04]  /*5990*/  ISETP.GE.AND P0, PT, R210, R113, PT ;  /* 0x00000071d200720c */ /* 0x000fc80003f06270 */
[CC--:B------:R-:W-:Y:S01]  /*59a0*/  ISETP.GE.OR P0, PT, R16.reuse, R121.reuse, P0 ;  /* 0x000000791000720c */ /* 0x0c0fe20000706670 */
[----:B------:R-:W-:Y:S01]  /*59b0*/  BSSY B1, `(.L_x_1550) ;  /* 0x000001c000017945 */ /* 0x000fe20003800000 */
[----:B------:R-:W-:Y:S02]  /*59c0*/  ISETP.GE.AND P3, PT, R16, R121, PT ;  /* 0x000000791000720c */ /* 0x000fe40003f66270 */
[----:B0-----:R-:W-:Y:S02]  /*59d0*/  CS2R R68, SRZ ;  /* 0x0000000000447805 */ /* 0x001fe4000001ff00 */
[----:B------:R-:W-:Y:S02]  /*59e0*/  CS2R R74, SRZ ;  /* 0x00000000004a7805 */ /* 0x000fe4000001ff00 */
[----:B-1----:R-:W-:Y:S02]  /*59f0*/  CS2R R70, SRZ ;  /* 0x0000000000467805 */ /* 0x002fe4000001ff00 */
[----:B------:R-:W-:-:S03]  /*5a00*/  CS2R R72, SRZ ;  /* 0x0000000000487805 */ /* 0x000fc6000001ff00 */
[----:B------:R-:W-:Y:S05]  /*5a10*/  @P0 BRA `(.L_x_1551) ;  /* 0x0000000000540947 */ /* 0x000fea0003800000 */
[----:B------:R-:W0:Y:S01]  /*5a20*/  LDC.64 R68, c[0x0][0x3f8] ;  /* 0x0000fe00ff447b82 */ /* 0x000e220000000a00 */
[----:B------:R-:W-:Y:S01]  /*5a30*/  IMAD.MOV.U32 R72, RZ, RZ, R78 ;  /* 0x000000ffff487224 */ /* 0x000fe200078e004e */
[----:B------:R-:W-:Y:S01]  /*5a40*/  ULDC.64 UR4, c[0x0][0x3e8] ;  /* 0x0000fa0000047ab9 */ /* 0x000fe20000000a00 */
[----:B------:R-:W-:Y:S01]  /*5a50*/  IMAD.MOV.U32 R73, RZ, RZ, R117 ;  /* 0x000000ffff497224 */ /* 0x000fe200078e0075 */
[----:B------:R-:W-:Y:S01]  /*5a60*/  ULDC.64 UR6, c[0x0][0x400] ;  /* 0x0001000000067ab9 */ /* 0x000fe20000000a00 */
[----:B------:R-:W-:-:S03]  /*5a70*/  IMAD.MOV.U32 R77, RZ, RZ, R107 ;  /* 0x000000ffff4d7224 */ /* 0x000fc600078e006b */
[----:B------:R-:W1:Y:S01]  /*5a80*/  LDC.64 R70, c[0x0][0x408] ;  /* 0x00010200ff467b82 */ /* 0x000e620000000a00 */
[----:B0-----:R-:W-:-:S04]  /*5a90*/  IMAD.WIDE.U32 R72, R68, 0x60, R72 ;  /* 0x0000006044487825 */ /* 0x001fc800078e0048 */
[----:B------:R-:W-:Y:S01]  /*5aa0*/  IMAD R75, R69, 0x60, RZ ;  /* 0x00000060454b7824 */ /* 0x000fe200078e02ff */
[----:B------:R-:W-:Y:S01]  /*5ab0*/  IADD3 R69, P0, R90, R72, RZ ;  /* 0x000000485a457210 */ /* 0x000fe20007f1e0ff */
[----:B-1----:R-:W-:-:S03]  /*5ac0*/  IMAD.WIDE.U32 R76, R70, 0x60, R76 ;  /* 0x00000060464c7825 */ /* 0x002fc600078e004c */
[----:B------:R-:W-:Y:S01]  /*5ad0*/  IADD3.X R72, R34, R73, R75, P0, !PT ;  /* 0x0000004922487210 */ /* 0x000fe200007fe44b */
[----:B------:R-:W-:Y:S01]  /*5ae0*/  IMAD R71, R71, 0x60, RZ ;  /* 0x0000006047477824 */ /* 0x000fe200078e02ff */
[----:B------:R-:W-:-:S04]  /*5af0*/  IADD3 R70, P0, R84, R76, RZ ;  /* 0x0000004c54467210 */ /* 0x000fc80007f1e0ff */
[----:B------:R-:W-:Y:S02]  /*5b00*/  IADD3.X R77, R101, R77, R71, P0, !PT ;  /* 0x0000004d654d7210 */ /* 0x000fe400007fe447 */
[----:B------:R-:W-:-:S04]  /*5b10*/  LEA R68, P0, R69, UR4, 0x1 ;  /* 0x0000000445447c11 */ /* 0x000fc8000f8008ff */
[----:B------:R-:W-:Y:S02]  /*5b20*/  LEA.HI.X R69, R69, UR5, R72, 0x1, P0 ;  /* 0x0000000545457c11 */ /* 0x000fe400080f0c48 */
[----:B------:R-:W-:-:S04]  /*5b30*/  LEA R72, P0, R70, UR6, 0x1 ;  /* 0x0000000646487c11 */ /* 0x000fc8000f8008ff */
[----:B------:R-:W-:Y:S02]  /*5b40*/  LEA.HI.X R73, R70, UR7, R77, 0x1, P0 ;  /* 0x0000000746497c11 */ /* 0x000fe400080f0c4d */
[----:B------:R-:W5:Y:S04]  /*5b50*/  LDG.E.128 R68, desc[UR42][R68.64] ;  /* 0x0000002a44447981 */ /* 0x000f68000c1e1d00 */
[----:B------:R-:W5:Y:S03]  /*5b60*/  LDG.E.128 R72, desc[UR42][R72.64] ;  /* 0x0000002a48487981 */ /* 0x000f66000c1e1d00 */
.L_x_1551:
[----:B------:R-:W-:Y:S05]  /*5b70*/  BSYNC B1 ;  /* 0x0000000000017941 */ /* 0x000fea0003800000 */
.L_x_1550:
[----:B-----5:R-:W-:Y:S01]  /*5b80*/  IMAD.MOV.U32 R77, RZ, RZ, R71 ;  /* 0x000000ffff4d7224 */ /* 0x020fe200078e0047 */
[----:B------:R-:W-:Y:S01]  /*5b90*/  MOV R76, R70 ;  /* 0x00000046004c7202 */ /* 0x000fe20000000f00 */
[----:B------:R-:W-:Y:S01]  /*5ba0*/  IMAD.MOV.U32 R78, RZ, RZ, R68 ;  /* 0x000000ffff4e7224 */ /* 0x000fe200078e0044 */
[----:B------:R-:W-:Y:S01]  /*5bb0*/  UISETP.NE.AND UP0, UPT, UR45, 0x3, UPT ;  /* 0x000000032d00788c */ /* 0x000fe2000bf05270 */
[----:B------:R-:W-:Y:S01]  /*5bc0*/  IMAD.MOV.U32 R79, RZ, RZ, R69 ;  /* 0x000000ffff4f7224 */ /* 0x000fe200078e0045 */
[----:B------:R-:W-:Y:S01]  /*5bd0*/  PRMT R133, R76, 0x7610, R133 ;  /* 0x000076104c857816 */ /* 0x000fe20000000085 */
[----:B------:R-:W-:Y:S01]  /*5be0*/  IMAD.MOV.U32 R76, RZ, RZ, R74 ;  /* 0x000000ffff4c7224 */ /* 0x000fe200078e004a */
[----:B------:R-:W-:Y:S01]  /*5bf0*/  PRMT R132, R78, 0x5410, R77 ;  /* 0x000054104e847816 */ /* 0x000fe2000000004d */
[----:B------:R-:W-:Y:S01]  /*5c00*/  IMAD.MOV.U32 R77, RZ, RZ, R75 ;  /* 0x000000ffff4d7224 */ /* 0x000fe200078e004b */
[----:B------:R-:W-:Y:S01]  /*5c10*/  PRMT R131, R131, 0x5410, R79 ;  /* 0x0000541083837816 */ /* 0x000fe2000000004f */
[----:B------:R-:W-:Y:S01]  /*5c20*/  IMAD.MOV.U32 R78, RZ, RZ, R72 ;  /* 0x000000ffff4e7224 */ /* 0x000fe200078e0048 */
[----:B------:R-:W-:Y:S01]  /*5c30*/  PLOP3.LUT P0, PT, PT, PT, UP0, 0x80, 0x0 ;  /* 0x000000000000781c */ /* 0x000fe20003f0f008 */
[----:B------:R-:W-:Y:S01]  /*5c40*/  IMAD.MOV.U32 R79, RZ, RZ, R73 ;  /* 0x000000ffff4f7224 */ /* 0x000fe200078e0049 */
[----:B------:R-:W-:Y:S01]  /*5c50*/  PRMT R131, R76, 0x7610, R131 ;  /* 0x000076104c837816 */ /* 0x000fe20000000083 */
        /* <DEDUP_REMOVED lines=37> */
[----:B------:R-:W-:Y:S02]  /*5eb0*/  IMAD.MOV.U32 R76, RZ, RZ, R66 ;  /* 0x000000ffff4c7224 */ /* 0x000fe400078e0042 */
        /* <DEDUP_REMOVED lines=8> */
.L_x_1552:
[----:B------:R-:W-:Y:S01]  /*5f40*/  IMAD R107, R184, 0x8, R2 ;  /* 0x00000008b86b7824 */ /* 0x000fe200078e0202 */
[----:B------:R-:W-:Y:S01]  /*5f50*/  SHF.L.U32 R117, R191, 0x1f, RZ ;  /* 0x0000001fbf757819 */ /* 0x000fe200000006ff */
[----:B------:R-:W0:Y:S01]  /*5f60*/  LDC R128, c[0x0][0x2f4] ;  /* 0x0000bd00ff807b82 */ /* 0x000e220000000800 */
[----:B------:R-:W-:Y:S01]  /*5f70*/  IMAD.MOV.U32 R119, RZ, RZ, R120 ;  /* 0x000000ffff777224 */ /* 0x000fe200078e0078 */
[----:B------:R-:W-:Y:S01]  /*5f80*/  BSSY B1, `(.L_x_1553) ;  /* 0x0000005000017945 */ /* 0x000fe20003800000 */
[----:B------:R-:W1:Y:S05]  /*5f90*/  SYNCS.PHASECHK.TRANS64.TRYWAIT P4, [R107+URZ+0x28890], R117 ;  /* 0x028890756b0075a7 */ /* 0x000e6a000808017f */
[----:B------:R-:W2:Y:S01]  /*5fa0*/  LDC.64 R120, c[0x0][0x300] ;  /* 0x0000c000ff787b82 */ /* 0x000ea20000000a00 */
[----:B0-----:R-:W-:Y:S01]  /*5fb0*/  IMAD.IADD R129, R128, 0x1, -R110 ;  /* 0x0000000180817824 */ /* 0x001fe200078e0a6e */
[----:B-1----:R-:W-:Y:S06]  /*5fc0*/  @!P4 BRA `(.L_x_1554) ;  /* 0x0000020800b0c947 */ /* 0x002fec0003800000 */
.L_x_1938:
[----:B------:R-:W-:Y:S05]  /*5fd0*/  BSYNC B1 ;  /* 0x0000000000017941 */ /* 0x000fea0003800000 */
.L_x_1553:
[----:B------:R-:W-:Y:S01]  /*5fe0*/  ISETP.GE.OR P4, PT, R23, R113, P2 ;  /* 0x000000711700720c */ /* 0x000fe20001786670 */
[----:B------:R-:W-:-:S12]  /*5ff0*/  BSSY B1, `(.L_x_1555) ;  /* 0x0000082000017945 */ /* 0x000fd80003800000 */
[----:B------:R-:W-:Y:S05]  /*6000*/  @P4 BRA `(.L_x_1556) ;  /* 0x0000000800004947 */ /* 0x000fea0003800000 */
[----:B------:R-:W3:Y:S01]  /*6010*/  LDL R76, [R1+0x10] ;  /* 0x00001000014c7983 */ /* 0x000ee20000100800 */
[----:B------:R-:W-:Y:S01]  /*6020*/  SHF.L.U32 R79, R23, 0x6, RZ ;  /* 0x00000006174f7819 */ /* 0x000fe200000006ff */
[----:B------:R-:W-:Y:S01]  /*6030*/  BSSY B2, `(.L_x_1557) ;  /* 0x000006c000027945 */ /* 0x000fe20003800000 */
        /* <DEDUP_REMOVED lines=8> */
[----:B------:R-:W-:-:S03]  /*60c0*/  LOP3.LUT R76, R139, 0x38, RZ, 0xc0, !PT ;  /* 0x000000388b4c7812 */ /* 0x000fc600078ec0ff */
[----:B------:R-:W-:Y:S01]  /*60d0*/  IMAD.SHL.U32 R78, R77, 0x400, RZ ;  /* 0x000004004d4e7824 */ /* 0x000fe200078e00ff */
[----:B------:R-:W-:-:S04]  /*60e0*/  LOP3.LUT R77, R76, 0x1c0, R79, 0xf8, !PT ;  /* 0x000001c04c4d7812 */ /* 0x000fc800078ef84f */
[----:B------:R-:W-:Y:S02]  /*60f0*/  LOP3.LUT R78, R78, 0x7fffe000, RZ, 0xc0, !PT ;  /* 0x7fffe0004e4e7812 */ /* 0x000fe400078ec0ff */
[----:B------:R-:W-:-:S04]  /*6100*/  LOP3.LUT R77, R77, R202, RZ, 0x3c, !PT ;  /* 0x000000ca4d4d7212 */ /* 0x000fc800078e3cff */
[----:B------:R-:W-:Y:S01]  /*6110*/  IADD3 R79, R77, R78, R203 ;  /* 0x0000004e4d4f7210 */ /* 0x000fe20007ffe0cb */
[----:B------:R-:W-:-:S04]  /*6120*/  IMAD R77, R184, 0x4000, R109 ;  /* 0x00004000b84d7824 */ /* 0x000fc800078e026d */
[----:B------:R-:W-:Y:S02]  /*6130*/  IMAD R79, R184, 0x4000, R79 ;  /* 0x00004000b84f7824 */ /* 0x000fe400078e024f */
[--C-:B------:R-:W-:Y:S02]  /*6140*/  IMAD R77, R77, 0x2, R2.reuse ;  /* 0x000000024d4d7824 */ /* 0x100fe400078e0202 */
[----:B------:R-:W-:-:S04]  /*6150*/  IMAD R80, R79, 0x2, R2 ;  /* 0x000000024f507824 */ /* 0x000fc800078e0202 */
[----:B------:R-:W1:Y:S04]  /*6160*/  LDS.128 R76, [R77+0x18400] ;  /* 0x018400004d4c7984 */ /* 0x000e680000000c00 */
[----:B------:R-:W3:Y:S01]  /*6170*/  LDS.128 R80, [R80+0x18400] ;  /* 0x0184000050507984 */ /* 0x000ee20000000c00 */
[----:B------:R-:W-:Y:S05]  /*6180*/  @P3 BRA `(.L_x_1558) ;  /* 0x0000000400583947 */ /* 0x000fea0003800000 */
[----:B---3--:R-:W-:Y:S01]  /*6190*/  IMAD.MOV.U32 R141, RZ, RZ, R81 ;  /* 0x000000ffff8d7224 */ /* 0x008fe200078e0051 */
[----:B------:R-:W-:Y:S01]  /*61a0*/  SHF.R.U32.HI R144, RZ, 0x10, R49 ;  /* 0x00000010ff907819 */ /* 0x000fe20000011631 */
[----:B-1----:R-:W-:Y:S01]  /*61b0*/  IMAD.MOV.U32 R81, RZ, RZ, R77 ;  /* 0x000000ffff517224 */ /* 0x002fe200078e004d */
[----:B------:R-:W-:Y:S01]  /*61c0*/  SHF.R.U64 R48, R48, 0x10, R49 ;  /* 0x0000001030307819 */ /* 0x000fe20000001231 */
[----:B------:R-:W-:Y:S01]  /*61d0*/  HADD2.F32 R143, -RZ, R143.H0_H0 ;  /* 0x2000008fff8f7230 */ /* 0x000fe20000004100 */
[----:B------:R-:W-:Y:S01]  /*61e0*/  SHF.R.U64 R44, R44, 0x10, R45 ;  /* 0x000000102c2c7819 */ /* 0x000fe2000000122d */
[----:B------:R-:W-:Y:S01]  /*61f0*/  HADD2.F32 R138, -RZ, R141.H0_H0 ;  /* 0x2000008dff8a7230 */ /* 0x000fe20000004100 */
[----:B------:R-:W-:Y:S01]  /*6200*/  SHF.R.U64 R50, R50, 0x10, R51 ;  /* 0x0000001032327819 */ /* 0x000fe20000001233 */
[----:B------:R-:W-:Y:S02]  /*6210*/  HADD2.F32 R140, -RZ, R81.H0_H0 ;  /* 0x20000051ff8c7230 */ /* 0x000fe40000004100 */
[----:B------:R-:W-:-:S02]  /*6220*/  HADD2.F32 R77, -RZ, R142.H0_H0 ;  /* 0x2000008eff4d7230 */ /* 0x000fc40000004100 */
[-C--:B------:R-:W-:Y:S01]  /*6230*/  FMUL.FTZ R145, R138, R143.reuse ;  /* 0x0000008f8a917220 */ /* 0x080fe20000410000 */
[----:B------:R-:W-:Y:S02]  /*6240*/  HADD2.F32 R144, -RZ, R144.H0_H0 ;  /* 0x20000090ff907230 */ /* 0x000fe40000004100 */
[C---:B------:R-:W-:Y:S01]  /*6250*/  FMUL.FTZ R143, R140.reuse, R143 ;  /* 0x0000008f8c8f7220 */ /* 0x040fe20000410000 */
[----:B------:R-:W-:Y:S01]  /*6260*/  SHF.R.U32.HI R142, RZ, 0x10, R45 ;  /* 0x00000010ff8e7819 */ /* 0x000fe2000001162d */
[-C--:B------:R-:W-:Y:S01]  /*6270*/  FFMA.FTZ R140, R140, R77.reuse, -R145 ;  /* 0x0000004d8c8c7223 */ /* 0x080fe20000010891 */
[----:B------:R-:W-:Y:S02]  /*6280*/  HADD2.F32 R81, -RZ, R81.H1_H1 ;  /* 0x30000051ff517230 */ /* 0x000fe40000004100 */
[----:B------:R-:W-:Y:S01]  /*6290*/  FFMA.FTZ R138, R138, R77, R143 ;  /* 0x0000004d8a8a7223 */ /* 0x000fe2000001008f */
[----:B------:R-:W-:Y:S01]  /*62a0*/  HADD2.F32 R77, -RZ, R141.H1_H1 ;  /* 0x3000008dff4d7230 */ /* 0x000fe20000004100 */
[----:B------:R-:W-:Y:S01]  /*62b0*/  SHF.R.U32.HI R143, RZ, 0x10, R51 ;  /* 0x00000010ff8f7819 */ /* 0x000fe20000011633 */
[----:B------:R-:W-:Y:S01]  /*62c0*/  HADD2.F32 R142, -RZ, R142.H0_H0 ;  /* 0x2000008eff8e7230 */ /* 0x000fe20000004100 */
[----:B------:R-:W-:Y:S01]  /*62d0*/  SHF.R.U32.HI R145, RZ, 0x10, R47 ;  /* 0x00000010ff917819 */ /* 0x000fe2000001162f */
[----:B------:R-:W-:-:S02]  /*62e0*/  IMAD.MOV.U32 R141, RZ, RZ, R79 ;  /* 0x000000ffff8d7224 */ /* 0x000fc400078e004f */
[-C--:B------:R-:W-:Y:S01]  /*62f0*/  FMUL.FTZ R146, R77, R144.reuse ;  /* 0x000000904d927220 */ /* 0x080fe20000410000 */
[C---:B------:R-:W-:Y:S01]  /*6300*/  FMUL.FTZ R144, R81.reuse, R144 ;  /* 0x0000009051907220 */ /* 0x040fe20000410000 */
[----:B------:R-:W-:Y:S02]  /*6310*/  HADD2.F32 R143, -RZ, R143.H0_H0 ;  /* 0x2000008fff8f7230 */ /* 0x000fe40000004100 */
[-C--:B------:R-:W-:Y:S01]  /*6320*/  FFMA.FTZ R81, R81, R142.reuse, -R146 ;  /* 0x0000008e51517223 */ /* 0x080fe20000010892 */
[----:B------:R-:W-:Y:S01]  /*6330*/  FFMA.FTZ R77, R77, R142, R144 ;  /* 0x0000008e4d4d7223 */ /* 0x000fe20000010090 */
[----:B------:R-:W-:Y:S02]  /*6340*/  IMAD.MOV.U32 R142, RZ, RZ, R83 ;  /* 0x000000ffff8e7224 */ /* 0x000fe400078e0053 */
[----:B------:R-:W-:Y:S01]  /*6350*/  HADD2.F32 R146, -RZ, R148.H1_H1 ;  /* 0x30000094ff927230 */ /* 0x000fe20000004100 */
[----:B------:R-:W-:Y:S01]  /*6360*/  F2FP.F16.F32.PACK_AB R81, R81, R140 ;  /* 0x0000008c5151723e */ /* 0x000fe200000000ff */
[----:B------:R-:W-:Y:S01]  /*6370*/  HADD2.F32 R79, -RZ, R141.H0_H0 ;  /* 0x2000008dff4f7230 */ /* 0x000fe20000004100 */
[----:B------:R-:W-:Y:S01]  /*6380*/  F2FP.F16.F32.PACK_AB R138, R77, R138 ;  /* 0x0000008a4d8a723e */ /* 0x000fe200000000ff */
[----:B------:R-:W-:-:S02]  /*6390*/  HADD2.F32 R83, -RZ, R142.H0_H0 ;  /* 0x2000008eff537230 */ /* 0x000fc40000004100 */
[----:B------:R-:W-:Y:S02]  /*63a0*/  HADD2.F32 R144, -RZ, R148.H0_H0 ;  /* 0x20000094ff907230 */ /* 0x000fe40000004100 */
[----:B------:R-:W-:Y:S02]  /*63b0*/  HADD2.F32 R142, -RZ, R142.H1_H1 ;  /* 0x3000008eff8e7230 */ /* 0x000fe40000004100 */
[-C--:B------:R-:W-:Y:S01]  /*63c0*/  FMUL.FTZ R148, R83, R146.reuse ;  /* 0x0000009253947220 */ /* 0x080fe20000410000 */
[C---:B------:R-:W-:Y:S01]  /*63d0*/  FMUL.FTZ R146, R79.reuse, R146 ;  /* 0x000000924f927220 */ /* 0x040fe20000410000 */
[----:B------:R-:W-:Y:S02]  /*63e0*/  HADD2.F32 R150, -RZ, R150.H0_H0 ;  /* 0x20000096ff967230 */ /* 0x000fe40000004100 */
[-C--:B------:R-:W-:Y:S01]  /*63f0*/  FFMA.FTZ R79, R79, R144.reuse, -R148 ;  /* 0x000000904f4f7223 */ /* 0x080fe20000010894 */
[----:B------:R-:W-:Y:S01]  /*6400*/  FFMA.FTZ R83, R83, R144, R146 ;  /* 0x0000009053537223 */ /* 0x000fe20000010092 */
[----:B------:R-:W-:-:S02]  /*6410*/  HADD2.F32 R144, -RZ, R141.H1_H1 ;  /* 0x3000008dff907230 */ /* 0x000fc40000004100 */
[----:B------:R-:W-:Y:S02]  /*6420*/  HADD2.F32 R141, -RZ, R145.H0_H0 ;  /* 0x20000091ff8d7230 */ /* 0x000fe40000004100 */
[-C--:B------:R-:W-:Y:S01]  /*6430*/  FMUL.FTZ R145, R142, R143.reuse ;  /* 0x0000008f8e917220 */ /* 0x080fe20000410000 */
        /* <DEDUP_REMOVED lines=9> */
[----:B------:R-:W-:Y:S01]  /*64d0*/  SHF.R.U64 R143, R46, 0x10, R47 ;  /* 0x000000102e8f7819 */ /* 0x000fe2000000122f */
[----:B------:R-:W-:Y:S02]  /*64e0*/  HADD2.F32 R44, -RZ, R44.H0_H0 ;  /* 0x2000002cff2c7230 */ /* 0x000fe40000004100 */
[C---:B------:R-:W-:Y:S01]  /*64f0*/  FMUL.FTZ R150, R141.reuse, R150 ;  /* 0x000000968d967220 */ /* 0x040fe20000410000 */
[--C-:B------:R-:W-:Y:S02]  /*6500*/  HADD2.F32 R51, -RZ, R149.reuse.H1_H1 ;  /* 0x30000095ff337230 */ /* 0x100fe40000004100 */
[-C--:B------:R-:W-:Y:S01]  /*6510*/  FFMA.FTZ R148, R141, R146.reuse, -R148 ;  /* 0x000000928d947223 */ /* 0x080fe20000010894 */
[----:B------:R-:W-:Y:S02]  /*6520*/  HADD2.F32 R149, -RZ, R149.H0_H0 ;  /* 0x20000095ff957230 */ /* 0x000fe40000004100 */
[----:B------:R-:W-:Y:S01]  /*6530*/  FFMA.FTZ R150, R49, R146, R150 ;  /* 0x0000009231967223 */ /* 0x000fe20000010096 */
[----:B------:R-:W-:-:S02]  /*6540*/  HADD2.F32 R49, -RZ, R76.H1_H1 ;  /* 0x3000004cff317230 */ /* 0x000fc40000004100 */
[-C--:B------:R-:W-:Y:S01]  /*6550*/  FMUL.FTZ R76, R45, R48.reuse ;  /* 0x000000302d4c7220 */ /* 0x080fe20000410000 */
[----:B------:R-:W-:Y:S01]  /*6560*/  HADD2.F32 R47, -RZ, R50.H0_H0 ;  /* 0x20000032ff2f7230 */ /* 0x000fe20000004100 */
[----:B------:R-:W-:Y:S01]  /*6570*/  F2FP.F16.F32.PACK_AB R79, R144, R79 ;  /* 0x0000004f904f723e */ /* 0x000fe200000000ff */
[----:B------:R-:W-:Y:S02]  /*6580*/  HADD2.F32 R143, -RZ, R143.H0_H0 ;  /* 0x2000008fff8f7230 */ /* 0x000fe40000004100 */
[C---:B------:R-:W-:Y:S01]  /*6590*/  FMUL.FTZ R48, R49.reuse, R48 ;  /* 0x0000003031307220 */ /* 0x040fe20000410000 */
[-C--:B------:R-:W-:Y:S01]  /*65a0*/  FFMA.FTZ R49, R49, R44.reuse, -R76 ;  /* 0x0000002c31317223 */ /* 0x080fe2000001084c */
[----:B------:R-:W-:Y:S01]  /*65b0*/  IMAD.MOV.U32 R77, RZ, RZ, R81 ;  /* 0x000000ffff4d7224 */ /* 0x000fe200078e0051 */
[----:B------:R-:W-:Y:S01]  /*65c0*/  F2FP.F16.F32.PACK_AB R83, R142, R83 ;  /* 0x000000538e53723e */ /* 0x000fe200000000ff */
[----:B------:R-:W-:Y:S01]  /*65d0*/  FFMA.FTZ R45, R45, R44, R48 ;  /* 0x0000002c2d2d7223 */ /* 0x000fe20000010030 */
[----:B------:R-:W-:Y:S01]  /*65e0*/  HADD2.F32 R44, -RZ, R82.H0_H0 ;  /* 0x20000052ff2c7230 */ /* 0x000fe20000004100 */
[----:B------:R-:W-:Y:S01]  /*65f0*/  F2FP.F16.F32.PACK_AB R76, R49, R148 ;  /* 0x00000094314c723e */ /* 0x000fe200000000ff */
[----:B------:R-:W-:-:S02]  /*6600*/  HADD2.F32 R48, -RZ, R78.H0_H0 ;  /* 0x2000004eff307230 */ /* 0x000fc40000004100 */
[----:B------:R-:W-:Y:S02]  /*6610*/  HADD2.F32 R82, -RZ, R82.H1_H1 ;  /* 0x30000052ff527230 */ /* 0x000fe40000004100 */
[-C--:B------:R-:W-:Y:S01]  /*6620*/  FMUL.FTZ R141, R44, R51.reuse ;  /* 0x000000332c8d7220 */ /* 0x080fe20000410000 */
[----:B------:R-:W-:Y:S01]  /*6630*/  F2FP.F16.F32.PACK_AB R80, R45, R150 ;  /* 0x000000962d50723e */ /* 0x000fe200000000ff */
[----:B------:R-:W-:Y:S01]  /*6640*/  FMUL.FTZ R51, R48, R51 ;  /* 0x0000003330337220 */ /* 0x000fe20000410000 */
[----:B------:R-:W-:Y:S02]  /*6650*/  IMAD.MOV.U32 R81, RZ, RZ, R138 ;  /* 0x000000ffff517224 */ /* 0x000fe400078e008a */
[----:B------:R-:W-:Y:S01]  /*6660*/  FMUL.FTZ R145, R82, R47 ;  /* 0x0000002f52917220 */ /* 0x000fe20000410000 */
[-C--:B------:R-:W-:Y:S01]  /*6670*/  FFMA.FTZ R141, R48, R149.reuse, -R141 ;  /* 0x00000095308d7223 */ /* 0x080fe2000001088d */
[----:B------:R-:W-:Y:S01]  /*6680*/  FFMA.FTZ R51, R44, R149, R51 ;  /* 0x000000952c337223 */ /* 0x000fe20000010033 */
[----:B------:R-:W-:-:S05]  /*6690*/  HADD2.F32 R44, -RZ, R78.H1_H1 ;  /* 0x3000004eff2c7230 */ /* 0x000fca0000004100 */
[C---:B------:R-:W-:Y:S01]  /*66a0*/  FMUL.FTZ R47, R44.reuse, R47 ;  /* 0x0000002f2c2f7220 */ /* 0x040fe20000410000 */
[----:B------:R-:W-:-:S03]  /*66b0*/  FFMA.FTZ R44, R44, R143, -R145 ;  /* 0x0000008f2c2c7223 */ /* 0x000fc60000010891 */
[----:B------:R-:W-:Y:S02]  /*66c0*/  FFMA.FTZ R82, R82, R143, R47 ;  /* 0x0000008f52527223 */ /* 0x000fe4000001002f */
[----:B------:R-:W-:-:S03]  /*66d0*/  F2FP.F16.F32.PACK_AB R78, R44, R141 ;  /* 0x0000008d2c4e723e */ /* 0x000fc600000000ff */
[----:B------:R-:W-:-:S07]  /*66e0*/  F2FP.F16.F32.PACK_AB R82, R82, R51 ;  /* 0x000000335252723e */ /* 0x000fce00000000ff */
.L_x_1558:
[----:B------:R-:W-:Y:S05]  /*66f0*/  BSYNC B2 ;  /* 0x0000000000027941 */ /* 0x000fea0003800000 */
.L_x_1557:
[-C--:B--2---:R-:W-:Y:S01]  /*6700*/  IMAD R46, R216, R120.reuse, RZ ;  /* 0x00000078d82e7224 */ /* 0x084fe200078e02ff */
[----:B------:R-:W-:Y:S01]  /*6710*/  ULDC.64 UR4, c[0x0][0x2e8] ;  /* 0x0000ba0000047ab9 */ /* 0x000fe20000000a00 */
[----:B------:R-:W-:-:S04]  /*6720*/  IMAD.WIDE.U32 R44, R23, R120, R118 ;  /* 0x00000078172c7225 */ /* 0x000fc800078e0076 */
        /* <DEDUP_REMOVED lines=11> */
[----:B-1----:R1:W-:Y:S01]  /*67e0*/  STG.E.128 desc[UR42][R44.64], R76 ;  /* 0x0000004c2c007986 */ /* 0x0023e2000c101d2a */
[----:B------:R-:W-:-:S05]  /*67f0*/  @!P4 LEA.HI.X R47, R139, UR5, R48, 0x1, P5 ;  /* 0x000000058b2fcc11 */ /* 0x000fca000a8f0c30 */
[----:B---3--:R1:W-:Y:S04]  /*6800*/  @!P4 STG.E.128 desc[UR42][R46.64], R80 ;  /* 0x000000502e00c986 */ /* 0x0083e8000c101d2a */
.L_x_1556:
[----:B------:R-:W-:Y:S05]  /*6810*/  BSYNC B1 ;  /* 0x0000000000017941 */ /* 0x000fea0003800000 */
.L_x_1555:
[----:B------:R-:W-:Y:S01]  /*6820*/  ISETP.GE.OR P4, PT, R212, R113, P2 ;  /* 0x00000071d400720c */ /* 0x000fe20001786670 */
[----:B------:R-:W-:-:S12]  /*6830*/  BSSY B1, `(.L_x_1559) ;  /* 0x0000081000017945 */ /* 0x000fd80003800000 */
[----:B------:R-:W-:Y:S05]  /*6840*/  @P4 BRA `(.L_x_1560) ;  /* 0x0000000400fc4947 */ /* 0x000fea0003800000 */
[----:B-1----:R-:W3:Y:S01]  /*6850*/  LDL R44, [R1+0x10] ;  /* 0x00001000012c7983 */ /* 0x002ee20000100800 */
[----:B------:R-:W-:Y:S01]  /*6860*/  SHF.R.U32.HI R46, RZ, 0x3, R198 ;  /* 0x00000003ff2e7819 */ /* 0x000fe200000116c6 */
[----:B--2---:R-:W-:Y:S01]  /*6870*/  IMAD.WIDE.U32 R76, R212, R120, R118 ;  /* 0x00000078d44c7225 */ /* 0x004fe200078e0076 */
[----:B------:R-:W-:Y:S02]  /*6880*/  BSSY B2, `(.L_x_1561) ;  /* 0x0000070000027945 */ /* 0x000fe40003800000 */
[----:B------:R-:W-:Y:S02]  /*6890*/  IADD3 R78, P4, P5, R96, R76, R38 ;  /* 0x0000004c604e7210 */ /* 0x000fe40007d9e026 */
        /* <DEDUP_REMOVED lines=12> */
[----:B------:R-:W-:-:S03]  /*6960*/  LOP3.LUT R44, R198, 0x38, R83, 0xf8, !PT ;  /* 0x00000038c62c7812 */ /* 0x000fc600078ef853 */
[----:B------:R-:W-:Y:S01]  /*6970*/  IMAD.SHL.U32 R45, R45, 0x400, RZ ;  /* 0x000004002d2d7824 */ /* 0x000fe200078e00ff */
[----:B------:R-:W-:-:S04]  /*6980*/  LOP3.LUT R44, R44, R46, RZ, 0x3c, !PT ;  /* 0x0000002e2c2c7212 */ /* 0x000fc800078e3cff */
[----:B------:R-:W-:-:S04]  /*6990*/  LOP3.LUT R45, R45, 0x7fffe000, RZ, 0xc0, !PT ;  /* 0x7fffe0002d2d7812 */ /* 0x000fc800078ec0ff */
[----:B------:R-:W-:Y:S01]  /*69a0*/  IADD3 R47, R44, R45, R201 ;  /* 0x0000002d2c2f7210 */ /* 0x000fe20007ffe0c9 */
[----:B------:R-:W-:-:S04]  /*69b0*/  IMAD R45, R184, 0x4000, R108 ;  /* 0x00004000b82d7824 */ /* 0x000fc800078e026c */
[----:B------:R-:W-:Y:S02]  /*69c0*/  IMAD R47, R184, 0x4000, R47 ;  /* 0x00004000b82f7824 */ /* 0x000fe400078e022f */
[--C-:B------:R-:W-:Y:S02]  /*69d0*/  IMAD R45, R45, 0x2, R2.reuse ;  /* 0x000000022d2d7824 */ /* 0x100fe400078e0202 */
[----:B------:R-:W-:-:S04]  /*69e0*/  IMAD R48, R47, 0x2, R2 ;  /* 0x000000022f307824 */ /* 0x000fc800078e0202 */
[----:B------:R-:W1:Y:S04]  /*69f0*/  LDS.128 R44, [R45+0x18400] ;  /* 0x018400002d2c7984 */ /* 0x000e680000000c00 */
[----:B------:R-:W2:Y:S01]  /*6a00*/  LDS.128 R48, [R48+0x18400] ;  /* 0x0184000030307984 */ /* 0x000ea20000000c00 */
[----:B------:R-:W-:Y:S05]  /*6a10*/  @P3 BRA `(.L_x_1562) ;  /* 0x0000000400583947 */ /* 0x000fea0003800000 */
[--C-:B------:R-:W-:Y:S01]  /*6a20*/  SHF.R.U64 R52, R52, 0x10, R53.reuse ;  /* 0x0000001034347819 */ /* 0x100fe20000001235 */
[----:B------:R-:W-:Y:S01]  /*6a30*/  HADD2.F32 R154, -RZ, R154.H0_H0 ;  /* 0x2000009aff9a7230 */ /* 0x000fe20000004100 */
[----:B------:R-:W-:Y:S01]  /*6a40*/  SHF.R.U32.HI R80, RZ, 0x10, R53 ;  /* 0x00000010ff507819 */ /* 0x000fe20000011635 */
[----:B------:R-:W-:Y:S01]  /*6a50*/  HADD2.F32 R138, -RZ, R152.H0_H0 ;  /* 0x20000098ff8a7230 */ /* 0x000fe20000004100 */
[--C-:B------:R-:W-:Y:S01]  /*6a60*/  SHF.R.U64 R53, R56, 0x10, R57.reuse ;  /* 0x0000001038357819 */ /* 0x100fe20000001239 */
[----:B------:R-:W-:Y:S01]  /*6a70*/  HADD2.F32 R151, -RZ, R151.H1_H1 ;  /* 0x30000097ff977230 */ /* 0x000fe20000004100 */
[----:B------:R-:W-:Y:S01]  /*6a80*/  SHF.R.U32.HI R56, RZ, 0x10, R57 ;  /* 0x00000010ff387819 */ /* 0x000fe20000011639 */
[----:B------:R-:W-:Y:S01]  /*6a90*/  HADD2.F32 R52, -RZ, R52.H0_H0 ;  /* 0x20000034ff347230 */ /* 0x000fe20000004100 */
[--C-:B------:R-:W-:Y:S01]  /*6aa0*/  SHF.R.U64 R54, R54, 0x10, R55.reuse ;  /* 0x0000001036367819 */ /* 0x100fe20000001237 */
[----:B------:R-:W-:Y:S01]  /*6ab0*/  HADD2.F32 R152, -RZ, R152.H1_H1 ;  /* 0x30000098ff987230 */ /* 0x000fe20000004100 */
[----:B------:R-:W-:Y:S01]  /*6ac0*/  SHF.R.U32.HI R57, RZ, 0x10, R55 ;  /* 0x00000010ff397819 */ /* 0x000fe20000011637 */
[----:B------:R-:W-:Y:S01]  /*6ad0*/  HADD2.F32 R139, -RZ, R56.H0_H0 ;  /* 0x20000038ff8b7230 */ /* 0x000fe20000004100 */
[--C-:B------:R-:W-:Y:S01]  /*6ae0*/  SHF.R.U64 R55, R58, 0x10, R59.reuse ;  /* 0x000000103a377819 */ /* 0x100fe2000000123b */
[----:B------:R-:W-:Y:S01]  /*6af0*/  HADD2.F32 R54, -RZ, R54.H0_H0 ;  /* 0x20000036ff367230 */ /* 0x000fe20000004100 */
[----:B------:R-:W-:Y:S01]  /*6b00*/  SHF.R.U32.HI R58, RZ, 0x10, R59 ;  /* 0x00000010ff3a7819 */ /* 0x000fe2000001163b */
[----:B--2---:R-:W-:-:S02]  /*6b10*/  IMAD.MOV.U32 R59, RZ, RZ, R49 ;  /* 0x000000ffff3b7224 */ /* 0x004fc400078e0031 */
[----:B-1----:R-:W-:Y:S02]  /*6b20*/  IMAD.MOV.U32 R49, RZ, RZ, R47 ;  /* 0x000000ffff317224 */ /* 0x002fe400078e002f */
[----:B------:R-:W-:Y:S02]  /*6b30*/  HADD2.F32 R47, -RZ, R45.H0_H0 ;  /* 0x2000002dff2f7230 */ /* 0x000fe40000004100 */
[--C-:B------:R-:W-:Y:S02]  /*6b40*/  HADD2.F32 R82, -RZ, R59.reuse.H0_H0 ;  /* 0x2000003bff527230 */ /* 0x100fe40000004100 */
[----:B------:R-:W-:Y:S02]  /*6b50*/  HADD2.F32 R59, -RZ, R59.H1_H1 ;  /* 0x3000003bff3b7230 */ /* 0x000fe40000004100 */
[-C--:B------:R-:W-:Y:S01]  /*6b60*/  FMUL.FTZ R141, R47, R154.reuse ;  /* 0x0000009a2f8d7220 */ /* 0x080fe20000410000 */
[----:B------:R-:W-:-:S03]  /*6b70*/  FMUL.FTZ R140, R82, R154 ;  /* 0x0000009a528c7220 */ /* 0x000fc60000410000 */
[-C--:B------:R-:W-:Y:S01]  /*6b80*/  FFMA.FTZ R56, R82, R138.reuse, R141 ;  /* 0x0000008a52387223 */ /* 0x080fe2000001008d */
[----:B------:R-:W-:Y:S02]  /*6b90*/  HADD2.F32 R82, -RZ, R45.H1_H1 ;  /* 0x3000002dff527230 */ /* 0x000fe40000004100 */
[----:B------:R-:W-:Y:S01]  /*6ba0*/  FFMA.FTZ R47, R47, R138, -R140 ;  /* 0x0000008a2f2f7223 */ /* 0x000fe2000001088c */
[----:B------:R-:W-:Y:S02]  /*6bb0*/  HADD2.F32 R138, -RZ, R80.H0_H0 ;  /* 0x20000050ff8a7230 */ /* 0x000fe40000004100 */
[-C--:B------:R-:W-:Y:S01]  /*6bc0*/  FMUL.FTZ R141, R59, R139.reuse ;  /* 0x0000008b3b8d7220 */ /* 0x080fe20000410000 */
[----:B------:R-:W-:Y:S02]  /*6bd0*/  IMAD.MOV.U32 R80, RZ, RZ, R51 ;  /* 0x000000ffff507224 */ /* 0x000fe400078e0033 */
[----:B------:R-:W-:Y:S01]  /*6be0*/  FMUL.FTZ R140, R82, R139 ;  /* 0x0000008b528c7220 */ /* 0x000fe20000410000 */
[----:B------:R-:W-:-:S02]  /*6bf0*/  IMAD.MOV.U32 R45, RZ, RZ, R50 ;  /* 0x000000ffff2d7224 */ /* 0x000fc400078e0032 */
[-C--:B------:R-:W-:Y:S01]  /*6c00*/  FFMA.FTZ R50, R82, R138.reuse, -R141 ;  /* 0x0000008a52327223 */ /* 0x080fe2000001088d */
[----:B------:R-:W-:Y:S02]  /*6c10*/  HADD2.F32 R139, -RZ, R153.H0_H0 ;  /* 0x20000099ff8b7230 */ /* 0x000fe40000004100 */
[----:B------:R-:W-:Y:S01]  /*6c20*/  FFMA.FTZ R51, R59, R138, R140 ;  /* 0x0000008a3b337223 */ /* 0x000fe2000001008c */
[--C-:B------:R-:W-:Y:S02]  /*6c30*/  HADD2.F32 R82, -RZ, R80.reuse.H0_H0 ;  /* 0x20000050ff527230 */ /* 0x100fe40000004100 */
[----:B------:R-:W-:Y:S01]  /*6c40*/  HADD2.F32 R59, -RZ, R147.H1_H1 ;  /* 0x30000093ff3b7230 */ /* 0x000fe20000004100 */
[----:B------:R-:W-:Y:S01]  /*6c50*/  F2FP.F16.F32.PACK_AB R47, R50, R47 ;  /* 0x0000002f322f723e */ /* 0x000fe200000000ff */
[----:B------:R-:W-:Y:S02]  /*6c60*/  HADD2.F32 R138, -RZ, R49.H0_H0 ;  /* 0x20000031ff8a7230 */ /* 0x000fe40000004100 */
[----:B------:R-:W-:Y:S01]  /*6c70*/  FMUL.FTZ R143, R82, R139 ;  /* 0x0000008b528f7220 */ /* 0x000fe20000410000 */
[----:B------:R-:W-:-:S02]  /*6c80*/  HADD2.F32 R80, -RZ, R80.H1_H1 ;  /* 0x30000050ff507230 */ /* 0x000fc40000004100 */
[----:B------:R-:W-:Y:S02]  /*6c90*/  HADD2.F32 R141, -RZ, R58.H0_H0 ;  /* 0x2000003aff8d7230 */ /* 0x000fe40000004100 */
[C---:B------:R-:W-:Y:S01]  /*6ca0*/  FMUL.FTZ R145, R138.reuse, R139 ;  /* 0x0000008b8a917220 */ /* 0x040fe20000410000 */
[----:B------:R-:W-:Y:S02]  /*6cb0*/  HADD2.F32 R58, -RZ, R49.H1_H1 ;  /* 0x30000031ff3a7230 */ /* 0x000fe40000004100 */
[----:B------:R-:W-:Y:S01]  /*6cc0*/  FFMA.FTZ R49, R138, R59, -R143 ;  /* 0x0000003b8a317223 */ /* 0x000fe2000001088f */
[----:B------:R-:W-:Y:S02]  /*6cd0*/  HADD2.F32 R139, -RZ, R57.H0_H0 ;  /* 0x20000039ff8b7230 */ /* 0x000fe40000004100 */
[----:B------:R-:W-:Y:S01]  /*6ce0*/  FMUL.FTZ R143, R80, R141 ;  /* 0x0000008d508f7220 */ /* 0x000fe20000410000 */
[----:B------:R-:W-:Y:S01]  /*6cf0*/  FFMA.FTZ R57, R82, R59, R145 ;  /* 0x0000003b52397223 */ /* 0x000fe20000010091 */
[----:B------:R-:W-:Y:S01]  /*6d00*/  FMUL.FTZ R141, R58, R141 ;  /* 0x0000008d3a8d7220 */ /* 0x000fe20000410000 */
[----:B------:R-:W-:-:S02]  /*6d10*/  HADD2.F32 R153, -RZ, R153.H1_H1 ;  /* 0x30000099ff997230 */ /* 0x000fc40000004100 */
[-C--:B------:R-:W-:Y:S01]  /*6d20*/  FFMA.FTZ R58, R58, R139.reuse, -R143 ;  /* 0x0000008b3a3a7223 */ /* 0x080fe2000001088f */
[----:B------:R-:W-:Y:S02]  /*6d30*/  HADD2.F32 R82, -RZ, R48.H0_H0 ;  /* 0x20000030ff527230 */ /* 0x000fe40000004100 */
[----:B------:R-:W-:Y:S01]  /*6d40*/  FFMA.FTZ R80, R80, R139, R141 ;  /* 0x0000008b50507223 */ /* 0x000fe2000001008d */
[----:B------:R-:W-:Y:S02]  /*6d50*/  HADD2.F32 R139, -RZ, R53.H0_H0 ;  /* 0x20000035ff8b7230 */ /* 0x000fe40000004100 */
[----:B------:R-:W-:Y:S01]  /*6d60*/  HADD2.F32 R53, -RZ, R44.H0_H0 ;  /* 0x2000002cff357230 */ /* 0x000fe20000004100 */
[----:B------:R-:W-:Y:S01]  /*6d70*/  F2FP.F16.F32.PACK_AB R58, R58, R49 ;  /* 0x000000313a3a723e */ /* 0x000fe200000000ff */
[----:B------:R-:W-:Y:S01]  /*6d80*/  HADD2.F32 R138, -RZ, R48.H1_H1 ;  /* 0x30000030ff8a7230 */ /* 0x000fe20000004100 */
[----:B------:R-:W-:Y:S01]  /*6d90*/  F2FP.F16.F32.PACK_AB R49, R51, R56 ;  /* 0x000000383331723e */ /* 0x000fe200000000ff */
[----:B------:R-:W-:-:S02]  /*6da0*/  HADD2.F32 R59, -RZ, R44.H1_H1 ;  /* 0x3000002cff3b7230 */ /* 0x000fc40000004100 */
[-C--:B------:R-:W-:Y:S01]  /*6db0*/  FMUL.FTZ R44, R82, R153.reuse ;  /* 0x00000099522c7220 */ /* 0x080fe20000410000 */
[----:B------:R-:W-:Y:S01]  /*6dc0*/  FMUL.FTZ R153, R53, R153 ;  /* 0x0000009935997220 */ /* 0x000fe20000410000 */
[-C--:B------:R-:W-:Y:S01]  /*6dd0*/  FMUL.FTZ R140, R138, R139.reuse ;  /* 0x0000008b8a8c7220 */ /* 0x080fe20000410000 */
[----:B------:R-:W-:Y:S02]  /*6de0*/  HADD2.F32 R147, -RZ, R147.H0_H0 ;  /* 0x20000093ff937230 */ /* 0x000fe40000004100 */
[----:B------:R-:W-:Y:S01]  /*6df0*/  FMUL.FTZ R139, R59, R139 ;  /* 0x0000008b3b8b7220 */ /* 0x000fe20000410000 */
[-C--:B------:R-:W-:Y:S01]  /*6e00*/  FFMA.FTZ R44, R53, R151.reuse, -R44 ;  /* 0x00000097352c7223 */ /* 0x080fe2000001082c */
[----:B------:R-:W-:Y:S01]  /*6e10*/  FFMA.FTZ R48, R82, R151, R153 ;  /* 0x0000009752307223 */ /* 0x000fe20000010099 */
[-C--:B------:R-:W-:Y:S01]  /*6e20*/  FFMA.FTZ R53, R59, R52.reuse, -R140 ;  /* 0x000000343b357223 */ /* 0x080fe2000001088c */
[----:B------:R-:W-:Y:S02]  /*6e30*/  HADD2.F32 R82, -RZ, R55.H0_H0 ;  /* 0x20000037ff527230 */ /* 0x000fe40000004100 */
[----:B------:R-:W-:Y:S01]  /*6e40*/  FFMA.FTZ R59, R138, R52, R139 ;  /* 0x000000348a3b7223 */ /* 0x000fe2000001008b */
[--C-:B------:R-:W-:Y:S01]  /*6e50*/  HADD2.F32 R55, -RZ, R45.reuse.H0_H0 ;  /* 0x2000002dff377230 */ /* 0x100fe20000004100 */
[----:B------:R-:W-:Y:S01]  /*6e60*/  F2FP.F16.F32.PACK_AB R51, R80, R57 ;  /* 0x000000395033723e */ /* 0x000fe200000000ff */
[----:B------:R-:W-:Y:S01]  /*6e70*/  HADD2.F32 R52, -RZ, R46.H0_H0 ;  /* 0x2000002eff347230 */ /* 0x000fe20000004100 */
[----:B------:R-:W-:Y:S01]  /*6e80*/  F2FP.F16.F32.PACK_AB R44, R53, R44 ;  /* 0x0000002c352c723e */ /* 0x000fe200000000ff */
[----:B------:R-:W-:-:S02]  /*6e90*/  HADD2.F32 R45, -RZ, R45.H1_H1 ;  /* 0x3000002dff2d7230 */ /* 0x000fc40000004100 */
[-C--:B------:R-:W-:Y:S01]  /*6ea0*/  FMUL.FTZ R139, R55, R152.reuse ;  /* 0x00000098378b7220 */ /* 0x080fe20000410000 */
[----:B------:R-:W-:Y:S02]  /*6eb0*/  HADD2.F32 R46, -RZ, R46.H1_H1 ;  /* 0x3000002eff2e7230 */ /* 0x000fe40000004100 */
[C---:B------:R-:W-:Y:S01]  /*6ec0*/  FMUL.FTZ R152, R52.reuse, R152 ;  /* 0x0000009834987220 */ /* 0x040fe20000410000 */
[----:B------:R-:W-:Y:S01]  /*6ed0*/  F2FP.F16.F32.PACK_AB R48, R59, R48 ;  /* 0x000000303b30723e */ /* 0x000fe200000000ff */
[-C--:B------:R-:W-:Y:S01]  /*6ee0*/  FMUL.FTZ R141, R45, R82.reuse ;  /* 0x000000522d8d7220 */ /* 0x080fe20000410000 */
[-C--:B------:R-:W-:Y:S01]  /*6ef0*/  FFMA.FTZ R139, R52, R147.reuse, -R139 ;  /* 0x00000093348b7223 */ /* 0x080fe2000001088b */
[C---:B------:R-:W-:Y:S01]  /*6f00*/  FMUL.FTZ R82, R46.reuse, R82 ;  /* 0x000000522e527220 */ /* 0x040fe20000410000 */
[----:B------:R-:W-:Y:S01]  /*6f10*/  FFMA.FTZ R152, R55, R147, R152 ;  /* 0x0000009337987223 */ /* 0x000fe20000010098 */
[-C--:B------:R-:W-:Y:S02]  /*6f20*/  FFMA.FTZ R46, R46, R54.reuse, -R141 ;  /* 0x000000362e2e7223 */ /* 0x080fe4000001088d */
[----:B------:R-:W-:-:S03]  /*6f30*/  FFMA.FTZ R45, R45, R54, R82 ;  /* 0x000000362d2d7223 */ /* 0x000fc60000010052 */
[----:B------:R-:W-:Y:S02]  /*6f40*/  F2FP.F16.F32.PACK_AB R46, R46, R139 ;  /* 0x0000008b2e2e723e */ /* 0x000fe400000000ff */
[----:B------:R-:W-:Y:S01]  /*6f50*/  F2FP.F16.F32.PACK_AB R50, R45, R152 ;  /* 0x000000982d32723e */ /* 0x000fe200000000ff */
[----:B------:R-:W-:Y:S02]  /*6f60*/  IMAD.MOV.U32 R45, RZ, RZ, R47 ;  /* 0x000000ffff2d7224 */ /* 0x000fe400078e002f */
[----:B------:R-:W-:-:S07]  /*6f70*/  IMAD.MOV.U32 R47, RZ, RZ, R58 ;  /* 0x000000ffff2f7224 */ /* 0x000fce00078e003a */
.L_x_1562:
[----:B------:R-:W-:Y:S05]  /*6f80*/  BSYNC B2 ;  /* 0x0000000000027941 */ /* 0x000fea0003800000 */
.L_x_1561:
[----:B------:R-:W-:Y:S01]  /*6f90*/  ISETP.GE.AND P4, PT, R83, R128, PT ;  /* 0x000000805300720c */ /* 0x000fe20003f86270 */
[----:B------:R-:W-:-:S12]  /*6fa0*/  ULDC.64 UR4, c[0x0][0x2e8] ;  /* 0x0000ba0000047ab9 */ /* 0x000fd80000000a00 */
        /* <DEDUP_REMOVED lines=8> */
[----:B--2---:R3:W-:Y:S04]  /*7030*/  @!P4 STG.E.128 desc[UR42][R54.64], R48 ;  /* 0x000000303600c986 */ /* 0x0047e8000c101d2a */
.L_x_1560:
[----:B------:R-:W-:Y:S05]  /*7040*/  BSYNC B1 ;  /* 0x0000000000017941 */ /* 0x000fea0003800000 */
.L_x_1559:
[----:B------:R-:W-:Y:S01]  /*7050*/  ISETP.GE.OR P4, PT, R211, R113, P2 ;  /* 0x00000071d300720c */ /* 0x000fe20001786670 */
[----:B------:R-:W-:-:S12]  /*7060*/  BSSY B1, `(.L_x_1563) ;  /* 0x000007f000017945 */ /* 0x000fd80003800000 */
[----:B------:R-:W-:Y:S05]  /*7070*/  @P4 BRA `(.L_x_1564) ;  /* 0x0000000400f44947 */ /* 0x000fea0003800000 */
[----:B-1-3--:R-:W3:Y:S01]  /*7080*/  LDL R44, [R1+0x10] ;  /* 0x00001000012c7983 */ /* 0x00aee20000100800 */
        /* <DEDUP_REMOVED lines=29> */
[----:B------:R-:W-:Y:S01]  /*7260*/  HADD2.F32 R78, -RZ, R137.H1_H1 ;  /* 0x30000089ff4e7230 */ /* 0x000fe20000004100 */
[----:B------:R-:W-:Y:S01]  /*7270*/  SHF.R.U32.HI R62, RZ, 0x10, R63 ;  /* 0x00000010ff3e7819 */ /* 0x000fe2000001163f */
[----:B--2---:R-:W-:Y:S01]  /*7280*/  IMAD.MOV.U32 R63, RZ, RZ, R49 ;  /* 0x000000ffff3f7224 */ /* 0x004fe200078e0031 */
[----:B------:R-:W-:Y:S01]  /*7290*/  SHF.R.U64 R56, R60, 0x10, R61 ;  /* 0x000000103c387819 */ /* 0x000fe2000000123d */
[----:B-1----:R-:W-:Y:S01]  /*72a0*/  IMAD.MOV.U32 R49, RZ, RZ, R47 ;  /* 0x000000ffff317224 */ /* 0x002fe200078e002f */
[--C-:B------:R-:W-:Y:S01]  /*72b0*/  SHF.R.U32.HI R77, RZ, 0x10, R65.reuse ;  /* 0x00000010ff4d7819 */ /* 0x100fe20000011641 */
[----:B------:R-:W-:Y:S01]  /*72c0*/  HADD2.F32 R47, -RZ, R45.H0_H0 ;  /* 0x2000002dff2f7230 */ /* 0x000fe20000004100 */
[----:B------:R-:W-:Y:S01]  /*72d0*/  SHF.R.U64 R60, R64, 0x10, R65 ;  /* 0x00000010403c7819 */ /* 0x000fe20000001241 */
[----:B------:R-:W-:Y:S01]  /*72e0*/  IMAD.MOV.U32 R65, RZ, RZ, R51 ;  /* 0x000000ffff417224 */ /* 0x000fe200078e0033 */
[----:B------:R-:W-:Y:S01]  /*72f0*/  SHF.R.U32.HI R76, RZ, 0x10, R61 ;  /* 0x00000010ff4c7819 */ /* 0x000fe2000001163d */
[--C-:B------:R-:W-:Y:S01]  /*7300*/  HADD2.F32 R51, -RZ, R63.reuse.H0_H0 ;  /* 0x2000003fff337230 */ /* 0x100fe20000004100 */
[--C-:B------:R-:W-:Y:S01]  /*7310*/  SHF.R.U64 R61, R66, 0x10, R67.reuse ;  /* 0x00000010423d7819 */ /* 0x100fe20000001243 */
[----:B------:R-:W-:Y:S01]  /*7320*/  HADD2.F32 R63, -RZ, R63.H1_H1 ;  /* 0x3000003fff3f7230 */ /* 0x000fe20000004100 */
[----:B------:R-:W-:Y:S01]  /*7330*/  SHF.R.U32.HI R67, RZ, 0x10, R67 ;  /* 0x00000010ff437819 */ /* 0x000fe20000011643 */
[----:B------:R-:W-:-:S02]  /*7340*/  HADD2.F32 R77, -RZ, R77.H0_H0 ;  /* 0x2000004dff4d7230 */ /* 0x000fc40000004100 */
[-C--:B------:R-:W-:Y:S01]  /*7350*/  FMUL.FTZ R80, R51, R78.reuse ;  /* 0x0000004e33507220 */ /* 0x080fe20000410000 */
[----:B------:R-:W-:Y:S02]  /*7360*/  HADD2.F32 R64, -RZ, R45.H1_H1 ;  /* 0x3000002dff407230 */ /* 0x000fe40000004100 */
[----:B------:R-:W-:Y:S01]  /*7370*/  FMUL.FTZ R78, R47, R78 ;  /* 0x0000004e2f4e7220 */ /* 0x000fe20000410000 */
[----:B------:R-:W-:Y:S02]  /*7380*/  HADD2.F32 R66, -RZ, R135.H1_H1 ;  /* 0x30000087ff427230 */ /* 0x000fe40000004100 */
[-C--:B------:R-:W-:Y:S01]  /*7390*/  FMUL.FTZ R79, R63, R77.reuse ;  /* 0x0000004d3f4f7220 */ /* 0x080fe20000410000 */
[----:B------:R-:W-:Y:S02]  /*73a0*/  HADD2.F32 R76, -RZ, R76.H0_H0 ;  /* 0x2000004cff4c7230 */ /* 0x000fe40000004100 */
[----:B------:R-:W-:Y:S01]  /*73b0*/  FMUL.FTZ R82, R64, R77 ;  /* 0x0000004d40527220 */ /* 0x000fe20000410000 */
[----:B------:R-:W-:-:S02]  /*73c0*/  HADD2.F32 R77, -RZ, R134.H1_H1 ;  /* 0x30000086ff4d7230 */ /* 0x000fc40000004100 */
[-C--:B------:R-:W-:Y:S01]  /*73d0*/  FFMA.FTZ R45, R47, R66.reuse, -R80 ;  /* 0x000000422f2d7223 */ /* 0x080fe20000010850 */
[----:B------:R-:W-:Y:S01]  /*73e0*/  FFMA.FTZ R47, R51, R66, R78 ;  /* 0x00000042332f7223 */ /* 0x000fe2000001004e */
[-C--:B------:R-:W-:Y:S01]  /*73f0*/  FFMA.FTZ R64, R64, R76.reuse, -R79 ;  /* 0x0000004c40407223 */ /* 0x080fe2000001084f */
[----:B------:R-:W-:Y:S01]  /*7400*/  FFMA.FTZ R66, R63, R76, R82 ;  /* 0x0000004c3f427223 */ /* 0x000fe20000010052 */
[----:B------:R-:W-:Y:S02]  /*7410*/  HADD2.F32 R79, -RZ, R136.H1_H1 ;  /* 0x30000088ff4f7230 */ /* 0x000fe40000004100 */
[--C-:B------:R-:W-:Y:S01]  /*7420*/  HADD2.F32 R76, -RZ, R65.reuse.H0_H0 ;  /* 0x20000041ff4c7230 */ /* 0x100fe20000004100 */
[----:B------:R-:W-:Y:S01]  /*7430*/  F2FP.F16.F32.PACK_AB R45, R64, R45 ;  /* 0x0000002d402d723e */ /* 0x000fe200000000ff */
[----:B------:R-:W-:Y:S02]  /*7440*/  HADD2.F32 R65, -RZ, R65.H1_H1 ;  /* 0x30000041ff417230 */ /* 0x000fe40000004100 */
[----:B------:R-:W-:-:S02]  /*7450*/  HADD2.F32 R80, -RZ, R67.H0_H0 ;  /* 0x20000043ff507230 */ /* 0x000fc40000004100 */
[--C-:B------:R-:W-:Y:S02]  /*7460*/  HADD2.F32 R51, -RZ, R49.reuse.H0_H0 ;  /* 0x20000031ff337230 */ /* 0x100fe40000004100 */
[----:B------:R-:W-:Y:S02]  /*7470*/  HADD2.F32 R78, -RZ, R62.H0_H0 ;  /* 0x2000003eff4e7230 */ /* 0x000fe40000004100 */
[-C--:B------:R-:W-:Y:S01]  /*7480*/  FMUL.FTZ R62, R76, R79.reuse ;  /* 0x0000004f4c3e7220 */ /* 0x080fe20000410000 */
[----:B------:R-:W-:Y:S02]  /*7490*/  HADD2.F32 R63, -RZ, R49.H1_H1 ;  /* 0x30000031ff3f7230 */ /* 0x000fe40000004100 */
[----:B------:R-:W-:Y:S01]  /*74a0*/  FMUL.FTZ R82, R65, R80 ;  /* 0x0000005041527220 */ /* 0x000fe20000410000 */
[C---:B------:R-:W-:Y:S01]  /*74b0*/  FMUL.FTZ R79, R51.reuse, R79 ;  /* 0x0000004f334f7220 */ /* 0x040fe20000410000 */
[----:B------:R-:W-:Y:S01]  /*74c0*/  FFMA.FTZ R49, R51, R77, -R62 ;  /* 0x0000004d33317223 */ /* 0x000fe2000001083e */
[----:B------:R-:W-:-:S02]  /*74d0*/  HADD2.F32 R137, -RZ, R137.H0_H0 ;  /* 0x20000089ff897230 */ /* 0x000fc40000004100 */
[C---:B------:R-:W-:Y:S01]  /*74e0*/  FMUL.FTZ R80, R63.reuse, R80 ;  /* 0x000000503f507220 */ /* 0x040fe20000410000 */
[-C--:B------:R-:W-:Y:S01]  /*74f0*/  FFMA.FTZ R62, R63, R78.reuse, -R82 ;  /* 0x0000004e3f3e7223 */ /* 0x080fe20000010852 */
[----:B------:R-:W-:Y:S02]  /*7500*/  HADD2.F32 R67, -RZ, R60.H0_H0 ;  /* 0x2000003cff437230 */ /* 0x000fe40000004100 */
[----:B------:R-:W-:Y:S01]  /*7510*/  FFMA.FTZ R51, R76, R77, R79 ;  /* 0x0000004d4c337223 */ /* 0x000fe2000001004f */
[----:B------:R-:W-:Y:S02]  /*7520*/  HADD2.F32 R63, -RZ, R48.H0_H0 ;  /* 0x20000030ff3f7230 */ /* 0x000fe40000004100 */
[----:B------:R-:W-:Y:S01]  /*7530*/  FFMA.FTZ R76, R65, R78, R80 ;  /* 0x0000004e414c7223 */ /* 0x000fe20000010050 */
[----:B------:R-:W-:Y:S01]  /*7540*/  HADD2.F32 R60, -RZ, R44.H0_H0 ;  /* 0x2000002cff3c7230 */ /* 0x000fe20000004100 */
[----:B------:R-:W-:Y:S01]  /*7550*/  F2FP.F16.F32.PACK_AB R62, R62, R49 ;  /* 0x000000313e3e723e */ /* 0x000fe200000000ff */
[----:B------:R-:W-:-:S02]  /*7560*/  HADD2.F32 R48, -RZ, R48.H1_H1 ;  /* 0x30000030ff307230 */ /* 0x000fc40000004100 */
[----:B------:R-:W-:Y:S01]  /*7570*/  FMUL.FTZ R77, R63, R137 ;  /* 0x000000893f4d7220 */ /* 0x000fe20000410000 */
[----:B------:R-:W-:Y:S01]  /*7580*/  HADD2.F32 R44, -RZ, R44.H1_H1 ;  /* 0x3000002cff2c7230 */ /* 0x000fe20000004100 */
[----:B------:R-:W-:Y:S01]  /*7590*/  F2FP.F16.F32.PACK_AB R49, R66, R47 ;  /* 0x0000002f4231723e */ /* 0x000fe200000000ff */
[----:B------:R-:W-:Y:S02]  /*75a0*/  HADD2.F32 R135, -RZ, R135.H0_H0 ;  /* 0x20000087ff877230 */ /* 0x000fe40000004100 */
[-C--:B------:R-:W-:Y:S01]  /*75b0*/  FMUL.FTZ R79, R48, R67.reuse ;  /* 0x00000043304f7220 */ /* 0x080fe20000410000 */
[----:B------:R-:W-:Y:S02]  /*75c0*/  HADD2.F32 R65, -RZ, R56.H0_H0 ;  /* 0x20000038ff417230 */ /* 0x000fe40000004100 */
[----:B------:R-:W-:Y:S01]  /*75d0*/  FMUL.FTZ R67, R44, R67 ;  /* 0x000000432c437220 */ /* 0x000fe20000410000 */
[C---:B------:R-:W-:Y:S01]  /*75e0*/  FMUL.FTZ R56, R60.reuse, R137 ;  /* 0x000000893c387220 */ /* 0x040fe20000410000 */
[----:B------:R-:W-:Y:S01]  /*75f0*/  FFMA.FTZ R77, R60, R135, -R77 ;  /* 0x000000873c4d7223 */ /* 0x000fe2000001084d */
[----:B------:R-:W-:Y:S01]  /*7600*/  F2FP.F16.F32.PACK_AB R51, R76, R51 ;  /* 0x000000334c33723e */ /* 0x000fe200000000ff */
[-C--:B------:R-:W-:Y:S01]  /*7610*/  FFMA.FTZ R60, R44, R65.reuse, -R79 ;  /* 0x000000412c3c7223 */ /* 0x080fe2000001084f */
[----:B------:R-:W-:Y:S01]  /*7620*/  FFMA.FTZ R79, R48, R65, R67 ;  /* 0x00000041304f7223 */ /* 0x000fe20000010043 */
[----:B------:R-:W-:-:S02]  /*7630*/  HADD2.F32 R48, -RZ, R50.H0_H0 ;  /* 0x20000032ff307230 */ /* 0x000fc40000004100 */
[----:B------:R-:W-:Y:S01]  /*7640*/  FFMA.FTZ R56, R63, R135, R56 ;  /* 0x000000873f387223 */ /* 0x000fe20000010038 */
[----:B------:R-:W-:Y:S01]  /*7650*/  HADD2.F32 R65, -RZ, R136.H0_H0 ;  /* 0x20000088ff417230 */ /* 0x000fe20000004100 */
[----:B------:R-:W-:Y:S01]  /*7660*/  MOV R47, R62 ;  /* 0x0000003e002f7202 */ /* 0x000fe20000000f00 */
[----:B------:R-:W-:Y:S02]  /*7670*/  HADD2.F32 R67, -RZ, R61.H0_H0 ;  /* 0x2000003dff437230 */ /* 0x000fe40000004100 */
[----:B------:R-:W-:Y:S02]  /*7680*/  HADD2.F32 R44, -RZ, R46.H0_H0 ;  /* 0x2000002eff2c7230 */ /* 0x000fe40000004100 */
[----:B------:R-:W-:Y:S01]  /*7690*/  FMUL.FTZ R81, R48, R65 ;  /* 0x0000004130517220 */ /* 0x000fe20000410000 */
[----:B------:R-:W-:Y:S02]  /*76a0*/  HADD2.F32 R50, -RZ, R50.H1_H1 ;  /* 0x30000032ff327230 */ /* 0x000fe40000004100 */
[----:B------:R-:W-:-:S02]  /*76b0*/  HADD2.F32 R46, -RZ, R46.H1_H1 ;  /* 0x3000002eff2e7230 */ /* 0x000fc40000004100 */
        /* <DEDUP_REMOVED lines=13> */
.L_x_1566:
[----:B------:R-:W-:Y:S05]  /*7790*/  BSYNC B2 ;  /* 0x0000000000027941 */ /* 0x000fea0003800000 */
.L_x_1565:
        /* <DEDUP_REMOVED lines=11> */
.L_x_1564:
[----:B------:R-:W-:Y:S05]  /*7850*/  BSYNC B1 ;  /* 0x0000000000017941 */ /* 0x000fea0003800000 */
.L_x_1563:
[----:B------:R-:W-:Y:S01]  /*7860*/  ISETP.GE.OR P4, PT, R210, R113, P2 ;  /* 0x00000071d200720c */ /* 0x000fe20001786670 */
[-C--:B-1234-:R-:W-:Y:S02]  /*7870*/  IMAD R44, R114, R120.reuse, RZ ;  /* 0x00000078722c7224 */ /* 0x09efe400078e02ff */
[----:B------:R-:W-:-:S04]  /*7880*/  IMAD.WIDE.U32 R118, R210, R120, R118 ;  /* 0x00000078d2767225 */ /* 0x000fc800078e0076 */
[----:B------:R-:W-:-:S06]  /*7890*/  IMAD R57, R210, R121, R44 ;  /* 0x00000079d2397224 */ /* 0x000fcc00078e022c */
[----:B------:R-:W-:Y:S05]  /*78a0*/  @P4 BRA `(.L_x_1543) ;  /* 0x0000000c007c4947 */ /* 0x000fea0003800000 */
[----:B------:R-:W2:Y:S01]  /*78b0*/  LDL R45, [R1+0x10] ;  /* 0x00001000012d7983 */ /* 0x000ea20000100800 */
[----:B------:R-:W1:Y:S01]  /*78c0*/  LDC.64 R52, c[0x0][0x2e8] ;  /* 0x0000ba00ff347b82 */ /* 0x000e620000000a00 */
[----:B------:R-:W-:Y:S01]  /*78d0*/  IMAD.IADD R57, R119, 0x1, R57 ;  /* 0x0000000177397824 */ /* 0x000fe200078e0239 */
[----:B------:R-:W-:Y:S01]  /*78e0*/  IADD3 R44, P4, P5, R96, R118, R38 ;  /* 0x00000076602c7210 */ /* 0x000fe20007d9e026 */
[----:B------:R-:W-:Y:S01]  /*78f0*/  BSSY B1, `(.L_x_1567) ;  /* 0x0000070000017945 */ /* 0x000fe20003800000 */
[----:B------:R-:W-:Y:S02]  /*7900*/  SHF.R.U32.HI R46, RZ, 0x3, R196 ;  /* 0x00000003ff2e7819 */ /* 0x000fe400000116c4 */
[----:B--2---:R-:W-:Y:S02]  /*7910*/  LOP3.LUT P6, RZ, R45, 0x1, RZ, 0xc0, !PT ;  /* 0x000000012dff7812 */ /* 0x004fe400078cc0ff */
[----:B------:R-:W-:Y:S02]  /*7920*/  IADD3.X R45, R36, R57, R103, P4, P5 ;  /* 0x00000039242d7210 */ /* 0x000fe400027ea467 */
[----:B-1----:R-:W-:-:S02]  /*7930*/  LEA R54, P4, R44, R52, 0x1 ;  /* 0x000000342c367211 */ /* 0x002fc400078808ff */
[----:B------:R-:W-:Y:S02]  /*7940*/  SEL R129, R110, R129, !P6 ;  /* 0x000000816e817207 */ /* 0x000fe40007000000 */
[----:B------:R-:W-:Y:S01]  /*7950*/  LEA.HI.X R55, R44, R53, R45, 0x1, P4 ;  /* 0x000000352c377211 */ /* 0x000fe200020f0c2d */
[----:B------:R-:W-:Y:S01]  /*7960*/  IMAD R45, R184, 0x4000, R21 ;  /* 0x00004000b82d7824 */ /* 0x000fe200078e0215 */
[----:B------:R-:W-:-:S03]  /*7970*/  SHF.R.S32.HI R44, RZ, 0x1f, R129 ;  /* 0x0000001fff2c7819 */ /* 0x000fc60000011481 */
[----:B------:R-:W-:Y:S01]  /*7980*/  IMAD R45, R45, 0x2, R2 ;  /* 0x000000022d2d7824 */ /* 0x000fe200078e0202 */
[----:B------:R-:W-:-:S04]  /*7990*/  LEA.HI R129, R44, R129, RZ, 0x4 ;  /* 0x000000812c817211 */ /* 0x000fc800078f20ff */
        /* <DEDUP_REMOVED lines=8> */
[----:B------:R-:W-:-:S05]  /*7a20*/  IADD3 R47, R44, R47, R199 ;  /* 0x0000002f2c2f7210 */ /* 0x000fca0007ffe0c7 */
[----:B------:R-:W-:-:S04]  /*7a30*/  IMAD R47, R184, 0x4000, R47 ;  /* 0x00004000b82f7824 */ /* 0x000fc800078e022f */
[----:B------:R-:W-:Y:S02]  /*7a40*/  IMAD R48, R47, 0x2, R2 ;  /* 0x000000022f307824 */ /* 0x000fe400078e0202 */
[----:B------:R-:W1:Y:S04]  /*7a50*/  LDS.128 R44, [R45+0x18400] ;  /* 0x018400002d2c7984 */ /* 0x000e680000000c00 */
[----:B------:R-:W2:Y:S01]  /*7a60*/  LDS.128 R48, [R48+0x18400] ;  /* 0x0184000030307984 */ /* 0x000ea20000000c00 */
[----:B------:R-:W-:Y:S05]  /*7a70*/  @P3 BRA `(.L_x_1568) ;  /* 0x00000004005c3947 */ /* 0x000fea0003800000 */
[----:B-1----:R-:W-:Y:S01]  /*7a80*/  IMAD.MOV.U32 R62, RZ, RZ, R44 ;  /* 0x000000ffff3e7224 */ /* 0x002fe200078e002c */
[----:B------:R-:W-:Y:S01]  /*7a90*/  SHF.R.U64 R60, R68, 0x10, R69 ;  /* 0x00000010443c7819 */ /* 0x000fe20000001245 */
[----:B--2---:R-:W-:Y:S01]  /*7aa0*/  IMAD.MOV.U32 R44, RZ, RZ, R49 ;  /* 0x000000ffff2c7224 */ /* 0x004fe200078e0031 */
[----:B------:R-:W-:Y:S01]  /*7ab0*/  SHF.R.U32.HI R68, RZ, 0x10, R73 ;  /* 0x00000010ff447819 */ /* 0x000fe20000011649 */
[----:B------:R-:W-:Y:S01]  /*7ac0*/  IMAD.MOV.U32 R63, RZ, RZ, R48 ;  /* 0x000000ffff3f7224 */ /* 0x000fe200078e0030 */
[----:B------:R-:W-:Y:S01]  /*7ad0*/  SHF.R.U32.HI R66, RZ, 0x10, R69 ;  /* 0x00000010ff427819 */ /* 0x000fe20000011645 */
[----:B------:R-:W-:Y:S01]  /*7ae0*/  IMAD.MOV.U32 R64, RZ, RZ, R51 ;  /* 0x000000ffff407224 */ /* 0x000fe200078e0033 */
[----:B------:R-:W-:Y:S01]  /*7af0*/  SHF.R.U64 R56, R70, 0x10, R71 ;  /* 0x0000001046387819 */ /* 0x000fe20000001247 */
[----:B------:R-:W-:Y:S01]  /*7b00*/  HADD2.F32 R67, -RZ, R133.H1_H1 ;  /* 0x30000085ff437230 */ /* 0x000fe20000004100 */
[----:B------:R-:W-:Y:S01]  /*7b10*/  SHF.R.U32.HI R69, RZ, 0x10, R75 ;  /* 0x00000010ff457819 */ /* 0x000fe2000001164b */
[--C-:B------:R-:W-:Y:S01]  /*7b20*/  HADD2.F32 R48, -RZ, R44.reuse.H0_H0 ;  /* 0x2000002cff307230 */ /* 0x100fe20000004100 */
[----:B------:R-:W-:Y:S01]  /*7b30*/  SHF.R.U32.HI R71, RZ, 0x10, R71 ;  /* 0x00000010ff477819 */ /* 0x000fe20000011647 */
[----:B------:R-:W-:Y:S01]  /*7b40*/  HADD2.F32 R51, -RZ, R44.H1_H1 ;  /* 0x3000002cff337230 */ /* 0x000fe20000004100 */
[----:B------:R-:W-:Y:S01]  /*7b50*/  SHF.R.U64 R61, R72, 0x10, R73 ;  /* 0x00000010483d7819 */ /* 0x000fe20000001249 */
[----:B------:R-:W-:Y:S01]  /*7b60*/  IMAD.MOV.U32 R49, RZ, RZ, R47 ;  /* 0x000000ffff317224 */ /* 0x000fe200078e002f */
[----:B------:R-:W-:Y:S01]  /*7b70*/  SHF.R.U64 R58, R74, 0x10, R75 ;  /* 0x000000104a3a7819 */ /* 0x000fe2000000124b */
[----:B------:R-:W-:-:S02]  /*7b80*/  HADD2.F32 R44, -RZ, R45.H0_H0 ;  /* 0x2000002dff2c7230 */ /* 0x000fc40000004100 */
[----:B------:R-:W-:Y:S02]  /*7b90*/  HADD2.F32 R68, -RZ, R68.H0_H0 ;  /* 0x20000044ff447230 */ /* 0x000fe40000004100 */
[----:B------:R-:W-:Y:S02]  /*7ba0*/  HADD2.F32 R47, -RZ, R45.H1_H1 ;  /* 0x3000002dff2f7230 */ /* 0x000fe40000004100 */
[-C--:B------:R-:W-:Y:S01]  /*7bb0*/  FMUL.FTZ R45, R48, R67.reuse ;  /* 0x00000043302d7220 */ /* 0x080fe20000410000 */
[----:B------:R-:W-:Y:S02]  /*7bc0*/  HADD2.F32 R65, -RZ, R131.H1_H1 ;  /* 0x30000083ff417230 */ /* 0x000fe40000004100 */
[C---:B------:R-:W-:Y:S01]  /*7bd0*/  FMUL.FTZ R67, R44.reuse, R67 ;  /* 0x000000432c437220 */ /* 0x040fe20000410000 */
[----:B------:R-:W-:Y:S02]  /*7be0*/  HADD2.F32 R66, -RZ, R66.H0_H0 ;  /* 0x20000042ff427230 */ /* 0x000fe40000004100 */
[-C--:B------:R-:W-:Y:S01]  /*7bf0*/  FMUL.FTZ R70, R51, R68.reuse ;  /* 0x0000004433467220 */ /* 0x080fe20000410000 */
[----:B------:R-:W-:Y:S01]  /*7c00*/  FMUL.FTZ R68, R47, R68 ;  /* 0x000000442f447220 */ /* 0x000fe20000410000 */
[-C--:B------:R-:W-:Y:S01]  /*7c10*/  FFMA.FTZ R44, R44, R65.reuse, -R45 ;  /* 0x000000412c2c7223 */ /* 0x080fe2000001082d */
[----:B------:R-:W-:Y:S01]  /*7c20*/  FFMA.FTZ R45, R48, R65, R67 ;  /* 0x00000041302d7223 */ /* 0x000fe20000010043 */
[----:B------:R-:W-:-:S02]  /*7c30*/  HADD2.F32 R65, -RZ, R64.H0_H0 ;  /* 0x20000040ff417230 */ /* 0x000fc40000004100 */
[-C--:B------:R-:W-:Y:S01]  /*7c40*/  FFMA.FTZ R48, R51, R66.reuse, R68 ;  /* 0x0000004233307223 */ /* 0x080fe20000010044 */
[----:B------:R-:W-:Y:S02]  /*7c50*/  HADD2.F32 R68, -RZ, R130.H1_H1 ;  /* 0x30000082ff447230 */ /* 0x000fe40000004100 */
[----:B------:R-:W-:Y:S01]  /*7c60*/  FFMA.FTZ R47, R47, R66, -R70 ;  /* 0x000000422f2f7223 */ /* 0x000fe20000010846 */
[----:B------:R-:W-:Y:S02]  /*7c70*/  HADD2.F32 R64, -RZ, R64.H1_H1 ;  /* 0x30000040ff407230 */ /* 0x000fe40000004100 */
[----:B------:R-:W-:Y:S02]  /*7c80*/  HADD2.F32 R69, -RZ, R69.H0_H0 ;  /* 0x20000045ff457230 */ /* 0x000fe40000004100 */
[----:B------:R-:W-:Y:S01]  /*7c90*/  FMUL.FTZ R70, R65, R68 ;  /* 0x0000004441467220 */ /* 0x000fe20000410000 */
[----:B------:R-:W-:Y:S01]  /*7ca0*/  HADD2.F32 R66, -RZ, R132.H1_H1 ;  /* 0x30000084ff427230 */ /* 0x000fe20000004100 */
[----:B------:R-:W-:Y:S01]  /*7cb0*/  F2FP.F16.F32.PACK_AB R47, R47, R44 ;  /* 0x0000002c2f2f723e */ /* 0x000fe200000000ff */
[----:B------:R-:W-:-:S02]  /*7cc0*/  HADD2.F32 R51, -RZ, R49.H0_H0 ;  /* 0x20000031ff337230 */ /* 0x000fc40000004100 */
[-C--:B------:R-:W-:Y:S01]  /*7cd0*/  FMUL.FTZ R72, R64, R69.reuse ;  /* 0x0000004540487220 */ /* 0x080fe20000410000 */
[----:B------:R-:W-:Y:S02]  /*7ce0*/  HADD2.F32 R49, -RZ, R49.H1_H1 ;  /* 0x30000031ff317230 */ /* 0x000fe40000004100 */
[----:B------:R-:W-:Y:S02]  /*7cf0*/  HADD2.F32 R67, -RZ, R71.H0_H0 ;  /* 0x20000047ff437230 */ /* 0x000fe40000004100 */
[C---:B------:R-:W-:Y:S01]  /*7d00*/  FMUL.FTZ R68, R51.reuse, R68 ;  /* 0x0000004433447220 */ /* 0x040fe20000410000 */
[----:B------:R-:W-:Y:S01]  /*7d10*/  FFMA.FTZ R70, R51, R66, -R70 ;  /* 0x0000004233467223 */ /* 0x000fe20000010846 */
[C---:B------:R-:W-:Y:S01]  /*7d20*/  FMUL.FTZ R69, R49.reuse, R69 ;  /* 0x0000004531457220 */ /* 0x040fe20000410000 */
[----:B------:R-:W-:Y:S02]  /*7d30*/  HADD2.F32 R130, -RZ, R130.H0_H0 ;  /* 0x20000082ff827230 */ /* 0x000fe40000004100 */
[----:B------:R-:W-:Y:S01]  /*7d40*/  FFMA.FTZ R71, R49, R67, -R72 ;  /* 0x0000004331477223 */ /* 0x000fe20000010848 */
[----:B------:R-:W-:-:S02]  /*7d50*/  HADD2.F32 R51, -RZ, R63.H0_H0 ;  /* 0x2000003fff337230 */ /* 0x000fc40000004100 */
[----:B------:R-:W-:Y:S01]  /*7d60*/  FFMA.FTZ R73, R64, R67, R69 ;  /* 0x0000004340497223 */ /* 0x000fe20000010045 */
[--C-:B------:R-:W-:Y:S02]  /*7d70*/  HADD2.F32 R49, -RZ, R62.reuse.H0_H0 ;  /* 0x2000003eff317230 */ /* 0x100fe40000004100 */
[----:B------:R-:W-:Y:S01]  /*7d80*/  FFMA.FTZ R68, R65, R66, R68 ;  /* 0x0000004241447223 */ /* 0x000fe20000010044 */
[----:B------:R-:W-:Y:S02]  /*7d90*/  HADD2.F32 R61, -RZ, R61.H0_H0 ;  /* 0x2000003dff3d7230 */ /* 0x000fe40000004100 */
[-C--:B------:R-:W-:Y:S01]  /*7da0*/  FMUL.FTZ R64, R51, R130.reuse ;  /* 0x0000008233407220 */ /* 0x080fe20000410000 */
[----:B------:R-:W-:Y:S02]  /*7db0*/  HADD2.F32 R63, -RZ, R63.H1_H1 ;  /* 0x3000003fff3f7230 */ /* 0x000fe40000004100 */
[----:B------:R-:W-:Y:S01]  /*7dc0*/  FMUL.FTZ R130, R49, R130 ;  /* 0x0000008231827220 */ /* 0x000fe20000410000 */
[----:B------:R-:W-:Y:S01]  /*7dd0*/  HADD2.F32 R62, -RZ, R62.H1_H1 ;  /* 0x3000003eff3e7230 */ /* 0x000fe20000004100 */
[----:B------:R-:W-:Y:S01]  /*7de0*/  F2FP.F16.F32.PACK_AB R70, R71, R70 ;  /* 0x000000464746723e */ /* 0x000fe200000000ff */
[----:B------:R-:W-:-:S02]  /*7df0*/  HADD2.F32 R132, -RZ, R132.H0_H0 ;  /* 0x20000084ff847230 */ /* 0x000fc40000004100 */
[-C--:B------:R-:W-:Y:S01]  /*7e00*/  FMUL.FTZ R65, R63, R61.reuse ;  /* 0x0000003d3f417220 */ /* 0x080fe20000410000 */
[----:B------:R-:W-:Y:S02]  /*7e10*/  HADD2.F32 R60, -RZ, R60.H0_H0 ;  /* 0x2000003cff3c7230 */ /* 0x000fe40000004100 */
[C---:B------:R-:W-:Y:S01]  /*7e20*/  FMUL.FTZ R66, R62.reuse, R61 ;  /* 0x0000003d3e427220 */ /* 0x040fe20000410000 */
[----:B------:R-:W-:Y:S02]  /*7e30*/  HADD2.F32 R61, -RZ, R56.H0_H0 ;  /* 0x20000038ff3d7230 */ /* 0x000fe40000004100 */
[-C--:B------:R-:W-:Y:S01]  /*7e40*/  FFMA.FTZ R130, R51, R132.reuse, R130 ;  /* 0x0000008433827223 */ /* 0x080fe20000010082 */
[----:B------:R-:W-:Y:S01]  /*7e50*/  FFMA.FTZ R64, R49, R132, -R64 ;  /* 0x0000008431407223 */ /* 0x000fe20000010840 */
[-C--:B------:R-:W-:Y:S01]  /*7e60*/  FFMA.FTZ R65, R62, R60.reuse, -R65 ;  /* 0x0000003c3e417223 */ /* 0x080fe20000010841 */
[----:B------:R-:W-:Y:S01]  /*7e70*/  FFMA.FTZ R67, R63, R60, R66 ;  /* 0x0000003c3f437223 */ /* 0x000fe20000010042 */
[----:B------:R-:W-:-:S02]  /*7e80*/  HADD2.F32 R51, -RZ, R50.H0_H0 ;  /* 0x20000032ff337230 */ /* 0x000fc40000004100 */
[----:B------:R-:W-:Y:S01]  /*7e90*/  HADD2.F32 R62, -RZ, R131.H0_H0 ;  /* 0x20000083ff3e7230 */ /* 0x000fe20000004100 */
[----:B------:R-:W-:Y:S01]  /*7ea0*/  F2FP.F16.F32.PACK_AB R44, R65, R64 ;  /* 0x00000040412c723e */ /* 0x000fe200000000ff */
[----:B------:R-:W-:Y:S02]  /*7eb0*/  HADD2.F32 R63, -RZ, R58.H0_H0 ;  /* 0x2000003aff3f7230 */ /* 0x000fe40000004100 */
[----:B------:R-:W-:Y:S02]  /*7ec0*/  HADD2.F32 R49, -RZ, R46.H0_H0 ;  /* 0x2000002eff317230 */ /* 0x000fe40000004100 */
[-C--:B------:R-:W-:Y:S01]  /*7ed0*/  FMUL.FTZ R56, R51, R62.reuse ;  /* 0x0000003e33387220 */ /* 0x080fe20000410000 */
[----:B------:R-:W-:Y:S02]  /*7ee0*/  HADD2.F32 R50, -RZ, R50.H1_H1 ;  /* 0x30000032ff327230 */ /* 0x000fe40000004100 */
[----:B------:R-:W-:Y:S02]  /*7ef0*/  HADD2.F32 R46, -RZ, R46.H1_H1 ;  /* 0x3000002eff2e7230 */ /* 0x000fe40000004100 */
[----:B------:R-:W-:Y:S01]  /*7f00*/  FMUL.FTZ R62, R49, R62 ;  /* 0x0000003e313e7220 */ /* 0x000fe20000410000 */
[----:B------:R-:W-:-:S02]  /*7f10*/  HADD2.F32 R60, -RZ, R133.H0_H0 ;  /* 0x20000085ff3c7230 */ /* 0x000fc40000004100 */
[-C--:B------:R-:W-:Y:S01]  /*7f20*/  FMUL.FTZ R69, R50, R63.reuse ;  /* 0x0000003f32457220 */ /* 0x080fe20000410000 */
[C---:B------:R-:W-:Y:S02]  /*7f30*/  FMUL.FTZ R63, R46.reuse, R63 ;  /* 0x0000003f2e3f7220 */ /* 0x040fe40000410000 */
[-C--:B------:R-:W-:Y:S01]  /*7f40*/  FFMA.FTZ R56, R49, R60.reuse, -R56 ;  /* 0x0000003c31387223 */ /* 0x080fe20000010838 */
[----:B------:R-:W-:Y:S01]  /*7f50*/  FFMA.FTZ R62, R51, R60, R62 ;  /* 0x0000003c333e7223 */ /* 0x000fe2000001003e */
[-C--:B------:R-:W-:Y:S01]  /*7f60*/  FFMA.FTZ R69, R46, R61.reuse, -R69 ;  /* 0x0000003d2e457223 */ /* 0x080fe20000010845 */
[----:B------:R-:W-:Y:S01]  /*7f70*/  FFMA.FTZ R63, R50, R61, R63 ;  /* 0x0000003d323f7223 */ /* 0x000fe2000001003f */
[----:B------:R-:W-:Y:S01]  /*7f80*/  F2FP.F16.F32.PACK_AB R49, R48, R45 ;  /* 0x0000002d3031723e */ /* 0x000fe200000000ff */
[----:B------:R-:W-:Y:S01]  /*7f90*/  IMAD.MOV.U32 R45, RZ, RZ, R47 ;  /* 0x000000ffff2d7224 */ /* 0x000fe200078e002f */
[----:B------:R-:W-:Y:S01]  /*7fa0*/  F2FP.F16.F32.PACK_AB R51, R73, R68 ;  /* 0x000000444933723e */ /* 0x000fe200000000ff */
[----:B------:R-:W-:Y:S01]  /*7fb0*/  IMAD.MOV.U32 R47, RZ, RZ, R70 ;  /* 0x000000ffff2f7224 */ /* 0x000fe200078e0046 */
[----:B------:R-:W-:-:S02]  /*7fc0*/  F2FP.F16.F32.PACK_AB R48, R67, R130 ;  /* 0x000000824330723e */ /* 0x000fc400000000ff */
[----:B------:R-:W-:Y:S02]  /*7fd0*/  F2FP.F16.F32.PACK_AB R46, R69, R56 ;  /* 0x00000038452e723e */ /* 0x000fe400000000ff */
[----:B------:R-:W-:-:S07]  /*7fe0*/  F2FP.F16.F32.PACK_AB R50, R63, R62 ;  /* 0x0000003e3f32723e */ /* 0x000fce00000000ff */
.L_x_1568:
[----:B------:R-:W-:Y:S05]  /*7ff0*/  BSYNC B1 ;  /* 0x0000000000017941 */ /* 0x000fea0003800000 */
.L_x_1567:
[----:B-1----:R1:W-:Y:S01]  /*8000*/  STG.E.128 desc[UR42][R54.64], R44 ;  /* 0x0000002c36007986 */ /* 0x0023e2000c101d2a */
[----:B------:R-:W-:-:S13]  /*8010*/  ISETP.GE.AND P3, PT, R59, R128, PT ;  /* 0x000000803b00720c */ /* 0x000fda0003f66270 */
[----:B------:R-:W-:Y:S05]  /*8020*/  @P3 BRA `(.L_x_1543) ;  /* 0x00000004009c3947 */ /* 0x000fea0003800000 */
[--C-:B-1----:R-:W-:Y:S02]  /*8030*/  SHF.R.S32.HI R44, RZ, 0x1f, R59.reuse ;  /* 0x0000001fff2c7819 */ /* 0x102fe4000001143b */
[----:B------:R-:W-:-:S04]  /*8040*/  IADD3 R59, P3, P4, R96, R118, R59 ;  /* 0x00000076603b7210 */ /* 0x000fc80007c7e03b */
[----:B------:R-:W-:Y:S02]  /*8050*/  IADD3.X R44, R36, R57, R44, P3, P4 ;  /* 0x00000039242c7210 */ /* 0x000fe40001fe842c */
[----:B------:R-:W-:-:S04]  /*8060*/  LEA R52, P3, R59, R52, 0x1 ;  /* 0x000000343b347211 */ /* 0x000fc800078608ff */
[----:B------:R-:W-:-:S05]  /*8070*/  LEA.HI.X R53, R59, R53, R44, 0x1, P3 ;  /* 0x000000353b357211 */ /* 0x000fca00018f0c2c */
[----:B--2---:R1:W-:Y:S01]  /*8080*/  STG.E.128 desc[UR42][R52.64], R48 ;  /* 0x0000003034007986 */ /* 0x0043e2000c101d2a */
[----:B------:R-:W-:Y:S05]  /*8090*/  BRA `(.L_x_1543) ;  /* 0x0000000400807947 */ /* 0x000fea0003800000 */
.L_x_1506:
[----:B------:R-:W-:-:S06]  /*80a0*/  UISETP.NE.AND UP0, UPT, UR45, 0x3, UPT ;  /* 0x000000032d00788c */ /* 0x000fcc000bf05270 */
[----:B------:R-:W-:-:S13]  /*80b0*/  PLOP3.LUT P0, PT, PT, PT, UP0, 0x80, 0x0 ;  /* 0x000000000000781c */ /* 0x000fda0003f0f008 */
[----:B------:R-:W-:Y:S05]  /*80c0*/  @!P0 BRA `(.L_x_1569) ;  /* 0x0000000000048947 */ /* 0x000fea0003800000 */
[----:B------:R-:W-:Y:S01]  /*80d0*/  BPT.TRAP 0x1 ;  /* 0x000000040000795c */ /* 0x000fe20000300000 */
.L_x_1569:
[----:B------:R-:W-:Y:S01]  /*80e0*/  IMAD R107, R184, 0x8, R2 ;  /* 0x00000008b86b7824 */ /* 0x000fe200078e0202 */
[----:B------:R-:W-:Y:S01]  /*80f0*/  SHF.L.U32 R117, R191, 0x1f, RZ ;  /* 0x0000001fbf757819 */ /* 0x000fe200000006ff */
[----:B------:R-:W-:Y:S01]  /*8100*/  IMAD R113, R26, -0x80, R24 ;  /* 0xffffff801a717824 */ /* 0x000fe200078e0218 */
[----:B------:R-:W-:Y:S01]  /*8110*/  BSSY B1, `(.L_x_1570) ;  /* 0x0000006000017945 */ /* 0x000fe20003800000 */
[----:B0-----:R-:W-:Y:S01]  /*8120*/  SHF.R.S32.HI R44, RZ, 0x1f, R26 ;  /* 0x0000001fff2c7819 */ /* 0x001fe2000001141a */
[----:B------:R-:W0:Y:S01]  /*8130*/  SYNCS.PHASECHK.TRANS64.TRYWAIT P3, [R107+URZ+0x28890], R117 ;  /* 0x028890756b0075a7 */ /* 0x000e22000806017f */
[----:B------:R-:W-:Y:S01]  /*8140*/  IMAD R45, R0, R26, RZ ;  /* 0x0000001a002d7224 */ /* 0x000fe200078e02ff */
[----:B------:R-:W-:Y:S01]  /*8150*/  VIMNMX R113, R113, 0x80, PT ;  /* 0x0000008071717848 */ /* 0x000fe20003fe0100 */
[----:B0-----:R-:W-:Y:S06]  /*8160*/  @!P3 BRA `(.L_x_1571) ;  /* 0x000001e8005cb947 */ /* 0x001fec0003800000 */
.L_x_1939:
[----:B------:R-:W-:Y:S05]  /*8170*/  BSYNC B1 ;  /* 0x0000000000017941 */ /* 0x000fea0003800000 */
.L_x_1570:
[----:B------:R-:W-:Y:S01]  /*8180*/  ISETP.GE.AND P3, PT, R23, R113, PT ;  /* 0x000000711700720c */ /* 0x000fe20003f66270 */
[----:B------:R-:W-:Y:S01]  /*8190*/  IMAD R45, R44, R123, R45 ;  /* 0x0000007b2c2d7224 */ /* 0x000fe200078e022d */
[----:B------:R-:W-:Y:S01]  /*81a0*/  BSSY B1, `(.L_x_1572) ;  /* 0x0000012000017945 */ /* 0x000fe20003800000 */
[----:B------:R-:W-:-:S04]  /*81b0*/  IMAD.WIDE.U32 R52, R123, R26, RZ ;  /* 0x0000001a7b347225 */ /* 0x000fc800078e00ff */
[----:B------:R-:W-:-:S06]  /*81c0*/  IMAD.IADD R61, R45, 0x1, R53 ;  /* 0x000000012d3d7824 */ /* 0x000fcc00078e0235 */
[----:B------:R-:W-:Y:S05]  /*81d0*/  @P3 BRA `(.L_x_1573) ;  /* 0x0000000000383947 */ /* 0x000fea0003800000 */
[----:B------:R-:W1:Y:S01]  /*81e0*/  @!P2 LDC.64 R54, c[0x0][0x2e8] ;  /* 0x0000ba00ff36ab82 */ /* 0x000e620000000a00 */
[----:B------:R-:W2:Y:S01]  /*81f0*/  @!P2 LDS.128 R44, [R111+0x18400] ;  /* 0x018400006f2ca984 */ /* 0x000ea20000000c00 */
[----:B------:R-:W-:-:S03]  /*8200*/  @!P2 IADD3 R58, P3, R37, R52, RZ ;  /* 0x00000034253aa210 */ /* 0x000fc60007f7e0ff */
[----:B------:R-:W3:Y:S02]  /*8210*/  @!P1 LDS.128 R48, [R111+0x1c400] ;  /* 0x01c400006f309984 */ /* 0x000ee40000000c00 */
[----:B------:R-:W-:Y:S01]  /*8220*/  @!P2 IMAD.X R59, R61, 0x1, R99, P3 ;  /* 0x000000013d3ba824 */ /* 0x000fe200018e0663 */
[----:B------:R-:W4:Y:S01]  /*8230*/  @!P1 LDC.64 R56, c[0x0][0x2e8] ;  /* 0x0000ba00ff389b82 */ /* 0x000f220000000a00 */
[----:B-1----:R-:W-:-:S04]  /*8240*/  @!P2 LEA R54, P3, R58, R54, 0x1 ;  /* 0x000000363a36a211 */ /* 0x002fc800078608ff */
[----:B------:R-:W-:Y:S02]  /*8250*/  @!P2 LEA.HI.X R55, R58, R55, R59, 0x1, P3 ;  /* 0x000000373a37a211 */ /* 0x000fe400018f0c3b */
[----:B------:R-:W-:-:S05]  /*8260*/  @!P1 IADD3 R58, P3, R100, R52, RZ ;  /* 0x00000034643a9210 */ /* 0x000fca0007f7e0ff */
[----:B------:R-:W-:Y:S01]  /*8270*/  @!P1 IMAD.X R59, R61, 0x1, R105, P3 ;  /* 0x000000013d3b9824 */ /* 0x000fe200018e0669 */
[----:B----4-:R-:W-:-:S04]  /*8280*/  @!P1 LEA R56, P3, R58, R56, 0x1 ;  /* 0x000000383a389211 */ /* 0x010fc800078608ff */
[----:B------:R-:W-:Y:S01]  /*8290*/  @!P1 LEA.HI.X R57, R58, R57, R59, 0x1, P3 ;  /* 0x000000393a399211 */ /* 0x000fe200018f0c3b */
[----:B--2---:R1:W-:Y:S04]  /*82a0*/  @!P2 STG.E.128 desc[UR42][R54.64], R44 ;  /* 0x0000002c3600a986 */ /* 0x0043e8000c101d2a */
[----:B---3--:R1:W-:Y:S04]  /*82b0*/  @!P1 STG.E.128 desc[UR42][R56.64], R48 ;  /* 0x0000003038009986 */ /* 0x0083e8000c101d2a */
.L_x_1573:
[----:B------:R-:W-:Y:S05]  /*82c0*/  BSYNC B1 ;  /* 0x0000000000017941 */ /* 0x000fea0003800000 */
.L_x_1572:
[----:B------:R-:W-:Y:S01]  /*82d0*/  ISETP.GE.AND P3, PT, R212, R113, PT ;  /* 0x00000071d400720c */ /* 0x000fe20003f66270 */
[----:B------:R-:W-:-:S12]  /*82e0*/  BSSY B1, `(.L_x_1574) ;  /* 0x0000012000017945 */ /* 0x000fd80003800000 */
[----:B------:R-:W-:Y:S05]  /*82f0*/  @P3 BRA `(.L_x_1575) ;  /* 0x0000000000403947 */ /* 0x000fea0003800000 */
[----:B-1----:R-:W1:Y:S01]  /*8300*/  @!P2 LDC.64 R54, c[0x0][0x2e8] ;  /* 0x0000ba00ff36ab82 */ /* 0x002e620000000a00 */
[----:B------:R-:W2:Y:S01]  /*8310*/  @!P2 LDS.128 R44, [R111+0x19400] ;  /* 0x019400006f2ca984 */ /* 0x000ea20000000c00 */
[----:B------:R-:W-:-:S03]  /*8320*/  IADD3 R60, P3, R88, R52, RZ ;  /* 0x00000034583c7210 */ /* 0x000fc60007f7e0ff */
[----:B------:R-:W3:Y:S02]  /*8330*/  @!P1 LDS.128 R48, [R111+0x1d400] ;  /* 0x01d400006f309984 */ /* 0x000ee40000000c00 */
[----:B------:R-:W-:Y:S01]  /*8340*/  IMAD.X R62, R61, 0x1, R89, P3 ;  /* 0x000000013d3e7824 */ /* 0x000fe200018e0659 */
[----:B------:R-:W4:Y:S01]  /*8350*/  @!P1 LDC.64 R56, c[0x0][0x2e8] ;  /* 0x0000ba00ff389b82 */ /* 0x000f220000000a00 */
[----:B------:R-:W-:-:S05]  /*8360*/  @!P2 IADD3 R58, P3, R60, R37, RZ ;  /* 0x000000253c3aa210 */ /* 0x000fca0007f7e0ff */
[----:B------:R-:W-:Y:S01]  /*8370*/  @!P2 IMAD.X R59, R62, 0x1, R99, P3 ;  /* 0x000000013e3ba824 */ /* 0x000fe200018e0663 */
        /* <DEDUP_REMOVED lines=8> */
.L_x_1575:
[----:B------:R-:W-:Y:S05]  /*8400*/  BSYNC B1 ;  /* 0x0000000000017941 */ /* 0x000fea0003800000 */
.L_x_1574:
[----:B------:R-:W-:Y:S01]  /*8410*/  ISETP.GE.AND P3, PT, R211, R113, PT ;  /* 0x00000071d300720c */ /* 0x000fe20003f66270 */
[----:B------:R-:W-:-:S12]  /*8420*/  BSSY B1, `(.L_x_1576) ;  /* 0x0000012000017945 */ /* 0x000fd80003800000 */
[----:B------:R-:W-:Y:S05]  /*8430*/  @P3 BRA `(.L_x_1577) ;  /* 0x0000000000403947 */ /* 0x000fea0003800000 */
[----:B-12---:R-:W1:Y:S01]  /*8440*/  @!P2 LDC.64 R54, c[0x0][0x2e8] ;  /* 0x0000ba00ff36ab82 */ /* 0x006e620000000a00 */
[----:B------:R-:W2:Y:S01]  /*8450*/  @!P2 LDS.128 R44, [R111+0x1a400] ;  /* 0x01a400006f2ca984 */ /* 0x000ea20000000c00 */
[----:B------:R-:W-:-:S03]  /*8460*/  LEA R60, P3, R98, R52, 0x6 ;  /* 0x00000034623c7211 */ /* 0x000fc600078630ff */
        /* <DEDUP_REMOVED lines=13> */
.L_x_1577:
[----:B------:R-:W-:Y:S05]  /*8540*/  BSYNC B1 ;  /* 0x0000000000017941 */ /* 0x000fea0003800000 */
.L_x_1576:
[----:B------:R-:W-:-:S13]  /*8550*/  ISETP.GE.AND P3, PT, R210, R113, PT ;  /* 0x00000071d200720c */ /* 0x000fda0003f66270 */
[----:B------:R-:W-:Y:S05]  /*8560*/  @P3 BRA `(.L_x_1543) ;  /* 0x00000000004c3947 */ /* 0x000fea0003800000 */
[----:B------:R-:W3:Y:S01]  /*8570*/  LDC.64 R58, c[0x0][0x300] ;  /* 0x0000c000ff3a7b82 */ /* 0x000ee20000000a00 */
[----:B-12-4-:R-:W1:Y:S01]  /*8580*/  @!P2 LDS.128 R44, [R111+0x1b400] ;  /* 0x01b400006f2ca984 */ /* 0x016e620000000c00 */
[----:B------:R-:W-:-:S03]  /*8590*/  IMAD.MOV.U32 R53, RZ, RZ, R61 ;  /* 0x000000ffff357224 */ /* 0x000fc600078e003d */
[----:B------:R-:W2:Y:S03]  /*85a0*/  @!P1 LDS.128 R48, [R111+0x1f400] ;  /* 0x01f400006f309984 */ /* 0x000ea60000000c00 */
[----:B------:R-:W4:Y:S08]  /*85b0*/  @!P2 LDC.64 R54, c[0x0][0x2e8] ;  /* 0x0000ba00ff36ab82 */ /* 0x000f300000000a00 */
[----:B------:R-:W5:Y:S01]  /*85c0*/  @!P1 LDC.64 R56, c[0x0][0x2e8] ;  /* 0x0000ba00ff389b82 */ /* 0x000f620000000a00 */
[----:B---3--:R-:W-:-:S04]  /*85d0*/  IMAD.WIDE.U32 R52, R58, 0x60, R52 ;  /* 0x000000603a347825 */ /* 0x008fc800078e0034 */
[----:B------:R-:W-:-:S04]  /*85e0*/  IMAD R59, R59, 0x60, RZ ;  /* 0x000000603b3b7824 */ /* 0x000fc800078e02ff */
[----:B------:R-:W-:Y:S01]  /*85f0*/  IMAD.IADD R60, R53, 0x1, R59 ;  /* 0x00000001353c7824 */ /* 0x000fe200078e023b */
[----:B------:R-:W-:-:S05]  /*8600*/  @!P2 IADD3 R53, P3, R37, R52, RZ ;  /* 0x000000342535a210 */ /* 0x000fca0007f7e0ff */
[----:B------:R-:W-:Y:S01]  /*8610*/  @!P2 IMAD.X R58, R60, 0x1, R99, P3 ;  /* 0x000000013c3aa824 */ /* 0x000fe200018e0663 */
[----:B----4-:R-:W-:-:S04]  /*8620*/  @!P2 LEA R54, P3, R53, R54, 0x1 ;  /* 0x000000363536a211 */ /* 0x010fc800078608ff */
[----:B------:R-:W-:Y:S02]  /*8630*/  @!P2 LEA.HI.X R55, R53, R55, R58, 0x1, P3 ;  /* 0x000000373537a211 */ /* 0x000fe400018f0c3a */
[----:B------:R-:W-:-:S03]  /*8640*/  @!P1 IADD3 R52, P3, R100, R52, RZ ;  /* 0x0000003464349210 */ /* 0x000fc60007f7e0ff */
[----:B-1----:R3:W-:Y:S02]  /*8650*/  @!P2 STG.E.128 desc[UR42][R54.64], R44 ;  /* 0x0000002c3600a986 */ /* 0x0027e4000c101d2a */
[----:B------:R-:W-:Y:S01]  /*8660*/  @!P1 IMAD.X R53, R60, 0x1, R105, P3 ;  /* 0x000000013c359824 */ /* 0x000fe200018e0669 */
[----:B-----5:R-:W-:-:S04]  /*8670*/  @!P1 LEA R56, P3, R52, R56, 0x1 ;  /* 0x0000003834389211 */ /* 0x020fc800078608ff */
[----:B------:R-:W-:-:S05]  /*8680*/  @!P1 LEA.HI.X R57, R52, R57, R53, 0x1, P3 ;  /* 0x0000003934399211 */ /* 0x000fca00018f0c35 */
[----:B--2---:R3:W-:Y:S04]  /*8690*/  @!P1 STG.E.128 desc[UR42][R56.64], R48 ;  /* 0x0000003038009986 */ /* 0x0047e8000c101d2a */
.L_x_1543:
[----:B------:R-:W-:Y:S05]  /*86a0*/  BSYNC B0 ;  /* 0x0000000000007941 */ /* 0x000fea0003800000 */
.L_x_1505:
[----:B-1234-:R-:W1:Y:S01]  /*86b0*/  S2R R44, SR_TID.X ;  /* 0x00000000002c7919 */ /* 0x01ee620000002100 */
        /* <DEDUP_REMOVED lines=8> */
[----:B-1----:R-:W-:Y:S01]  /*8740*/  LOP3.LUT R44, R44, 0x7f, RZ, 0xc0, !PT ;  /* 0x0000007f2c2c7812 */ /* 0x002fe200078ec0ff */
[----:B--2---:R1:W-:Y:S03]  /*8750*/  BAR.SYNC.DEFER_BLOCKING R122, 0x80 ;  /* 0x0002007a0000751d */ /* 0x0043e60000010000 */
[----:B------:R-:W-:-:S13]  /*8760*/  ISETP.NE.AND P3, PT, R44, RZ, PT ;  /* 0x000000ff2c00720c */ /* 0x000fda0003f65270 */
[----:B------:R-:W-:-:S05]  /*8770*/  @!P3 VIADD R44, R107, 0x288a0 ;  /* 0x000288a06b2cb836 */ /* 0x000fca0000000000 */
[----:B------:R-:W-:-:S04]  /*8780*/  @!P3 PRMT R44, RZ, 0x654, R44 ;  /* 0x00000654ff2cb816 */ /* 0x000fc8000000002c */
[----:B------:R1:W-:Y:S01]  /*8790*/  @!P3 SYNCS.ARRIVE.TRANS64.RED.A1T0 RZ, [R44+URZ], RZ ;  /* 0x000000ff2cffb9a7 */ /* 0x0003e2000810043f */
[----:B------:R-:W-:Y:S05]  /*87a0*/  @!P0 BRA `(.L_x_1579) ;  /* 0x0000000000048947 */ /* 0x000fea0003800000 */
[----:B------:R-:W-:Y:S01]  /*87b0*/  BPT.TRAP 0x1 ;  /* 0x000000040000795c */ /* 0x000fe20000300000 */
.L_x_1579:
[----:B------:R-:W-:Y:S05]  /*87c0*/  BSYNC B0 ;  /* 0x0000000000007941 */ /* 0x000fea0003800000 */
.L_x_1578:
[----:B------:R-:W2:Y:S01]  /*87d0*/  SYNCS.PHASECHK.TRANS64.TRYWAIT P0, [R107+URZ+0x288b0], R117 ;  /* 0x0288b0756b0075a7 */ /* 0x000ea2000800017f */
[----:B------:R-:W-:Y:S01]  /*87e0*/  ULDC UR41, c[0x0][0x2f4] ;  /* 0x0000bd0000297ab9 */ /* 0x000fe20000000800 */
[----:B------:R-:W-:Y:S01]  /*87f0*/  ULDC.64 UR36, c[0x0][0x328] ;  /* 0x0000ca0000247ab9 */ /* 0x000fe20000000a00 */
[----:B------:R-:W-:Y:S01]  /*8800*/  ULDC.64 UR38, c[0x0][0x318] ;  /* 0x0000c60000267ab9 */ /* 0x000fe20000000a00 */
[----:B------:R-:W-:Y:S04]  /*8810*/  BSSY B0, `(.L_x_1580) ;  /* 0x0000002000007945 */ /* 0x000fe80003800000 */
[----:B--2---:R-:W-:Y:S05]  /*8820*/  @!P0 BRA `(.L_x_1581) ;  /* 0x000001e000c08947 */ /* 0x004fea0003800000 */
.L_x_1940:
[----:B------:R-:W-:Y:S05]  /*8830*/  BSYNC B0 ;  /* 0x0000000000007941 */ /* 0x000fea0003800000 */
.L_x_1580:
[----:B------:R-:W-:Y:S01]  /*8840*/  ISETP.GE.AND P0, PT, R23, R113, PT ;  /* 0x000000711700720c */ /* 0x000fe20003f06270 */
[----:B------:R-:W-:Y:S01]  /*8850*/  BSSY B0, `(.L_x_1582) ;  /* 0x0000011000007945 */ /* 0x000fe20003800000 */
[----:B------:R-:W-:-:S11]  /*8860*/  IMAD.WIDE R48, R26, 0x80, R42 ;  /* 0x000000801a307825 */ /* 0x000fd600078e022a */
[----:B------:R-:W-:Y:S05]  /*8870*/  @P0 BRA `(.L_x_1583) ;  /* 0x0000000000380947 */ /* 0x000fea0003800000 */
[----:B------:R-:W-:Y:S02]  /*8880*/  IMAD R47, R49, UR36, RZ ;  /* 0x00000024312f7c24 */ /* 0x000fe4000f8e02ff */
[----:B-1----:R-:W-:Y:S02]  /*8890*/  IMAD.MOV.U32 R44, RZ, RZ, R94 ;  /* 0x000000ffff2c7224 */ /* 0x002fe400078e005e */
[----:B------:R-:W-:Y:S02]  /*88a0*/  IMAD.MOV.U32 R45, RZ, RZ, R106 ;  /* 0x000000ffff2d7224 */ /* 0x000fe400078e006a */
[C---:B------:R-:W-:Y:S02]  /*88b0*/  IMAD R47, R48.reuse, UR37, R47 ;  /* 0x00000025302f7c24 */ /* 0x040fe4000f8e022f */
[----:B------:R-:W-:-:S04]  /*88c0*/  IMAD.WIDE.U32 R44, R48, UR36, R44 ;  /* 0x00000024302c7c25 */ /* 0x000fc8000f8e002c */
[----:B------:R-:W-:Y:S01]  /*88d0*/  IMAD.IADD R45, R45, 0x1, R47 ;  /* 0x000000012d2d7824 */ /* 0x000fe200078e022f */
[----:B------:R-:W-:-:S04]  /*88e0*/  LEA R50, P0, R44, UR38, 0x1 ;  /* 0x000000262c327c11 */ /* 0x000fc8000f8008ff */
[----:B------:R-:W-:Y:S02]  /*88f0*/  LEA.HI.X R51, R44, UR39, R45, 0x1, P0 ;  /* 0x000000272c337c11 */ /* 0x000fe400080f0c2d */
[----:B------:R-:W-:-:S13]  /*8900*/  ISETP.GE.AND P0, PT, R16, UR41, PT ;  /* 0x0000002910007c0c */ /* 0x000fda000bf06270 */
[----:B------:R-:W1:Y:S04]  /*8910*/  @!P0 LDS.128 R44, [R111+0x400] ;  /* 0x000400006f2c8984 */ /* 0x000e680000000c00 */
[----:B-1----:R-:W-:Y:S01]  /*8920*/  @!P0 STG.E.128 desc[UR42][R50.64], R44 ;  /* 0x0000002c32008986 */ /* 0x002fe2000c101d2a */
[----:B------:R-:W-:-:S13]  /*8930*/  ISETP.GE.AND P0, PT, R190, UR41, PT ;  /* 0x00000029be007c0c */ /* 0x000fda000bf06270 */
[----:B------:R-:W1:Y:S04]  /*8940*/  @!P0 LDS.128 R44, [R111+0x4400] ;  /* 0x004400006f2c8984 */ /* 0x000e680000000c00 */
[----:B-1----:R3:W-:Y:S02]  /*8950*/  @!P0 STG.E.128 desc[UR42][R50.64+0x80], R44 ;  /* 0x0000802c32008986 */ /* 0x0027e4000c101d2a */
.L_x_1583:
[----:B------:R-:W-:Y:S05]  /*8960*/  BSYNC B0 ;  /* 0x0000000000007941 */ /* 0x000fea0003800000 */
.L_x_1582:
[----:B------:R-:W-:Y:S01]  /*8970*/  ISETP.GE.AND P0, PT, R212, R113, PT ;  /* 0x00000071d400720c */ /* 0x000fe20003f06270 */
[----:B------:R-:W-:-:S12]  /*8980*/  BSSY B0, `(.L_x_1584) ;  /* 0x0000012000007945 */ /* 0x000fd80003800000 */
[----:B------:R-:W-:Y:S05]  /*8990*/  @P0 BRA `(.L_x_1585) ;  /* 0x0000000000400947 */ /* 0x000fea0003800000 */
[----:B---3--:R-:W-:Y:S01]  /*89a0*/  IADD3 R47, P0, R48, 0x20, RZ ;  /* 0x00000020302f7810 */ /* 0x008fe20007f1e0ff */
[----:B------:R-:W-:-:S04]  /*89b0*/  IMAD.MOV.U32 R45, RZ, RZ, R106 ;  /* 0x000000ffff2d7224 */ /* 0x000fc800078e006a */
[----:B-1----:R-:W-:-:S04]  /*89c0*/  IMAD.X R44, RZ, RZ, R49, P0 ;  /* 0x000000ffff2c7224 */ /* 0x002fc800000e0631 */
[----:B------:R-:W-:Y:S02]  /*89d0*/  IMAD R46, R44, UR36, RZ ;  /* 0x000000242c2e7c24 */ /* 0x000fe4000f8e02ff */
[----:B------:R-:W-:-:S04]  /*89e0*/  IMAD.MOV.U32 R44, RZ, RZ, R94 ;  /* 0x000000ffff2c7224 */ /* 0x000fc800078e005e */
[----:B------:R-:W-:-:S04]  /*89f0*/  IMAD.WIDE.U32 R44, R47, UR36, R44 ;  /* 0x000000242f2c7c25 */ /* 0x000fc8000f8e002c */
[----:B------:R-:W-:Y:S01]  /*8a00*/  IMAD R47, R47, UR37, R46 ;  /* 0x000000252f2f7c24 */ /* 0x000fe2000f8e022e */
[----:B------:R-:W-:-:S04]  /*8a10*/  LEA R50, P0, R44, UR38, 0x1 ;  /* 0x000000262c327c11 */ /* 0x000fc8000f8008ff */
[----:B------:R-:W-:-:S04]  /*8a20*/  IADD3 R45, R45, R47, RZ ;  /* 0x0000002f2d2d7210 */ /* 0x000fc80007ffe0ff */
[----:B------:R-:W-:Y:S02]  /*8a30*/  LEA.HI.X R51, R44, UR39, R45, 0x1, P0 ;  /* 0x000000272c337c11 */ /* 0x000fe400080f0c2d */
[----:B------:R-:W-:-:S13]  /*8a40*/  ISETP.GE.AND P0, PT, R16, UR41, PT ;  /* 0x0000002910007c0c */ /* 0x000fda000bf06270 */
[----:B------:R-:W1:Y:S04]  /*8a50*/  @!P0 LDS.128 R44, [R111+0x1400] ;  /* 0x001400006f2c8984 */ /* 0x000e680000000c00 */
[----:B-1----:R-:W-:Y:S01]  /*8a60*/  @!P0 STG.E.128 desc[UR42][R50.64], R44 ;  /* 0x0000002c32008986 */ /* 0x002fe2000c101d2a */
[----:B------:R-:W-:-:S13]  /*8a70*/  ISETP.GE.AND P0, PT, R190, UR41, PT ;  /* 0x00000029be007c0c */ /* 0x000fda000bf06270 */
[----:B------:R-:W1:Y:S04]  /*8a80*/  @!P0 LDS.128 R44, [R111+0x5400] ;  /* 0x005400006f2c8984 */ /* 0x000e680000000c00 */
[----:B-1----:R4:W-:Y:S02]  /*8a90*/  @!P0 STG.E.128 desc[UR42][R50.64+0x80], R44 ;  /* 0x0000802c32008986 */ /* 0x0029e4000c101d2a */
.L_x_1585:
[----:B------:R-:W-:Y:S05]  /*8aa0*/  BSYNC B0 ;  /* 0x0000000000007941 */ /* 0x000fea0003800000 */
.L_x_1584:
[----:B------:R-:W-:Y:S01]  /*8ab0*/  ISETP.GE.AND P0, PT, R211, R113, PT ;  /* 0x00000071d300720c */ /* 0x000fe20003f06270 */
[----:B------:R-:W-:-:S12]  /*8ac0*/  BSSY B0, `(.L_x_1586) ;  /* 0x0000012000007945 */ /* 0x000fd80003800000 */
[----:B------:R-:W-:Y:S05]  /*8ad0*/  @P0 BRA `(.L_x_1587) ;  /* 0x0000000000400947 */ /* 0x000fea0003800000 */
[----:B---34-:R-:W-:Y:S01]  /*8ae0*/  IADD3 R47, P0, R48, 0x40, RZ ;  /* 0x00000040302f7810 */ /* 0x018fe20007f1e0ff */
[----:B------:R-:W-:-:S04]  /*8af0*/  IMAD.MOV.U32 R45, RZ, RZ, R106 ;  /* 0x000000ffff2d7224 */ /* 0x000fc800078e006a */
[----:B-1----:R-:W-:-:S04]  /*8b00*/  IMAD.X R44, RZ, RZ, R49, P0 ;  /* 0x000000ffff2c7224 */ /* 0x002fc800000e0631 */
[----:B------:R-:W-:Y:S02]  /*8b10*/  IMAD R46, R44, UR36, RZ ;  /* 0x000000242c2e7c24 */ /* 0x000fe4000f8e02ff */
[----:B------:R-:W-:-:S04]  /*8b20*/  IMAD.MOV.U32 R44, RZ, RZ, R94 ;  /* 0x000000ffff2c7224 */ /* 0x000fc800078e005e */
[----:B------:R-:W-:-:S04]  /*8b30*/  IMAD.WIDE.U32 R44, R47, UR36, R44 ;  /* 0x000000242f2c7c25 */ /* 0x000fc8000f8e002c */
[----:B------:R-:W-:Y:S01]  /*8b40*/  IMAD R47, R47, UR37, R46 ;  /* 0x000000252f2f7c24 */ /* 0x000fe2000f8e022e */
[----:B------:R-:W-:-:S03]  /*8b50*/  LEA R50, P0, R44, UR38, 0x1 ;  /* 0x000000262c327c11 */ /* 0x000fc6000f8008ff */
[----:B------:R-:W-:-:S05]  /*8b60*/  IMAD.IADD R45, R45, 0x1, R47 ;  /* 0x000000012d2d7824 */ /* 0x000fca00078e022f */
[----:B------:R-:W-:Y:S02]  /*8b70*/  LEA.HI.X R51, R44, UR39, R45, 0x1, P0 ;  /* 0x000000272c337c11 */ /* 0x000fe400080f0c2d */
[----:B------:R-:W-:-:S13]  /*8b80*/  ISETP.GE.AND P0, PT, R16, UR41, PT ;  /* 0x0000002910007c0c */ /* 0x000fda000bf06270 */
[----:B------:R-:W1:Y:S04]  /*8b90*/  @!P0 LDS.128 R44, [R111+0x2400] ;  /* 0x002400006f2c8984 */ /* 0x000e680000000c00 */
[----:B-1----:R-:W-:Y:S01]  /*8ba0*/  @!P0 STG.E.128 desc[UR42][R50.64], R44 ;  /* 0x0000002c32008986 */ /* 0x002fe2000c101d2a */
[----:B------:R-:W-:-:S13]  /*8bb0*/  ISETP.GE.AND P0, PT, R190, UR41, PT ;  /* 0x00000029be007c0c */ /* 0x000fda000bf06270 */
[----:B------:R-:W1:Y:S04]  /*8bc0*/  @!P0 LDS.128 R44, [R111+0x6400] ;  /* 0x006400006f2c8984 */ /* 0x000e680000000c00 */
[----:B-1----:R1:W-:Y:S02]  /*8bd0*/  @!P0 STG.E.128 desc[UR42][R50.64+0x80], R44 ;  /* 0x0000802c32008986 */ /* 0x0023e4000c101d2a */
.L_x_1587:
[----:B------:R-:W-:Y:S05]  /*8be0*/  BSYNC B0 ;  /* 0x0000000000007941 */ /* 0x000fea0003800000 */
.L_x_1586:
[----:B------:R-:W-:Y:S01]  /*8bf0*/  ISETP.GE.AND P0, PT, R210, R113, PT ;  /* 0x00000071d200720c */ /* 0x000fe20003f06270 */
[----:B------:R-:W-:-:S12]  /*8c00*/  BSSY B0, `(.L_x_1588) ;  /* 0x0000012000007945 */ /* 0x000fd80003800000 */
[----:B------:R-:W-:Y:S05]  /*8c10*/  @P0 BRA `(.L_x_1589) ;  /* 0x0000000000400947 */ /* 0x000fea0003800000 */
[----:B-1-34-:R-:W-:Y:S01]  /*8c20*/  IADD3 R47, P0, R48, 0x60, RZ ;  /* 0x00000060302f7810 */ /* 0x01afe20007f1e0ff */
[----:B------:R-:W-:Y:S02]  /*8c30*/  IMAD.MOV.U32 R44, RZ, RZ, R94 ;  /* 0x000000ffff2c7224 */ /* 0x000fe400078e005e */
        /* <DEDUP_REMOVED lines=14> */
.L_x_1589:
[----:B------:R-:W-:Y:S05]  /*8d20*/  BSYNC B0 ;  /* 0x0000000000007941 */ /* 0x000fea0003800000 */
.L_x_1588:
[----:B-1-34-:R-:W3:Y:S01]  /*8d30*/  LDL R44, [R1+0x10] ;  /* 0x00001000012c7983 */ /* 0x01aee20000100800 */
[----:B------:R-:W-:Y:S02]  /*8d40*/  VIADD R184, R184, 0x1 ;  /* 0x00000001b8b87836 */ /* 0x000fe40000000000 */
[----:B0-2---:R-:W-:Y:S01]  /*8d50*/  @!P3 VIADD R107, R107, 0x288c0 ;  /* 0x000288c06b6bb836 */ /* 0x005fe20000000000 */
[----:B------:R-:W-:Y:S01]  /*8d60*/  @!PT LDS RZ, [RZ] ;  /* 0x00000000fffff984 */ /* 0x000fe20000000800 */
[----:B------:R-:W-:Y:S01]  /*8d70*/  @!PT LDS RZ, [RZ] ;  /* 0x00000000fffff984 */ /* 0x000fe20000000800 */
[----:B------:R-:W-:Y:S01]  /*8d80*/  @!PT LDS RZ, [RZ] ;  /* 0x00000000fffff984 */ /* 0x000fe20000000800 */
[----:B------:R-:W-:Y:S01]  /*8d90*/  @!PT LDS RZ, [RZ] ;  /* 0x00000000fffff984 */ /* 0x000fe20000000800 */
[----:B------:R0:W-:Y:S06]  /*8da0*/  MEMBAR.ALL.CTA ;  /* 0x0000000000007992 */ /* 0x0001ec0000008000 */
[----:B0-----:R-:W0:Y:S02]  /*8db0*/  FENCE.VIEW.ASYNC.S ;  /* 0x00000000000073c6 */ /* 0x001e240000000000 */
[----:B0-----:R0:W-:Y:S01]  /*8dc0*/  BAR.SYNC.DEFER_BLOCKING R122, 0x80 ;  /* 0x0002007a0000751d */ /* 0x0011e20000010000 */
[----:B------:R-:W-:-:S02]  /*8dd0*/  ISETP.NE.AND P0, PT, R184, 0x2, PT ;  /* 0x00000002b800780c */ /* 0x000fc40003f05270 */
[----:B------:R-:W-:Y:S02]  /*8de0*/  @!P3 PRMT R107, RZ, 0x654, R107 ;  /* 0x00000654ff6bb816 */ /* 0x000fe4000000006b */
[----:B------:R-:W-:Y:S02]  /*8df0*/  SEL R184, R184, RZ, P0 ;  /* 0x000000ffb8b87207 */ /* 0x000fe40000000000 */
[----:B------:R0:W-:Y:S01]  /*8e00*/  @!P3 SYNCS.ARRIVE.TRANS64.RED.A1T0 RZ, [R107+URZ], RZ ;  /* 0x000000ff6bffb9a7 */ /* 0x0001e2000810043f */
[----:B---3--:R-:W-:Y:S02]  /*8e10*/  LOP3.LUT P4, RZ, R44, 0x4, RZ, 0xc0, !PT ;  /* 0x000000042cff7812 */ /* 0x008fe4000788c0ff */
[----:B------:R-:W-:-:S04]  /*8e20*/  SEL R44, RZ, 0x1, P0 ;  /* 0x00000001ff2c7807 */ /* 0x000fc80000000000 */
[----:B------:R-:W-:-:S07]  /*8e30*/  LOP3.LUT R191, R191, R44, RZ, 0x3c, !PT ;  /* 0x0000002cbfbf7212 */ /* 0x000fce00078e3cff */
[----:B0-----:R-:W-:Y:S05]  /*8e40*/  @P4 BRA `(.L_x_1590) ;  /* 0xffffff9c00884947 */ /* 0x001fea000383ffff */
[----:B------:R-:W0:Y:S01]  /*8e50*/  S2R R45, SR_TID.X ;  /* 0x00000000002d7919 */ /* 0x000e220000002100 */
[----:B------:R-:W-:Y:S02]  /*8e60*/  PLOP3.LUT P0, PT, PT, PT, PT, 0x8, 0x0 ;  /* 0x000000000000781c */ /* 0x000fe40003f0e170 */
[----:B0-----:R-:W-:-:S04]  /*8e70*/  SHF.R.U32.HI R45, RZ, 0x7, R45 ;  /* 0x00000007ff2d7819 */ /* 0x001fc8000001162d */
[----:B------:R-:W-:-:S13]  /*8e80*/  ISETP.NE.AND P4, PT, R45, 0x1, PT ;  /* 0x000000012d00780c */ /* 0x000fda0003f85270 */
[----:B------:R-:W-:Y:S06]  /*8e90*/  @!P4 BAR.ARV 0x9, 0x100 ;  /* 0x024400000000cb1d */ /* 0x000fec0000002000 */
.L_x_1500:
[----:B------:R-:W0:Y:S01]  /*8ea0*/  LDC R0, c[0x0][0x448] ;  /* 0x00011200ff007b82 */ /* 0x000e220000000800 */
[----:B------:R-:W-:-:S07]  /*8eb0*/  IADD3 R7, R189, 0x1, -R187 ;  /* 0x00000001bd077810 */ /* 0x000fce0007ffe8bb */
[----:B------:R-:W1:Y:S01]  /*8ec0*/  LDC.64 R4, c[0x0][0x9e0] ;  /* 0x00027800ff047b82 */ /* 0x000e620000000a00 */
[----:B0-----:R-:W-:Y:S01]  /*8ed0*/  ISETP.NE.AND P1, PT, R0, 0x1, PT ;  /* 0x000000010000780c */ /* 0x001fe20003f25270 */
[----:B------:R-:W-:Y:S01]  /*8ee0*/  VIADD R0, R192, 0x7f ;  /* 0x0000007fc0007836 */ /* 0x000fe20000000000 */
[----:B-1----:R-:W-:-:S11]  /*8ef0*/  ISETP.GE.AND P2, PT, R5, 0x1, PT ;  /* 0x000000010500780c */ /* 0x002fd60003f46270 */
[----:B------:R-:W0:Y:S08]  /*8f00*/  @P1 LDC R3, c[0x0][0x44c] ;  /* 0x00011300ff031b82 */ /* 0x000e300000000800 */
[----:B------:R-:W1:Y:S01]  /*8f10*/  @P1 LDC R6, c[0x0][0x450] ;  /* 0x00011400ff061b82 */ /* 0x000e620000000800 */
[----:B0-----:R-:W-:-:S05]  /*8f20*/  @P1 IMAD.HI.U32 R3, R0, R3, RZ ;  /* 0x0000000300031227 */ /* 0x001fca00078e00ff */
[----:B-1----:R-:W-:-:S05]  /*8f30*/  @P1 SHF.R.U32.HI R0, RZ, R6, R3 ;  /* 0x00000006ff001219 */ /* 0x002fca0000011603 */
[----:B------:R-:W-:Y:S01]  /*8f40*/  IMAD.IADD R3, R7, 0x1, R0 ;  /* 0x0000000107037824 */ /* 0x000fe200078e0200 */
[----:B------:R-:W-:Y:S06]  /*8f50*/  @P0 BRA `(.L_x_1591) ;  /* 0x00000000000c0947 */ /* 0x000fec0003800000 */
[----:B------:R-:W0:Y:S01]  /*8f60*/  FENCE.VIEW.ASYNC.G ;  /* 0x00000000000073c6 */ /* 0x000e220000000100 */
[----:B------:R-:W-:Y:S05]  /*8f70*/  WARPSYNC.ALL ;  /* 0x0000000000007948 */ /* 0x000fea0003800000 */
[----:B0-----:R-:W-:Y:S06]  /*8f80*/  BAR.ARV 0xc, 0x180 ;  /* 0x0306000000007b1d */ /* 0x001fec0000002000 */
.L_x_1591:
[----:B------:R-:W-:Y:S01]  /*8f90*/  IMAD.IADD R4, R3, 0x1, R4 ;  /* 0x0000000103047824 */ /* 0x000fe200078e0204 */
[----:B------:R-:W-:Y:S06]  /*8fa0*/  @!P2 BRA `(.L_x_1592) ;  /* 0x000000000048a947 */ /* 0x000fec0003800000 */
[C---:B------:R-:W-:Y:S01]  /*8fb0*/  ISETP.GT.AND P0, PT, R3.reuse, RZ, PT ;  /* 0x000000ff0300720c */ /* 0x040fe20003f04270 */
[----:B------:R-:W-:Y:S01]  /*8fc0*/  BSSY B0, `(.L_x_1593) ;  /* 0x000000e000007945 */ /* 0x000fe20003800000 */
[----:B------:R-:W-:-:S11]  /*8fd0*/  VIADD R0, R3, 0xffffffff ;  /* 0xffffffff03007836 */ /* 0x000fd60000000000 */
        /* <DEDUP_REMOVED lines=8> */
.L_x_1594:
[----:B------:R-:W-:-:S13]  /*9060*/  ISETP.NE.AND P0, PT, R5, 0x1, PT ;  /* 0x000000010500780c */ /* 0x000fda0003f05270 */
[----:B------:R-:W0:Y:S02]  /*9070*/  @P0 LDC.64 R6, c[0x0][0x9e8] ;  /* 0x00027a00ff060b82 */ /* 0x000e240000000a00 */
[----:B0-----:R-:W-:-:S05]  /*9080*/  @P0 IMAD.HI.U32 R6, R0, R6, RZ ;  /* 0x0000000600060227 */ /* 0x001fca00078e00ff */
[----:B------:R-:W-:-:S07]  /*9090*/  @P0 SHF.R.U32.HI R0, RZ, R7, R6 ;  /* 0x00000007ff000219 */ /* 0x000fce0000011606 */
.L_x_1595:
[----:B------:R-:W-:Y:S05]  /*90a0*/  BSYNC B0 ;  /* 0x0000000000007941 */ /* 0x000fea0003800000 */
.L_x_1593:
[----:B------:R-:W-:-:S05]  /*90b0*/  IMAD R3, R0, R5, R5 ;  /* 0x0000000500037224 */ /* 0x000fca00078e0205 */
[----:B------:R-:W-:-:S07]  /*90c0*/  VIMNMX R4, R4, R3, PT ;  /* 0x0000000304047248 */ /* 0x000fce0003fe0100 */
.L_x_1592:
[----:B------:R-:W0:Y:S01]  /*90d0*/  @P1 LDC R7, c[0x0][0x44c] ;  /* 0x00011300ff071b82 */ /* 0x000e220000000800 */
[----:B------:R-:W-:Y:S01]  /*90e0*/  VIADD R4, R4, 0x7f ;  /* 0x0000007f04047836 */ /* 0x000fe20000000000 */
[----:B------:R-:W-:Y:S01]  /*90f0*/  ULDC UR4, c[0x0][0x9dc] ;  /* 0x0002770000047ab9 */ /* 0x000fe20000000800 */
[----:B------:R-:W-:-:S03]  /*9100*/  IMAD.MOV.U32 R0, RZ, RZ, R192 ;  /* 0x000000ffff007224 */ /* 0x000fc600078e00c0 */
        /* <DEDUP_REMOVED lines=20> */
.L_x_1598:
[----:B------:R-:W-:-:S13]  /*9250*/  ISETP.NE.AND P0, PT, R5, 0x1, PT ;  /* 0x000000010500780c */ /* 0x000fda0003f05270 */
[----:B------:R-:W0:Y:S02]  /*9260*/  @P0 LDC.64 R6, c[0x0][0x9e8] ;  /* 0x00027a00ff060b82 */ /* 0x000e240000000a00 */
[----:B0-----:R-:W-:-:S05]  /*9270*/  @P0 IMAD.HI.U32 R4, R0, R6, RZ ;  /* 0x0000000600040227 */ /* 0x001fca00078e00ff */
[----:B------:R-:W-:-:S07]  /*9280*/  @P0 SHF.R.U32.HI R0, RZ, R7, R4 ;  /* 0x00000007ff000219 */ /* 0x000fce0000011604 */
.L_x_1599:
[----:B------:R-:W-:Y:S05]  /*9290*/  BSYNC B0 ;  /* 0x0000000000007941 */ /* 0x000fea0003800000 */
.L_x_1597:
[----:B------:R-:W-:-:S05]  /*92a0*/  IMAD R0, R0, R5, RZ ;  /* 0x0000000500007224 */ /* 0x000fca00078e02ff */
[----:B------:R-:W-:-:S07]  /*92b0*/  VIMNMX R3, R3, R0, !PT ;  /* 0x0000000003037248 */ /* 0x000fce0007fe0100 */
.L_x_1596:
[----:B------:R-:W-:Y:S01]  /*92c0*/  SHF.R.S32.HI R0, RZ, 0x1f, R3 ;  /* 0x0000001fff007819 */ /* 0x000fe20000011403 */
[----:B------:R-:W-:Y:S01]  /*92d0*/  BSSY B0, `(.L_x_1600) ;  /* 0x0000026000007945 */ /* 0x000fe20003800000 */
[----:B------:R-:W-:Y:S02]  /*92e0*/  IMAD.MOV.U32 R88, RZ, RZ, RZ ;  /* 0x000000ffff587224 */ /* 0x000fe400078e00ff */
[----:B------:R-:W-:-:S04]  /*92f0*/  LEA.HI R0, R0, R3, RZ, 0x7 ;  /* 0x0000000300007211 */ /* 0x000fc800078f38ff */
[----:B------:R-:W-:-:S04]  /*9300*/  SHF.R.S32.HI R0, RZ, 0x7, R0 ;  /* 0x00000007ff007819 */ /* 0x000fc80000011400 */
[----:B------:R-:W-:-:S04]  /*9310*/  VIMNMX R194, RZ, R0, !PT ;  /* 0x00000000ffc27248 */ /* 0x000fc80007fe0100 */
        /* <DEDUP_REMOVED lines=33> */
.L_x_1601:
[----:B------:R-:W-:Y:S05]  /*9530*/  BSYNC B0 ;  /* 0x0000000000007941 */ /* 0x000fea0003800000 */
.L_x_1600:
[-C--:B------:R-:W-:Y:S01]  /*9540*/  IMAD R194, R215, R88.reuse, R194 ;  /* 0x00000058d7c27224 */ /* 0x080fe200078e02c2 */
[----:B------:R-:W-:Y:S01]  /*9550*/  PLOP3.LUT P0, PT, PT, PT, PT, 0x80, 0x0 ;  /* 0x000000000000781c */ /* 0x000fe20003f0f070 */
[----:B------:R-:W-:Y:S01]  /*9560*/  IMAD.MOV.U32 R3, RZ, RZ, RZ ;  /* 0x000000ffff037224 */ /* 0x000fe200078e00ff */
[----:B------:R-:W-:Y:S01]  /*9570*/  CS2R R150, SRZ ;  /* 0x0000000000967805 */ /* 0x000fe2000001ff00 */
[----:B------:R-:W-:Y:S01]  /*9580*/  IMAD.MOV.U32 R40, RZ, RZ, RZ ;  /* 0x000000ffff287224 */ /* 0x000fe200078e00ff */
[----:B------:R-:W-:Y:S02]  /*9590*/  VIADDMNMX R88, R194, R88, R9, PT ;  /* 0x00000058c2587246 */ /* 0x000fe40003800109 */
[----:B------:R-:W-:Y:S02]  /*95a0*/  CS2R R148, SRZ ;  /* 0x0000000000947805 */ /* 0x000fe4000001ff00 */
[----:B------:R-:W-:Y:S02]  /*95b0*/  CS2R R146, SRZ ;  /* 0x0000000000927805 */ /* 0x000fe4000001ff00 */
[----:B------:R-:W-:-:S02]  /*95c0*/  CS2R R144, SRZ ;  /* 0x0000000000907805 */ /* 0x000fc4000001ff00 */
[----:B------:R-:W-:Y:S02]  /*95d0*/  ISETP.GT.AND P1, PT, R88, R194, PT ;  /* 0x000000c25800720c */ /* 0x000fe40003f24270 */
        /* <DEDUP_REMOVED lines=28> */
[----:B------:R-:W-:Y:S06]  /*97a0*/  @!P1 BRA `(.L_x_1602) ;  /* 0x0000011800289947 */ /* 0x000fec0003800000 */
[----:B------:R-:W-:-:S03]  /*97b0*/  UMOV UR4, 0xffffffff ;  /* 0xffffffff00047882 */ /* 0x000fc60000000000 */
[----:B------:R-:W-:Y:S05]  /*97c0*/  BRA.DIV UR4, `(.L_x_1603) ;  /* 0x000001d204ec7947 */ /* 0x000fea000b800000 */
[----:B------:R-:W0:Y:S02]  /*97d0*/  S2R R3, SR_TID.X ;  /* 0x0000000000037919 */ /* 0x000e240000002100 */
[----:B0-----:R-:W-:-:S05]  /*97e0*/  VIADD R3, R3, 0xffffff80 ;  /* 0xffffff8003037836 */ /* 0x001fca0000000000 */
[----:B------:R-:W-:-:S04]  /*97f0*/  SHF.R.S32.HI R0, RZ, 0x1f, R3 ;  /* 0x0000001fff007819 */ /* 0x000fc80000011403 */
[----:B------:R-:W-:-:S04]  /*9800*/  LEA.HI R0, R0, R3, RZ, 0x7 ;  /* 0x0000000300007211 */ /* 0x000fc800078f38ff */
[----:B------:R-:W-:-:S05]  /*9810*/  SHF.R.S32.HI R0, RZ, 0x7, R0 ;  /* 0x00000007ff007819 */ /* 0x000fca0000011400 */
[----:B------:R0:W1:Y:S02]  /*9820*/  SHFL.IDX PT, R193, R0, RZ, 0x1f ;  /* 0x00001fff00c17589 */ /* 0x00006400000e0000 */
.L_x_1943:
[----:B01----:R-:W-:Y:S02]  /*9830*/  LEA.HI R0, R193, R193, RZ, 0x1 ;  /* 0x000000c1c1007211 */ /* 0x003fe400078f08ff */
[----:B------:R-:W-:Y:S02]  /*9840*/  MOV R3, UR44 ;  /* 0x0000002c00037c02 */ /* 0x000fe40008000f00 */
[----:B------:R-:W-:Y:S02]  /*9850*/  LOP3.LUT R0, R0, 0x1e, RZ, 0xc0, !PT ;  /* 0x0000001e00007812 */ /* 0x000fe400078ec0ff */
[----:B------:R-:W-:-:S03]  /*9860*/  LOP3.LUT P0, RZ, R3, 0x3ff, RZ, 0xc0, !PT ;  /* 0x000003ff03ff7812 */ /* 0x000fc6000780c0ff */
[----:B------:R-:W-:Y:S01]  /*9870*/  IMAD.IADD R0, R193, 0x1, -R0 ;  /* 0x00000001c1007824 */ /* 0x000fe200078e0a00 */
[----:B------:R-:W-:-:S04]  /*9880*/  P2R R24, PR, RZ, 0x1 ;  /* 0x00000001ff187803 */ /* 0x000fc80000000000 */
[----:B------:R-:W-:-:S04]  /*9890*/  LEA R0, R0, UR44, 0xd ;  /* 0x0000002c00007c11 */ /* 0x000fc8000f8e68ff */
[----:B------:R-:W-:-:S04]  /*98a0*/  SHF.R.U32.HI R0, RZ, 0x4, R0 ;  /* 0x00000004ff007819 */ /* 0x000fc80000011600 */
[----:B------:R-:W-:Y:S01]  /*98b0*/  LOP3.LUT R36, R0, 0x3fff, RZ, 0xc0, !PT ;  /* 0x00003fff00247812 */ /* 0x000fe200078ec0ff */
[----:B------:R-:W-:Y:S06]  /*98c0*/  @!P0 BRA `(.L_x_1604) ;  /* 0x0000000000408947 */ /* 0x000fec0003800000 */
        /* <DEDUP_REMOVED lines=16> */
.L_x_1604:
[----:B------:R-:W-:Y:S02]  /*99d0*/  ULDC UR4, c[0x0][0x3f4] ;  /* 0x0000fd0000047ab9 */ /* 0x000fe40000000800 */
[----:B------:R-:W-:-:S13]  /*99e0*/  ISETP.LT.AND P0, PT, RZ, UR4, PT ;  /* 0x00000004ff007c0c */ /* 0x000fda000bf01270 */
[----:B------:R-:W-:Y:S05]  /*99f0*/  @P0 BRA `(.L_x_1605) ;  /* 0x00000000003c0947 */ /* 0x000fea0003800000 */
[----:B------:R-:W-:-:S04]  /*9a00*/  LEA.HI R0, R213, R213, RZ, 0x1 ;  /* 0x000000d5d5007211 */ /* 0x000fc800078f08ff */
[----:B------:R-:W-:-:S05]  /*9a10*/  LOP3.LUT R0, R0, 0xfffffffe, RZ, 0xc0, !PT ;  /* 0xfffffffe00007812 */ /* 0x000fca00078ec0ff */
[----:B------:R-:W-:-:S05]  /*9a20*/  IMAD.IADD R0, R213, 0x1, -R0 ;  /* 0x00000001d5007824 */ /* 0x000fca00078e0a00 */
[----:B------:R-:W-:-:S04]  /*9a30*/  SHF.L.U32 R3, R0, 0x1f, RZ ;  /* 0x0000001f00037819 */ /* 0x000fc800000006ff */
[----:B------:R0:W1:Y:S03]  /*9a40*/  SYNCS.PHASECHK.TRANS64.TRYWAIT P0, [R2+URZ+0x28800], R3 ;  /* 0x02880003020075a7 */ /* 0x000066000800017f */
[----:B-1----:R-:W-:Y:S05]  /*9a50*/  @!P0 NANOSLEEP.SYNCS 0x989680 ;  /* 0x009896800000895d */ /* 0x002fea0003900000 */
[----:B------:R-:W1:Y:S01]  /*9a60*/  @!P0 SYNCS.PHASECHK.TRANS64 P0, [R2+URZ+0x28800], R3 ;  /* 0x02880003020085a7 */ /* 0x000e62000800007f */
[----:B------:R-:W-:Y:S04]  /*9a70*/  BSSY B0, `(.L_x_1606) ;  /* 0x0000006000007945 */ /* 0x000fe80003800000 */
[----:B-1----:R-:W-:Y:S05]  /*9a80*/  @P0 BRA `(.L_x_1607) ;  /* 0x0000000000100947 */ /* 0x002fea0003800000 */
.L_x_1608:
[----:B-1----:R1:W2:Y:S02]  /*9a90*/  SYNCS.PHASECHK.TRANS64.TRYWAIT P0, [R2+URZ+0x28800], R3 ;  /* 0x02880003020075a7 */ /* 0x0022a4000800017f */
[----:B--2---:R-:W-:Y:S05]  /*9aa0*/  @!P0 NANOSLEEP.SYNCS 0x989680 ;  /* 0x009896800000895d */ /* 0x004fea0003900000 */
[----:B------:R-:W2:Y:S02]  /*9ab0*/  @!P0 SYNCS.PHASECHK.TRANS64 P0, [R2+URZ+0x28800], R3 ;  /* 0x02880003020085a7 */ /* 0x000ea4000800007f */
[----:B--2---:R-:W-:Y:S05]  /*9ac0*/  @!P0 BRA `(.L_x_1608) ;  /* 0xfffffffc00f08947 */ /* 0x004fea000383ffff */
.L_x_1607:
[----:B------:R-:W-:Y:S05]  /*9ad0*/  BSYNC B0 ;  /* 0x0000000000007941 */ /* 0x000fea0003800000 */
.L_x_1606:
[----:B------:R-:W-:Y:S05]  /*9ae0*/  BRA `(.L_x_1609) ;  /* 0x0000004c00a07947 */ /* 0x000fea0003800000 */
.L_x_1605:
[----:B------:R-:W-:Y:S01]  /*9af0*/  ISETP.NE.AND P0, PT, R24, RZ, PT ;  /* 0x000000ff1800720c */ /* 0x000fe20003f05270 */
[----:B------:R-:W-:Y:S01]  /*9b00*/  ULDC.64 UR4, c[0x0][0x3f8] ;  /* 0x0000fe0000047ab9 */ /* 0x000fe20000000a00 */
[----:B-----5:R-:W-:Y:S01]  /*9b10*/  SHF.R.S32.HI R0, RZ, 0x1f, R112 ;  /* 0x0000001fff007819 */ /* 0x020fe20000011470 */
[----:B------:R-:W-:Y:S01]  /*9b20*/  ULDC.64 UR6, c[0x0][0x408] ;  /* 0x0001020000067ab9 */ /* 0x000fe20000000a00 */
[----:B------:R-:W-:-:S04]  /*9b30*/  IMAD.WIDE.U32 R24, R112, UR4, RZ ;  /* 0x0000000470187c25 */ /* 0x000fc8000f8e00ff */
[C---:B------:R-:W-:Y:S02]  /*9b40*/  IMAD R3, R0.reuse, UR4, RZ ;  /* 0x0000000400037c24 */ /* 0x040fe4000f8e02ff */
[----:B------:R-:W-:Y:S02]  /*9b50*/  IMAD R5, R0, UR6, RZ ;  /* 0x0000000600057c24 */ /* 0x000fe4000f8e02ff */
[C---:B------:R-:W-:Y:S02]  /*9b60*/  IMAD R3, R112.reuse, UR5, R3 ;  /* 0x0000000570037c24 */ /* 0x040fe4000f8e0203 */
[C---:B------:R-:W-:Y:S02]  /*9b70*/  IMAD R5, R112.reuse, UR7, R5 ;  /* 0x0000000770057c24 */ /* 0x040fe4000f8e0205 */
[----:B------:R-:W-:-:S04]  /*9b80*/  IMAD.WIDE.U32 R112, R112, UR6, RZ ;  /* 0x0000000670707c25 */ /* 0x000fc8000f8e00ff */
[----:B------:R-:W-:Y:S02]  /*9b90*/  IMAD.IADD R27, R3, 0x1, R25 ;  /* 0x00000001031b7824 */ /* 0x000fe400078e0219 */
[----:B------:R-:W-:Y:S01]  /*9ba0*/  IMAD.IADD R29, R5, 0x1, R113 ;  /* 0x00000001051d7824 */ /* 0x000fe200078e0271 */
        /* <DEDUP_REMOVED lines=17> */
.L_x_1610:
[----:B------:R-:W-:Y:S01]  /*9cc0*/  ULDC.U8 UR4, c[0x0][0x410] ;  /* 0x0001040000047ab9 */ /* 0x000fe20000000000 */
[----:B------:R-:W-:Y:S01]  /*9cd0*/  IMAD.IADD R56, R23, 0x1, R192 ;  /* 0x0000000117387824 */ /* 0x000fe200078e02c0 */
[----:B------:R-:W-:Y:S01]  /*9ce0*/  ISETP.NE.AND P0, PT, RZ, UR4, PT ;  /* 0x00000004ff007c0c */ /* 0x000fe2000bf05270 */
[----:B------:R-:W-:Y:S02]  /*9cf0*/  BSSY B0, `(.L_x_1611) ;  /* 0x00004bf000007945 */ /* 0x000fe40003800000 */
[----:B------:R-:W-:-:S10]  /*9d00*/  IMAD R3, R207, 0x20, R56 ;  /* 0x00000020cf037824 */ /* 0x000fd400078e0238 */
[----:B------:R-:W-:Y:S05]  /*9d10*/  @!P0 BRA `(.L_x_1612) ;  /* 0x0000002400ac8947 */ /* 0x000fea0003800000 */
[----:B------:R-:W0:Y:S01]  /*9d20*/  LDC R8, c[0x0][0x448] ;  /* 0x00011200ff087b82 */ /* 0x000e220000000800 */
[----:B------:R-:W-:Y:S01]  /*9d30*/  ULDC.64 UR4, c[0x0][0x3f8] ;  /* 0x0000fe0000047ab9 */ /* 0x000fe20000000a00 */
[----:B------:R-:W-:Y:S01]  /*9d40*/  ULDC.64 UR6, c[0x0][0x408] ;  /* 0x0001020000067ab9 */ /* 0x000fe20000000a00 */
[----:B------:R-:W-:Y:S02]  /*9d50*/  IMAD.MOV.U32 R4, RZ, RZ, R24 ;  /* 0x000000ffff047224 */ /* 0x000fe400078e0018 */
[----:B------:R-:W-:Y:S02]  /*9d60*/  IMAD.MOV.U32 R10, RZ, RZ, R112 ;  /* 0x000000ffff0a7224 */ /* 0x000fe400078e0070 */
[----:B------:R-:W-:Y:S01]  /*9d70*/  IMAD.MOV.U32 R11, RZ, RZ, R29 ;  /* 0x000000ffff0b7224 */ /* 0x000fe200078e001d */
[----:B0-----:R-:W-:-:S13]  /*9d80*/  ISETP.NE.AND P0, PT, R8, 0x1, PT ;  /* 0x000000010800780c */ /* 0x001fda0003f05270 */
[----:B------:R-:W0:Y:S08]  /*9d90*/  @P0 LDC R0, c[0x0][0x44c] ;  /* 0x00011300ff000b82 */ /* 0x000e300000000800 */
[----:B------:R-:W1:Y:S01]  /*9da0*/  @P0 LDC R5, c[0x0][0x450] ;  /* 0x00011400ff050b82 */ /* 0x000e620000000800 */
[----:B0-----:R-:W-:-:S05]  /*9db0*/  @P0 IMAD.HI.U32 R0, R3, R0, RZ ;  /* 0x0000000003000227 */ /* 0x001fca00078e00ff */
[----:B-1----:R-:W-:Y:S01]  /*9dc0*/  @P0 SHF.R.U32.HI R3, RZ, R5, R0 ;  /* 0x00000005ff030219 */ /* 0x002fe20000011600 */
[----:B------:R-:W-:-:S03]  /*9dd0*/  IMAD.MOV.U32 R5, RZ, RZ, R27 ;  /* 0x000000ffff057224 */ /* 0x000fc600078e001b */
[----:B------:R-:W-:Y:S01]  /*9de0*/  SHF.R.S32.HI R0, RZ, 0x1f, R3 ;  /* 0x0000001fff007819 */ /* 0x000fe20000011403 */
[----:B------:R-:W-:-:S04]  /*9df0*/  IMAD.WIDE.U32 R4, R3, UR4, R4 ;  /* 0x0000000403047c25 */ /* 0x000fc8000f8e0004 */
[C---:B------:R-:W-:Y:S02]  /*9e00*/  IMAD R6, R0.reuse, UR4, RZ ;  /* 0x0000000400067c24 */ /* 0x040fe4000f8e02ff */
[----:B------:R-:W-:Y:S02]  /*9e10*/  IMAD R0, R0, UR6, RZ ;  /* 0x0000000600007c24 */ /* 0x000fe4000f8e02ff */
[C---:B------:R-:W-:Y:S01]  /*9e20*/  IMAD R7, R3.reuse, UR5, R6 ;  /* 0x0000000503077c24 */ /* 0x040fe2000f8e0206 */
[----:B------:R-:W-:Y:S01]  /*9e30*/  ULDC.64 UR4, c[0x0][0x3e8] ;  /* 0x0000fa0000047ab9 */ /* 0x000fe20000000a00 */
[C---:B------:R-:W-:Y:S01]  /*9e40*/  IMAD.WIDE.U32 R10, R3.reuse, UR6, R10 ;  /* 0x00000006030a7c25 */ /* 0x040fe2000f8e000a */
[----:B------:R-:W-:Y:S01]  /*9e50*/  LEA R6, P0, R4, UR4, 0x1 ;  /* 0x0000000404067c11 */ /* 0x000fe2000f8008ff */
[----:B------:R-:W-:Y:S02]  /*9e60*/  UMOV UR4, 0xffffffff ;  /* 0xffffffff00047882 */ /* 0x000fe40000000000 */
[----:B------:R-:W-:Y:S01]  /*9e70*/  IMAD R3, R3, UR7, R0 ;  /* 0x0000000703037c24 */ /* 0x000fe2000f8e0200 */
[----:B------:R-:W-:Y:S01]  /*9e80*/  ULDC.64 UR6, c[0x0][0x400] ;  /* 0x0001000000067ab9 */ /* 0x000fe20000000a00 */
[----:B------:R-:W-:Y:S01]  /*9e90*/  IMAD.IADD R7, R5, 0x1, R7 ;  /* 0x0000000105077824 */ /* 0x000fe200078e0207 */
[----:B------:R-:W-:Y:S01]  /*9ea0*/  LEA R5, P1, R10, UR6, 0x1 ;  /* 0x000000060a057c11 */ /* 0x000fe2000f8208ff */
[----:B------:R-:W-:-:S03]  /*9eb0*/  IMAD.IADD R3, R11, 0x1, R3 ;  /* 0x000000010b037824 */ /* 0x000fc600078e0203 */
[----:B------:R-:W-:Y:S02]  /*9ec0*/  LEA.HI.X R7, R4, UR5, R7, 0x1, P0 ;  /* 0x0000000504077c11 */ /* 0x000fe400080f0c07 */
[----:B------:R-:W-:Y:S01]  /*9ed0*/  LEA.HI.X R10, R10, UR7, R3, 0x1, P1 ;  /* 0x000000070a0a7c11 */ /* 0x000fe200088f0c03 */
[----:B------:R-:W-:Y:S06]  /*9ee0*/  BRA.DIV UR4, `(.L_x_1613) ;  /* 0x000001ce04647947 */ /* 0x000fec000b800000 */
[----:B------:R0:W1:Y:S04]  /*9ef0*/  SHFL.IDX PT, R0, R7, RZ, 0x181f ;  /* 0x00181fff07007589 */ /* 0x00006800000e0000 */
[----:B------:R0:W2:Y:S04]  /*9f00*/  SHFL.IDX PT, R3, R6, RZ, 0x181f ;  /* 0x00181fff06037589 */ /* 0x0000a800000e0000 */
[----:B------:R0:W3:Y:S04]  /*9f10*/  SHFL.IDX PT, R4, R10, RZ, 0x181f ;  /* 0x00181fff0a047589 */ /* 0x0000e800000e0000 */
[----:B------:R0:W4:Y:S02]  /*9f20*/  SHFL.IDX PT, R14, R5, RZ, 0x181f ;  /* 0x00181fff050e7589 */ /* 0x00012400000e0000 */
.L_x_1949:
[----:B------:R-:W-:Y:S01]  /*9f30*/  IMAD R65, R187, R8, RZ ;  /* 0x00000008bb417224 */ /* 0x000fe200078e02ff */
[----:B------:R-:W-:Y:S01]  /*9f40*/  BSSY B1, `(.L_x_1614) ;  /* 0x000001e000017945 */ /* 0x000fe20003800000 */
[----:B------:R-:W-:Y:S02]  /*9f50*/  CS2R R46, SRZ ;  /* 0x00000000002e7805 */ /* 0x000fe4000001ff00 */
[----:B------:R-:W-:Y:S02]  /*9f60*/  CS2R R40, SRZ ;  /* 0x0000000000287805 */ /* 0x000fe4000001ff00 */
[----:B------:R-:W-:Y:S02]  /*9f70*/  CS2R R44, SRZ ;  /* 0x00000000002c7805 */ /* 0x000fe4000001ff00 */
[----:B------:R-:W-:Y:S02]  /*9f80*/  ISETP.GE.AND P0, PT, R56, R65, PT ;  /* 0x000000413800720c */ /* 0x000fe40003f06270 */
[----:B------:R-:W-:-:S11]  /*9f90*/  CS2R R38, SRZ ;  /* 0x0000000000267805 */ /* 0x000fd6000001ff00 */
[----:B------:R-:W-:Y:S05]  /*9fa0*/  @P0 BRA `(.L_x_1615) ;  /* 0x00000000005c0947 */ /* 0x000fea0003800000 */
[----:B------:R-:W-:Y:S01]  /*9fb0*/  ULDC UR4, c[0x0][0x3f4] ;  /* 0x0000fd0000047ab9 */ /* 0x000fe20000000800 */
[----:B------:R-:W-:Y:S02]  /*9fc0*/  CS2R R38, SRZ ;  /* 0x0000000000267805 */ /* 0x000fe4000001ff00 */
[----:B------:R-:W-:Y:S02]  /*9fd0*/  ISETP.GE.AND P4, PT, R18, UR4, PT ;  /* 0x0000000412007c0c */ /* 0x000fe4000bf86270 */
[----:B------:R-:W-:Y:S02]  /*9fe0*/  CS2R R40, SRZ ;  /* 0x0000000000287805 */ /* 0x000fe4000001ff00 */
[----:B------:R-:W-:-:S09]  /*9ff0*/  ISETP.GE.AND P5, PT, R185, UR4, PT ;  /* 0x00000004b9007c0c */ /* 0x000fd2000bfa6270 */
[C---:B------:R-:W-:Y:S01]  /*a000*/  @!P4 IMAD.SHL.U32 R12, R18.reuse, 0x2, RZ ;  /* 0x00000002120cc824 */ /* 0x040fe200078e00ff */
[----:B------:R-:W-:-:S03]  /*a010*/  @!P4 SHF.L.U64.HI R13, R18, 0x1, R19 ;  /* 0x00000001120dc819 */ /* 0x000fc60000010213 */
[C---:B------:R-:W-:Y:S01]  /*a020*/  @!P5 IMAD.SHL.U32 R15, R185.reuse, 0x2, RZ ;  /* 0x00000002b90fd824 */ /* 0x040fe200078e00ff */
[----:B------:R-:W-:Y:S02]  /*a030*/  @!P5 SHF.L.U64.HI R11, R185, 0x1, R232 ;  /* 0x00000001b90bd819 */ /* 0x000fe400000102e8 */
[CC--:B--2---:R-:W-:Y:S02]  /*a040*/  @!P4 IADD3 R8, P0, R3.reuse, R12.reuse, RZ ;  /* 0x0000000c0308c210 */ /* 0x0c4fe40007f1e0ff */
[----:B----4-:R-:W-:Y:S02]  /*a050*/  @!P4 IADD3 R12, P1, R14, R12, RZ ;  /* 0x0000000c0e0cc210 */ /* 0x010fe40007f3e0ff */
[-C--:B------:R-:W-:Y:S01]  /*a060*/  @!P5 IADD3 R20, P2, R3, R15.reuse, RZ ;  /* 0x0000000f0314d210 */ /* 0x080fe20007f5e0ff */
[----:B-1----:R-:W-:Y:S01]  /*a070*/  @!P4 IMAD.X R9, R0, 0x1, R13, P0 ;  /* 0x000000010009c824 */ /* 0x002fe200000e060d */
[----:B------:R-:W-:Y:S02]  /*a080*/  @!P5 IADD3 R14, P3, R14, R15, RZ ;  /* 0x0000000f0e0ed210 */ /* 0x000fe40007f7e0ff */
[----:B------:R-:W-:-:S02]  /*a090*/  CS2R R44, SRZ ;  /* 0x00000000002c7805 */ /* 0x000fc4000001ff00 */
[----:B------:R-:W-:Y:S01]  /*a0a0*/  CS2R R46, SRZ ;  /* 0x00000000002e7805 */ /* 0x000fe2000001ff00 */
[----:B------:R-:W-:Y:S02]  /*a0b0*/  @!P5 IMAD.X R21, R0, 0x1, R11, P2 ;  /* 0x000000010015d824 */ /* 0x000fe400010e060b */
[C---:B---3--:R-:W-:Y:S02]  /*a0c0*/  @!P4 IMAD.X R13, R4.reuse, 0x1, R13, P1 ;  /* 0x00000001040dc824 */ /* 0x048fe400008e060d */
[----:B------:R-:W-:Y:S01]  /*a0d0*/  @!P5 IMAD.X R15, R4, 0x1, R11, P3 ;  /* 0x00000001040fd824 */ /* 0x000fe200018e060b */
[----:B------:R1:W5:Y:S04]  /*a0e0*/  @!P5 LD.E.64 R38, desc[UR42][R20.64] ;  /* 0x0000002a1426d980 */ /* 0x000368000c101b00 */
[----:B------:R1:W5:Y:S04]  /*a0f0*/  @!P5 LD.E.64 R40, desc[UR42][R14.64] ;  /* 0x0000002a0e28d980 */ /* 0x000368000c101b00 */
[----:B------:R1:W5:Y:S04]  /*a100*/  @!P4 LD.E.64 R44, desc[UR42][R8.64] ;  /* 0x0000002a082cc980 */ /* 0x000368000c101b00 */
[----:B------:R1:W5:Y:S02]  /*a110*/  @!P4 LD.E.64 R46, desc[UR42][R12.64] ;  /* 0x0000002a0c2ec980 */ /* 0x000364000c101b00 */
.L_x_1615:
[----:B------:R-:W-:Y:S05]  /*a120*/  BSYNC B1 ;  /* 0x0000000000017941 */ /* 0x000fea0003800000 */
.L_x_1614:
[----:B--2--5:R-:W-:Y:S01]  /*a130*/  IMAD.MOV.U32 R3, RZ, RZ, R47 ;  /* 0x000000ffff037224 */ /* 0x024fe200078e002f */
[----:B-1----:R-:W-:Y:S01]  /*a140*/  MOV R0, R46 ;  /* 0x0000002e00007202 */ /* 0x002fe20000000f00 */
[----:B---3--:R-:W-:Y:S01]  /*a150*/  IMAD.MOV.U32 R4, RZ, RZ, R40 ;  /* 0x000000ffff047224 */ /* 0x008fe200078e0028 */
[----:B------:R-:W-:Y:S01]  /*a160*/  UMOV UR4, 0xffffffff ;  /* 0xffffffff00047882 */ /* 0x000fe20000000000 */
        /* <DEDUP_REMOVED lines=9> */
[----:B------:R-:W-:-:S02]  /*a200*/  PRMT R66, R66, 0x5410, R0 ;  /* 0x0000541042427816 */ /* 0x000fc40000000000 */
[----:B------:R-:W-:Y:S02]  /*a210*/  CS2R R34, SRZ ;  /* 0x0000000000227805 */ /* 0x000fe4000001ff00 */
[----:B------:R-:W-:Y:S02]  /*a220*/  PRMT R64, R64, 0x5410, R3 ;  /* 0x0000541040407816 */ /* 0x000fe40000000003 */
[----:B------:R-:W-:Y:S02]  /*a230*/  PRMT R63, R63, 0x5410, R4 ;  /* 0x000054103f3f7816 */ /* 0x000fe40000000004 */
[----:B------:R-:W-:Y:S01]  /*a240*/  PRMT R62, R8, 0x7610, R62 ;  /* 0x00007610083e7816 */ /* 0x000fe2000000003e */
[----:B------:R-:W-:Y:S06]  /*a250*/  BRA.DIV UR4, `(.L_x_1616) ;  /* 0x000001ca04f87947 */ /* 0x000fec000b800000 */
[----:B------:R1:W2:Y:S04]  /*a260*/  SHFL.IDX PT, R0, R7, 0x1, 0x181f ;  /* 0x00381f0007007f89 */ /* 0x0002a800000e0000 */
[----:B------:R1:W3:Y:S04]  /*a270*/  SHFL.IDX PT, R3, R6, 0x1, 0x181f ;  /* 0x00381f0006037f89 */ /* 0x0002e800000e0000 */
[----:B------:R1:W0:Y:S04]  /*a280*/  SHFL.IDX PT, R4, R10, 0x1, 0x181f ;  /* 0x00381f000a047f89 */ /* 0x00022800000e0000 */
[----:B----4-:R1:W4:Y:S02]  /*a290*/  SHFL.IDX PT, R14, R5, 0x1, 0x181f ;  /* 0x00381f00050e7f89 */ /* 0x01032400000e0000 */
.L_x_1955:
[----:B------:R-:W-:Y:S01]  /*a2a0*/  VIADD R8, R56, 0x20 ;  /* 0x0000002038087836 */ /* 0x000fe20000000000 */
[----:B------:R-:W-:Y:S01]  /*a2b0*/  BSSY B1, `(.L_x_1617) ;  /* 0x000001d000017945 */ /* 0x000fe20003800000 */
[----:B------:R-:W-:Y:S02]  /*a2c0*/  CS2R R30, SRZ ;  /* 0x00000000001e7805 */ /* 0x000fe4000001ff00 */
[----:B------:R-:W-:Y:S02]  /*a2d0*/  CS2R R42, SRZ ;  /* 0x00000000002a7805 */ /* 0x000fe4000001ff00 */
[----:B------:R-:W-:Y:S02]  /*a2e0*/  CS2R R32, SRZ ;  /* 0x0000000000207805 */ /* 0x000fe4000001ff00 */
[----:B------:R-:W-:-:S13]  /*a2f0*/  ISETP.GE.AND P0, PT, R8, R65, PT ;  /* 0x000000410800720c */ /* 0x000fda0003f06270 */
        /* <DEDUP_REMOVED lines=10> */
[CC--:B---3--:R-:W-:Y:S02]  /*a3a0*/  @!P4 IADD3 R8, P0, R3.reuse, R12.reuse, RZ ;  /* 0x0000000c0308c210 */ /* 0x0c8fe40007f1e0ff */
[-C--:B------:R-:W-:Y:S02]  /*a3b0*/  @!P5 IADD3 R20, P2, R3, R9.reuse, RZ ;  /* 0x000000090314d210 */ /* 0x080fe40007f5e0ff */
[C---:B----4-:R-:W-:Y:S02]  /*a3c0*/  @!P4 IADD3 R12, P1, R14.reuse, R12, RZ ;  /* 0x0000000c0e0cc210 */ /* 0x050fe40007f3e0ff */
[----:B------:R-:W-:Y:S01]  /*a3d0*/  @!P5 IADD3 R14, P3, R14, R9, RZ ;  /* 0x000000090e0ed210 */ /* 0x000fe20007f7e0ff */
[----:B--2---:R-:W-:Y:S01]  /*a3e0*/  @!P5 IMAD.X R21, R0, 0x1, R15, P2 ;  /* 0x000000010015d824 */ /* 0x004fe200010e060f */
[----:B------:R-:W-:-:S02]  /*a3f0*/  CS2R R42, SRZ ;  /* 0x00000000002a7805 */ /* 0x000fc4000001ff00 */
[----:B------:R-:W-:Y:S01]  /*a400*/  CS2R R34, SRZ ;  /* 0x0000000000227805 */ /* 0x000fe2000001ff00 */
[--C-:B------:R-:W-:Y:S02]  /*a410*/  @!P4 IMAD.X R9, R0, 0x1, R11.reuse, P0 ;  /* 0x000000010009c824 */ /* 0x100fe400000e060b */
[C---:B0-----:R-:W-:Y:S01]  /*a420*/  @!P4 IMAD.X R13, R4.reuse, 0x1, R11, P1 ;  /* 0x00000001040dc824 */ /* 0x041fe200008e060b */
[----:B------:R0:W5:Y:S01]  /*a430*/  @!P5 LD.E.64 R32, desc[UR42][R20.64] ;  /* 0x0000002a1420d980 */ /* 0x000162000c101b00 */
[----:B------:R-:W-:-:S03]  /*a440*/  @!P5 IMAD.X R15, R4, 0x1, R15, P3 ;  /* 0x00000001040fd824 */ /* 0x000fc600018e060f */
[----:B------:R0:W5:Y:S04]  /*a450*/  @!P4 LD.E.64 R42, desc[UR42][R8.64] ;  /* 0x0000002a082ac980 */ /* 0x000168000c101b00 */
[----:B------:R0:W5:Y:S04]  /*a460*/  @!P5 LD.E.64 R30, desc[UR42][R14.64] ;  /* 0x0000002a0e1ed980 */ /* 0x000168000c101b00 */
[----:B------:R0:W5:Y:S02]  /*a470*/  @!P4 LD.E.64 R34, desc[UR42][R12.64] ;  /* 0x0000002a0c22c980 */ /* 0x000164000c101b00 */
.L_x_1618:
[----:B------:R-:W-:Y:S05]  /*a480*/  BSYNC B1 ;  /* 0x0000000000017941 */ /* 0x000fea0003800000 */
.L_x_1617:
[----:B--2--5:R-:W-:Y:S01]  /*a490*/  IMAD.MOV.U32 R0, RZ, RZ, R34 ;  /* 0x000000ffff007224 */ /* 0x024fe200078e0022 */
[----:B------:R-:W-:Y:S01]  /*a4a0*/  UMOV UR4, 0xffffffff ;  /* 0xffffffff00047882 */ /* 0x000fe20000000000 */
[----:B---3--:R-:W-:Y:S02]  /*a4b0*/  IMAD.MOV.U32 R3, RZ, RZ, R35 ;  /* 0x000000ffff037224 */ /* 0x008fe400078e0023 */
[----:B0-----:R-:W-:Y:S02]  /*a4c0*/  IMAD.MOV.U32 R4, RZ, RZ, R30 ;  /* 0x000000ffff047224 */ /* 0x001fe400078e001e */
[----:B------:R-:W-:Y:S01]  /*a4d0*/  IMAD.MOV.U32 R8, RZ, RZ, R31 ;  /* 0x000000ffff087224 */ /* 0x000fe200078e001f */
[----:B------:R-:W-:Y:S01]  /*a4e0*/  PRMT R60, R0, 0x5410, R3 ;  /* 0x00005410003c7816 */ /* 0x000fe20000000003 */
[----:B------:R-:W-:Y:S02]  /*a4f0*/  IMAD.MOV.U32 R0, RZ, RZ, R42 ;  /* 0x000000ffff007224 */ /* 0x000fe400078e002a */
[----:B------:R-:W-:Y:S01]  /*a500*/  IMAD.MOV.U32 R3, RZ, RZ, R43 ;  /* 0x000000ffff037224 */ /* 0x000fe200078e002b */
[----:B------:R-:W-:Y:S01]  /*a510*/  PRMT R55, R4, 0x5410, R8 ;  /* 0x0000541004377816 */ /* 0x000fe20000000008 */
[----:B------:R-:W-:-:S02]  /*a520*/  IMAD.MOV.U32 R4, RZ, RZ, R32 ;  /* 0x000000ffff047224 */ /* 0x000fc400078e0020 */
[----:B------:R-:W-:Y:S01]  /*a530*/  IMAD.MOV.U32 R8, RZ, RZ, R33 ;  /* 0x000000ffff087224 */ /* 0x000fe200078e0021 */
[----:B------:R-:W-:-:S04]  /*a540*/  PRMT R61, R0, 0x5410, R3 ;  /* 0x00005410003d7816 */ /* 0x000fc80000000003 */
[----:B------:R-:W-:Y:S01]  /*a550*/  PRMT R57, R4, 0x5410, R8 ;  /* 0x0000541004397816 */ /* 0x000fe20000000008 */
[----:B------:R-:W-:Y:S06]  /*a560*/  BRA.DIV UR4, `(.L_x_1619) ;  /* 0x000001ca04a47947 */ /* 0x000fec000b800000 */
[----:B------:R0:W2:Y:S04]  /*a570*/  SHFL.IDX PT, R0, R7, 0x2, 0x181f ;  /* 0x00581f0007007f89 */ /* 0x0000a800000e0000 */
[----:B------:R0:W3:Y:S04]  /*a580*/  SHFL.IDX PT, R3, R6, 0x2, 0x181f ;  /* 0x00581f0006037f89 */ /* 0x0000e800000e0000 */
[----:B------:R0:W0:Y:S04]  /*a590*/  SHFL.IDX PT, R4, R10, 0x2, 0x181f ;  /* 0x00581f000a047f89 */ /* 0x00002800000e0000 */
[----:B----4-:R4:W0:Y:S02]  /*a5a0*/  SHFL.IDX PT, R14, R5, 0x2, 0x181f ;  /* 0x00581f00050e7f89 */ /* 0x01082400000e0000 */
.L_x_1961:
[----:B------:R-:W-:Y:S01]  /*a5b0*/  VIADD R8, R56, 0x40 ;  /* 0x0000004038087836 */ /* 0x000fe20000000000 */
        /* <DEDUP_REMOVED lines=18> */
[C---:B0-----:R-:W-:Y:S02]  /*a6e0*/  @!P4 IADD3 R12, P1, R14.reuse, R12, RZ ;  /* 0x0000000c0e0cc210 */ /* 0x041fe40007f3e0ff */
[----:B------:R-:W-:Y:S01]  /*a6f0*/  @!P5 IADD3 R14, P3, R14, R9, RZ ;  /* 0x000000090e0ed210 */ /* 0x000fe20007f7e0ff */
[----:B--2---:R-:W-:Y:S01]  /*a700*/  @!P5 IMAD.X R49, R0, 0x1, R15, P2 ;  /* 0x000000010031d824 */ /* 0x004fe200010e060f */
[----:B------:R-:W-:-:S02]  /*a710*/  CS2R R28, SRZ ;  /* 0x00000000001c7805 */ /* 0x000fc4000001ff00 */
[----:B------:R-:W-:Y:S01]  /*a720*/  CS2R R26, SRZ ;  /* 0x00000000001a7805 */ /* 0x000fe2000001ff00 */
[--C-:B------:R-:W-:Y:S02]  /*a730*/  @!P4 IMAD.X R9, R0, 0x1, R11.reuse, P0 ;  /* 0x000000010009c824 */ /* 0x100fe400000e060b */
[C---:B------:R-:W-:Y:S01]  /*a740*/  @!P4 IMAD.X R13, R4.reuse, 0x1, R11, P1 ;  /* 0x00000001040dc824 */ /* 0x040fe200008e060b */
[----:B------:R0:W5:Y:S01]  /*a750*/  @!P5 LD.E.64 R20, desc[UR42][R48.64] ;  /* 0x0000002a3014d980 */ /* 0x000162000c101b00 */
[----:B------:R-:W-:-:S03]  /*a760*/  @!P5 IMAD.X R15, R4, 0x1, R15, P3 ;  /* 0x00000001040fd824 */ /* 0x000fc600018e060f */
[----:B------:R0:W5:Y:S04]  /*a770*/  @!P4 LD.E.64 R28, desc[UR42][R8.64] ;  /* 0x0000002a081cc980 */ /* 0x000168000c101b00 */
[----:B------:R0:W5:Y:S04]  /*a780*/  @!P5 LD.E.64 R24, desc[UR42][R14.64] ;  /* 0x0000002a0e18d980 */ /* 0x000168000c101b00 */
[----:B------:R0:W5:Y:S02]  /*a790*/  @!P4 LD.E.64 R26, desc[UR42][R12.64] ;  /* 0x0000002a0c1ac980 */ /* 0x000164000c101b00 */
.L_x_1621:
[----:B------:R-:W-:Y:S05]  /*a7a0*/  BSYNC B1 ;  /* 0x0000000000017941 */ /* 0x000fea0003800000 */
.L_x_1620:
[----:B0----5:R-:W-:Y:S01]  /*a7b0*/  IMAD.MOV.U32 R4, RZ, RZ, R24 ;  /* 0x000000ffff047224 */ /* 0x021fe200078e0018 */
[----:B------:R-:W-:Y:S01]  /*a7c0*/  UMOV UR4, 0xffffffff ;  /* 0xffffffff00047882 */ /* 0x000fe20000000000 */
[----:B------:R-:W-:Y:S02]  /*a7d0*/  IMAD.MOV.U32 R8, RZ, RZ, R25 ;  /* 0x000000ffff087224 */ /* 0x000fe400078e0019 */
[----:B--2---:R-:W-:Y:S02]  /*a7e0*/  IMAD.MOV.U32 R0, RZ, RZ, R26 ;  /* 0x000000ffff007224 */ /* 0x004fe400078e001a */
[----:B---3--:R-:W-:Y:S01]  /*a7f0*/  IMAD.MOV.U32 R3, RZ, RZ, R27 ;  /* 0x000000ffff037224 */ /* 0x008fe200078e001b */
[----:B------:R-:W-:Y:S01]  /*a800*/  PRMT R37, R4, 0x5410, R8 ;  /* 0x0000541004257816 */ /* 0x000fe20000000008 */
[----:B------:R-:W-:Y:S01]  /*a810*/  IMAD.MOV.U32 R8, RZ, RZ, R21 ;  /* 0x000000ffff087224 */ /* 0x000fe200078e0015 */
[----:B------:R-:W-:Y:S02]  /*a820*/  MOV R4, R20 ;  /* 0x0000001400047202 */ /* 0x000fe40000000f00 */
[----:B------:R-:W-:Y:S01]  /*a830*/  PRMT R58, R0, 0x5410, R3 ;  /* 0x00005410003a7816 */ /* 0x000fe20000000003 */
[----:B------:R-:W-:Y:S01]  /*a840*/  IMAD.MOV.U32 R0, RZ, RZ, R28 ;  /* 0x000000ffff007224 */ /* 0x000fe200078e001c */
[----:B------:R-:W-:Y:S01]  /*a850*/  PRMT R54, R4, 0x5410, R8 ;  /* 0x0000541004367816 */ /* 0x000fe20000000008 */
[----:B------:R-:W-:Y:S01]  /*a860*/  IMAD.MOV.U32 R3, RZ, RZ, R29 ;  /* 0x000000ffff037224 */ /* 0x000fe200078e001d */
[----:B------:R-:W-:-:S04]  /*a870*/  CS2R R8, SRZ ;  /* 0x0000000000087805 */ /* 0x000fc8000001ff00 */
[----:B------:R-:W-:Y:S01]  /*a880*/  PRMT R59, R0, 0x5410, R3 ;  /* 0x00005410003b7816 */ /* 0x000fe20000000003 */
[----:B------:R-:W-:Y:S06]  /*a890*/  BRA.DIV UR4, `(.L_x_1622) ;  /* 0x000001ca04487947 */ /* 0x000fec000b800000 */
[----:B------:R0:W2:Y:S04]  /*a8a0*/  SHFL.IDX PT, R0, R7, 0x3, 0x181f ;  /* 0x00781f0007007f89 */ /* 0x0000a800000e0000 */
[----:B------:R0:W3:Y:S04]  /*a8b0*/  SHFL.IDX PT, R3, R6, 0x3, 0x181f ;  /* 0x00781f0006037f89 */ /* 0x0000e800000e0000 */
[----:B------:R0:W0:Y:S04]  /*a8c0*/  SHFL.IDX PT, R4, R10, 0x3, 0x181f ;  /* 0x00781f000a047f89 */ /* 0x00002800000e0000 */
[----:B-1--4-:R-:W1:Y:S02]  /*a8d0*/  SHFL.IDX PT, R5, R5, 0x3, 0x181f ;  /* 0x00781f0005057f89 */ /* 0x012e6400000e0000 */
.L_x_1967:
[----:B------:R-:W-:Y:S01]  /*a8e0*/  VIADD R56, R56, 0x60 ;  /* 0x0000006038387836 */ /* 0x000fe20000000000 */
[----:B0-----:R-:W-:Y:S01]  /*a8f0*/  LEA.HI R6, R213, R213, RZ, 0x1 ;  /* 0x000000d5d5067211 */ /* 0x001fe200078f08ff */
[----:B------:R-:W-:Y:S01]  /*a900*/  BSSY B1, `(.L_x_1623) ;  /* 0x0000020000017945 */ /* 0x000fe20003800000 */
[----:B------:R-:W-:Y:S02]  /*a910*/  CS2R R10, SRZ ;  /* 0x00000000000a7805 */ /* 0x000fe4000001ff00 */
[----:B------:R-:W-:Y:S02]  /*a920*/  CS2R R14, SRZ ;  /* 0x00000000000e7805 */ /* 0x000fe4000001ff00 */
[----:B------:R-:W-:Y:S02]  /*a930*/  ISETP.GE.AND P0, PT, R56, R65, PT ;  /* 0x000000413800720c */ /* 0x000fe40003f06270 */
[----:B------:R-:W-:Y:S02]  /*a940*/  CS2R R12, SRZ ;  /* 0x00000000000c7805 */ /* 0x000fe4000001ff00 */
[----:B------:R-:W-:-:S05]  /*a950*/  LOP3.LUT R6, R6, 0xfffffffe, RZ, 0xc0, !PT ;  /* 0xfffffffe06067812 */ /* 0x000fca00078ec0ff */
[----:B------:R-:W-:-:S05]  /*a960*/  IMAD.IADD R6, R213, 0x1, -R6 ;  /* 0x00000001d5067824 */ /* 0x000fca00078e0a06 */
[----:B------:R-:W-:Y:S01]  /*a970*/  SHF.L.U32 R67, R6, 0x1f, RZ ;  /* 0x0000001f06437819 */ /* 0x000fe200000006ff */
[----:B------:R-:W-:Y:S06]  /*a980*/  @P0 BRA `(.L_x_1624) ;  /* 0x00000000005c0947 */ /* 0x000fec0003800000 */
[----:B------:R-:W-:Y:S01]  /*a990*/  ULDC UR4, c[0x0][0x3f4] ;  /* 0x0000fd0000047ab9 */ /* 0x000fe20000000800 */
[----:B------:R-:W-:Y:S02]  /*a9a0*/  CS2R R12, SRZ ;  /* 0x00000000000c7805 */ /* 0x000fe4000001ff00 */
[----:B------:R-:W-:Y:S02]  /*a9b0*/  ISETP.GE.AND P4, PT, R18, UR4, PT ;  /* 0x0000000412007c0c */ /* 0x000fe4000bf86270 */
[----:B------:R-:W-:-:S11]  /*a9c0*/  ISETP.GE.AND P5, PT, R185, UR4, PT ;  /* 0x00000004b9007c0c */ /* 0x000fd6000bfa6270 */
[C---:B------:R-:W-:Y:S01]  /*a9d0*/  @!P4 IMAD.SHL.U32 R48, R18.reuse, 0x2, RZ ;  /* 0x000000021230c824 */ /* 0x040fe200078e00ff */
[----:B------:R-:W-:Y:S01]  /*a9e0*/  @!P4 SHF.L.U64.HI R9, R18, 0x1, R19 ;  /* 0x000000011209c819 */ /* 0x000fe20000010213 */
[C---:B------:R-:W-:Y:S01]  /*a9f0*/  @!P5 IMAD.SHL.U32 R50, R185.reuse, 0x2, RZ ;  /* 0x00000002b932d824 */ /* 0x040fe200078e00ff */
[----:B------:R-:W-:Y:S02]  /*aa00*/  @!P5 SHF.L.U64.HI R11, R185, 0x1, R232 ;  /* 0x00000001b90bd819 */ /* 0x000fe400000102e8 */
[C---:B---3--:R-:W-:Y:S02]  /*aa10*/  @!P4 IADD3 R6, P0, R3.reuse, R48, RZ ;  /* 0x000000300306c210 */ /* 0x048fe40007f1e0ff */
[----:B------:R-:W-:Y:S02]  /*aa20*/  @!P5 IADD3 R52, P2, R3, R50, RZ ;  /* 0x000000320334d210 */ /* 0x000fe40007f5e0ff */
[C---:B-1----:R-:W-:Y:S01]  /*aa30*/  @!P4 IADD3 R48, P1, R5.reuse, R48, RZ ;  /* 0x000000300530c210 */ /* 0x042fe20007f3e0ff */
[C---:B--2---:R-:W-:Y:S01]  /*aa40*/  @!P4 IMAD.X R7, R0.reuse, 0x1, R9, P0 ;  /* 0x000000010007c824 */ /* 0x044fe200000e0609 */
[----:B------:R-:W-:Y:S01]  /*aa50*/  @!P5 IADD3 R50, P3, R5, R50, RZ ;  /* 0x000000320532d210 */ /* 0x000fe20007f7e0ff */
[----:B------:R-:W-:Y:S01]  /*aa60*/  @!P5 IMAD.X R53, R0, 0x1, R11, P2 ;  /* 0x000000010035d824 */ /* 0x000fe200010e060b */
[----:B------:R-:W-:Y:S01]  /*aa70*/  CS2R R14, SRZ ;  /* 0x00000000000e7805 */ /* 0x000fe2000001ff00 */
[C---:B------:R-:W-:Y:S01]  /*aa80*/  @!P4 IMAD.X R49, R4.reuse, 0x1, R9, P1 ;  /* 0x000000010431c824 */ /* 0x040fe200008e0609 */
[----:B------:R-:W-:Y:S01]  /*aa90*/  CS2R R8, SRZ ;  /* 0x0000000000087805 */ /* 0x000fe2000001ff00 */
[----:B------:R-:W-:Y:S01]  /*aaa0*/  @!P5 IMAD.X R51, R4, 0x1, R11, P3 ;  /* 0x000000010433d824 */ /* 0x000fe200018e060b */
[----:B------:R-:W-:Y:S01]  /*aab0*/  CS2R R10, SRZ ;  /* 0x00000000000a7805 */ /* 0x000fe2000001ff00 */
[----:B------:R0:W5:Y:S04]  /*aac0*/  @!P5 LD.E.64 R12, desc[UR42][R52.64] ;  /* 0x0000002a340cd980 */ /* 0x000168000c101b00 */
[----:B------:R0:W5:Y:S04]  /*aad0*/  @!P4 LD.E.64 R14, desc[UR42][R6.64] ;  /* 0x0000002a060ec980 */ /* 0x000168000c101b00 */
[----:B------:R0:W5:Y:S04]  /*aae0*/  @!P5 LD.E.64 R10, desc[UR42][R50.64] ;  /* 0x0000002a320ad980 */ /* 0x000168000c101b00 */
[----:B------:R0:W5:Y:S02]  /*aaf0*/  @!P4 LD.E.64 R8, desc[UR42][R48.64] ;  /* 0x0000002a3008c980 */ /* 0x000164000c101b00 */
.L_x_1624:
[----:B------:R-:W-:Y:S05]  /*ab00*/  BSYNC B1 ;  /* 0x0000000000017941 */ /* 0x000fea0003800000 */
.L_x_1623:
[----:B------:R-:W4:Y:S01]  /*ab10*/  SYNCS.PHASECHK.TRANS64.TRYWAIT P0, [R2+URZ+0x28800], R67 ;  /* 0x02880043020075a7 */ /* 0x000f22000800017f */
[----:B---3-5:R-:W-:Y:S01]  /*ab20*/  IMAD.MOV.U32 R3, RZ, RZ, R8 ;  /* 0x000000ffff037224 */ /* 0x028fe200078e0008 */
[----:B--2---:R-:W-:Y:S01]  /*ab30*/  VIADDMNMX R0, R65, -R192, 0x80, PT ;  /* 0x0000008041007446 */ /* 0x004fe200038009c0 */
[----:B------:R-:W-:Y:S01]  /*ab40*/  IMAD.MOV.U32 R4, RZ, RZ, R9 ;  /* 0x000000ffff047224 */ /* 0x000fe200078e0009 */
[----:B------:R-:W-:Y:S01]  /*ab50*/  BSSY B1, `(.L_x_1625) ;  /* 0x000000c000017945 */ /* 0x000fe20003800000 */
[----:B-1----:R-:W-:Y:S01]  /*ab60*/  IMAD.MOV.U32 R5, RZ, RZ, R14 ;  /* 0x000000ffff057224 */ /* 0x002fe200078e000e */
[----:B------:R-:W-:Y:S01]  /*ab70*/  ISETP.GE.AND P1, PT, R23, R0, PT ;  /* 0x000000001700720c */ /* 0x000fe20003f26270 */
[----:B0-----:R-:W-:Y:S01]  /*ab80*/  IMAD.MOV.U32 R6, RZ, RZ, R15 ;  /* 0x000000ffff067224 */ /* 0x001fe200078e000f */
[----:B------:R-:W-:Y:S01]  /*ab90*/  PRMT R49, R3, 0x5410, R4 ;  /* 0x0000541003317816 */ /* 0x000fe20000000004 */
[----:B------:R-:W-:Y:S02]  /*aba0*/  IMAD.MOV.U32 R3, RZ, RZ, R10 ;  /* 0x000000ffff037224 */ /* 0x000fe400078e000a */
[----:B------:R-:W-:Y:S01]  /*abb0*/  IMAD.MOV.U32 R4, RZ, RZ, R11 ;  /* 0x000000ffff047224 */ /* 0x000fe200078e000b */
[----:B------:R-:W-:Y:S01]  /*abc0*/  PRMT R50, R5, 0x5410, R6 ;  /* 0x0000541005327816 */ /* 0x000fe20000000006 */
[----:B------:R-:W-:-:S03]  /*abd0*/  IMAD.MOV.U32 R5, RZ, RZ, R13 ;  /* 0x000000ffff057224 */ /* 0x000fc600078e000d */
[----:B------:R-:W-:Y:S01]  /*abe0*/  PRMT R3, R3, 0x5410, R4 ;  /* 0x0000541003037816 */ /* 0x000fe20000000004 */
[----:B------:R-:W-:Y:S01]  /*abf0*/  IMAD.MOV.U32 R4, RZ, RZ, R12 ;  /* 0x000000ffff047224 */ /* 0x000fe200078e000c */
[----:B----4-:R-:W-:Y:S06]  /*ac00*/  @!P0 BRA `(.L_x_1626) ;  /* 0x000001c400e08947 */ /* 0x010fec0003800000 */
.L_x_1968:
[----:B------:R-:W-:Y:S05]  /*ac10*/  BSYNC B1 ;  /* 0x0000000000017941 */ /* 0x000fea0003800000 */
.L_x_1625:
[----:B------:R-:W-:Y:S01]  /*ac20*/  BSSY B1, `(.L_x_1627) ;  /* 0x000005e000017945 */ /* 0x000fe20003800000 */
[----:B------:R-:W-:-:S03]  /*ac30*/  PRMT R48, R4, 0x5410, R5 ;  /* 0x0000541004307816 */ /* 0x000fc60000000005 */
[----:B------:R-:W-:Y:S05]  /*ac40*/  @P1 BRA `(.L_x_1628) ;  /* 0x00000004006c1947 */ /* 0x000fea0003800000 */
[----:B------:R-:W1:Y:S01]  /*ac50*/  LDC R4, c[0x0][0x3f4] ;  /* 0x0000fd00ff047b82 */ /* 0x000e620000000800 */
[----:B------:R-:W-:Y:S01]  /*ac60*/  BSSY B2, `(.L_x_1629) ;  /* 0x000002e000027945 */ /* 0x000fe20003800000 */
[-C--:B-1----:R-:W-:Y:S02]  /*ac70*/  ISETP.GE.AND P0, PT, R18, R4.reuse, PT ;  /* 0x000000041200720c */ /* 0x082fe40003f06270 */
[----:B------:R-:W-:-:S11]  /*ac80*/  ISETP.GE.AND P1, PT, R185, R4, PT ;  /* 0x00000004b900720c */ /* 0x000fd60003f26270 */
[----:B------:R-:W-:Y:S05]  /*ac90*/  @P0 BRA `(.L_x_1630) ;  /* 0x0000000000a80947 */ /* 0x000fea0003800000 */
[----:B------:R-:W1:Y:S01]  /*aca0*/  LDS.128 R4, [R204] ;  /* 0x00000000cc047984 */ /* 0x000e620000000c00 */
[----:B------:R-:W-:Y:S01]  /*acb0*/  SHF.R.U32.HI R56, RZ, 0x10, R47 ;  /* 0x00000010ff387819 */ /* 0x000fe2000001162f */
[--C-:B------:R-:W-:Y:S01]  /*acc0*/  HADD2.F32 R51, -RZ, R66.reuse.H1_H1 ;  /* 0x30000042ff337230 */ /* 0x100fe20000004100 */
[----:B------:R-:W-:Y:S01]  /*acd0*/  SHF.R.U32.HI R52, RZ, 0x10, R45 ;  /* 0x00000010ff347819 */ /* 0x000fe2000001162d */
[----:B------:R-:W-:Y:S01]  /*ace0*/  HADD2.F32 R53, -RZ, R66.H0_H0 ;  /* 0x20000042ff357230 */ /* 0x000fe20000004100 */
[----:B0-----:R-:W-:Y:S01]  /*acf0*/  SHF.R.U64 R67, R46, 0x10, R47 ;  /* 0x000000102e437819 */ /* 0x001fe2000000122f */
[----:B------:R-:W-:Y:S01]  /*ad00*/  HADD2.F32 R56, -RZ, R56.H0_H0 ;  /* 0x20000038ff387230 */ /* 0x000fe20000004100 */
[----:B------:R-:W-:Y:S01]  /*ad10*/  SHF.R.U64 R68, R44, 0x10, R45 ;  /* 0x000000102c447819 */ /* 0x000fe2000000122d */
[----:B------:R-:W-:Y:S02]  /*ad20*/  HADD2.F32 R52, -RZ, R52.H0_H0 ;  /* 0x20000034ff347230 */ /* 0x000fe40000004100 */
[----:B-1----:R-:W-:-:S02]  /*ad30*/  HADD2.F32 R47, -RZ, R7.H1_H1 ;  /* 0x30000007ff2f7230 */ /* 0x002fc40000004100 */
[----:B------:R-:W-:Y:S02]  /*ad40*/  HADD2.F32 R46, -RZ, R7.H0_H0 ;  /* 0x20000007ff2e7230 */ /* 0x000fe40000004100 */
[--C-:B------:R-:W-:Y:S02]  /*ad50*/  HADD2.F32 R7, -RZ, R4.reuse.H0_H0 ;  /* 0x20000004ff077230 */ /* 0x100fe40000004100 */
[C---:B------:R-:W-:Y:S01]  /*ad60*/  FMUL.FTZ R65, R47.reuse, R56 ;  /* 0x000000382f417220 */ /* 0x040fe20000410000 */
[----:B------:R-:W-:Y:S01]  /*ad70*/  FMUL.FTZ R47, R47, R52 ;  /* 0x000000342f2f7220 */ /* 0x000fe20000410000 */
[----:B------:R-:W-:Y:S02]  /*ad80*/  HADD2.F32 R4, -RZ, R4.H1_H1 ;  /* 0x30000004ff047230 */ /* 0x000fe40000004100 */
[--C-:B------:R-:W-:Y:S02]  /*ad90*/  HADD2.F32 R44, -RZ, R6.reuse.H0_H0 ;  /* 0x20000006ff2c7230 */ /* 0x100fe40000004100 */
[----:B------:R-:W-:Y:S01]  /*ada0*/  FFMA.FTZ R56, R46, R56, R47 ;  /* 0x000000382e387223 */ /* 0x000fe2000001002f */
[----:B------:R-:W-:-:S02]  /*adb0*/  HADD2.F32 R45, -RZ, R6.H1_H1 ;  /* 0x30000006ff2d7230 */ /* 0x000fc40000004100 */
[----:B------:R-:W-:Y:S01]  /*adc0*/  FFMA.FTZ R65, R46, R52, -R65 ;  /* 0x000000342e417223 */ /* 0x000fe20000010841 */
[--C-:B------:R-:W-:Y:S02]  /*add0*/  HADD2.F32 R47, -RZ, R64.reuse.H0_H0 ;  /* 0x20000040ff2f7230 */ /* 0x100fe40000004100 */
[C---:B------:R-:W-:Y:S01]  /*ade0*/  FMUL.FTZ R66, R4.reuse, R53 ;  /* 0x0000003504427220 */ /* 0x040fe20000410000 */
[--C-:B------:R-:W-:Y:S02]  /*adf0*/  HADD2.F32 R6, -RZ, R5.reuse.H0_H0 ;  /* 0x20000005ff067230 */ /* 0x100fe40000004100 */
[-C--:B------:R-:W-:Y:S01]  /*ae00*/  FMUL.FTZ R52, R4, R51.reuse ;  /* 0x0000003304347220 */ /* 0x080fe20000410000 */
[----:B------:R-:W-:Y:S02]  /*ae10*/  HADD2.F32 R64, -RZ, R64.H1_H1 ;  /* 0x30000040ff407230 */ /* 0x000fe40000004100 */
[----:B------:R-:W-:Y:S01]  /*ae20*/  FFMA.FTZ R66, R7, R51, -R66 ;  /* 0x0000003307427223 */ /* 0x000fe20000010842 */
[----:B------:R-:W-:-:S02]  /*ae30*/  HADD2.F32 R5, -RZ, R5.H1_H1 ;  /* 0x30000005ff057230 */ /* 0x000fc40000004100 */
[----:B------:R-:W-:Y:S01]  /*ae40*/  FFMA.FTZ R53, R7, R53, R52 ;  /* 0x0000003507357223 */ /* 0x000fe20000010034 */
[----:B------:R-:W-:Y:S02]  /*ae50*/  HADD2.F32 R46, -RZ, R67.H0_H0 ;  /* 0x20000043ff2e7230 */ /* 0x000fe40000004100 */
[CC--:B------:R-:W-:Y:S01]  /*ae60*/  FMUL.FTZ R51, R45.reuse, R47.reuse ;  /* 0x0000002f2d337220 */ /* 0x0c0fe20000410000 */
[----:B------:R-:W-:Y:S02]  /*ae70*/  HADD2.F32 R4, -RZ, R68.H0_H0 ;  /* 0x20000044ff047230 */ /* 0x000fe40000004100 */
[----:B------:R-:W-:Y:S01]  /*ae80*/  FMUL.FTZ R52, R45, R64 ;  /* 0x000000402d347220 */ /* 0x000fe20000410000 */
[C---:B------:R-:W-:Y:S01]  /*ae90*/  FMUL.FTZ R7, R5.reuse, R46 ;  /* 0x0000002e05077220 */ /* 0x040fe20000410000 */
[C---:B------:R-:W-:Y:S01]  /*aea0*/  FFMA.FTZ R51, R44.reuse, R64, -R51 ;  /* 0x000000402c337223 */ /* 0x040fe20000010833 */
[-C--:B------:R-:W-:Y:S01]  /*aeb0*/  FMUL.FTZ R45, R5, R4.reuse ;  /* 0x00000004052d7220 */ /* 0x080fe20000410000 */
[----:B------:R-:W-:Y:S01]  /*aec0*/  FFMA.FTZ R52, R44, R47, R52 ;  /* 0x0000002f2c347223 */ /* 0x000fe20000010034 */
[----:B------:R-:W-:Y:S01]  /*aed0*/  FFMA.FTZ R5, R6, R4, -R7 ;  /* 0x0000000406057223 */ /* 0x000fe20000010807 */
[----:B------:R-:W-:Y:S01]  /*aee0*/  F2FP.F16.F32.PACK_AB R7, R56, R65 ;  /* 0x000000413807723e */ /* 0x000fe200000000ff */
[----:B------:R-:W-:Y:S01]  /*aef0*/  FFMA.FTZ R46, R6, R46, R45 ;  /* 0x0000002e062e7223 */ /* 0x000fe2000001002d */
[----:B------:R-:W-:-:S02]  /*af00*/  F2FP.F16.F32.PACK_AB R4, R53, R66 ;  /* 0x000000423504723e */ /* 0x000fc400000000ff */
[----:B------:R-:W-:Y:S02]  /*af10*/  F2FP.F16.F32.PACK_AB R6, R52, R51 ;  /* 0x000000333406723e */ /* 0x000fe400000000ff */
[----:B------:R-:W-:-:S05]  /*af20*/  F2FP.F16.F32.PACK_AB R5, R46, R5 ;  /* 0x000000052e05723e */ /* 0x000fca00000000ff */
[----:B------:R1:W-:Y:S02]  /*af30*/  STS.128 [R204], R4 ;  /* 0x00000004cc007388 */ /* 0x0003e40000000c00 */
.L_x_1630:
[----:B------:R-:W-:Y:S05]  /*af40*/  BSYNC B2 ;  /* 0x0000000000027941 */ /* 0x000fea0003800000 */
.L_x_1629:
[----:B------:R-:W-:Y:S05]  /*af50*/  @P1 BRA `(.L_x_1628) ;  /* 0x0000000000a81947 */ /* 0x000fea0003800000 */
[----:B-1----:R-:W1:Y:S01]  /*af60*/  LDS.128 R4, [R204+0x4000] ;  /* 0x00400000cc047984 */ /* 0x002e620000000c00 */
[----:B------:R-:W-:Y:S01]  /*af70*/  SHF.R.U32.HI R46, RZ, 0x10, R41 ;  /* 0x00000010ff2e7819 */ /* 0x000fe20000011629 */
[--C-:B------:R-:W-:Y:S01]  /*af80*/  HADD2.F32 R44, -RZ, R63.reuse.H1_H1 ;  /* 0x3000003fff2c7230 */ /* 0x100fe20000004100 */
[----:B------:R-:W-:Y:S01]  /*af90*/  SHF.R.U32.HI R45, RZ, 0x10, R39 ;  /* 0x00000010ff2d7819 */ /* 0x000fe20000011627 */
[----:B------:R-:W-:Y:S01]  /*afa0*/  HADD2.F32 R63, -RZ, R63.H0_H0 ;  /* 0x2000003fff3f7230 */ /* 0x000fe20000004100 */
[----:B------:R-:W-:Y:S01]  /*afb0*/  SHF.R.U64 R51, R40, 0x10, R41 ;  /* 0x0000001028337819 */ /* 0x000fe20000001229 */
[----:B------:R-:W-:Y:S01]  /*afc0*/  HADD2.F32 R46, -RZ, R46.H0_H0 ;  /* 0x2000002eff2e7230 */ /* 0x000fe20000004100 */
[----:B------:R-:W-:Y:S01]  /*afd0*/  SHF.R.U64 R53, R38, 0x10, R39 ;  /* 0x0000001026357819 */ /* 0x000fe20000001227 */
[----:B------:R-:W-:Y:S02]  /*afe0*/  HADD2.F32 R45, -RZ, R45.H0_H0 ;  /* 0x2000002dff2d7230 */ /* 0x000fe40000004100 */
[----:B-1----:R-:W-:-:S02]  /*aff0*/  HADD2.F32 R41, -RZ, R7.H1_H1 ;  /* 0x30000007ff297230 */ /* 0x002fc40000004100 */
[----:B------:R-:W-:Y:S02]  /*b000*/  HADD2.F32 R40, -RZ, R7.H0_H0 ;  /* 0x20000007ff287230 */ /* 0x000fe40000004100 */
[--C-:B------:R-:W-:Y:S02]  /*b010*/  HADD2.F32 R7, -RZ, R4.reuse.H0_H0 ;  /* 0x20000004ff077230 */ /* 0x100fe40000004100 */
[CC--:B------:R-:W-:Y:S01]  /*b020*/  FMUL.FTZ R47, R41.reuse, R46.reuse ;  /* 0x0000002e292f7220 */ /* 0x0c0fe20000410000 */
[----:B------:R-:W-:Y:S01]  /*b030*/  FMUL.FTZ R41, R41, R45 ;  /* 0x0000002d29297220 */ /* 0x000fe20000410000 */
[----:B------:R-:W-:Y:S02]  /*b040*/  HADD2.F32 R4, -RZ, R4.H1_H1 ;  /* 0x30000004ff047230 */ /* 0x000fe40000004100 */
[--C-:B------:R-:W-:Y:S02]  /*b050*/  HADD2.F32 R38, -RZ, R6.reuse.H0_H0 ;  /* 0x20000006ff267230 */ /* 0x100fe40000004100 */
[----:B------:R-:W-:Y:S01]  /*b060*/  FFMA.FTZ R56, R40, R46, R41 ;  /* 0x0000002e28387223 */ /* 0x000fe20000010029 */
[----:B------:R-:W-:-:S02]  /*b070*/  HADD2.F32 R39, -RZ, R6.H1_H1 ;  /* 0x30000006ff277230 */ /* 0x000fc40000004100 */
[----:B------:R-:W-:Y:S01]  /*b080*/  FMUL.FTZ R52, R4, R63 ;  /* 0x0000003f04347220 */ /* 0x000fe20000410000 */
[--C-:B------:R-:W-:Y:S02]  /*b090*/  HADD2.F32 R41, -RZ, R62.reuse.H1_H1 ;  /* 0x3000003eff297230 */ /* 0x100fe40000004100 */
[----:B------:R-:W-:Y:S01]  /*b0a0*/  FFMA.FTZ R47, R40, R45, -R47 ;  /* 0x0000002d282f7223 */ /* 0x000fe2000001082f */
[--C-:B------:R-:W-:Y:S02]  /*b0b0*/  HADD2.F32 R6, -RZ, R5.reuse.H0_H0 ;  /* 0x20000005ff067230 */ /* 0x100fe40000004100 */
[-C--:B------:R-:W-:Y:S01]  /*b0c0*/  FMUL.FTZ R46, R4, R44.reuse ;  /* 0x0000002c042e7220 */ /* 0x080fe20000410000 */
[----:B------:R-:W-:Y:S02]  /*b0d0*/  HADD2.F32 R62, -RZ, R62.H0_H0 ;  /* 0x2000003eff3e7230 */ /* 0x000fe40000004100 */
        /* <DEDUP_REMOVED lines=17> */
[----:B------:R2:W-:Y:S02]  /*b1f0*/  STS.128 [R204+0x4000], R4 ;  /* 0x00400004cc007388 */ /* 0x0005e40000000c00 */
.L_x_1628:
[----:B------:R-:W-:Y:S05]  /*b200*/  BSYNC B1 ;  /* 0x0000000000017941 */ /* 0x000fea0003800000 */
.L_x_1627:
[----:B------:R-:W-:Y:S01]  /*b210*/  ISETP.GE.AND P0, PT, R212, R0, PT ;  /* 0x00000000d400720c */ /* 0x000fe20003f06270 */
[----:B------:R-:W-:-:S12]  /*b220*/  BSSY B1, `(.L_x_1631) ;  /* 0x000005d000017945 */ /* 0x000fd80003800000 */
[----:B------:R-:W-:Y:S05]  /*b230*/  @P0 BRA `(.L_x_1632) ;  /* 0x00000004006c0947 */ /* 0x000fea0003800000 */
[----:B-12---:R-:W1:Y:S01]  /*b240*/  LDC R4, c[0x0][0x3f4] ;  /* 0x0000fd00ff047b82 */ /* 0x006e620000000800 */
[----:B------:R-:W-:Y:S01]  /*b250*/  BSSY B2, `(.L_x_1633) ;  /* 0x000002e000027945 */ /* 0x000fe20003800000 */
[-C--:B-1----:R-:W-:Y:S02]  /*b260*/  ISETP.GE.AND P0, PT, R18, R4.reuse, PT ;  /* 0x000000041200720c */ /* 0x082fe40003f06270 */
[----:B------:R-:W-:-:S11]  /*b270*/  ISETP.GE.AND P1, PT, R185, R4, PT ;  /* 0x00000004b900720c */ /* 0x000fd60003f26270 */
[----:B------:R-:W-:Y:S05]  /*b280*/  @P0 BRA `(.L_x_1634) ;  /* 0x0000000000a80947 */ /* 0x000fea0003800000 */
[----:B------:R-:W1:Y:S01]  /*b290*/  LDS.128 R4, [R204+0x1000] ;  /* 0x00100000cc047984 */ /* 0x000e620000000c00 */
[--C-:B------:R-:W-:Y:S01]  /*b2a0*/  SHF.R.U64 R51, R42, 0x10, R43.reuse ;  /* 0x000000102a337819 */ /* 0x100fe2000000122b */
[----:B------:R-:W-:Y:S01]  /*b2b0*/  HADD2.F32 R40, -RZ, R61.H0_H0 ;  /* 0x2000003dff287230 */ /* 0x000fe20000004100 */
[----:B------:R-:W-:Y:S01]  /*b2c0*/  SHF.R.U32.HI R41, RZ, 0x10, R43 ;  /* 0x00000010ff297819 */ /* 0x000fe2000001162b */
[--C-:B------:R-:W-:Y:S01]  /*b2d0*/  HADD2.F32 R42, -RZ, R60.reuse.H0_H0 ;  /* 0x2000003cff2a7230 */ /* 0x100fe20000004100 */
[--C-:B------:R-:W-:Y:S01]  /*b2e0*/  SHF.R.U32.HI R43, RZ, 0x10, R35.reuse ;  /* 0x00000010ff2b7819 */ /* 0x100fe20000011623 */
[----:B------:R-:W-:Y:S01]  /*b2f0*/  HADD2.F32 R60, -RZ, R60.H1_H1 ;  /* 0x3000003cff3c7230 */ /* 0x000fe20000004100 */
[----:B------:R-:W-:Y:S01]  /*b300*/  SHF.R.U64 R47, R34, 0x10, R35 ;  /* 0x00000010222f7819 */ /* 0x000fe20000001223 */
[----:B------:R-:W-:Y:S02]  /*b310*/  HADD2.F32 R41, -RZ, R41.H0_H0 ;  /* 0x20000029ff297230 */ /* 0x000fe40000004100 */
[----:B------:R-:W-:-:S02]  /*b320*/  HADD2.F32 R43, -RZ, R43.H0_H0 ;  /* 0x2000002bff2b7230 */ /* 0x000fc40000004100 */
[----:B------:R-:W-:Y:S02]  /*b330*/  HADD2.F32 R61, -RZ, R61.H1_H1 ;  /* 0x3000003dff3d7230 */ /* 0x000fe40000004100 */
[--C-:B-1----:R-:W-:Y:S02]  /*b340*/  HADD2.F32 R39, -RZ, R7.reuse.H1_H1 ;  /* 0x30000007ff277230 */ /* 0x102fe40000004100 */
[----:B------:R-:W-:Y:S02]  /*b350*/  HADD2.F32 R38, -RZ, R7.H0_H0 ;  /* 0x20000007ff267230 */ /* 0x000fe40000004100 */
[--C-:B------:R-:W-:Y:S02]  /*b360*/  HADD2.F32 R7, -RZ, R4.reuse.H0_H0 ;  /* 0x20000004ff077230 */ /* 0x100fe40000004100 */
[C---:B------:R-:W-:Y:S01]  /*b370*/  FMUL.FTZ R46, R39.reuse, R41 ;  /* 0x00000029272e7220 */ /* 0x040fe20000410000 */
[----:B------:R-:W-:Y:S02]  /*b380*/  HADD2.F32 R4, -RZ, R4.H1_H1 ;  /* 0x30000004ff047230 */ /* 0x000fe40000004100 */
[----:B------:R-:W-:Y:S01]  /*b390*/  FMUL.FTZ R45, R39, R43 ;  /* 0x0000002b272d7220 */ /* 0x000fe20000410000 */
[----:B------:R-:W-:-:S02]  /*b3a0*/  HADD2.F32 R34, -RZ, R6.H0_H0 ;  /* 0x20000006ff227230 */ /* 0x000fc40000004100 */
[----:B------:R-:W-:Y:S01]  /*b3b0*/  FFMA.FTZ R52, R38, R43, R46 ;  /* 0x0000002b26347223 */ /* 0x000fe2000001002e */
[----:B------:R-:W-:Y:S02]  /*b3c0*/  HADD2.F32 R35, -RZ, R6.H1_H1 ;  /* 0x30000006ff237230 */ /* 0x000fe40000004100 */
[----:B------:R-:W-:Y:S01]  /*b3d0*/  FMUL.FTZ R44, R4, R42 ;  /* 0x0000002a042c7220 */ /* 0x000fe20000410000 */
[--C-:B------:R-:W-:Y:S02]  /*b3e0*/  HADD2.F32 R6, -RZ, R5.reuse.H0_H0 ;  /* 0x20000005ff067230 */ /* 0x100fe40000004100 */
[----:B------:R-:W-:Y:S01]  /*b3f0*/  FFMA.FTZ R45, R38, R41, -R45 ;  /* 0x00000029262d7223 */ /* 0x000fe2000001082d */
[-C--:B------:R-:W-:Y:S01]  /*b400*/  FMUL.FTZ R46, R4, R40.reuse ;  /* 0x00000028042e7220 */ /* 0x080fe20000410000 */
[----:B------:R-:W-:Y:S02]  /*b410*/  HADD2.F32 R5, -RZ, R5.H1_H1 ;  /* 0x30000005ff057230 */ /* 0x000fe40000004100 */
[----:B------:R-:W-:Y:S01]  /*b420*/  FFMA.FTZ R44, R7, R40, -R44 ;  /* 0x00000028072c7223 */ /* 0x000fe2000001082c */
[----:B------:R-:W-:-:S02]  /*b430*/  HADD2.F32 R38, -RZ, R47.H0_H0 ;  /* 0x2000002fff267230 */ /* 0x000fc40000004100 */
[----:B------:R-:W-:Y:S01]  /*b440*/  FFMA.FTZ R39, R7, R42, R46 ;  /* 0x0000002a07277223 */ /* 0x000fe2000001002e */
[----:B------:R-:W-:Y:S02]  /*b450*/  HADD2.F32 R4, -RZ, R51.H0_H0 ;  /* 0x20000033ff047230 */ /* 0x000fe40000004100 */
[C---:B------:R-:W-:Y:S01]  /*b460*/  FMUL.FTZ R41, R35.reuse, R60 ;  /* 0x0000003c23297220 */ /* 0x040fe20000410000 */
[-C--:B------:R-:W-:Y:S01]  /*b470*/  FMUL.FTZ R43, R35, R61.reuse ;  /* 0x0000003d232b7220 */ /* 0x080fe20000410000 */
[C---:B------:R-:W-:Y:S01]  /*b480*/  FMUL.FTZ R7, R5.reuse, R38 ;  /* 0x0000002605077220 */ /* 0x040fe20000410000 */
[----:B------:R-:W-:Y:S01]  /*b490*/  FMUL.FTZ R35, R5, R4 ;  /* 0x0000000405237220 */ /* 0x000fe20000410000 */
[C---:B------:R-:W-:Y:S01]  /*b4a0*/  FFMA.FTZ R41, R34.reuse, R61, -R41 ;  /* 0x0000003d22297223 */ /* 0x040fe20000010829 */
[----:B------:R-:W-:Y:S01]  /*b4b0*/  FFMA.FTZ R34, R34, R60, R43 ;  /* 0x0000003c22227223 */ /* 0x000fe2000001002b */
[C---:B------:R-:W-:Y:S01]  /*b4c0*/  FFMA.FTZ R5, R6.reuse, R4, -R7 ;  /* 0x0000000406057223 */ /* 0x040fe20000010807 */
[----:B------:R-:W-:Y:S01]  /*b4d0*/  FFMA.FTZ R38, R6, R38, R35 ;  /* 0x0000002606267223 */ /* 0x000fe20000010023 */
[----:B------:R-:W-:-:S02]  /*b4e0*/  F2FP.F16.F32.PACK_AB R7, R52, R45 ;  /* 0x0000002d3407723e */ /* 0x000fc400000000ff */
[----:B------:R-:W-:Y:S02]  /*b4f0*/  F2FP.F16.F32.PACK_AB R6, R34, R41 ;  /* 0x000000292206723e */ /* 0x000fe400000000ff */
[----:B------:R-:W-:Y:S02]  /*b500*/  F2FP.F16.F32.PACK_AB R4, R39, R44 ;  /* 0x0000002c2704723e */ /* 0x000fe400000000ff */
[----:B------:R-:W-:-:S05]  /*b510*/  F2FP.F16.F32.PACK_AB R5, R38, R5 ;  /* 0x000000052605723e */ /* 0x000fca00000000ff */
[----:B------:R1:W-:Y:S02]  /*b520*/  STS.128 [R204+0x1000], R4 ;  /* 0x00100004cc007388 */ /* 0x0003e40000000c00 */
.L_x_1634:
[----:B------:R-:W-:Y:S05]  /*b530*/  BSYNC B2 ;  /* 0x0000000000027941 */ /* 0x000fea0003800000 */
.L_x_1633:
[----:B------:R-:W-:Y:S05]  /*b540*/  @P1 BRA `(.L_x_1632) ;  /* 0x0000000000a81947 */ /* 0x000fea0003800000 */
[----:B-1----:R-:W1:Y:S01]  /*b550*/  LDS.128 R4, [R204+0x5000] ;  /* 0x00500000cc047984 */ /* 0x002e620000000c00 */
[----:B------:R-:W-:Y:S01]  /*b560*/  SHF.R.U32.HI R35, RZ, 0x10, R33 ;  /* 0x00000010ff237819 */ /* 0x000fe20000011621 */
[----:B------:R-:W-:Y:S01]  /*b570*/  HADD2.F32 R34, -RZ, R57.H0_H0 ;  /* 0x20000039ff227230 */ /* 0x000fe20000004100 */
[----:B------:R-:W-:Y:S01]  /*b580*/  SHF.R.U32.HI R39, RZ, 0x10, R31 ;  /* 0x00000010ff277819 */ /* 0x000fe2000001161f */
[----:B------:R-:W-:Y:S01]  /*b590*/  HADD2.F32 R38, -RZ, R55.H0_H0 ;  /* 0x20000037ff267230 */ /* 0x000fe20000004100 */
[----:B------:R-:W-:Y:S01]  /*b5a0*/  SHF.R.U64 R45, R32, 0x10, R33 ;  /* 0x00000010202d7819 */ /* 0x000fe20000001221 */
[----:B------:R-:W-:Y:S01]  /*b5b0*/  HADD2.F32 R35, -RZ, R35.H0_H0 ;  /* 0x20000023ff237230 */ /* 0x000fe20000004100 */
[----:B------:R-:W-:Y:S01]  /*b5c0*/  SHF.R.U64 R43, R30, 0x10, R31 ;  /* 0x000000101e2b7819 */ /* 0x000fe2000000121f */
[----:B------:R-:W-:Y:S02]  /*b5d0*/  HADD2.F32 R39, -RZ, R39.H0_H0 ;  /* 0x20000027ff277230 */ /* 0x000fe40000004100 */
[----:B------:R-:W-:-:S02]  /*b5e0*/  HADD2.F32 R55, -RZ, R55.H1_H1 ;  /* 0x30000037ff377230 */ /* 0x000fc40000004100 */
        /* <DEDUP_REMOVED lines=22> */
[-C--:B------:R-:W-:Y:S01]  /*b750*/  FMUL.FTZ R31, R5, R4.reuse ;  /* 0x00000004051f7220 */ /* 0x080fe20000410000 */
        /* <DEDUP_REMOVED lines=9> */
.L_x_1632:
[----:B------:R-:W-:Y:S05]  /*b7f0*/  BSYNC B1 ;  /* 0x0000000000017941 */ /* 0x000fea0003800000 */
.L_x_1631:
[----:B------:R-:W-:Y:S01]  /*b800*/  ISETP.GE.AND P0, PT, R211, R0, PT ;  /* 0x00000000d300720c */ /* 0x000fe20003f06270 */
[----:B------:R-:W-:-:S12]  /*b810*/  BSSY B1, `(.L_x_1635) ;  /* 0x000005d000017945 */ /* 0x000fd80003800000 */
[----:B------:R-:W-:Y:S05]  /*b820*/  @P0 BRA `(.L_x_1636) ;  /* 0x00000004006c0947 */ /* 0x000fea0003800000 */
[----:B-123--:R-:W1:Y:S01]  /*b830*/  LDC R4, c[0x0][0x3f4] ;  /* 0x0000fd00ff047b82 */ /* 0x00ee620000000800 */
[----:B------:R-:W-:Y:S01]  /*b840*/  BSSY B2, `(.L_x_1637) ;  /* 0x000002e000027945 */ /* 0x000fe20003800000 */
[-C--:B-1----:R-:W-:Y:S02]  /*b850*/  ISETP.GE.AND P0, PT, R18, R4.reuse, PT ;  /* 0x000000041200720c */ /* 0x082fe40003f06270 */
[----:B------:R-:W-:-:S11]  /*b860*/  ISETP.GE.AND P1, PT, R185, R4, PT ;  /* 0x00000004b900720c */ /* 0x000fd60003f26270 */
[----:B------:R-:W-:Y:S05]  /*b870*/  @P0 BRA `(.L_x_1638) ;  /* 0x0000000000a80947 */ /* 0x000fea0003800000 */
[----:B------:R-:W1:Y:S01]  /*b880*/  LDS.128 R4, [R204+0x2000] ;  /* 0x00200000cc047984 */ /* 0x000e620000000c00 */
[----:B------:R-:W-:Y:S01]  /*b890*/  SHF.R.U32.HI R31, RZ, 0x10, R29 ;  /* 0x00000010ff1f7819 */ /* 0x000fe2000001161d */
[----:B------:R-:W-:Y:S01]  /*b8a0*/  HADD2.F32 R30, -RZ, R59.H0_H0 ;  /* 0x2000003bff1e7230 */ /* 0x000fe20000004100 */
[----:B------:R-:W-:Y:S01]  /*b8b0*/  SHF.R.U32.HI R33, RZ, 0x10, R27 ;  /* 0x00000010ff217819 */ /* 0x000fe2000001161b */
[--C-:B------:R-:W-:Y:S01]  /*b8c0*/  HADD2.F32 R32, -RZ, R58.reuse.H0_H0 ;  /* 0x2000003aff207230 */ /* 0x100fe20000004100 */
        /* <DEDUP_REMOVED lines=37> */
.L_x_1638:
[----:B------:R-:W-:Y:S05]  /*bb20*/  BSYNC B2 ;  /* 0x0000000000027941 */ /* 0x000fea0003800000 */
.L_x_1637:
[----:B------:R-:W-:Y:S05]  /*bb30*/  @P1 BRA `(.L_x_1636) ;  /* 0x0000000000a81947 */ /* 0x000fea0003800000 */
[----:B-1----:R-:W1:Y:S01]  /*bb40*/  LDS.128 R4, [R204+0x6000] ;  /* 0x00600000cc047984 */ /* 0x002e620000000c00 */
[----:B------:R-:W-:Y:S01]  /*bb50*/  SHF.R.U32.HI R27, RZ, 0x10, R21 ;  /* 0x00000010ff1b7819 */ /* 0x000fe20000011615 */
[----:B------:R-:W-:Y:S01]  /*bb60*/  HADD2.F32 R26, -RZ, R54.H0_H0 ;  /* 0x20000036ff1a7230 */ /* 0x000fe20000004100 */
[--C-:B------:R-:W-:Y:S01]  /*bb70*/  SHF.R.U32.HI R29, RZ, 0x10, R25.reuse ;  /* 0x00000010ff1d7819 */ /* 0x100fe20000011619 */
        /* <DEDUP_REMOVED lines=25> */
[CC--:B------:R-:W-:Y:S01]  /*bd10*/  FMUL.FTZ R27, R21.reuse, R37.reuse ;  /* 0x00000025151b7220 */ /* 0x0c0fe20000410000 */
[----:B------:R-:W-:Y:S01]  /*bd20*/  FMUL.FTZ R26, R21, R54 ;  /* 0x00000036151a7220 */ /* 0x000fe20000410000 */
        /* <DEDUP_REMOVED lines=11> */
.L_x_1636:
[----:B------:R-:W-:Y:S05]  /*bde0*/  BSYNC B1 ;  /* 0x0000000000017941 */ /* 0x000fea0003800000 */
.L_x_1635:
[----:B------:R-:W-:-:S13]  /*bdf0*/  ISETP.GE.AND P0, PT, R210, R0, PT ;  /* 0x00000000d200720c */ /* 0x000fda0003f06270 */
[----:B------:R-:W-:Y:S05]  /*be00*/  @P0 BRA `(.L_x_1639) ;  /* 0x0000002800b40947 */ /* 0x000fea0003800000 */
[----:B------:R-:W5:Y:S01]  /*be10*/  LDC R0, c[0x0][0x3f4] ;  /* 0x0000fd00ff007b82 */ /* 0x000f620000000800 */
[----:B------:R-:W-:Y:S01]  /*be20*/  BSSY B1, `(.L_x_1640) ;  /* 0x000002e000017945 */ /* 0x000fe20003800000 */
[-C--:B-----5:R-:W-:Y:S02]  /*be30*/  ISETP.GE.AND P0, PT, R18, R0.reuse, PT ;  /* 0x000000001200720c */ /* 0x0a0fe40003f06270 */
[----:B------:R-:W-:-:S11]  /*be40*/  ISETP.GE.AND P1, PT, R185, R0, PT ;  /* 0x00000000b900720c */ /* 0x000fd60003f26270 */
[----:B------:R-:W-:Y:S05]  /*be50*/  @P0 BRA `(.L_x_1641) ;  /* 0x0000000000a80947 */ /* 0x000fea0003800000 */
[----:B-1234-:R-:W1:Y:S01]  /*be60*/  LDS.128 R4, [R204+0x3000] ;  /* 0x00300000cc047984 */ /* 0x01ee620000000c00 */
[----:B------:R-:W-:Y:S01]  /*be70*/  SHF.R.U32.HI R20, RZ, 0x10, R15 ;  /* 0x00000010ff147819 */ /* 0x000fe2000001160f */
[--C-:B------:R-:W-:Y:S01]  /*be80*/  HADD2.F32 R21, -RZ, R49.reuse.H0_H0 ;  /* 0x20000031ff157230 */ /* 0x100fe20000004100 */
[----:B------:R-:W-:Y:S01]  /*be90*/  SHF.R.U32.HI R24, RZ, 0x10, R9 ;  /* 0x00000010ff187819 */ /* 0x000fe20000011609 */
[----:B------:R-:W-:Y:S01]  /*bea0*/  HADD2.F32 R49, -RZ, R49.H1_H1 ;  /* 0x30000031ff317230 */ /* 0x000fe20000004100 */
[----:B------:R-:W-:Y:S01]  /*beb0*/  SHF.R.U64 R30, R14, 0x10, R15 ;  /* 0x000000100e1e7819 */ /* 0x000fe2000000120f */
[----:B------:R-:W-:Y:S01]  /*bec0*/  HADD2.F32 R20, -RZ, R20.H0_H0 ;  /* 0x20000014ff147230 */ /* 0x000fe20000004100 */
        /* <DEDUP_REMOVED lines=11> */
[C---:B------:R-:W-:Y:S01]  /*bf80*/  FFMA.FTZ R29, R9.reuse, R24, R27 ;  /* 0x00000018091d7223 */ /* 0x040fe2000001001b */
[----:B------:R-:W-:Y:S02]  /*bf90*/  HADD2.F32 R8, -RZ, R6.H1_H1 ;  /* 0x30000006ff087230 */ /* 0x000fe40000004100 */
[C---:B------:R-:W-:Y:S01]  /*bfa0*/  FMUL.FTZ R25, R4.reuse, R21 ;  /* 0x0000001504197220 */ /* 0x040fe20000410000 */
[--C-:B------:R-:W-:Y:S02]  /*bfb0*/  HADD2.F32 R6, -RZ, R5.reuse.H0_H0 ;  /* 0x20000005ff067230 */ /* 0x100fe40000004100 */
[----:B------:R-:W-:Y:S01]  /*bfc0*/  FFMA.FTZ R26, R9, R20, -R26 ;  /* 0x00000014091a7223 */ /* 0x000fe2000001081a */
[-C--:B------:R-:W-:Y:S01]  /*bfd0*/  FMUL.FTZ R27, R4, R15.reuse ;  /* 0x0000000f041b7220 */ /* 0x080fe20000410000 */
[----:B------:R-:W-:Y:S02]  /*bfe0*/  HADD2.F32 R5, -RZ, R5.H1_H1 ;  /* 0x30000005ff057230 */ /* 0x000fe40000004100 */
[----:B------:R-:W-:Y:S01]  /*bff0*/  FFMA.FTZ R25, R0, R15, -R25 ;  /* 0x0000000f00197223 */ /* 0x000fe20000010819 */
[----:B------:R-:W-:-:S02]  /*c000*/  HADD2.F32 R9, -RZ, R28.H0_H0 ;  /* 0x2000001cff097230 */ /* 0x000fc40000004100 */
[C---:B------:R-:W-:Y:S01]  /*c010*/  FMUL.FTZ R14, R8.reuse, R49 ;  /* 0x00000031080e7220 */ /* 0x040fe20000410000 */
[----:B------:R-:W-:Y:S02]  /*c020*/  HADD2.F32 R4, -RZ, R30.H0_H0 ;  /* 0x2000001eff047230 */ /* 0x000fe40000004100 */
[-C--:B------:R-:W-:Y:S01]  /*c030*/  FMUL.FTZ R20, R8, R50.reuse ;  /* 0x0000003208147220 */ /* 0x080fe20000410000 */
[----:B------:R-:W-:Y:S01]  /*c040*/  FFMA.FTZ R0, R0, R21, R27 ;  /* 0x0000001500007223 */ /* 0x000fe2000001001b */
[----:B------:R-:W-:Y:S01]  /*c050*/  FMUL.FTZ R15, R5, R9 ;  /* 0x00000009050f7220 */ /* 0x000fe20000410000 */
[----:B------:R-:W-:Y:S01]  /*c060*/  FFMA.FTZ R14, R7, R50, -R14 ;  /* 0x00000032070e7223 */ /* 0x000fe2000001080e */
[-C--:B------:R-:W-:Y:S01]  /*c070*/  FMUL.FTZ R8, R5, R4.reuse ;  /* 0x0000000405087220 */ /* 0x080fe20000410000 */
[----:B------:R-:W-:Y:S01]  /*c080*/  FFMA.FTZ R49, R7, R49, R20 ;  /* 0x0000003107317223 */ /* 0x000fe20000010014 */
[C---:B------:R-:W-:Y:S01]  /*c090*/  FFMA.FTZ R5, R6.reuse, R4, -R15 ;  /* 0x0000000406057223 */ /* 0x040fe2000001080f */
[----:B------:R-:W-:Y:S01]  /*c0a0*/  F2FP.F16.F32.PACK_AB R7, R29, R26 ;  /* 0x0000001a1d07723e */ /* 0x000fe200000000ff */
[----:B------:R-:W-:Y:S01]  /*c0b0*/  FFMA.FTZ R8, R6, R9, R8 ;  /* 0x0000000906087223 */ /* 0x000fe20000010008 */
[----:B------:R-:W-:-:S02]  /*c0c0*/  F2FP.F16.F32.PACK_AB R4, R0, R25 ;  /* 0x000000190004723e */ /* 0x000fc400000000ff */
[----:B------:R-:W-:Y:S02]  /*c0d0*/  F2FP.F16.F32.PACK_AB R6, R49, R14 ;  /* 0x0000000e3106723e */ /* 0x000fe400000000ff */
[----:B------:R-:W-:-:S05]  /*c0e0*/  F2FP.F16.F32.PACK_AB R5, R8, R5 ;  /* 0x000000050805723e */ /* 0x000fca00000000ff */
[----:B------:R1:W-:Y:S02]  /*c0f0*/  STS.128 [R204+0x3000], R4 ;  /* 0x00300004cc007388 */ /* 0x0003e40000000c00 */
.L_x_1641:
[----:B------:R-:W-:Y:S05]  /*c100*/  BSYNC B1 ;  /* 0x0000000000017941 */ /* 0x000fea0003800000 */
.L_x_1640:
[----:B------:R-:W-:Y:S05]  /*c110*/  @P1 BRA `(.L_x_1639) ;  /* 0x0000002400f01947 */ /* 0x000fea0003800000 */
[----:B-1234-:R-:W1:Y:S01]  /*c120*/  LDS.128 R4, [R204+0x7000] ;  /* 0x00700000cc047984 */ /* 0x01ee620000000c00 */
[--C-:B------:R-:W-:Y:S02]  /*c130*/  SHF.R.U64 R26, R12, 0x10, R13.reuse ;  /* 0x000000100c1a7819 */ /* 0x100fe4000000120d */
[----:B------:R-:W-:Y:S01]  /*c140*/  SHF.R.U32.HI R12, RZ, 0x10, R13 ;  /* 0x00000010ff0c7819 */ /* 0x000fe2000001160d */
[----:B------:R-:W-:Y:S01]  /*c150*/  HADD2.F32 R13, -RZ, R3.H0_H0 ;  /* 0x20000003ff0d7230 */ /* 0x000fe20000004100 */
[--C-:B------:R-:W-:Y:S02]  /*c160*/  SHF.R.U32.HI R14, RZ, 0x10, R11.reuse ;  /* 0x00000010ff0e7819 */ /* 0x100fe4000001160b */
[----:B------:R-:W-:Y:S01]  /*c170*/  SHF.R.U64 R24, R10, 0x10, R11 ;  /* 0x000000100a187819 */ /* 0x000fe2000000120b */
[----:B------:R-:W-:Y:S02]  /*c180*/  HADD2.F32 R12, -RZ, R12.H0_H0 ;  /* 0x2000000cff0c7230 */ /* 0x000fe40000004100 */
[----:B------:R-:W-:-:S02]  /*c190*/  HADD2.F32 R14, -RZ, R14.H0_H0 ;  /* 0x2000000eff0e7230 */ /* 0x000fc40000004100 */
[--C-:B------:R-:W-:Y:S02]  /*c1a0*/  HADD2.F32 R11, -RZ, R48.reuse.H0_H0 ;  /* 0x20000030ff0b7230 */ /* 0x100fe40000004100 */
[----:B------:R-:W-:Y:S02]  /*c1b0*/  HADD2.F32 R48, -RZ, R48.H1_H1 ;  /* 0x30000030ff307230 */ /* 0x000fe40000004100 */
[--C-:B-1----:R-:W-:Y:S02]  /*c1c0*/  HADD2.F32 R10, -RZ, R7.reuse.H1_H1 ;  /* 0x30000007ff0a7230 */ /* 0x102fe40000004100 */
[----:B------:R-:W-:Y:S02]  /*c1d0*/  HADD2.F32 R9, -RZ, R7.H0_H0 ;  /* 0x20000007ff097230 */ /* 0x000fe40000004100 */
[--C-:B------:R-:W-:Y:S02]  /*c1e0*/  HADD2.F32 R0, -RZ, R4.reuse.H0_H0 ;  /* 0x20000004ff007230 */ /* 0x100fe40000004100 */
[C---:B------:R-:W-:Y:S01]  /*c1f0*/  FMUL.FTZ R20, R10.reuse, R14 ;  /* 0x0000000e0a147220 */ /* 0x040fe20000410000 */
[----:B------:R-:W-:Y:S01]  /*c200*/  FMUL.FTZ R21, R10, R12 ;  /* 0x0000000c0a157220 */ /* 0x000fe20000410000 */
[----:B------:R-:W-:-:S02]  /*c210*/  HADD2.F32 R4, -RZ, R4.H1_H1 ;  /* 0x30000004ff047230 */ /* 0x000fc40000004100 */
[C---:B------:R-:W-:Y:S01]  /*c220*/  FFMA.FTZ R20, R9.reuse, R12, -R20 ;  /* 0x0000000c09147223 */ /* 0x040fe20000010814 */
[----:B------:R-:W-:Y:S01]  /*c230*/  FFMA.FTZ R25, R9, R14, R21 ;  /* 0x0000000e09197223 */ /* 0x000fe20000010015 */
[--C-:B------:R-:W-:Y:S02]  /*c240*/  HADD2.F32 R7, -RZ, R6.reuse.H0_H0 ;  /* 0x20000006ff077230 */ /* 0x100fe40000004100 */
[C---:B------:R-:W-:Y:S01]  /*c250*/  FMUL.FTZ R15, R4.reuse, R13 ;  /* 0x0000000d040f7220 */ /* 0x040fe20000410000 */
[----:B------:R-:W-:Y:S02]  /*c260*/  HADD2.F32 R8, -RZ, R6.H1_H1 ;  /* 0x30000006ff087230 */ /* 0x000fe40000004100 */
[-C--:B------:R-:W-:Y:S01]  /*c270*/  FMUL.FTZ R21, R4, R11.reuse ;  /* 0x0000000b04157220 */ /* 0x080fe20000410000 */
[----:B------:R-:W-:Y:S02]  /*c280*/  HADD2.F32 R9, -RZ, R3.H1_H1 ;  /* 0x30000003ff097230 */ /* 0x000fe40000004100 */
[----:B------:R-:W-:Y:S01]  /*c290*/  FFMA.FTZ R15, R0, R11, -R15 ;  /* 0x0000000b000f7223 */ /* 0x000fe2000001080f */
[----:B------:R-:W-:-:S02]  /*c2a0*/  HADD2.F32 R6, -RZ, R5.H0_H0 ;  /* 0x20000005ff067230 */ /* 0x000fc40000004100 */
[----:B------:R-:W-:Y:S01]  /*c2b0*/  FFMA.FTZ R0, R0, R13, R21 ;  /* 0x0000000d00007223 */ /* 0x000fe20000010015 */
[----:B------:R-:W-:Y:S02]  /*c2c0*/  HADD2.F32 R5, -RZ, R5.H1_H1 ;  /* 0x30000005ff057230 */ /* 0x000fe40000004100 */
[CC--:B------:R-:W-:Y:S01]  /*c2d0*/  FMUL.FTZ R10, R8.reuse, R9.reuse ;  /* 0x00000009080a7220 */ /* 0x0c0fe20000410000 */
[----:B------:R-:W-:Y:S02]  /*c2e0*/  HADD2.F32 R4, -RZ, R24.H0_H0 ;  /* 0x20000018ff047230 */ /* 0x000fe40000004100 */
[-C--:B------:R-:W-:Y:S01]  /*c2f0*/  FMUL.FTZ R8, R8, R48.reuse ;  /* 0x0000003008087220 */ /* 0x080fe20000410000 */
[----:B------:R-:W-:Y:S02]  /*c300*/  HADD2.F32 R3, -RZ, R26.H0_H0 ;  /* 0x2000001aff037230 */ /* 0x000fe40000004100 */
[----:B------:R-:W-:Y:S01]  /*c310*/  FFMA.FTZ R10, R7, R48, -R10 ;  /* 0x00000030070a7223 */ /* 0x000fe2000001080a */
[----:B------:R-:W-:Y:S01]  /*c320*/  FMUL.FTZ R11, R5, R4 ;  /* 0x00000004050b7220 */ /* 0x000fe20000410000 */
[----:B------:R-:W-:Y:S01]  /*c330*/  FFMA.FTZ R9, R7, R9, R8 ;  /* 0x0000000907097223 */ /* 0x000fe20000010008 */
[-C--:B------:R-:W-:Y:S01]  /*c340*/  FMUL.FTZ R13, R5, R3.reuse ;  /* 0x00000003050d7220 */ /* 0x080fe20000410000 */
[----:B------:R-:W-:Y:S01]  /*c350*/  F2FP.F16.F32.PACK_AB R7, R25, R20 ;  /* 0x000000141907723e */ /* 0x000fe200000000ff */
[----:B------:R-:W-:-:S02]  /*c360*/  FFMA.FTZ R5, R6, R3, -R11 ;  /* 0x0000000306057223 */ /* 0x000fc4000001080b */
[----:B------:R-:W-:Y:S01]  /*c370*/  FFMA.FTZ R8, R6, R4, R13 ;  /* 0x0000000406087223 */ /* 0x000fe2000001000d */
[----:B------:R-:W-:Y:S02]  /*c380*/  F2FP.F16.F32.PACK_AB R6, R9, R10 ;  /* 0x0000000a0906723e */ /* 0x000fe400000000ff */
[----:B------:R-:W-:Y:S02]  /*c390*/  F2FP.F16.F32.PACK_AB R4, R0, R15 ;  /* 0x0000000f0004723e */ /* 0x000fe400000000ff */
[----:B------:R-:W-:-:S05]  /*c3a0*/  F2FP.F16.F32.PACK_AB R5, R8, R5 ;  /* 0x000000050805723e */ /* 0x000fca00000000ff */
[----:B------:R1:W-:Y:S01]  /*c3b0*/  STS.128 [R204+0x7000], R4 ;  /* 0x00700004cc007388 */ /* 0x0003e20000000c00 */
[----:B------:R-:W-:Y:S05]  /*c3c0*/  BRA `(.L_x_1639) ;  /* 0x0000002400447947 */ /* 0x000fea0003800000 */
.L_x_1612:
[----:B------:R-:W0:Y:S01]  /*c3d0*/  LDC R6, c[0x0][0x448] ;  /* 0x00011200ff067b82 */ /* 0x000e220000000800 */
[----:B------:R-:W-:Y:S01]  /*c3e0*/  ULDC.64 UR4, c[0x0][0x3f8] ;  /* 0x0000fe0000047ab9 */ /* 0x000fe20000000a00 */
[----:B------:R-:W-:Y:S01]  /*c3f0*/  ULDC.64 UR6, c[0x0][0x408] ;  /* 0x0001020000067ab9 */ /* 0x000fe20000000a00 */
[----:B------:R-:W-:Y:S02]  /*c400*/  IMAD.MOV.U32 R25, RZ, RZ, R27 ;  /* 0x000000ffff197224 */ /* 0x000fe400078e001b */
[----:B------:R-:W-:Y:S01]  /*c410*/  IMAD.MOV.U32 R113, RZ, RZ, R29 ;  /* 0x000000ffff717224 */ /* 0x000fe200078e001d */
[----:B0-----:R-:W-:-:S13]  /*c420*/  ISETP.NE.AND P0, PT, R6, 0x1, PT ;  /* 0x000000010600780c */ /* 0x001fda0003f05270 */
[----:B------:R-:W0:Y:S08]  /*c430*/  @P0 LDC R0, c[0x0][0x44c] ;  /* 0x00011300ff000b82 */ /* 0x000e300000000800 */
[----:B------:R-:W1:Y:S01]  /*c440*/  @P0 LDC R5, c[0x0][0x450] ;  /* 0x00011400ff050b82 */ /* 0x000e620000000800 */
[----:B0-----:R-:W-:-:S05]  /*c450*/  @P0 IMAD.HI.U32 R0, R3, R0, RZ ;  /* 0x0000000003000227 */ /* 0x001fca00078e00ff */
[----:B-1----:R-:W-:-:S04]  /*c460*/  @P0 SHF.R.U32.HI R3, RZ, R5, R0 ;  /* 0x00000005ff030219 */ /* 0x002fc80000011600 */
        /* <DEDUP_REMOVED lines=17> */
[----:B------:R-:W0:Y:S01]  /*c580*/  LDC R54, c[0x0][0x3f4] ;  /* 0x0000fd00ff367b82 */ /* 0x000e220000000800 */
[----:B------:R-:W1:Y:S01]  /*c590*/  SHFL.IDX PT, R4, R32, RZ, 0x181f ;  /* 0x00181fff20047589 */ /* 0x000e6200000e0000 */
[----:B------:R-:W-:-:S03]  /*c5a0*/  IMAD R3, R187, R6, RZ ;  /* 0x00000006bb037224 */ /* 0x000fc600078e02ff */
[----:B------:R-:W2:Y:S04]  /*c5b0*/  SHFL.IDX PT, R0, R35, RZ, 0x181f ;  /* 0x00181fff23007589 */ /* 0x000ea800000e0000 */
[----:B------:R-:W3:Y:S04]  /*c5c0*/  SHFL.IDX PT, R14, R34, RZ, 0x181f ;  /* 0x00181fff220e7589 */ /* 0x000ee800000e0000 */
[----:B------:R-:W4:Y:S01]  /*c5d0*/  SHFL.IDX PT, R5, R33, RZ, 0x181f ;  /* 0x00181fff21057589 */ /* 0x000f2200000e0000 */
[----:B0-----:R-:W-:-:S04]  /*c5e0*/  ISETP.GE.AND P0, PT, R16, R54, PT ;  /* 0x000000361000720c */ /* 0x001fc80003f06270 */
[----:B------:R-:W-:-:S13]  /*c5f0*/  ISETP.GE.OR P1, PT, R56, R3, P0 ;  /* 0x000000033800720c */ /* 0x000fda0000726670 */
[C---:B------:R-:W-:Y:S01]  /*c600*/  @!P1 IMAD.SHL.U32 R21, R16.reuse, 0x2, RZ ;  /* 0x0000000210159824 */ /* 0x040fe200078e00ff */
[----:B------:R-:W-:-:S04]  /*c610*/  @!P1 SHF.L.U64.HI R6, R16, 0x1, R17 ;  /* 0x0000000110069819 */ /* 0x000fc80000010211 */
[----:B-1----:R-:W-:-:S05]  /*c620*/  @!P1 IADD3 R4, P2, R4, R21, RZ ;  /* 0x0000001504049210 */ /* 0x002fca0007f5e0ff */
[----:B--2---:R-:W-:Y:S02]  /*c630*/  @!P1 IMAD.X R7, R0, 0x1, R6, P2 ;  /* 0x0000000100079824 */ /* 0x004fe400010e0606 */
[----:B------:R-:W-:Y:S02]  /*c640*/  @!P1 IMAD.MOV.U32 R8, RZ, RZ, R4 ;  /* 0x000000ffff089224 */ /* 0x000fe400078e0004 */
[----:B------:R-:W-:-:S06]  /*c650*/  @!P1 IMAD.MOV.U32 R9, RZ, RZ, R7 ;  /* 0x000000ffff099224 */ /* 0x000fcc00078e0007 */
[----:B------:R-:W2:Y:S01]  /*c660*/  @!P1 LD.E.128 R8, desc[UR42][R8.64] ;  /* 0x0000002a08089980 */ /* 0x000ea2000c101d00 */
[----:B---3--:R-:W-:-:S05]  /*c670*/  @!P1 IADD3 R14, P2, R14, R21, RZ ;  /* 0x000000150e0e9210 */ /* 0x008fca0007f5e0ff */
[----:B----4-:R-:W-:Y:S02]  /*c680*/  @!P1 IMAD.X R5, R5, 0x1, R6, P2 ;  /* 0x0000000105059824 */ /* 0x010fe400010e0606 */
[----:B------:R-:W-:-:S06]  /*c690*/  @!P1 IMAD.MOV.U32 R4, RZ, RZ, R14 ;  /* 0x000000ffff049224 */ /* 0x000fcc00078e000e */
[----:B------:R-:W3:Y:S01]  /*c6a0*/  @!P1 LD.E.128 R4, desc[UR42][R4.64] ;  /* 0x0000002a04049980 */ /* 0x000ee2000c101d00 */
[----:B------:R-:W-:Y:S02]  /*c6b0*/  CS2R R46, SRZ ;  /* 0x00000000002e7805 */ /* 0x000fe4000001ff00 */
[----:B------:R-:W-:Y:S02]  /*c6c0*/  CS2R R44, SRZ ;  /* 0x00000000002c7805 */ /* 0x000fe4000001ff00 */
[----:B------:R-:W-:Y:S01]  /*c6d0*/  CS2R R48, SRZ ;  /* 0x0000000000307805 */ /* 0x000fe2000001ff00 */
[----:B------:R0:W1:Y:S01]  /*c6e0*/  SHFL.IDX PT, R14, R34, 0x1, 0x181f ;  /* 0x00381f00220e7f89 */ /* 0x00006200000e0000 */
[----:B------:R-:W-:Y:S02]  /*c6f0*/  CS2R R50, SRZ ;  /* 0x0000000000327805 */ /* 0x000fe4000001ff00 */
[----:B------:R-:W-:Y:S01]  /*c700*/  CS2R R24, SRZ ;  /* 0x0000000000187805 */ /* 0x000fe2000001ff00 */
[----:B--2---:R-:W-:-:S02]  /*c710*/  @!P1 IMAD.MOV.U32 R46, RZ, RZ, R8 ;  /* 0x000000ffff2e9224 */ /* 0x004fc400078e0008 */
[----:B------:R-:W-:Y:S01]  /*c720*/  @!P1 IMAD.MOV.U32 R47, RZ, RZ, R9 ;  /* 0x000000ffff2f9224 */ /* 0x000fe200078e0009 */
[----:B------:R0:W2:Y:S01]  /*c730*/  SHFL.IDX PT, R8, R32, 0x1, 0x181f ;  /* 0x00381f0020087f89 */ /* 0x0000a200000e0000 */
[----:B------:R-:W-:Y:S02]  /*c740*/  IMAD.MOV.U32 R0, RZ, RZ, R46 ;  /* 0x000000ffff007224 */ /* 0x000fe400078e002e */
[----:B------:R-:W-:Y:S01]  /*c750*/  IMAD.MOV.U32 R12, RZ, RZ, R47 ;  /* 0x000000ffff0c7224 */ /* 0x000fe200078e002f */
[----:B------:R0:W4:Y:S01]  /*c760*/  SHFL.IDX PT, R9, R33, 0x1, 0x181f ;  /* 0x00381f0021097f89 */ /* 0x00012200000e0000 */
[----:B------:R-:W-:Y:S01]  /*c770*/  @!P1 IMAD.MOV.U32 R48, RZ, RZ, R10 ;  /* 0x000000ffff309224 */ /* 0x000fe200078e000a */
[----:B------:R-:W-:Y:S01]  /*c780*/  PRMT R64, R64, 0x5410, R0 ;  /* 0x0000541040407816 */ /* 0x000fe20000000000 */
[----:B------:R-:W-:Y:S01]  /*c790*/  @!P1 IMAD.MOV.U32 R49, RZ, RZ, R11 ;  /* 0x000000ffff319224 */ /* 0x000fe200078e000b */
[----:B------:R0:W0:Y:S01]  /*c7a0*/  SHFL.IDX PT, R0, R35, 0x1, 0x181f ;  /* 0x00381f0023007f89 */ /* 0x00002200000e0000 */
[----:B------:R-:W-:Y:S01]  /*c7b0*/  IMAD.MOV.U32 R10, RZ, RZ, R48 ;  /* 0x000000ffff0a7224 */ /* 0x000fe200078e0030 */
[----:B------:R-:W-:Y:S01]  /*c7c0*/  PRMT R67, R12, 0x7610, R67 ;  /* 0x000076100c437816 */ /* 0x000fe20000000043 */
[----:B---3--:R-:W-:Y:S01]  /*c7d0*/  @!P1 IMAD.MOV.U32 R45, RZ, RZ, R5 ;  /* 0x000000ffff2d9224 */ /* 0x008fe200078e0005 */
[----:B------:R-:W-:Y:S01]  /*c7e0*/  @!P1 MOV R44, R4 ;  /* 0x00000004002c9202 */ /* 0x000fe20000000f00 */
[----:B------:R-:W-:-:S02]  /*c7f0*/  @!P1 IMAD.MOV.U32 R50, RZ, RZ, R6 ;  /* 0x000000ffff329224 */ /* 0x000fc400078e0006 */
[----:B------:R-:W-:Y:S02]  /*c800*/  @!P1 IMAD.MOV.U32 R51, RZ, RZ, R7 ;  /* 0x000000ffff339224 */ /* 0x000fe400078e0007 */
[----:B------:R-:W-:Y:S02]  /*c810*/  IMAD.MOV.U32 R11, RZ, RZ, R49 ;  /* 0x000000ffff0b7224 */ /* 0x000fe400078e0031 */
[----:B------:R-:W-:Y:S02]  /*c820*/  IMAD.MOV.U32 R4, RZ, RZ, R44 ;  /* 0x000000ffff047224 */ /* 0x000fe400078e002c */
[----:B------:R-:W-:Y:S01]  /*c830*/  IMAD.MOV.U32 R5, RZ, RZ, R45 ;  /* 0x000000ffff057224 */ /* 0x000fe200078e002d */
[----:B------:R-:W-:Y:S01]  /*c840*/  PRMT R37, R10, 0x5410, R11 ;  /* 0x000054100a257816 */ /* 0x000fe2000000000b */
[----:B------:R-:W-:Y:S02]  /*c850*/  IMAD.MOV.U32 R6, RZ, RZ, R50 ;  /* 0x000000ffff067224 */ /* 0x000fe400078e0032 */
[----:B------:R-:W-:Y:S01]  /*c860*/  IMAD.MOV.U32 R7, RZ, RZ, R51 ;  /* 0x000000ffff077224 */ /* 0x000fe200078e0033 */
[----:B------:R-:W-:-:S02]  /*c870*/  PRMT R67, R67, 0x5410, R5 ;  /* 0x0000541043437816 */ /* 0x000fc40000000005 */
[----:B------:R-:W-:Y:S02]  /*c880*/  PRMT R66, R6, 0x5410, R4 ;  /* 0x0000541006427816 */ /* 0x000fe40000000004 */
[----:B-12-4-:R-:W-:-:S07]  /*c890*/  PRMT R64, R7, 0x7610, R64 ;  /* 0x0000761007407816 */ /* 0x016fce0000000040 */
.L_x_1978:
[----:B------:R-:W-:Y:S01]  /*c8a0*/  VIADD R4, R56, 0x20 ;  /* 0x0000002038047836 */ /* 0x000fe20000000000 */
[----:B------:R-:W-:Y:S01]  /*c8b0*/  BSSY B1, `(.L_x_1643) ;  /* 0x0000012000017945 */ /* 0x000fe20003800000 */
[----:B------:R-:W-:Y:S02]  /*c8c0*/  CS2R R26, SRZ ;  /* 0x00000000001a7805 */ /* 0x000fe4000001ff00 */
[----:B------:R-:W-:Y:S02]  /*c8d0*/  CS2R R6, SRZ ;  /* 0x0000000000067805 */ /* 0x000fe4000001ff00 */
[----:B------:R-:W-:Y:S02]  /*c8e0*/  ISETP.GE.AND P1, PT, R4, R3, PT ;  /* 0x000000030400720c */ /* 0x000fe40003f26270 */
[----:B------:R-:W-:-:S11]  /*c8f0*/  CS2R R4, SRZ ;  /* 0x0000000000047805 */ /* 0x000fd6000001ff00 */
[----:B------:R-:W-:Y:S05]  /*c900*/  @P1 BRA `(.L_x_1644) ;  /* 0x0000000000301947 */ /* 0x000fea0003800000 */
[----:B------:R-:W-:Y:S02]  /*c910*/  CS2R R26, SRZ ;  /* 0x00000000001a7805 */ /* 0x000fe4000001ff00 */
[----:B------:R-:W-:Y:S02]  /*c920*/  CS2R R4, SRZ ;  /* 0x0000000000047805 */ /* 0x000fe4000001ff00 */
[----:B------:R-:W-:Y:S01]  /*c930*/  CS2R R6, SRZ ;  /* 0x0000000000067805 */ /* 0x000fe2000001ff00 */
[----:B------:R-:W-:Y:S06]  /*c940*/  @P0 BRA `(.L_x_1644) ;  /* 0x0000000000200947 */ /* 0x000fec0003800000 */
[C---:B------:R-:W-:Y:S01]  /*c950*/  IMAD.SHL.U32 R15, R16.reuse, 0x2, RZ ;  /* 0x00000002100f7824 */ /* 0x040fe200078e00ff */
[----:B------:R-:W-:-:S04]  /*c960*/  SHF.L.U64.HI R6, R16, 0x1, R17 ;  /* 0x0000000110067819 */ /* 0x000fc80000010211 */
[-C--:B------:R-:W-:Y:S02]  /*c970*/  IADD3 R4, P1, R8, R15.reuse, RZ ;  /* 0x0000000f08047210 */ /* 0x080fe40007f3e0ff */
[----:B------:R-:W-:-:S03]  /*c980*/  IADD3 R14, P2, R14, R15, RZ ;  /* 0x0000000f0e0e7210 */ /* 0x000fc60007f5e0ff */
[--C-:B0-----:R-:W-:Y:S02]  /*c990*/  IMAD.X R5, R0, 0x1, R6.reuse, P1 ;  /* 0x0000000100057824 */ /* 0x101fe400008e0606 */
[----:B------:R-:W-:-:S04]  /*c9a0*/  IMAD.X R15, R9, 0x1, R6, P2 ;  /* 0x00000001090f7824 */ /* 0x000fc800010e0606 */
[----:B------:R-:W5:Y:S04]  /*c9b0*/  LD.E.128 R4, desc[UR42][R4.64] ;  /* 0x0000002a04047980 */ /* 0x000f68000c101d00 */
[----:B------:R1:W5:Y:S02]  /*c9c0*/  LD.E.128 R24, desc[UR42][R14.64] ;  /* 0x0000002a0e187980 */ /* 0x000364000c101d00 */
.L_x_1644:
[----:B------:R-:W-:Y:S05]  /*c9d0*/  BSYNC B1 ;  /* 0x0000000000017941 */ /* 0x000fea0003800000 */
.L_x_1643:
[----:B0----5:R-:W-:Y:S01]  /*c9e0*/  IMAD.MOV.U32 R0, RZ, RZ, R24 ;  /* 0x000000ffff007224 */ /* 0x021fe200078e0018 */
[----:B------:R-:W-:Y:S01]  /*c9f0*/  UMOV UR4, 0xffffffff ;  /* 0xffffffff00047882 */ /* 0x000fe20000000000 */
[----:B------:R-:W-:Y:S02]  /*ca00*/  IMAD.MOV.U32 R8, RZ, RZ, R25 ;  /* 0x000000ffff087224 */ /* 0x000fe400078e0019 */
[----:B------:R-:W-:Y:S02]  /*ca10*/  IMAD.MOV.U32 R9, RZ, RZ, R26 ;  /* 0x000000ffff097224 */ /* 0x000fe400078e001a */
        /* <DEDUP_REMOVED lines=10> */
[----:B------:R-:W0:Y:S01]  /*cac0*/  SHFL.IDX PT, R8, R32, 0x2, 0x181f ;  /* 0x00581f0020087f89 */ /* 0x000e2200000e0000 */
[----:B------:R-:W-:-:S03]  /*cad0*/  VIADD R10, R56, 0x40 ;  /* 0x00000040380a7836 */ /* 0x000fc60000000000 */
[----:B------:R-:W2:Y:S02]  /*cae0*/  SHFL.IDX PT, R0, R35, 0x2, 0x181f ;  /* 0x00581f0023007f89 */ /* 0x000ea400000e0000 */
[----:B------:R-:W-:Y:S02]  /*caf0*/  ISETP.GE.OR P1, PT, R10, R3, P0 ;  /* 0x000000030a00720c */ /* 0x000fe40000726670 */
[----:B-1----:R-:W1:Y:S04]  /*cb00*/  SHFL.IDX PT, R14, R34, 0x2, 0x181f ;  /* 0x00581f00220e7f89 */ /* 0x002e6800000e0000 */
[----:B------:R-:W3:Y:S07]  /*cb10*/  SHFL.IDX PT, R20, R33, 0x2, 0x181f ;  /* 0x00581f0021147f89 */ /* 0x000eee00000e0000 */
[C---:B------:R-:W-:Y:S01]  /*cb20*/  @!P1 IMAD.SHL.U32 R21, R16.reuse, 0x2, RZ ;  /* 0x0000000210159824 */ /* 0x040fe200078e00ff */
[----:B------:R-:W-:-:S04]  /*cb30*/  @!P1 SHF.L.U64.HI R29, R16, 0x1, R17 ;  /* 0x00000001101d9819 */ /* 0x000fc80000010211 */
[----:B0-----:R-:W-:-:S05]  /*cb40*/  @!P1 IADD3 R8, P2, R8, R21, RZ ;  /* 0x0000001508089210 */ /* 0x001fca0007f5e0ff */
[----:B--2---:R-:W-:-:S06]  /*cb50*/  @!P1 IMAD.X R9, R0, 0x1, R29, P2 ;  /* 0x0000000100099824 */ /* 0x004fcc00010e061d */
[----:B------:R-:W2:Y:S01]  /*cb60*/  @!P1 LD.E.128 R8, desc[UR42][R8.64] ;  /* 0x0000002a08089980 */ /* 0x000ea2000c101d00 */
[----:B-1----:R-:W-:-:S05]  /*cb70*/  @!P1 IADD3 R28, P2, R14, R21, RZ ;  /* 0x000000150e1c9210 */ /* 0x002fca0007f5e0ff */
[----:B---3--:R-:W-:-:S06]  /*cb80*/  @!P1 IMAD.X R29, R20, 0x1, R29, P2 ;  /* 0x00000001141d9824 */ /* 0x008fcc00010e061d */
[----:B------:R-:W3:Y:S01]  /*cb90*/  @!P1 LD.E.128 R28, desc[UR42][R28.64] ;  /* 0x0000002a1c1c9980 */ /* 0x000ee2000c101d00 */
[----:B------:R-:W-:Y:S02]  /*cba0*/  CS2R R20, SRZ ;  /* 0x0000000000147805 */ /* 0x000fe4000001ff00 */
[----:B------:R-:W-:Y:S02]  /*cbb0*/  CS2R R38, SRZ ;  /* 0x0000000000267805 */ /* 0x000fe4000001ff00 */
[----:B------:R-:W-:Y:S01]  /*cbc0*/  CS2R R40, SRZ ;  /* 0x0000000000287805 */ /* 0x000fe2000001ff00 */
[----:B------:R-:W0:Y:S01]  /*cbd0*/  SHFL.IDX PT, R32, R32, 0x3, 0x181f ;  /* 0x00781f0020207f89 */ /* 0x000e2200000e0000 */
[----:B------:R-:W-:-:S03]  /*cbe0*/  CS2R R42, SRZ ;  /* 0x00000000002a7805 */ /* 0x000fc6000001ff00 */
[----:B------:R-:W1:Y:S04]  /*cbf0*/  SHFL.IDX PT, R34, R34, 0x3, 0x181f ;  /* 0x00781f0022227f89 */ /* 0x000e6800000e0000 */
[----:B------:R-:W4:Y:S01]  /*cc00*/  SHFL.IDX PT, R33, R33, 0x3, 0x181f ;  /* 0x00781f0021217f89 */ /* 0x000f2200000e0000 */
[----:B--2---:R-:W-:Y:S02]  /*cc10*/  @!P1 IMAD.MOV.U32 R20, RZ, RZ, R8 ;  /* 0x000000ffff149224 */ /* 0x004fe400078e0008 */
[----:B------:R-:W-:Y:S02]  /*cc20*/  @!P1 IMAD.MOV.U32 R21, RZ, RZ, R9 ;  /* 0x000000ffff159224 */ /* 0x000fe400078e0009 */
[----:B------:R-:W-:Y:S02]  /*cc30*/  IMAD.MOV.U32 R0, RZ, RZ, R20 ;  /* 0x000000ffff007224 */ /* 0x000fe400078e0014 */
[----:B------:R-:W-:-:S02]  /*cc40*/  IMAD.MOV.U32 R12, RZ, RZ, R21 ;  /* 0x000000ffff0c7224 */ /* 0x000fc400078e0015 */
[----:B------:R-:W-:Y:S02]  /*cc50*/  @!P1 IMAD.MOV.U32 R38, RZ, RZ, R10 ;  /* 0x000000ffff269224 */ /* 0x000fe400078e000a */
[----:B------:R-:W-:Y:S01]  /*cc60*/  @!P1 IMAD.MOV.U32 R39, RZ, RZ, R11 ;  /* 0x000000ffff279224 */ /* 0x000fe200078e000b */
[----:B------:R-:W-:Y:S01]  /*cc70*/  PRMT R59, R0, 0x5410, R12 ;  /* 0x00005410003b7816 */ /* 0x000fe2000000000c */
[----:B------:R-:W-:Y:S01]  /*cc80*/  IMAD.MOV.U32 R8, RZ, RZ, R38 ;  /* 0x000000ffff087224 */ /* 0x000fe200078e0026 */
[----:B------:R2:W0:Y:S01]  /*cc90*/  SHFL.IDX PT, R0, R35, 0x3, 0x181f ;  /* 0x00781f0023007f89 */ /* 0x00042200000e0000 */
[----:B------:R-:W-:Y:S02]  /*cca0*/  IMAD.MOV.U32 R9, RZ, RZ, R39 ;  /* 0x000000ffff097224 */ /* 0x000fe400078e0027 */
[----:B---3--:R-:W-:Y:S02]  /*ccb0*/  @!P1 IMAD.MOV.U32 R40, RZ, RZ, R28 ;  /* 0x000000ffff289224 */ /* 0x008fe400078e001c */
[----:B------:R-:W-:Y:S01]  /*ccc0*/  @!P1 IMAD.MOV.U32 R41, RZ, RZ, R29 ;  /* 0x000000ffff299224 */ /* 0x000fe200078e001d */
[----:B------:R-:W-:Y:S01]  /*ccd0*/  PRMT R52, R8, 0x5410, R9 ;  /* 0x0000541008347816 */ /* 0x000fe20000000009 */
[----:B------:R-:W-:Y:S01]  /*cce0*/  @!P1 IMAD.MOV.U32 R42, RZ, RZ, R30 ;  /* 0x000000ffff2a9224 */ /* 0x000fe200078e001e */
[----:B------:R-:W-:Y:S01]  /*ccf0*/  MOV R8, R40 ;  /* 0x0000002800087202 */ /* 0x000fe20000000f00 */
[----:B------:R-:W-:-:S02]  /*cd00*/  @!P1 IMAD.MOV.U32 R43, RZ, RZ, R31 ;  /* 0x000000ffff2b9224 */ /* 0x000fc400078e001f */
[----:B------:R-:W-:Y:S02]  /*cd10*/  IMAD.MOV.U32 R9, RZ, RZ, R41 ;  /* 0x000000ffff097224 */ /* 0x000fe400078e0029 */
[----:B------:R-:W-:Y:S02]  /*cd20*/  IMAD.MOV.U32 R10, RZ, RZ, R42 ;  /* 0x000000ffff0a7224 */ /* 0x000fe400078e002a */
[----:B------:R-:W-:Y:S01]  /*cd30*/  IMAD.MOV.U32 R11, RZ, RZ, R43 ;  /* 0x000000ffff0b7224 */ /* 0x000fe200078e002b */
[----:B------:R-:W-:Y:S02]  /*cd40*/  PRMT R62, R8, 0x5410, R9 ;  /* 0x00005410083e7816 */ /* 0x000fe40000000009 */
[----:B------:R-:W-:Y:S02]  /*cd50*/  CS2R R8, SRZ ;  /* 0x0000000000087805 */ /* 0x000fe4000001ff00 */
[----:B-12-4-:R-:W-:-:S07]  /*cd60*/  PRMT R63, R10, 0x5410, R11 ;  /* 0x000054100a3f7816 */ /* 0x016fce000000000b */
.L_x_1988:
[----:B------:R-:W-:Y:S01]  /*cd70*/  VIADD R56, R56, 0x60 ;  /* 0x0000006038387836 */ /* 0x000fe20000000000 */
[----:B------:R-:W-:Y:S01]  /*cd80*/  LEA.HI R10, R213, R213, RZ, 0x1 ;  /* 0x000000d5d50a7211 */ /* 0x000fe200078f08ff */
[----:B------:R-:W-:Y:S01]  /*cd90*/  BSSY B1, `(.L_x_1646) ;  /* 0x0000015000017945 */ /* 0x000fe20003800000 */
[----:B------:R-:W-:Y:S02]  /*cda0*/  CS2R R12, SRZ ;  /* 0x00000000000c7805 */ /* 0x000fe4000001ff00 */
[----:B------:R-:W-:Y:S02]  /*cdb0*/  CS2R R14, SRZ ;  /* 0x00000000000e7805 */ /* 0x000fe4000001ff00 */
[----:B------:R-:W-:Y:S02]  /*cdc0*/  ISETP.GE.AND P1, PT, R56, R3, PT ;  /* 0x000000033800720c */ /* 0x000fe40003f26270 */
[----:B------:R-:W-:-:S05]  /*cdd0*/  LOP3.LUT R10, R10, 0xfffffffe, RZ, 0xc0, !PT ;  /* 0xfffffffe0a0a7812 */ /* 0x000fca00078ec0ff */
[----:B------:R-:W-:Y:S01]  /*cde0*/  IMAD.IADD R29, R213, 0x1, -R10 ;  /* 0x00000001d51d7824 */ /* 0x000fe200078e0a0a */
[----:B------:R-:W-:-:S04]  /*cdf0*/  CS2R R10, SRZ ;  /* 0x00000000000a7805 */ /* 0x000fc8000001ff00 */
[----:B------:R-:W-:Y:S01]  /*ce00*/  SHF.L.U32 R29, R29, 0x1f, RZ ;  /* 0x0000001f1d1d7819 */ /* 0x000fe200000006ff */
[----:B------:R-:W-:Y:S06]  /*ce10*/  @P1 BRA `(.L_x_1647) ;  /* 0x0000000000301947 */ /* 0x000fec0003800000 */
[----:B------:R-:W-:Y:S02]  /*ce20*/  CS2R R10, SRZ ;  /* 0x00000000000a7805 */ /* 0x000fe4000001ff00 */
[----:B------:R-:W-:Y:S02]  /*ce30*/  CS2R R12, SRZ ;  /* 0x00000000000c7805 */ /* 0x000fe4000001ff00 */
[----:B------:R-:W-:Y:S01]  /*ce40*/  CS2R R14, SRZ ;  /* 0x00000000000e7805 */ /* 0x000fe2000001ff00 */
[----:B------:R-:W-:Y:S06]  /*ce50*/  @P0 BRA `(.L_x_1647) ;  /* 0x0000000000200947 */ /* 0x000fec0003800000 */
[C---:B------:R-:W-:Y:S01]  /*ce60*/  IMAD.SHL.U32 R11, R16.reuse, 0x2, RZ ;  /* 0x00000002100b7824 */ /* 0x040fe200078e00ff */
[----:B------:R-:W-:-:S04]  /*ce70*/  SHF.L.U64.HI R9, R16, 0x1, R17 ;  /* 0x0000000110097819 */ /* 0x000fc80000010211 */
[-C--:B0-----:R-:W-:Y:S02]  /*ce80*/  IADD3 R12, P1, R32, R11.reuse, RZ ;  /* 0x0000000b200c7210 */ /* 0x081fe40007f3e0ff */
[----:B------:R-:W-:-:S03]  /*ce90*/  IADD3 R8, P2, R34, R11, RZ ;  /* 0x0000000b22087210 */ /* 0x000fc60007f5e0ff */
[--C-:B------:R-:W-:Y:S02]  /*cea0*/  IMAD.X R13, R0, 0x1, R9.reuse, P1 ;  /* 0x00000001000d7824 */ /* 0x100fe400008e0609 */
[----:B------:R-:W-:-:S04]  /*ceb0*/  IMAD.X R9, R33, 0x1, R9, P2 ;  /* 0x0000000121097824 */ /* 0x000fc800010e0609 */
[----:B------:R-:W5:Y:S04]  /*cec0*/  LD.E.128 R12, desc[UR42][R12.64] ;  /* 0x0000002a0c0c7980 */ /* 0x000f68000c101d00 */
[----:B------:R-:W5:Y:S02]  /*ced0*/  LD.E.128 R8, desc[UR42][R8.64] ;  /* 0x0000002a08087980 */ /* 0x000f64000c101d00 */
.L_x_1647:
[----:B------:R-:W-:Y:S05]  /*cee0*/  BSYNC B1 ;  /* 0x0000000000017941 */ /* 0x000fea0003800000 */
.L_x_1646:
[----:B------:R-:W1:Y:S01]  /*cef0*/  SYNCS.PHASECHK.TRANS64.TRYWAIT P4, [R2+URZ+0x28800], R29 ;  /* 0x0288001d020075a7 */ /* 0x000e62000808017f */
[----:B------:R-:W-:Y:S01]  /*cf00*/  VIADDMNMX R3, R3, -R192, 0x80, PT ;  /* 0x0000008003037446 */ /* 0x000fe200038009c0 */
[----:B0----5:R-:W-:Y:S01]  /*cf10*/  IMAD.MOV.U32 R0, RZ, RZ, R8 ;  /* 0x000000ffff007224 */ /* 0x021fe200078e0008 */
[----:B------:R-:W-:Y:S01]  /*cf20*/  BSSY B1, `(.L_x_1648) ;  /* 0x0000010000017945 */ /* 0x000fe20003800000 */
[----:B------:R-:W-:Y:S01]  /*cf30*/  IMAD.MOV.U32 R28, RZ, RZ, R9 ;  /* 0x000000ffff1c7224 */ /* 0x000fe200078e0009 */
[-C--:B------:R-:W-:Y:S01]  /*cf40*/  ISETP.GE.OR P3, PT, R23, R3.reuse, P0 ;  /* 0x000000031700720c */ /* 0x080fe20000766670 */
[----:B------:R-:W-:Y:S01]  /*cf50*/  IMAD.MOV.U32 R30, RZ, RZ, R13 ;  /* 0x000000ffff1e7224 */ /* 0x000fe200078e000d */
[-C--:B------:R-:W-:Y:S02]  /*cf60*/  ISETP.GE.OR P2, PT, R212, R3.reuse, P0 ;  /* 0x00000003d400720c */ /* 0x080fe40000746670 */
[-C--:B------:R-:W-:Y:S02]  /*cf70*/  ISETP.GE.OR P1, PT, R211, R3.reuse, P0 ;  /* 0x00000003d300720c */ /* 0x080fe40000726670 */
[----:B------:R-:W-:Y:S01]  /*cf80*/  ISETP.GE.OR P0, PT, R210, R3, P0 ;  /* 0x00000003d200720c */ /* 0x000fe20000706670 */
[----:B------:R-:W-:Y:S01]  /*cf90*/  IMAD.MOV.U32 R3, RZ, RZ, R11 ;  /* 0x000000ffff037224 */ /* 0x000fe200078e000b */
[----:B------:R-:W-:Y:S01]  /*cfa0*/  PRMT R56, R0, 0x5410, R28 ;  /* 0x0000541000387816 */ /* 0x000fe2000000001c */
[----:B------:R-:W-:-:S02]  /*cfb0*/  IMAD.MOV.U32 R0, RZ, RZ, R10 ;  /* 0x000000ffff007224 */ /* 0x000fc400078e000a */
[----:B------:R-:W-:-:S03]  /*cfc0*/  IMAD.MOV.U32 R28, RZ, RZ, R12 ;  /* 0x000000ffff1c7224 */ /* 0x000fc600078e000c */
[----:B------:R-:W-:Y:S01]  /*cfd0*/  PRMT R60, R0, 0x5410, R3 ;  /* 0x00005410003c7816 */ /* 0x000fe20000000003 */
[----:B------:R-:W-:Y:S01]  /*cfe0*/  IMAD.MOV.U32 R0, RZ, RZ, R14 ;  /* 0x000000ffff007224 */ /* 0x000fe200078e000e */
[----:B------:R-:W-:Y:S01]  /*cff0*/  PRMT R61, R28, 0x5410, R30 ;  /* 0x000054101c3d7816 */ /* 0x000fe2000000001e */
[----:B------:R-:W-:Y:S01]  /*d000*/  IMAD.MOV.U32 R3, RZ, RZ, R15 ;  /* 0x000000ffff037224 */ /* 0x000fe200078e000f */
[----:B-1----:R-:W-:Y:S06]  /*d010*/  @!P4 BRA `(.L_x_1649) ;  /* 0x000001ac00b0c947 */ /* 0x002fec0003800000 */
.L_x_1989:
[----:B------:R-:W-:Y:S05]  /*d020*/  BSYNC B1 ;  /* 0x0000000000017941 */ /* 0x000fea0003800000 */
.L_x_1648:
[----:B------:R-:W-:Y:S04]  /*d030*/  BSSY B1, `(.L_x_1650) ;  /* 0x0000062000017945 */ /* 0x000fe80003800000 */
[----:B------:R-:W-:Y:S05]  /*d040*/  @P3 BRA `(.L_x_1651) ;  /* 0x0000000400803947 */ /* 0x000fea0003800000 */
[----:B------:R-:W-:Y:S01]  /*d050*/  LEA.HI R28, R54, R207, RZ, 0x1d ;  /* 0x000000cf361c7211 */ /* 0x000fe200078fe8ff */
[----:B------:R-:W-:Y:S01]  /*d060*/  IMAD.SHL.U32 R30, R23, 0x40, RZ ;  /* 0x00000040171e7824 */ /* 0x000fe200078e00ff */
[----:B------:R-:W-:Y:S01]  /*d070*/  SHF.R.U64 R79, R48, 0x10, R49 ;  /* 0x00000010304f7819 */ /* 0x000fe20000001231 */
[--C-:B------:R-:W-:Y:S01]  /*d080*/  HADD2.F32 R69, -RZ, R67.reuse.H0_H0 ;  /* 0x20000043ff457230 */ /* 0x100fe20000004100 */
[----:B------:R-:W-:Y:S01]  /*d090*/  SHF.R.S32.HI R31, RZ, 0x1f, R28 ;  /* 0x0000001fff1f7819 */ /* 0x000fe2000001141c */
[----:B0-----:R-:W-:Y:S01]  /*d0a0*/  IMAD.SHL.U32 R29, R28, 0x8, RZ ;  /* 0x000000081c1d7824 */ /* 0x001fe200078e00ff */
[--C-:B------:R-:W-:Y:S01]  /*d0b0*/  SHF.R.U32.HI R70, RZ, 0x10, R45.reuse ;  /* 0x00000010ff467819 */ /* 0x100fe2000001162d */
[----:B------:R-:W-:Y:S01]  /*d0c0*/  HADD2.F32 R67, -RZ, R67.H1_H1 ;  /* 0x30000043ff437230 */ /* 0x000fe20000004100 */
[----:B------:R-:W-:Y:S02]  /*d0d0*/  LEA.HI R31, R31, R28, RZ, 0x3 ;  /* 0x0000001c1f1f7211 */ /* 0x000fe400078f18ff */
[----:B------:R-:W-:Y:S01]  /*d0e0*/  LOP3.LUT R29, R29, 0x38, RZ, 0xc0, !PT ;  /* 0x000000381d1d7812 */ /* 0x000fe200078ec0ff */
[----:B------:R-:W-:Y:S01]  /*d0f0*/  HADD2.F32 R70, -RZ, R70.H0_H0 ;  /* 0x20000046ff467230 */ /* 0x000fe20000004100 */
[----:B------:R-:W-:Y:S01]  /*d100*/  SHF.R.U64 R77, R44, 0x10, R45 ;  /* 0x000000102c4d7819 */ /* 0x000fe2000000122d */
[----:B------:R-:W-:Y:S01]  /*d110*/  IMAD.SHL.U32 R31, R31, 0x400, RZ ;  /* 0x000004001f1f7824 */ /* 0x000fe200078e00ff */
[----:B------:R-:W-:-:S02]  /*d120*/  LOP3.LUT R29, R29, 0x1c0, R30, 0xf8, !PT ;  /* 0x000001c01d1d7812 */ /* 0x000fc400078ef81e */
[----:B------:R-:W-:Y:S02]  /*d130*/  SHF.R.U32.HI R68, RZ, 0x10, R47 ;  /* 0x00000010ff447819 */ /* 0x000fe4000001162f */
[----:B------:R-:W-:Y:S02]  /*d140*/  LOP3.LUT R33, R29, R202, RZ, 0x3c, !PT ;  /* 0x000000ca1d217212 */ /* 0x000fe400078e3cff */
[----:B------:R-:W-:Y:S02]  /*d150*/  LOP3.LUT R32, R31, 0x7fffe000, RZ, 0xc0, !PT ;  /* 0x7fffe0001f207812 */ /* 0x000fe400078ec0ff */
[----:B------:R-:W0:Y:S01]  /*d160*/  LDS.128 R28, [R204] ;  /* 0x00000000cc1c7984 */ /* 0x000e220000000c00 */
[----:B------:R-:W-:Y:S02]  /*d170*/  SHF.R.U32.HI R78, RZ, 0x10, R49 ;  /* 0x00000010ff4e7819 */ /* 0x000fe40000011631 */
[----:B------:R-:W-:Y:S02]  /*d180*/  IADD3 R33, R33, R32, R203 ;  /* 0x0000002021217210 */ /* 0x000fe40007ffe0cb */
[----:B------:R-:W-:-:S02]  /*d190*/  SHF.R.U64 R76, R50, 0x10, R51 ;  /* 0x00000010324c7819 */ /* 0x000fc40000001233 */
[----:B------:R-:W-:Y:S01]  /*d1a0*/  SHF.R.U32.HI R75, RZ, 0x10, R51 ;  /* 0x00000010ff4b7819 */ /* 0x000fe20000011633 */
[----:B------:R-:W-:Y:S01]  /*d1b0*/  IMAD R65, R33, 0x2, R2 ;  /* 0x0000000221417824 */ /* 0x000fe200078e0202 */
[----:B------:R-:W-:-:S04]  /*d1c0*/  SHF.R.U64 R80, R46, 0x10, R47 ;  /* 0x000000102e507819 */ /* 0x000fc8000000122f */
[----:B------:R-:W1:Y:S01]  /*d1d0*/  LDS.128 R32, [R65+0x10400] ;  /* 0x0104000041207984 */ /* 0x000e620000000c00 */
[--C-:B0-----:R-:W-:Y:S02]  /*d1e0*/  HADD2.F32 R44, -RZ, R29.reuse.H0_H0 ;  /* 0x2000001dff2c7230 */ /* 0x101fe40000004100 */
[----:B------:R-:W-:Y:S02]  /*d1f0*/  HADD2.F32 R45, -RZ, R29.H1_H1 ;  /* 0x3000001dff2d7230 */ /* 0x000fe40000004100 */
[----:B------:R-:W-:Y:S02]  /*d200*/  HADD2.F32 R29, -RZ, R28.H0_H0 ;  /* 0x2000001cff1d7230 */ /* 0x000fe40000004100 */
[----:B------:R-:W-:Y:S02]  /*d210*/  HADD2.F32 R46, -RZ, R30.H0_H0 ;  /* 0x2000001eff2e7230 */ /* 0x000fe40000004100 */
[--C-:B------:R-:W-:Y:S02]  /*d220*/  HADD2.F32 R47, -RZ, R31.reuse.H0_H0 ;  /* 0x2000001fff2f7230 */ /* 0x100fe40000004100 */
[----:B------:R-:W-:-:S02]  /*d230*/  HADD2.F32 R31, -RZ, R31.H1_H1 ;  /* 0x3000001fff1f7230 */ /* 0x000fc40000004100 */
[----:B------:R-:W-:Y:S02]  /*d240*/  HADD2.F32 R28, -RZ, R28.H1_H1 ;  /* 0x3000001cff1c7230 */ /* 0x000fe40000004100 */
[--C-:B-1----:R-:W-:Y:S02]  /*d250*/  HADD2.F32 R48, -RZ, R33.reuse.H0_H0 ;  /* 0x20000021ff307230 */ /* 0x102fe40000004100 */
[----:B------:R-:W-:Y:S02]  /*d260*/  HADD2.F32 R49, -RZ, R33.H1_H1 ;  /* 0x30000021ff317230 */ /* 0x000fe40000004100 */
[----:B------:R-:W-:Y:S02]  /*d270*/  HADD2.F32 R33, -RZ, R32.H0_H0 ;  /* 0x20000020ff217230 */ /* 0x000fe40000004100 */
[C---:B------:R-:W-:Y:S01]  /*d280*/  FMUL.FTZ R71, R48.reuse, R67 ;  /* 0x0000004330477220 */ /* 0x040fe20000410000 */
[----:B------:R-:W-:Y:S01]  /*d290*/  FMUL.FTZ R73, R48, R69 ;  /* 0x0000004530497220 */ /* 0x000fe20000410000 */
[----:B------:R-:W-:-:S02]  /*d2a0*/  HADD2.F32 R48, -RZ, R68.H0_H0 ;  /* 0x20000044ff307230 */ /* 0x000fc40000004100 */
[C---:B------:R-:W-:Y:S01]  /*d2b0*/  FMUL.FTZ R72, R49.reuse, R70 ;  /* 0x0000004631487220 */ /* 0x040fe20000410000 */
[C---:B------:R-:W-:Y:S01]  /*d2c0*/  FFMA.FTZ R71, R44.reuse, R69, -R71 ;  /* 0x000000452c477223 */ /* 0x040fe20000010847 */
[----:B------:R-:W-:Y:S01]  /*d2d0*/  FFMA.FTZ R73, R44, R67, R73 ;  /* 0x000000432c497223 */ /* 0x000fe20000010049 */
[----:B------:R-:W-:Y:S02]  /*d2e0*/  HADD2.F32 R68, -RZ, R66.H1_H1 ;  /* 0x30000042ff447230 */ /* 0x000fe40000004100 */
[-C--:B------:R-:W-:Y:S01]  /*d2f0*/  FMUL.FTZ R74, R49, R48.reuse ;  /* 0x00000030314a7220 */ /* 0x080fe20000410000 */
[----:B------:R-:W-:Y:S02]  /*d300*/  HADD2.F32 R44, -RZ, R64.H1_H1 ;  /* 0x30000040ff2c7230 */ /* 0x000fe40000004100 */
[----:B------:R-:W-:Y:S01]  /*d310*/  FFMA.FTZ R72, R45, R48, -R72 ;  /* 0x000000302d487223 */ /* 0x000fe20000010848 */
[----:B------:R-:W-:Y:S02]  /*d320*/  HADD2.F32 R50, -RZ, R34.H0_H0 ;  /* 0x20000022ff327230 */ /* 0x000fe40000004100 */
[----:B------:R-:W-:Y:S01]  /*d330*/  FMUL.FTZ R48, R33, R68 ;  /* 0x0000004421307220 */ /* 0x000fe20000410000 */
[----:B------:R-:W-:-:S02]  /*d340*/  HADD2.F32 R49, -RZ, R66.H0_H0 ;  /* 0x20000042ff317230 */ /* 0x000fc40000004100 */
[----:B------:R-:W-:Y:S01]  /*d350*/  FMUL.FTZ R67, R33, R44 ;  /* 0x0000002c21437220 */ /* 0x000fe20000410000 */
[----:B------:R-:W-:Y:S02]  /*d360*/  HADD2.F32 R33, -RZ, R37.H0_H0 ;  /* 0x20000025ff217230 */ /* 0x000fe40000004100 */
[----:B------:R-:W-:Y:S01]  /*d370*/  FFMA.FTZ R74, R45, R70, R74 ;  /* 0x000000462d4a7223 */ /* 0x000fe2000001004a */
[----:B------:R-:W-:Y:S02]  /*d380*/  HADD2.F32 R51, -RZ, R35.H0_H0 ;  /* 0x20000023ff337230 */ /* 0x000fe40000004100 */
[C---:B------:R-:W-:Y:S01]  /*d390*/  FFMA.FTZ R45, R29.reuse, R44, -R48 ;  /* 0x0000002c1d2d7223 */ /* 0x040fe20000010830 */
[----:B------:R-:W-:Y:S02]  /*d3a0*/  HADD2.F32 R64, -RZ, R64.H0_H0 ;  /* 0x20000040ff407230 */ /* 0x000fe40000004100 */
[----:B------:R-:W-:Y:S01]  /*d3b0*/  FFMA.FTZ R67, R29, R68, R67 ;  /* 0x000000441d437223 */ /* 0x000fe20000010043 */
[----:B------:R-:W-:-:S02]  /*d3c0*/  HADD2.F32 R44, -RZ, R37.H1_H1 ;  /* 0x30000025ff2c7230 */ /* 0x000fc40000004100 */
[C---:B------:R-:W-:Y:S01]  /*d3d0*/  FMUL.FTZ R29, R50.reuse, R49 ;  /* 0x00000031321d7220 */ /* 0x040fe20000410000 */
[-C--:B------:R-:W-:Y:S01]  /*d3e0*/  FMUL.FTZ R37, R50, R33.reuse ;  /* 0x0000002132257220 */ /* 0x080fe20000410000 */
[----:B------:R-:W-:Y:S02]  /*d3f0*/  HADD2.F32 R35, -RZ, R35.H1_H1 ;  /* 0x30000023ff237230 */ /* 0x000fe40000004100 */
[C---:B------:R-:W-:Y:S01]  /*d400*/  FMUL.FTZ R68, R51.reuse, R64 ;  /* 0x0000004033447220 */ /* 0x040fe20000410000 */
[----:B------:R-:W-:Y:S02]  /*d410*/  HADD2.F32 R50, -RZ, R75.H0_H0 ;  /* 0x2000004bff327230 */ /* 0x000fe40000004100 */
[C---:B------:R-:W-:Y:S01]  /*d420*/  FFMA.FTZ R66, R46.reuse, R33, -R29 ;  /* 0x000000212e427223 */ /* 0x040fe2000001081d */
[----:B------:R-:W-:Y:S02]  /*d430*/  HADD2.F32 R48, -RZ, R78.H0_H0 ;  /* 0x2000004eff307230 */ /* 0x000fe40000004100 */
[-C--:B------:R-:W-:Y:S01]  /*d440*/  FMUL.FTZ R51, R51, R44.reuse ;  /* 0x0000002c33337220 */ /* 0x080fe20000410000 */
[----:B------:R-:W-:Y:S01]  /*d450*/  FFMA.FTZ R68, R47, R44, -R68 ;  /* 0x0000002c2f447223 */ /* 0x000fe20000010844 */
[----:B------:R-:W-:Y:S01]  /*d460*/  FFMA.FTZ R46, R46, R49, R37 ;  /* 0x000000312e2e7223 */ /* 0x000fe20000010025 */
[C---:B------:R-:W-:Y:S01]  /*d470*/  FMUL.FTZ R70, R35.reuse, R50 ;  /* 0x0000003223467220 */ /* 0x040fe20000410000 */
[----:B------:R-:W-:Y:S01]  /*d480*/  FMUL.FTZ R44, R35, R48 ;  /* 0x00000030232c7220 */ /* 0x000fe20000410000 */
[----:B------:R-:W-:-:S02]  /*d490*/  HADD2.F32 R32, -RZ, R32.H1_H1 ;  /* 0x30000020ff207230 */ /* 0x000fc40000004100 */
[----:B------:R-:W-:Y:S01]  /*d4a0*/  FFMA.FTZ R51, R47, R64, R51 ;  /* 0x000000402f337223 */ /* 0x000fe20000010033 */
[----:B------:R-:W-:Y:S02]  /*d4b0*/  HADD2.F32 R34, -RZ, R34.H1_H1 ;  /* 0x30000022ff227230 */ /* 0x000fe40000004100 */
[C---:B------:R-:W-:Y:S01]  /*d4c0*/  FFMA.FTZ R49, R31.reuse, R48, -R70 ;  /* 0x000000301f317223 */ /* 0x040fe20000010846 */
[----:B------:R-:W-:Y:S02]  /*d4d0*/  HADD2.F32 R35, -RZ, R77.H0_H0 ;  /* 0x2000004dff237230 */ /* 0x000fe40000004100 */
[----:B------:R-:W-:Y:S01]  /*d4e0*/  FFMA.FTZ R50, R31, R50, R44 ;  /* 0x000000321f327223 */ /* 0x000fe2000001002c */
[----:B------:R-:W-:Y:S02]  /*d4f0*/  HADD2.F32 R37, -RZ, R76.H0_H0 ;  /* 0x2000004cff257230 */ /* 0x000fe40000004100 */
[----:B------:R-:W-:Y:S02]  /*d500*/  HADD2.F32 R29, -RZ, R80.H0_H0 ;  /* 0x20000050ff1d7230 */ /* 0x000fe40000004100 */
[----:B------:R-:W-:Y:S01]  /*d510*/  FMUL.FTZ R31, R32, R35 ;  /* 0x00000023201f7220 */ /* 0x000fe20000410000 */
[----:B------:R-:W-:-:S02]  /*d520*/  HADD2.F32 R33, -RZ, R79.H0_H0 ;  /* 0x2000004fff217230 */ /* 0x000fc40000004100 */
[----:B------:R-:W-:Y:S01]  /*d530*/  FMUL.FTZ R47, R34, R37 ;  /* 0x00000025222f7220 */ /* 0x000fe20000410000 */
[----:B------:R-:W-:Y:S02]  /*d540*/  HADD2.F32 R30, -RZ, R30.H1_H1 ;  /* 0x3000001eff1e7230 */ /* 0x000fe40000004100 */
[-C--:B------:R-:W-:Y:S01]  /*d550*/  FMUL.FTZ R44, R32, R29.reuse ;  /* 0x0000001d202c7220 */ /* 0x080fe20000410000 */
[----:B------:R-:W-:Y:S01]  /*d560*/  FFMA.FTZ R32, R28, R29, -R31 ;  /* 0x0000001d1c207223 */ /* 0x000fe2000001081f */
[-C--:B------:R-:W-:Y:S01]  /*d570*/  FMUL.FTZ R34, R34, R33.reuse ;  /* 0x0000002122227220 */ /* 0x080fe20000410000 */
[----:B------:R-:W-:Y:S01]  /*d580*/  F2FP.F16.F32.PACK_AB R31, R49, R68 ;  /* 0x00000044311f723e */ /* 0x000fe200000000ff */
[----:B------:R-:W-:Y:S01]  /*d590*/  FFMA.FTZ R47, R30, R33, -R47 ;  /* 0x000000211e2f7223 */ /* 0x000fe2000001082f */
[----:B------:R-:W-:Y:S01]  /*d5a0*/  FFMA.FTZ R44, R28, R35, R44 ;  /* 0x000000231c2c7223 */ /* 0x000fe2000001002c */
[----:B------:R-:W-:Y:S01]  /*d5b0*/  FFMA.FTZ R37, R30, R37, R34 ;  /* 0x000000251e257223 */ /* 0x000fe20000010022 */
[----:B------:R-:W-:-:S02]  /*d5c0*/  F2FP.F16.F32.PACK_AB R29, R72, R71 ;  /* 0x00000047481d723e */ /* 0x000fc400000000ff */
[----:B------:R-:W-:Y:S02]  /*d5d0*/  F2FP.F16.F32.PACK_AB R28, R32, R45 ;  /* 0x0000002d201c723e */ /* 0x000fe400000000ff */
[----:B------:R-:W-:Y:S02]  /*d5e0*/  F2FP.F16.F32.PACK_AB R30, R47, R66 ;  /* 0x000000422f1e723e */ /* 0x000fe400000000ff */
[----:B------:R-:W-:Y:S02]  /*d5f0*/  F2FP.F16.F32.PACK_AB R35, R50, R51 ;  /* 0x000000333223723e */ /* 0x000fe400000000ff */
[----:B------:R-:W-:Y:S01]  /*d600*/  F2FP.F16.F32.PACK_AB R33, R74, R73 ;  /* 0x000000494a21723e */ /* 0x000fe200000000ff */
[----:B------:R1:W-:Y:S01]  /*d610*/  STS.128 [R204], R28 ;  /* 0x0000001ccc007388 */ /* 0x0003e20000000c00 */
[----:B------:R-:W-:Y:S02]  /*d620*/  F2FP.F16.F32.PACK_AB R32, R44, R67 ;  /* 0x000000432c20723e */ /* 0x000fe400000000ff */
[----:B------:R-:W-:-:S05]  /*d630*/  F2FP.F16.F32.PACK_AB R34, R37, R46 ;  /* 0x0000002e2522723e */ /* 0x000fca00000000ff */
[----:B------:R1:W-:Y:S02]  /*d640*/  STS.128 [R65+0x10400], R32 ;  /* 0x0104002041007388 */ /* 0x0003e40000000c00 */
.L_x_1651:
[----:B------:R-:W-:Y:S05]  /*d650*/  BSYNC B1 ;  /* 0x0000000000017941 */ /* 0x000fea0003800000 */
.L_x_1650:
[----:B------:R-:W-:Y:S04]  /*d660*/  BSSY B1, `(.L_x_1652) ;  /* 0x0000062000017945 */ /* 0x000fe80003800000 */
[----:B------:R-:W-:Y:S05]  /*d670*/  @P2 BRA `(.L_x_1653) ;  /* 0x0000000400802947 */ /* 0x000fea0003800000 */
[----:B------:R-:W2:Y:S01]  /*d680*/  LDL R70, [R1+0x40] ;  /* 0x0000400001467983 */ /* 0x000ea20000100800 */
[----:B-1----:R-:W-:Y:S01]  /*d690*/  LEA.HI R28, R54, R207, RZ, 0x1d ;  /* 0x000000cf361c7211 */ /* 0x002fe200078fe8ff */
[----:B------:R-:W-:Y:S01]  /*d6a0*/  HADD2.F32 R44, -RZ, R57.H1_H1 ;  /* 0x30000039ff2c7230 */ /* 0x000fe20000004100 */
[----:B------:R-:W-:Y:S01]  /*d6b0*/  SHF.R.U32.HI R30, RZ, 0x3, R198 ;  /* 0x00000003ff1e7819 */ /* 0x000fe200000116c6 */
[--C-:B------:R-:W-:Y:S01]  /*d6c0*/  HADD2.F32 R46, -RZ, R53.reuse.H1_H1 ;  /* 0x30000035ff2e7230 */ /* 0x100fe20000004100 */
[----:B------:R-:W-:Y:S01]  /*d6d0*/  SHF.R.S32.HI R31, RZ, 0x1f, R28 ;  /* 0x0000001fff1f7819 */ /* 0x000fe2000001141c */
[----:B0-----:R-:W-:Y:S01]  /*d6e0*/  IMAD.SHL.U32 R29, R28, 0x8, RZ ;  /* 0x000000081c1d7824 */ /* 0x001fe200078e00ff */
[----:B------:R-:W-:Y:S01]  /*d6f0*/  SHF.R.U64 R65, R24, 0x10, R25 ;  /* 0x0000001018417819 */ /* 0x000fe20000001219 */
[----:B------:R-:W-:Y:S01]  /*d700*/  HADD2.F32 R53, -RZ, R53.H0_H0 ;  /* 0x20000035ff357230 */ /* 0x000fe20000004100 */
[----:B------:R-:W-:Y:S01]  /*d710*/  LEA.HI R31, R31, R28, RZ, 0x3 ;  /* 0x0000001c1f1f7211 */ /* 0x000fe200078f18ff */
[----:B------:R-:W-:Y:S01]  /*d720*/  HADD2.F32 R57, -RZ, R57.H0_H0 ;  /* 0x20000039ff397230 */ /* 0x000fe20000004100 */
[----:B------:R-:W-:-:S02]  /*d730*/  LOP3.LUT R28, R198, 0x38, R29, 0xf8, !PT ;  /* 0x00000038c61c7812 */ /* 0x000fc400078ef81d */
[----:B------:R-:W-:Y:S01]  /*d740*/  SHF.R.U32.HI R48, RZ, 0x10, R25 ;  /* 0x00000010ff307819 */ /* 0x000fe20000011619 */
[----:B------:R-:W-:Y:S01]  /*d750*/  IMAD.SHL.U32 R31, R31, 0x400, RZ ;  /* 0x000004001f1f7824 */ /* 0x000fe200078e00ff */
[----:B------:R-:W-:Y:S02]  /*d760*/  LOP3.LUT R32, R28, R30, RZ, 0x3c, !PT ;  /* 0x0000001e1c207212 */ /* 0x000fe400078e3cff */
[--C-:B------:R-:W-:Y:S01]  /*d770*/  SHF.R.U64 R69, R4, 0x10, R5.reuse ;  /* 0x0000001004457819 */ /* 0x100fe20000001205 */
[----:B------:R-:W-:Y:S01]  /*d780*/  HADD2.F32 R48, -RZ, R48.H0_H0 ;  /* 0x20000030ff307230 */ /* 0x000fe20000004100 */
[----:B------:R-:W-:Y:S02]  /*d790*/  LOP3.LUT R33, R31, 0x7fffe000, RZ, 0xc0, !PT ;  /* 0x7fffe0001f217812 */ /* 0x000fe400078ec0ff */
[----:B------:R-:W-:Y:S02]  /*d7a0*/  SHF.R.U32.HI R45, RZ, 0x10, R5 ;  /* 0x00000010ff2d7819 */ /* 0x000fe40000011605 */
[----:B------:R-:W-:-:S02]  /*d7b0*/  IADD3 R33, R32, R33, R201 ;  /* 0x0000002120217210 */ /* 0x000fc40007ffe0c9 */
[--C-:B------:R-:W-:Y:S02]  /*d7c0*/  SHF.R.U64 R51, R26, 0x10, R27.reuse ;  /* 0x000000101a337819 */ /* 0x100fe4000000121b */
[----:B------:R-:W-:Y:S01]  /*d7d0*/  SHF.R.U32.HI R49, RZ, 0x10, R27 ;  /* 0x00000010ff317819 */ /* 0x000fe2000001161b */
[----:B------:R-:W-:Y:S01]  /*d7e0*/  IMAD R37, R33, 0x2, R2 ;  /* 0x0000000221257824 */ /* 0x000fe200078e0202 */
[--C-:B------:R-:W-:Y:S02]  /*d7f0*/  SHF.R.U32.HI R67, RZ, 0x10, R7.reuse ;  /* 0x00000010ff437819 */ /* 0x100fe40000011607 */
[----:B------:R-:W-:Y:S02]  /*d800*/  SHF.R.U64 R68, R6, 0x10, R7 ;  /* 0x0000001006447819 */ /* 0x000fe40000001207 */
[----:B------:R-:W0:Y:S02]  /*d810*/  LDS.128 R32, [R37+0x10400] ;  /* 0x0104000025207984 */ /* 0x000e240000000c00 */
[----:B0-----:R-:W-:-:S02]  /*d820*/  HADD2.F32 R25, -RZ, R33.H0_H0 ;  /* 0x20000021ff197230 */ /* 0x001fc40000004100 */
[----:B------:R-:W-:Y:S02]  /*d830*/  HADD2.F32 R24, -RZ, R32.H0_H0 ;  /* 0x20000020ff187230 */ /* 0x000fe40000004100 */
[----:B------:R-:W-:Y:S02]  /*d840*/  HADD2.F32 R33, -RZ, R33.H1_H1 ;  /* 0x30000021ff217230 */ /* 0x000fe40000004100 */
[C---:B------:R-:W-:Y:S01]  /*d850*/  FMUL.FTZ R50, R25.reuse, R46 ;  /* 0x0000002e19327220 */ /* 0x040fe20000410000 */
[----:B------:R-:W-:Y:S01]  /*d860*/  FMUL.FTZ R64, R25, R44 ;  /* 0x0000002c19407220 */ /* 0x000fe20000410000 */
[----:B------:R-:W-:Y:S02]  /*d870*/  HADD2.F32 R26, -RZ, R34.H0_H0 ;  /* 0x20000022ff1a7230 */ /* 0x000fe40000004100 */
[----:B------:R-:W-:Y:S02]  /*d880*/  HADD2.F32 R27, -RZ, R35.H0_H0 ;  /* 0x20000023ff1b7230 */ /* 0x000fe40000004100 */
[----:B------:R-:W-:Y:S01]  /*d890*/  FMUL.FTZ R66, R33, R48 ;  /* 0x0000003021427220 */ /* 0x000fe20000410000 */
[----:B------:R-:W-:-:S02]  /*d8a0*/  HADD2.F32 R25, -RZ, R55.H0_H0 ;  /* 0x20000037ff197230 */ /* 0x000fc40000004100 */
[----:B------:R-:W-:Y:S02]  /*d8b0*/  HADD2.F32 R35, -RZ, R35.H1_H1 ;  /* 0x30000023ff237230 */ /* 0x000fe40000004100 */
[----:B------:R-:W-:Y:S02]  /*d8c0*/  HADD2.F32 R32, -RZ, R32.H1_H1 ;  /* 0x30000020ff207230 */ /* 0x000fe40000004100 */
[----:B------:R-:W-:Y:S01]  /*d8d0*/  HADD2.F32 R34, -RZ, R34.H1_H1 ;  /* 0x30000022ff227230 */ /* 0x000fe20000004100 */
[----:B--2---:R-:W0:Y:S02]  /*d8e0*/  LDS.128 R28, [R70] ;  /* 0x00000000461c7984 */ /* 0x004e240000000c00 */
[--C-:B0-----:R-:W-:Y:S02]  /*d8f0*/  HADD2.F32 R5, -RZ, R29.reuse.H0_H0 ;  /* 0x2000001dff057230 */ /* 0x101fe40000004100 */
[----:B------:R-:W-:Y:S02]  /*d900*/  HADD2.F32 R4, -RZ, R28.H0_H0 ;  /* 0x2000001cff047230 */ /* 0x000fe40000004100 */
[----:B------:R-:W-:-:S02]  /*d910*/  HADD2.F32 R29, -RZ, R29.H1_H1 ;  /* 0x3000001dff1d7230 */ /* 0x000fc40000004100 */
[C---:B------:R-:W-:Y:S01]  /*d920*/  FFMA.FTZ R50, R5.reuse, R44, -R50 ;  /* 0x0000002c05327223 */ /* 0x040fe20000010832 */
[----:B------:R-:W-:Y:S01]  /*d930*/  FFMA.FTZ R64, R5, R46, R64 ;  /* 0x0000002e05407223 */ /* 0x000fe20000010040 */
[C---:B------:R-:W-:Y:S01]  /*d940*/  FMUL.FTZ R5, R24.reuse, R53 ;  /* 0x0000003518057220 */ /* 0x040fe20000410000 */
[----:B------:R-:W-:Y:S02]  /*d950*/  HADD2.F32 R44, -RZ, R45.H0_H0 ;  /* 0x2000002dff2c7230 */ /* 0x000fe40000004100 */
[-C--:B------:R-:W-:Y:S01]  /*d960*/  FMUL.FTZ R24, R24, R57.reuse ;  /* 0x0000003918187220 */ /* 0x080fe20000410000 */
[----:B------:R-:W-:Y:S02]  /*d970*/  HADD2.F32 R6, -RZ, R30.H0_H0 ;  /* 0x2000001eff067230 */ /* 0x000fe40000004100 */
[C---:B------:R-:W-:Y:S01]  /*d980*/  FFMA.FTZ R57, R4.reuse, R57, -R5 ;  /* 0x0000003904397223 */ /* 0x040fe20000010805 */
[----:B------:R-:W-:Y:S02]  /*d990*/  HADD2.F32 R5, -RZ, R58.H0_H0 ;  /* 0x2000003aff057230 */ /* 0x000fe40000004100 */
[----:B------:R-:W-:Y:S01]  /*d9a0*/  FFMA.FTZ R53, R4, R53, R24 ;  /* 0x0000003504357223 */ /* 0x000fe20000010018 */
[----:B------:R-:W-:Y:S01]  /*d9b0*/  FMUL.FTZ R46, R33, R44 ;  /* 0x0000002c212e7220 */ /* 0x000fe20000410000 */
[----:B------:R-:W-:-:S02]  /*d9c0*/  HADD2.F32 R24, -RZ, R55.H1_H1 ;  /* 0x30000037ff187230 */ /* 0x000fc40000004100 */
[C---:B------:R-:W-:Y:S01]  /*d9d0*/  FFMA.FTZ R33, R29.reuse, R44, -R66 ;  /* 0x0000002c1d217223 */ /* 0x040fe20000010842 */
[----:B------:R-:W-:Y:S02]  /*d9e0*/  HADD2.F32 R58, -RZ, R58.H1_H1 ;  /* 0x3000003aff3a7230 */ /* 0x000fe40000004100 */
[----:B------:R-:W-:Y:S01]  /*d9f0*/  FFMA.FTZ R45, R29, R48, R46 ;  /* 0x000000301d2d7223 */ /* 0x000fe2000001002e */
[----:B------:R-:W-:Y:S02]  /*da00*/  HADD2.F32 R7, -RZ, R31.H0_H0 ;  /* 0x2000001fff077230 */ /* 0x000fe40000004100 */
[C---:B------:R-:W-:Y:S01]  /*da10*/  FMUL.FTZ R29, R26.reuse, R25 ;  /* 0x000000191a1d7220 */ /* 0x040fe20000410000 */
[----:B------:R-:W-:Y:S01]  /*da20*/  FMUL.FTZ R47, R26, R5 ;  /* 0x000000051a2f7220 */ /* 0x000fe20000410000 */
[C---:B------:R-:W-:Y:S01]  /*da30*/  FMUL.FTZ R46, R27.reuse, R24 ;  /* 0x000000181b2e7220 */ /* 0x040fe20000410000 */
[----:B------:R-:W-:Y:S02]  /*da40*/  HADD2.F32 R26, -RZ, R49.H0_H0 ;  /* 0x20000031ff1a7230 */ /* 0x000fe40000004100 */
[----:B------:R-:W-:Y:S01]  /*da50*/  FMUL.FTZ R27, R27, R58 ;  /* 0x0000003a1b1b7220 */ /* 0x000fe20000410000 */
[----:B------:R-:W-:-:S02]  /*da60*/  HADD2.F32 R4, -RZ, R67.H0_H0 ;  /* 0x20000043ff047230 */ /* 0x000fc40000004100 */
[C---:B------:R-:W-:Y:S01]  /*da70*/  FFMA.FTZ R44, R6.reuse, R5, -R29 ;  /* 0x00000005062c7223 */ /* 0x040fe2000001081d */
[----:B------:R-:W-:Y:S01]  /*da80*/  FFMA.FTZ R47, R6, R25, R47 ;  /* 0x00000019062f7223 */ /* 0x000fe2000001002f */
[----:B------:R-:W-:Y:S02]  /*da90*/  HADD2.F32 R31, -RZ, R31.H1_H1 ;  /* 0x3000001fff1f7230 */ /* 0x000fe40000004100 */
[----:B------:R-:W-:Y:S01]  /*daa0*/  FFMA.FTZ R6, R7, R24, R27 ;  /* 0x0000001807067223 */ /* 0x000fe2000001001b */
[----:B------:R-:W-:Y:S01]  /*dab0*/  FMUL.FTZ R48, R35, R26 ;  /* 0x0000001a23307220 */ /* 0x000fe20000410000 */
[----:B------:R-:W-:Y:S01]  /*dac0*/  FFMA.FTZ R46, R7, R58, -R46 ;  /* 0x0000003a072e7223 */ /* 0x000fe2000001082e */
[-C--:B------:R-:W-:Y:S01]  /*dad0*/  FMUL.FTZ R24, R35, R4.reuse ;  /* 0x0000000423187220 */ /* 0x080fe20000410000 */
[----:B------:R-:W-:Y:S02]  /*dae0*/  HADD2.F32 R25, -RZ, R65.H0_H0 ;  /* 0x20000041ff197230 */ /* 0x000fe40000004100 */
[----:B------:R-:W-:Y:S01]  /*daf0*/  FFMA.FTZ R35, R31, R4, -R48 ;  /* 0x000000041f237223 */ /* 0x000fe20000010830 */
[----:B------:R-:W-:-:S02]  /*db00*/  HADD2.F32 R27, -RZ, R51.H0_H0 ;  /* 0x20000033ff1b7230 */ /* 0x000fc40000004100 */
[----:B------:R-:W-:Y:S01]  /*db10*/  FFMA.FTZ R49, R31, R26, R24 ;  /* 0x0000001a1f317223 */ /* 0x000fe20000010018 */
[----:B------:R-:W-:Y:S02]  /*db20*/  HADD2.F32 R5, -RZ, R69.H0_H0 ;  /* 0x20000045ff057230 */ /* 0x000fe40000004100 */
[----:B------:R-:W-:Y:S01]  /*db30*/  FMUL.FTZ R29, R32, R25 ;  /* 0x00000019201d7220 */ /* 0x000fe20000410000 */
[----:B------:R-:W-:Y:S02]  /*db40*/  HADD2.F32 R7, -RZ, R68.H0_H0 ;  /* 0x20000044ff077230 */ /* 0x000fe40000004100 */
[----:B------:R-:W-:Y:S01]  /*db50*/  FMUL.FTZ R31, R34, R27 ;  /* 0x0000001b221f7220 */ /* 0x000fe20000410000 */
[----:B------:R-:W-:Y:S02]  /*db60*/  HADD2.F32 R28, -RZ, R28.H1_H1 ;  /* 0x3000001cff1c7230 */ /* 0x000fe40000004100 */
[----:B------:R-:W-:Y:S01]  /*db70*/  FMUL.FTZ R32, R32, R5 ;  /* 0x0000000520207220 */ /* 0x000fe20000410000 */
[----:B------:R-:W-:-:S02]  /*db80*/  HADD2.F32 R30, -RZ, R30.H1_H1 ;  /* 0x3000001eff1e7230 */ /* 0x000fc40000004100 */
[----:B------:R-:W-:Y:S01]  /*db90*/  FMUL.FTZ R34, R34, R7 ;  /* 0x0000000722227220 */ /* 0x000fe20000410000 */
[C---:B------:R-:W-:Y:S01]  /*dba0*/  FFMA.FTZ R4, R28.reuse, R5, -R29 ;  /* 0x000000051c047223 */ /* 0x040fe2000001081d */
[----:B------:R-:W-:Y:S01]  /*dbb0*/  FFMA.FTZ R24, R28, R25, R32 ;  /* 0x000000191c187223 */ /* 0x000fe20000010020 */
[C---:B------:R-:W-:Y:S01]  /*dbc0*/  FFMA.FTZ R31, R30.reuse, R7, -R31 ;  /* 0x000000071e1f7223 */ /* 0x040fe2000001081f */
[----:B------:R-:W-:Y:S01]  /*dbd0*/  FFMA.FTZ R26, R30, R27, R34 ;  /* 0x0000001b1e1a7223 */ /* 0x000fe20000010022 */
[----:B------:R-:W-:Y:S02]  /*dbe0*/  F2FP.F16.F32.PACK_AB R27, R49, R6 ;  /* 0x00000006311b723e */ /* 0x000fe400000000ff */
[----:B------:R-:W-:Y:S02]  /*dbf0*/  F2FP.F16.F32.PACK_AB R7, R35, R46 ;  /* 0x0000002e2307723e */ /* 0x000fe400000000ff */
[----:B------:R-:W-:Y:S02]  /*dc00*/  F2FP.F16.F32.PACK_AB R5, R33, R50 ;  /* 0x000000322105723e */ /* 0x000fe400000000ff */
[----:B------:R-:W-:-:S02]  /*dc10*/  F2FP.F16.F32.PACK_AB R4, R4, R57 ;  /* 0x000000390404723e */ /* 0x000fc400000000ff */
[----:B------:R-:W-:Y:S02]  /*dc20*/  F2FP.F16.F32.PACK_AB R6, R31, R44 ;  /* 0x0000002c1f06723e */ /* 0x000fe400000000ff */
[----:B------:R-:W-:Y:S02]  /*dc30*/  F2FP.F16.F32.PACK_AB R25, R45, R64 ;  /* 0x000000402d19723e */ /* 0x000fe400000000ff */
[----:B------:R-:W-:Y:S01]  /*dc40*/  F2FP.F16.F32.PACK_AB R24, R24, R53 ;  /* 0x000000351818723e */ /* 0x000fe200000000ff */
[----:B------:R2:W-:Y:S01]  /*dc50*/  STS.128 [R70], R4 ;  /* 0x0000000446007388 */ /* 0x0005e20000000c00 */
[----:B------:R-:W-:-:S05]  /*dc60*/  F2FP.F16.F32.PACK_AB R26, R26, R47 ;  /* 0x0000002f1a1a723e */ /* 0x000fca00000000ff */
[----:B------:R2:W-:Y:S02]  /*dc70*/  STS.128 [R37+0x10400], R24 ;  /* 0x0104001825007388 */ /* 0x0005e40000000c00 */
.L_x_1653:
[----:B------:R-:W-:Y:S05]  /*dc80*/  BSYNC B1 ;  /* 0x0000000000017941 */ /* 0x000fea0003800000 */
.L_x_1652:
[----:B------:R-:W-:Y:S04]  /*dc90*/  BSSY B1, `(.L_x_1654) ;  /* 0x0000062000017945 */ /* 0x000fe80003800000 */
[----:B------:R-:W-:Y:S05]  /*dca0*/  @P1 BRA `(.L_x_1655) ;  /* 0x0000000400801947 */ /* 0x000fea0003800000 */
[----:B------:R-:W3:Y:S01]  /*dcb0*/  LDL R51, [R1+0x3c] ;  /* 0x00003c0001337983 */ /* 0x000ee20000100800 */
[----:B--2---:R-:W-:Y:S01]  /*dcc0*/  LEA.HI R4, R54, R207, RZ, 0x1d ;  /* 0x000000cf36047211 */ /* 0x004fe200078fe8ff */
[----:B-1----:R-:W-:Y:S01]  /*dcd0*/  HADD2.F32 R35, -RZ, R59.H1_H1 ;  /* 0x3000003bff237230 */ /* 0x002fe20000004100 */
[----:B------:R-:W-:Y:S01]  /*dce0*/  SHF.R.U32.HI R7, RZ, 0x3, R197 ;  /* 0x00000003ff077819 */ /* 0x000fe200000116c5 */
[--C-:B------:R-:W-:Y:S01]  /*dcf0*/  HADD2.F32 R37, -RZ, R62.reuse.H1_H1 ;  /* 0x3000003eff257230 */ /* 0x100fe20000004100 */
[----:B------:R-:W-:Y:S01]  /*dd00*/  SHF.R.S32.HI R5, RZ, 0x1f, R4 ;  /* 0x0000001fff057819 */ /* 0x000fe20000011404 */
[----:B------:R-:W-:Y:S01]  /*dd10*/  IMAD.SHL.U32 R6, R4, 0x8, RZ ;  /* 0x0000000804067824 */ /* 0x000fe200078e00ff */
[----:B------:R-:W-:Y:S01]  /*dd20*/  SHF.R.U64 R47, R40, 0x10, R41 ;  /* 0x00000010282f7819 */ /* 0x000fe20000001229 */
[----:B------:R-:W-:Y:S01]  /*dd30*/  HADD2.F32 R62, -RZ, R62.H0_H0 ;  /* 0x2000003eff3e7230 */ /* 0x000fe20000004100 */
[----:B------:R-:W-:Y:S02]  /*dd40*/  LEA.HI R5, R5, R4, RZ, 0x3 ;  /* 0x0000000405057211 */ /* 0x000fe400078f18ff */
[----:B------:R-:W-:-:S02]  /*dd50*/  LOP3.LUT R4, R197, 0x38, R6, 0xf8, !PT ;  /* 0x00000038c5047812 */ /* 0x000fc400078ef806 */
[----:B------:R-:W-:Y:S01]  /*dd60*/  SHF.R.U32.HI R40, RZ, 0x10, R41 ;  /* 0x00000010ff287819 */ /* 0x000fe20000011629 */
[----:B------:R-:W-:Y:S01]  /*dd70*/  IMAD.SHL.U32 R5, R5, 0x400, RZ ;  /* 0x0000040005057824 */ /* 0x000fe200078e00ff */
[----:B------:R-:W-:Y:S02]  /*dd80*/  LOP3.LUT R25, R4, R7, RZ, 0x3c, !PT ;  /* 0x0000000704197212 */ /* 0x000fe400078e3cff */
[----:B------:R-:W-:Y:S02]  /*dd90*/  SHF.R.U32.HI R44, RZ, 0x10, R21 ;  /* 0x00000010ff2c7819 */ /* 0x000fe40000011615 */
[----:B------:R-:W-:Y:S02]  /*dda0*/  LOP3.LUT R24, R5, 0x7fffe000, RZ, 0xc0, !PT ;  /* 0x7fffe00005187812 */ /* 0x000fe400078ec0ff */
[----:B------:R-:W-:Y:S01]  /*ddb0*/  SHF.R.U64 R49, R38, 0x10, R39 ;  /* 0x0000001026317819 */ /* 0x000fe20000001227 */
[----:B------:R-:W-:Y:S01]  /*ddc0*/  HADD2.F32 R38, -RZ, R40.H0_H0 ;  /* 0x20000028ff267230 */ /* 0x000fe20000004100 */
[----:B------:R-:W-:-:S02]  /*ddd0*/  IADD3 R25, R25, R24, R200 ;  /* 0x0000001819197210 */ /* 0x000fc40007ffe0c8 */
[----:B------:R-:W-:Y:S02]  /*dde0*/  SHF.R.U64 R50, R20, 0x10, R21 ;  /* 0x0000001014327819 */ /* 0x000fe40000001215 */
[----:B------:R-:W-:Y:S01]  /*ddf0*/  SHF.R.U32.HI R48, RZ, 0x10, R39 ;  /* 0x00000010ff307819 */ /* 0x000fe20000011627 */
[----:B------:R-:W-:Y:S01]  /*de00*/  IMAD R28, R25, 0x2, R2 ;  /* 0x00000002191c7824 */ /* 0x000fe200078e0202 */
[--C-:B------:R-:W-:Y:S02]  /*de10*/  SHF.R.U64 R45, R42, 0x10, R43.reuse ;  /* 0x000000102a2d7819 */ /* 0x100fe4000000122b */
[----:B------:R-:W-:Y:S02]  /*de20*/  SHF.R.U32.HI R43, RZ, 0x10, R43 ;  /* 0x00000010ff2b7819 */ /* 0x000fe4000001162b */
[----:B------:R-:W1:Y:S02]  /*de30*/  LDS.128 R24, [R28+0x10400] ;  /* 0x010400001c187984 */ /* 0x000e640000000c00 */
[----:B-1----:R-:W-:-:S02]  /*de40*/  HADD2.F32 R31, -RZ, R25.H0_H0 ;  /* 0x20000019ff1f7230 */ /* 0x002fc40000004100 */
[----:B------:R-:W-:Y:S02]  /*de50*/  HADD2.F32 R32, -RZ, R25.H1_H1 ;  /* 0x30000019ff207230 */ /* 0x000fe40000004100 */
[----:B------:R-:W-:Y:S02]  /*de60*/  HADD2.F32 R25, -RZ, R24.H0_H0 ;  /* 0x20000018ff197230 */ /* 0x000fe40000004100 */
[C---:B------:R-:W-:Y:S01]  /*de70*/  FMUL.FTZ R39, R31.reuse, R37 ;  /* 0x000000251f277220 */ /* 0x040fe20000410000 */
[----:B------:R-:W-:Y:S01]  /*de80*/  FMUL.FTZ R41, R31, R35 ;  /* 0x000000231f297220 */ /* 0x000fe20000410000 */
[----:B------:R-:W-:Y:S02]  /*de90*/  HADD2.F32 R31, -RZ, R44.H0_H0 ;  /* 0x2000002cff1f7230 */ /* 0x000fe40000004100 */
[----:B------:R-:W-:Y:S01]  /*dea0*/  FMUL.FTZ R40, R32, R38 ;  /* 0x0000002620287220 */ /* 0x000fe20000410000 */
[----:B------:R-:W-:Y:S02]  /*deb0*/  HADD2.F32 R33, -RZ, R26.H0_H0 ;  /* 0x2000001aff217230 */ /* 0x000fe40000004100 */
[----:B------:R-:W-:-:S02]  /*dec0*/  HADD2.F32 R34, -RZ, R27.H0_H0 ;  /* 0x2000001bff227230 */ /* 0x000fc40000004100 */
[----:B------:R-:W-:Y:S01]  /*ded0*/  FMUL.FTZ R44, R32, R31 ;  /* 0x0000001f202c7220 */ /* 0x000fe20000410000 */
[--C-:B------:R-:W-:Y:S02]  /*dee0*/  HADD2.F32 R32, -RZ, R63.reuse.H0_H0 ;  /* 0x2000003fff207230 */ /* 0x100fe40000004100 */
[----:B------:R-:W-:Y:S02]  /*def0*/  HADD2.F32 R63, -RZ, R63.H1_H1 ;  /* 0x3000003fff3f7230 */ /* 0x000fe40000004100 */
[----:B------:R-:W-:Y:S02]  /*df00*/  HADD2.F32 R27, -RZ, R27.H1_H1 ;  /* 0x3000001bff1b7230 */ /* 0x000fe40000004100 */
[----:B------:R-:W-:Y:S02]  /*df10*/  HADD2.F32 R24, -RZ, R24.H1_H1 ;  /* 0x30000018ff187230 */ /* 0x000fe40000004100 */
[----:B------:R-:W-:Y:S01]  /*df20*/  HADD2.F32 R26, -RZ, R26.H1_H1 ;  /* 0x3000001aff1a7230 */ /* 0x000fe20000004100 */
[----:B---3--:R-:W1:Y:S02]  /*df30*/  LDS.128 R4, [R51] ;  /* 0x0000000033047984 */ /* 0x008e640000000c00 */
[----:B-1----:R-:W-:-:S02]  /*df40*/  HADD2.F32 R20, -RZ, R5.H0_H0 ;  /* 0x20000005ff147230 */ /* 0x002fc40000004100 */
[----:B------:R-:W-:Y:S02]  /*df50*/  HADD2.F32 R21, -RZ, R5.H1_H1 ;  /* 0x30000005ff157230 */ /* 0x000fe40000004100 */
[----:B------:R-:W-:Y:S02]  /*df60*/  HADD2.F32 R5, -RZ, R4.H0_H0 ;  /* 0x20000004ff057230 */ /* 0x000fe40000004100 */
[C---:B------:R-:W-:Y:S01]  /*df70*/  FFMA.FTZ R39, R20.reuse, R35, -R39 ;  /* 0x0000002314277223 */ /* 0x040fe20000010827 */
[----:B------:R-:W-:Y:S01]  /*df80*/  FFMA.FTZ R41, R20, R37, R41 ;  /* 0x0000002514297223 */ /* 0x000fe20000010029 */
[----:B------:R-:W-:Y:S02]  /*df90*/  HADD2.F32 R20, -RZ, R59.H0_H0 ;  /* 0x2000003bff147230 */ /* 0x000fe40000004100 */
[----:B------:R-:W-:Y:S01]  /*dfa0*/  FFMA.FTZ R42, R21, R31, -R40 ;  /* 0x0000001f152a7223 */ /* 0x000fe20000010828 */
[----:B------:R-:W-:Y:S01]  /*dfb0*/  FMUL.FTZ R40, R25, R62 ;  /* 0x0000003e19287220 */ /* 0x000fe20000410000 */
[----:B0-----:R-:W-:-:S02]  /*dfc0*/  HADD2.F32 R29, -RZ, R6.H0_H0 ;  /* 0x20000006ff1d7230 */ /* 0x001fc40000004100 */
[----:B------:R-:W-:Y:S01]  /*dfd0*/  FFMA.FTZ R44, R21, R38, R44 ;  /* 0x00000026152c7223 */ /* 0x000fe2000001002c */
[-C--:B------:R-:W-:Y:S01]  /*dfe0*/  FMUL.FTZ R25, R25, R20.reuse ;  /* 0x0000001419197220 */ /* 0x080fe20000410000 */
[----:B------:R-:W-:Y:S01]  /*dff0*/  FFMA.FTZ R40, R5, R20, -R40 ;  /* 0x0000001405287223 */ /* 0x000fe20000010828 */
[--C-:B------:R-:W-:Y:S02]  /*e000*/  HADD2.F32 R20, -RZ, R52.reuse.H0_H0 ;  /* 0x20000034ff147230 */ /* 0x100fe40000004100 */
[----:B------:R-:W-:Y:S01]  /*e010*/  FMUL.FTZ R38, R33, R32 ;  /* 0x0000002021267220 */ /* 0x000fe20000410000 */
[----:B------:R-:W-:Y:S01]  /*e020*/  FFMA.FTZ R62, R5, R62, R25 ;  /* 0x0000003e053e7223 */ /* 0x000fe20000010019 */
[----:B------:R-:W-:Y:S02]  /*e030*/  HADD2.F32 R5, -RZ, R52.H1_H1 ;  /* 0x30000034ff057230 */ /* 0x000fe40000004100 */
[----:B------:R-:W-:Y:S01]  /*e040*/  FMUL.FTZ R21, R34, R63 ;  /* 0x0000003f22157220 */ /* 0x000fe20000410000 */
[----:B------:R-:W-:Y:S01]  /*e050*/  FMUL.FTZ R46, R33, R20 ;  /* 0x00000014212e7220 */ /* 0x000fe20000410000 */
[----:B------:R-:W-:-:S02]  /*e060*/  HADD2.F32 R30, -RZ, R7.H0_H0 ;  /* 0x20000007ff1e7230 */ /* 0x000fc40000004100 */
[C---:B------:R-:W-:Y:S01]  /*e070*/  FFMA.FTZ R33, R29.reuse, R20, -R38 ;  /* 0x000000141d217223 */ /* 0x040fe20000010826 */
[----:B------:R-:W-:Y:S02]  /*e080*/  HADD2.F32 R38, -RZ, R43.H0_H0 ;  /* 0x2000002bff267230 */ /* 0x000fe40000004100 */
[-C--:B------:R-:W-:Y:S01]  /*e090*/  FMUL.FTZ R34, R34, R5.reuse ;  /* 0x0000000522227220 */ /* 0x080fe20000410000 */
[----:B------:R-:W-:Y:S02]  /*e0a0*/  HADD2.F32 R20, -RZ, R48.H0_H0 ;  /* 0x20000030ff147230 */ /* 0x000fe40000004100 */
[----:B------:R-:W-:Y:S01]  /*e0b0*/  FFMA.FTZ R46, R29, R32, R46 ;  /* 0x000000201d2e7223 */ /* 0x000fe2000001002e */
[C---:B------:R-:W-:Y:S01]  /*e0c0*/  FFMA.FTZ R32, R30.reuse, R5, -R21 ;  /* 0x000000051e207223 */ /* 0x040fe20000010815 */
[----:B------:R-:W-:Y:S01]  /*e0d0*/  FFMA.FTZ R34, R30, R63, R34 ;  /* 0x0000003f1e227223 */ /* 0x000fe20000010022 */
[----:B------:R-:W-:Y:S02]  /*e0e0*/  HADD2.F32 R7, -RZ, R7.H1_H1 ;  /* 0x30000007ff077230 */ /* 0x000fe40000004100 */
[C---:B------:R-:W-:Y:S01]  /*e0f0*/  FMUL.FTZ R48, R27.reuse, R38 ;  /* 0x000000261b307220 */ /* 0x040fe20000410000 */
[----:B------:R-:W-:Y:S01]  /*e100*/  FMUL.FTZ R30, R27, R20 ;  /* 0x000000141b1e7220 */ /* 0x000fe20000410000 */
[----:B------:R-:W-:-:S02]  /*e110*/  HADD2.F32 R25, -RZ, R47.H0_H0 ;  /* 0x2000002fff197230 */ /* 0x000fc40000004100 */
[----:B------:R-:W-:Y:S02]  /*e120*/  HADD2.F32 R27, -RZ, R45.H0_H0 ;  /* 0x2000002dff1b7230 */ /* 0x000fe40000004100 */
[C---:B------:R-:W-:Y:S01]  /*e130*/  FFMA.FTZ R37, R7.reuse, R20, -R48 ;  /* 0x0000001407257223 */ /* 0x040fe20000010830 */
[----:B------:R-:W-:Y:S02]  /*e140*/  HADD2.F32 R5, -RZ, R50.H0_H0 ;  /* 0x20000032ff057230 */ /* 0x000fe40000004100 */
[----:B------:R-:W-:Y:S01]  /*e150*/  FFMA.FTZ R43, R7, R38, R30 ;  /* 0x00000026072b7223 */ /* 0x000fe2000001001e */
[----:B------:R-:W-:Y:S02]  /*e160*/  HADD2.F32 R21, -RZ, R49.H0_H0 ;  /* 0x20000031ff157230 */ /* 0x000fe40000004100 */
[----:B------:R-:W-:Y:S01]  /*e170*/  FMUL.FTZ R7, R24, R25 ;  /* 0x0000001918077220 */ /* 0x000fe20000410000 */
[----:B------:R-:W-:Y:S02]  /*e180*/  HADD2.F32 R4, -RZ, R4.H1_H1 ;  /* 0x30000004ff047230 */ /* 0x000fe40000004100 */
[----:B------:R-:W-:Y:S01]  /*e190*/  FMUL.FTZ R35, R26, R27 ;  /* 0x0000001b1a237220 */ /* 0x000fe20000410000 */
[----:B------:R-:W-:-:S02]  /*e1a0*/  HADD2.F32 R6, -RZ, R6.H1_H1 ;  /* 0x30000006ff067230 */ /* 0x000fc40000004100 */
[----:B------:R-:W-:Y:S01]  /*e1b0*/  FMUL.FTZ R24, R24, R5 ;  /* 0x0000000518187220 */ /* 0x000fe20000410000 */
[----:B------:R-:W-:Y:S01]  /*e1c0*/  FMUL.FTZ R26, R26, R21 ;  /* 0x000000151a1a7220 */ /* 0x000fe20000410000 */
[----:B------:R-:W-:Y:S01]  /*e1d0*/  FFMA.FTZ R29, R4, R5, -R7 ;  /* 0x00000005041d7223 */ /* 0x000fe20000010807 */
[----:B------:R-:W-:Y:S01]  /*e1e0*/  F2FP.F16.F32.PACK_AB R7, R37, R32 ;  /* 0x000000202507723e */ /* 0x000fe200000000ff */
[----:B------:R-:W-:Y:S01]  /*e1f0*/  FFMA.FTZ R20, R6, R21, -R35 ;  /* 0x0000001506147223 */ /* 0x000fe20000010823 */
[----:B------:R-:W-:Y:S01]  /*e200*/  FFMA.FTZ R31, R4, R25, R24 ;  /* 0x00000019041f7223 */ /* 0x000fe20000010018 */
[----:B------:R-:W-:Y:S01]  /*e210*/  FFMA.FTZ R21, R6, R27, R26 ;  /* 0x0000001b06157223 */ /* 0x000fe2000001001a */
[----:B------:R-:W-:Y:S02]  /*e220*/  F2FP.F16.F32.PACK_AB R5, R42, R39 ;  /* 0x000000272a05723e */ /* 0x000fe400000000ff */
[----:B------:R-:W-:Y:S02]  /*e230*/  F2FP.F16.F32.PACK_AB R4, R29, R40 ;  /* 0x000000281d04723e */ /* 0x000fe400000000ff */
[----:B------:R-:W-:-:S02]  /*e240*/  F2FP.F16.F32.PACK_AB R6, R20, R33 ;  /* 0x000000211406723e */ /* 0x000fc400000000ff */
[----:B------:R-:W-:Y:S02]  /*e250*/  F2FP.F16.F32.PACK_AB R27, R43, R34 ;  /* 0x000000222b1b723e */ /* 0x000fe400000000ff */
[----:B------:R-:W-:Y:S01]  /*e260*/  F2FP.F16.F32.PACK_AB R25, R44, R41 ;  /* 0x000000292c19723e */ /* 0x000fe200000000ff */
[----:B------:R3:W-:Y:S01]  /*e270*/  STS.128 [R51], R4 ;  /* 0x0000000433007388 */ /* 0x0007e20000000c00 */
[----:B------:R-:W-:Y:S02]  /*e280*/  F2FP.F16.F32.PACK_AB R24, R31, R62 ;  /* 0x0000003e1f18723e */ /* 0x000fe400000000ff */
[----:B------:R-:W-:-:S05]  /*e290*/  F2FP.F16.F32.PACK_AB R26, R21, R46 ;  /* 0x0000002e151a723e */ /* 0x000fca00000000ff */
[----:B------:R3:W-:Y:S02]  /*e2a0*/  STS.128 [R28+0x10400], R24 ;  /* 0x010400181c007388 */ /* 0x0007e40000000c00 */
.L_x_1655:
[----:B------:R-:W-:Y:S05]  /*e2b0*/  BSYNC B1 ;  /* 0x0000000000017941 */ /* 0x000fea0003800000 */
.L_x_1654:
[----:B-1----:R-:W-:Y:S01]  /*e2c0*/  PRMT R30, R0, 0x5410, R3 ;  /* 0x00005410001e7816 */ /* 0x002fe20000000003 */
[----:B------:R-:W-:Y:S06]  /*e2d0*/  @P0 BRA `(.L_x_1639) ;  /* 0x0000000400800947 */ /* 0x000fec0003800000 */
[----:B------:R-:W4:Y:S01]  /*e2e0*/  LDL R39, [R1+0x38] ;  /* 0x0000380001277983 */ /* 0x000f220000100800 */
[----:B------:R-:W-:Y:S01]  /*e2f0*/  LEA.HI R54, R54, R207, RZ, 0x1d ;  /* 0x000000cf36367211 */ /* 0x000fe200078fe8ff */
[--C-:B------:R-:W-:Y:S01]  /*e300*/  HADD2.F32 R21, -RZ, R56.reuse.H1_H1 ;  /* 0x30000038ff157230 */ /* 0x100fe20000004100 */
[----:B--23--:R-:W-:Y:S01]  /*e310*/  SHF.R.U32.HI R4, RZ, 0x3, R196 ;  /* 0x00000003ff047819 */ /* 0x00cfe200000116c4 */
[----:B------:R-:W-:Y:S01]  /*e320*/  HADD2.F32 R56, -RZ, R56.H0_H0 ;  /* 0x20000038ff387230 */ /* 0x000fe20000004100 */
[----:B------:R-:W-:Y:S01]  /*e330*/  SHF.R.S32.HI R5, RZ, 0x1f, R54 ;  /* 0x0000001fff057819 */ /* 0x000fe20000011436 */
[----:B------:R-:W-:Y:S01]  /*e340*/  IMAD.SHL.U32 R3, R54, 0x8, RZ ;  /* 0x0000000836037824 */ /* 0x000fe200078e00ff */
[----:B------:R-:W-:Y:S02]  /*e350*/  SHF.R.U32.HI R20, RZ, 0x10, R9 ;  /* 0x00000010ff147819 */ /* 0x000fe40000011609 */
[----:B------:R-:W-:Y:S02]  /*e360*/  LEA.HI R5, R5, R54, RZ, 0x3 ;  /* 0x0000003605057211 */ /* 0x000fe400078f18ff */
[----:B------:R-:W-:Y:S01]  /*e370*/  LOP3.LUT R0, R196, 0x38, R3, 0xf8, !PT ;  /* 0x00000038c4007812 */ /* 0x000fe200078ef803 */
[----:B------:R-:W-:Y:S01]  /*e380*/  HADD2.F32 R20, -RZ, R20.H0_H0 ;  /* 0x20000014ff147230 */ /* 0x000fe20000004100 */
[----:B------:R-:W-:Y:S01]  /*e390*/  SHF.R.U64 R38, R12, 0x10, R13 ;  /* 0x000000100c267819 */ /* 0x000fe2000000120d */
[----:B------:R-:W-:Y:S01]  /*e3a0*/  IMAD.SHL.U32 R5, R5, 0x400, RZ ;  /* 0x0000040005057824 */ /* 0x000fe200078e00ff */
[----:B------:R-:W-:-:S02]  /*e3b0*/  LOP3.LUT R0, R0, R4, RZ, 0x3c, !PT ;  /* 0x0000000400007212 */ /* 0x000fc400078e3cff */
[--C-:B------:R-:W-:Y:S02]  /*e3c0*/  SHF.R.U64 R37, R14, 0x10, R15.reuse ;  /* 0x000000100e257819 */ /* 0x100fe4000000120f */
[----:B------:R-:W-:Y:S02]  /*e3d0*/  LOP3.LUT R3, R5, 0x7fffe000, RZ, 0xc0, !PT ;  /* 0x7fffe00005037812 */ /* 0x000fe400078ec0ff */
[----:B------:R-:W-:Y:S01]  /*e3e0*/  SHF.R.U32.HI R33, RZ, 0x10, R15 ;  /* 0x00000010ff217819 */ /* 0x000fe2000001160f */
[--C-:B------:R-:W-:Y:S01]  /*e3f0*/  HADD2.F32 R15, -RZ, R61.reuse.H1_H1 ;  /* 0x3000003dff0f7230 */ /* 0x100fe20000004100 */
[----:B------:R-:W-:Y:S01]  /*e400*/  IADD3 R3, R0, R3, R199 ;  /* 0x0000000300037210 */ /* 0x000fe20007ffe0c7 */
[----:B------:R-:W-:Y:S01]  /*e410*/  HADD2.F32 R61, -RZ, R61.H0_H0 ;  /* 0x2000003dff3d7230 */ /* 0x000fe20000004100 */
[----:B------:R-:W-:Y:S02]  /*e420*/  SHF.R.U32.HI R28, RZ, 0x10, R13 ;  /* 0x00000010ff1c7819 */ /* 0x000fe4000001160d */
[----:B------:R-:W-:Y:S01]  /*e430*/  SHF.R.U64 R35, R8, 0x10, R9 ;  /* 0x0000001008237819 */ /* 0x000fe20000001209 */
[----:B------:R-:W-:Y:S01]  /*e440*/  IMAD R3, R3, 0x2, R2 ;  /* 0x0000000203037824 */ /* 0x000fe200078e0202 */
[----:B------:R-:W-:-:S02]  /*e450*/  SHF.R.U64 R34, R10, 0x10, R11 ;  /* 0x000000100a227819 */ /* 0x000fc4000000120b */
[----:B------:R-:W-:Y:S02]  /*e460*/  SHF.R.U32.HI R32, RZ, 0x10, R11 ;  /* 0x00000010ff207819 */ /* 0x000fe4000001160b */
[----:B------:R-:W1:Y:S02]  /*e470*/  LDS.128 R24, [R3+0x10400] ;  /* 0x0104000003187984 */ /* 0x000e640000000c00 */
[--C-:B-1----:R-:W-:Y:S02]  /*e480*/  HADD2.F32 R12, -RZ, R25.reuse.H0_H0 ;  /* 0x20000019ff0c7230 */ /* 0x102fe40000004100 */
[----:B------:R-:W-:Y:S02]  /*e490*/  HADD2.F32 R25, -RZ, R25.H1_H1 ;  /* 0x30000019ff197230 */ /* 0x000fe40000004100 */
[----:B------:R-:W-:Y:S02]  /*e4a0*/  HADD2.F32 R11, -RZ, R24.H0_H0 ;  /* 0x20000018ff0b7230 */ /* 0x000fe40000004100 */
[C---:B0-----:R-:W-:Y:S01]  /*e4b0*/  FMUL.FTZ R29, R12.reuse, R21 ;  /* 0x000000150c1d7220 */ /* 0x041fe20000410000 */
[----:B------:R-:W-:Y:S01]  /*e4c0*/  FMUL.FTZ R31, R12, R15 ;  /* 0x0000000f0c1f7220 */ /* 0x000fe20000410000 */
[----:B------:R-:W-:-:S02]  /*e4d0*/  HADD2.F32 R12, -RZ, R28.H0_H0 ;  /* 0x2000001cff0c7230 */ /* 0x000fc40000004100 */
[----:B------:R-:W-:Y:S01]  /*e4e0*/  FMUL.FTZ R28, R25, R20 ;  /* 0x00000014191c7220 */ /* 0x000fe20000410000 */
[----:B------:R-:W-:Y:S02]  /*e4f0*/  HADD2.F32 R13, -RZ, R26.H0_H0 ;  /* 0x2000001aff0d7230 */ /* 0x000fe40000004100 */
[--C-:B------:R-:W-:Y:S02]  /*e500*/  HADD2.F32 R14, -RZ, R27.reuse.H0_H0 ;  /* 0x2000001bff0e7230 */ /* 0x100fe40000004100 */
[----:B------:R-:W-:Y:S02]  /*e510*/  HADD2.F32 R27, -RZ, R27.H1_H1 ;  /* 0x3000001bff1b7230 */ /* 0x000fe40000004100 */
[----:B------:R-:W-:Y:S02]  /*e520*/  HADD2.F32 R24, -RZ, R24.H1_H1 ;  /* 0x30000018ff187230 */ /* 0x000fe40000004100 */
[----:B------:R-:W-:Y:S01]  /*e530*/  HADD2.F32 R26, -RZ, R26.H1_H1 ;  /* 0x3000001aff1a7230 */ /* 0x000fe20000004100 */
[----:B----4-:R-:W0:Y:S02]  /*e540*/  LDS.128 R4, [R39] ;  /* 0x0000000027047984 */ /* 0x010e240000000c00 */
[----:B0-----:R-:W-:-:S02]  /*e550*/  HADD2.F32 R8, -RZ, R5.H0_H0 ;  /* 0x20000005ff087230 */ /* 0x001fc40000004100 */
[----:B------:R-:W-:Y:S02]  /*e560*/  HADD2.F32 R5, -RZ, R5.H1_H1 ;  /* 0x30000005ff057230 */ /* 0x000fe40000004100 */
[----:B------:R-:W-:Y:S02]  /*e570*/  HADD2.F32 R0, -RZ, R4.H0_H0 ;  /* 0x20000004ff007230 */ /* 0x000fe40000004100 */
[C---:B------:R-:W-:Y:S01]  /*e580*/  FFMA.FTZ R29, R8.reuse, R15, -R29 ;  /* 0x0000000f081d7223 */ /* 0x040fe2000001081d */
[----:B------:R-:W-:Y:S01]  /*e590*/  FFMA.FTZ R31, R8, R21, R31 ;  /* 0x00000015081f7223 */ /* 0x000fe2000001001f */
[----:B------:R-:W-:Y:S01]  /*e5a0*/  FMUL.FTZ R8, R25, R12 ;  /* 0x0000000c19087220 */ /* 0x000fe20000410000 */
[----:B------:R-:W-:Y:S01]  /*e5b0*/  FMUL.FTZ R15, R11, R56 ;  /* 0x000000380b0f7220 */ /* 0x000fe20000410000 */
[----:B------:R-:W-:Y:S01]  /*e5c0*/  FFMA.FTZ R28, R5, R12, -R28 ;  /* 0x0000000c051c7223 */ /* 0x000fe2000001081c */
[----:B------:R-:W-:Y:S01]  /*e5d0*/  FMUL.FTZ R11, R11, R61 ;  /* 0x0000003d0b0b7220 */ /* 0x000fe20000410000 */
[----:B------:R-:W-:-:S02]  /*e5e0*/  HADD2.F32 R12, -RZ, R60.H0_H0 ;  /* 0x2000003cff0c7230 */ /* 0x000fc40000004100 */
[----:B------:R-:W-:Y:S01]  /*e5f0*/  FFMA.FTZ R20, R5, R20, R8 ;  /* 0x0000001405147223 */ /* 0x000fe20000010008 */
[----:B------:R-:W-:Y:S02]  /*e600*/  HADD2.F32 R8, -RZ, R30.H0_H0 ;  /* 0x2000001eff087230 */ /* 0x000fe40000004100 */
[C---:B------:R-:W-:Y:S01]  /*e610*/  FFMA.FTZ R56, R0.reuse, R56, R11 ;  /* 0x0000003800387223 */ /* 0x040fe2000001000b */
[----:B------:R-:W-:Y:S02]  /*e620*/  HADD2.F32 R9, -RZ, R6.H0_H0 ;  /* 0x20000006ff097230 */ /* 0x000fe40000004100 */
[----:B------:R-:W-:Y:S01]  /*e630*/  FFMA.FTZ R15, R0, R61, -R15 ;  /* 0x0000003d000f7223 */ /* 0x000fe2000001080f */
[----:B------:R-:W-:Y:S02]  /*e640*/  HADD2.F32 R11, -RZ, R60.H1_H1 ;  /* 0x3000003cff0b7230 */ /* 0x000fe40000004100 */
[----:B------:R-:W-:Y:S01]  /*e650*/  FMUL.FTZ R0, R13, R12 ;  /* 0x0000000c0d007220 */ /* 0x000fe20000410000 */
[----:B------:R-:W-:-:S02]  /*e660*/  HADD2.F32 R5, -RZ, R30.H1_H1 ;  /* 0x3000001eff057230 */ /* 0x000fc40000004100 */
[-C--:B------:R-:W-:Y:S01]  /*e670*/  FMUL.FTZ R30, R13, R8.reuse ;  /* 0x000000080d1e7220 */ /* 0x080fe20000410000 */
[----:B------:R-:W-:Y:S02]  /*e680*/  HADD2.F32 R10, -RZ, R7.H0_H0 ;  /* 0x20000007ff0a7230 */ /* 0x000fe40000004100 */
[C---:B------:R-:W-:Y:S01]  /*e690*/  FFMA.FTZ R25, R9.reuse, R8, -R0 ;  /* 0x0000000809197223 */ /* 0x040fe20000010800 */
[C---:B------:R-:W-:Y:S01]  /*e6a0*/  FMUL.FTZ R13, R14.reuse, R11 ;  /* 0x0000000b0e0d7220 */ /* 0x040fe20000410000 */
[----:B------:R-:W-:Y:S02]  /*e6b0*/  HADD2.F32 R8, -RZ, R32.H0_H0 ;  /* 0x20000020ff087230 */ /* 0x000fe40000004100 */
[----:B------:R-:W-:Y:S01]  /*e6c0*/  FMUL.FTZ R14, R14, R5 ;  /* 0x000000050e0e7220 */ /* 0x000fe20000410000 */
[----:B------:R-:W-:Y:S02]  /*e6d0*/  HADD2.F32 R0, -RZ, R33.H0_H0 ;  /* 0x20000021ff007230 */ /* 0x000fe40000004100 */
[----:B------:R-:W-:Y:S01]  /*e6e0*/  FFMA.FTZ R30, R9, R12, R30 ;  /* 0x0000000c091e7223 */ /* 0x000fe2000001001e */
[----:B------:R-:W-:-:S02]  /*e6f0*/  HADD2.F32 R7, -RZ, R7.H1_H1 ;  /* 0x30000007ff077230 */ /* 0x000fc40000004100 */
[C---:B------:R-:W-:Y:S01]  /*e700*/  FFMA.FTZ R12, R10.reuse, R5, -R13 ;  /* 0x000000050a0c7223 */ /* 0x040fe2000001080d */
[----:B------:R-:W-:Y:S01]  /*e710*/  FFMA.FTZ R14, R10, R11, R14 ;  /* 0x0000000b0a0e7223 */ /* 0x000fe2000001000e */
[C---:B------:R-:W-:Y:S01]  /*e720*/  FMUL.FTZ R32, R27.reuse, R8 ;  /* 0x000000081b207220 */ /* 0x040fe20000410000 */
[-C--:B------:R-:W-:Y:S01]  /*e730*/  FMUL.FTZ R10, R27, R0.reuse ;  /* 0x000000001b0a7220 */ /* 0x080fe20000410000 */
[----:B------:R-:W-:Y:S02]  /*e740*/  HADD2.F32 R11, -RZ, R35.H0_H0 ;  /* 0x20000023ff0b7230 */ /* 0x000fe40000004100 */
[----:B------:R-:W-:Y:S02]  /*e750*/  HADD2.F32 R13, -RZ, R34.H0_H0 ;  /* 0x20000022ff0d7230 */ /* 0x000fe40000004100 */
[C---:B------:R-:W-:Y:S01]  /*e760*/  FFMA.FTZ R33, R7.reuse, R0, -R32 ;  /* 0x0000000007217223 */ /* 0x040fe20000010820 */
[----:B------:R-:W-:Y:S02]  /*e770*/  HADD2.F32 R5, -RZ, R38.H0_H0 ;  /* 0x20000026ff057230 */ /* 0x000fe40000004100 */
[----:B------:R-:W-:Y:S01]  /*e780*/  FFMA.FTZ R35, R7, R8, R10 ;  /* 0x0000000807237223 */ /* 0x000fe2000001000a */
[----:B------:R-:W-:-:S02]  /*e790*/  HADD2.F32 R9, -RZ, R37.H0_H0 ;  /* 0x20000025ff097230 */ /* 0x000fc40000004100 */
[----:B------:R-:W-:Y:S01]  /*e7a0*/  FMUL.FTZ R7, R24, R11 ;  /* 0x0000000b18077220 */ /* 0x000fe20000410000 */
[----:B------:R-:W-:Y:S02]  /*e7b0*/  HADD2.F32 R4, -RZ, R4.H1_H1 ;  /* 0x30000004ff047230 */ /* 0x000fe40000004100 */
[----:B------:R-:W-:Y:S01]  /*e7c0*/  FMUL.FTZ R27, R26, R13 ;  /* 0x0000000d1a1b7220 */ /* 0x000fe20000410000 */
[----:B------:R-:W-:Y:S02]  /*e7d0*/  HADD2.F32 R6, -RZ, R6.H1_H1 ;  /* 0x30000006ff067230 */ /* 0x000fe40000004100 */
[----:B------:R-:W-:Y:S01]  /*e7e0*/  FMUL.FTZ R24, R24, R5 ;  /* 0x0000000518187220 */ /* 0x000fe20000410000 */
[----:B------:R-:W-:Y:S01]  /*e7f0*/  FMUL.FTZ R26, R26, R9 ;  /* 0x000000091a1a7220 */ /* 0x000fe20000410000 */
[----:B------:R-:W-:Y:S01]  /*e800*/  FFMA.FTZ R0, R4, R5, -R7 ;  /* 0x0000000504007223 */ /* 0x000fe20000010807 */
        /* <DEDUP_REMOVED lines=13> */
.L_x_1639:
[----:B------:R-:W-:Y:S05]  /*e8e0*/  BSYNC B0 ;  /* 0x0000000000007941 */ /* 0x000fea0003800000 */
.L_x_1611:
        /* <DEDUP_REMOVED lines=8> */
.L_x_1609:
[----:B------:R-:W-:-:S05]  /*e970*/  IMAD.U32 R0, RZ, RZ, UR45 ;  /* 0x0000002dff007e24 */ /* 0x000fca000f8e00ff */
[----:B------:R-:W-:-:S13]  /*e980*/  ISETP.NE.AND P0, PT, R0, 0x3, PT ;  /* 0x000000030000780c */ /* 0x000fda0003f05270 */
[----:B------:R-:W-:Y:S05]  /*e990*/  @!P0 BRA `(.L_x_1656) ;  /* 0x0000000000048947 */ /* 0x000fea0003800000 */
[----:B------:R-:W-:Y:S01]  /*e9a0*/  BPT.TRAP 0x1 ;  /* 0x000000040000795c */ /* 0x000fe20000300000 */
.L_x_1656:
[----:B01----:R-:W-:Y:S01]  /*e9b0*/  IMAD R3, R22, 0x8, R2 ;  /* 0x0000000816037824 */ /* 0x003fe200078e0202 */
[----:B------:R-:W-:-:S04]  /*e9c0*/  SHF.L.U32 R0, R186, 0x1f, RZ ;  /* 0x0000001fba007819 */ /* 0x000fc800000006ff */
[----:B------:R0:W1:Y:S01]  /*e9d0*/  SYNCS.PHASECHK.TRANS64.TRYWAIT P2, [R3+URZ+0x28830], R0 ;  /* 0x02883000030075a7 */ /* 0x000062000804017f */
[----:B------:R-:W-:Y:S05]  /*e9e0*/  @!P0 BRA `(.L_x_1657) ;  /* 0x0000000000048947 */ /* 0x000fea0003800000 */
[----:B------:R-:W-:Y:S01]  /*e9f0*/  BPT.TRAP 0x1 ;  /* 0x000000040000795c */ /* 0x000fe20000300000 */
.L_x_1657:
[----:B--234-:R-:W2:Y:S02]  /*ea00*/  S2R R4, SR_TID.X ;  /* 0x0000000000047919 */ /* 0x01cea40000002100 */
[----:B--2---:R-:W-:-:S04]  /*ea10*/  LOP3.LUT R4, R4, 0x7f, RZ, 0xc0, !PT ;  /* 0x0000007f04047812 */ /* 0x004fc800078ec0ff */
[----:B------:R-:W-:Y:S01]  /*ea20*/  ISETP.NE.AND P1, PT, R4, RZ, PT ;  /* 0x000000ff0400720c */ /* 0x000fe20003f25270 */
[----:B-1----:R-:W-:-:S12]  /*ea30*/  @P2 BRA `(.L_x_1658) ;  /* 0x0000000000082947 */ /* 0x002fd80003800000 */
[----:B------:R-:W1:Y:S02]  /*ea40*/  SYNCS.PHASECHK.TRANS64.TRYWAIT P2, [R3+URZ+0x28830], R0 ;  /* 0x02883000030075a7 */ /* 0x000e64000804017f */
[----:B-1----:R-:W-:Y:S05]  /*ea50*/  @!P2 BRA `(.L_x_1659) ;  /* 0x000001940034a947 */ /* 0x002fea0003800000 */
.L_x_1658:
[----:B------:R-:W-:Y:S05]  /*ea60*/  WARPSYNC.ALL ;  /* 0x0000000000007948 */ /* 0x000fea0003800000 */
[----:B01----:R-:W-:Y:S01]  /*ea70*/  VIADD R0, R2, 0x18400 ;  /* 0x0001840002007836 */ /* 0x003fe20000000000 */
[----:B------:R-:W-:Y:S01]  /*ea80*/  R2UR UR12, R36 ;  /* 0x00000000240c72ca */ /* 0x000fe200000e0000 */
[----:B------:R-:W-:Y:S01]  /*ea90*/  IMAD.MOV.U32 R5, RZ, RZ, 0x40000040 ;  /* 0x40000040ff057424 */ /* 0x000fe200078e00ff */
[----:B------:R-:W-:Y:S01]  /*eaa0*/  WARPGROUP.ARRIVE ;  /* 0x00000000000079c5 */ /* 0x000fe20000000000 */
[----:B------:R-:W-:Y:S01]  /*eab0*/  UMOV UR13, 0x40000040 ;  /* 0x40000040000d7882 */ /* 0x000fe20000000000 */
[----:B------:R-:W-:Y:S01]  /*eac0*/  SHF.R.U32.HI R0, RZ, 0x4, R0 ;  /* 0x00000004ff007819 */ /* 0x000fe20000011600 */
[----:B------:R-:W-:Y:S01]  /*ead0*/  UMOV UR9, 0x40000040 ;  /* 0x4000004000097882 */ /* 0x000fe20000000000 */
[----:B------:R-:W-:Y:S01]  /*eae0*/  R2UR UR15, R5 ;  /* 0x00000000050f72ca */ /* 0x000fe200000e0000 */
[----:B------:R-:W-:Y:S01]  /*eaf0*/  UMOV UR5, 0x40000040 ;  /* 0x4000004000057882 */ /* 0x000fe20000000000 */
[----:B------:R-:W-:Y:S01]  /*eb00*/  LOP3.LUT R0, R0, 0x3fff, RZ, 0xc0, !PT ;  /* 0x00003fff00007812 */ /* 0x000fe200078ec0ff */
[----:B------:R-:W-:Y:S01]  /*eb10*/  UMOV UR17, 0x40000040 ;  /* 0x4000004000117882 */ /* 0x000fe20000000000 */
[----:B------:R-:W-:Y:S01]  /*eb20*/  MOV R9, 0x40000040 ;  /* 0x4000004000097802 */ /* 0x000fe20000000f00 */
[----:B------:R-:W-:Y:S01]  /*eb30*/  UMOV UR21, 0x40000040 ;  /* 0x4000004000157882 */ /* 0x000fe20000000000 */
[----:B------:R-:W-:Y:S01]  /*eb40*/  LOP3.LUT R7, R0, 0x10000, RZ, 0xfc, !PT ;  /* 0x0001000000077812 */ /* 0x000fe200078efcff */
[----:B------:R-:W-:Y:S01]  /*eb50*/  ULOP3.LUT UR12, UR12, 0x10000, URZ, 0xfc, !UPT ;  /* 0x000100000c0c7892 */ /* 0x000fe2000f8efc3f */
[----:B------:R-:W-:Y:S01]  /*eb60*/  R2UR UR11, R9 ;  /* 0x00000000090b72ca */ /* 0x000fe200000e0000 */
[----:B------:R-:W-:Y:S01]  /*eb70*/  IMAD.MOV.U32 R9, RZ, RZ, 0x40000040 ;  /* 0x40000040ff097424 */ /* 0x000fe200078e00ff */
[----:B------:R-:W-:Y:S01]  /*eb80*/  UMOV UR25, 0x40000040 ;  /* 0x4000004000197882 */ /* 0x000fe20000000000 */
[----:B------:R-:W-:Y:S01]  /*eb90*/  IMAD R4, R22, 0x800, R7 ;  /* 0x0000080016047824 */ /* 0x000fe200078e0207 */
[----:B------:R-:W-:Y:S01]  /*eba0*/  UIADD3 UR8, UR12, 0x2, URZ ;  /* 0x000000020c087890 */ /* 0x000fe2000fffe03f */
[----:B------:R-:W-:Y:S01]  /*ebb0*/  IMAD.MOV.U32 R5, RZ, RZ, 0x40000040 ;  /* 0x40000040ff057424 */ /* 0x000fe200078e00ff */
[----:B------:R-:W-:Y:S01]  /*ebc0*/  R2UR UR7, R9 ;  /* 0x00000000090772ca */ /* 0x000fe200000e0000 */
[C---:B------:R-:W-:Y:S01]  /*ebd0*/  VIADD R8, R4.reuse, 0x2 ;  /* 0x0000000204087836 */ /* 0x040fe20000000000 */
[----:B------:R-:W-:Y:S01]  /*ebe0*/  R2UR UR14, R4 ;  /* 0x00000000040e72ca */ /* 0x000fe200000e0000 */
[----:B------:R-:W-:Y:S01]  /*ebf0*/  UIADD3 UR4, UR12, 0x4, URZ ;  /* 0x000000040c047890 */ /* 0x000fe2000fffe03f */
[----:B------:R-:W-:Y:S01]  /*ec00*/  IMAD.MOV.U32 R9, RZ, RZ, 0x40000040 ;  /* 0x40000040ff097424 */ /* 0x000fe200078e00ff */
[----:B------:R-:W-:Y:S01]  /*ec10*/  UIADD3 UR16, UR12, 0x6, URZ ;  /* 0x000000060c107890 */ /* 0x000fe2000fffe03f */
[----:B------:R-:W-:Y:S01]  /*ec20*/  R2UR UR10, R8 ;  /* 0x00000000080a72ca */ /* 0x000fe200000e0000 */
[----:B------:R-:W-:Y:S01]  /*ec30*/  VIADD R8, R4, 0x4 ;  /* 0x0000000404087836 */ /* 0x000fe20000000000 */
[----:B------:R-:W-:Y:S01]  /*ec40*/  UIADD3 UR20, UR12, 0x400, URZ ;  /* 0x000004000c147890 */ /* 0x000fe2000fffe03f */
[----:B------:R-:W-:Y:S01]  /*ec50*/  R2UR UR19, R9 ;  /* 0x00000000091372ca */ /* 0x000fe200000e0000 */
[----:B------:R-:W-:Y:S01]  /*ec60*/  IMAD.MOV.U32 R9, RZ, RZ, 0x40000040 ;  /* 0x40000040ff097424 */ /* 0x000fe200078e00ff */
[----:B------:R-:W-:Y:S01]  /*ec70*/  UIADD3 UR24, UR12, 0x402, URZ ;  /* 0x000004020c187890 */ /* 0x000fe2000fffe03f */
[----:B------:R-:W-:Y:S01]  /*ec80*/  R2UR UR6, R8 ;  /* 0x00000000080672ca */ /* 0x000fe200000e0000 */
[----:B------:R-:W-:Y:S01]  /*ec90*/  VIADD R8, R4, 0x6 ;  /* 0x0000000604087836 */ /* 0x000fe20000000000 */
[----:B------:R-:W-:-:S02]  /*eca0*/  UIADD3 UR28, UR12, 0x404, URZ ;  /* 0x000004040c1c7890 */ /* 0x000fc4000fffe03f */
[----:B------:R-:W-:Y:S01]  /*ecb0*/  HGMMA.64x128x16.F32 R24, gdesc[UR12], RZ, !UPT, gsb0 ;  /* 0x01e000000c1879f0 */ /* 0x000fe2000c0008ff */
[----:B------:R-:W-:Y:S01]  /*ecc0*/  R2UR UR23, R9 ;  /* 0x00000000091772ca */ /* 0x000fe200000e0000 */
[----:B------:R-:W-:Y:S01]  /*ecd0*/  IMAD.MOV.U32 R9, RZ, RZ, 0x40000040 ;  /* 0x40000040ff097424 */ /* 0x000fe200078e00ff */
[----:B------:R-:W-:Y:S01]  /*ece0*/  R2UR UR18, R8 ;  /* 0x00000000081272ca */ /* 0x000fe200000e0000 */
[----:B------:R-:W-:Y:S01]  /*ecf0*/  VIADD R8, R4, 0x400 ;  /* 0x0000040004087836 */ /* 0x000fe20000000000 */
[----:B------:R-:W-:Y:S01]  /*ed00*/  UMOV UR29, 0x40000040 ;  /* 0x40000040001d7882 */ /* 0x000fe20000000000 */
[----:B------:R-:W-:Y:S01]  /*ed10*/  R2UR UR35, R5 ;  /* 0x00000000052372ca */ /* 0x000fe200000e0000 */
[----:B------:R-:W-:Y:S01]  /*ed20*/  UIADD3 UR32, UR12, 0x406, URZ ;  /* 0x000004060c207890 */ /* 0x000fe2000fffe03f */
[----:B------:R-:W-:Y:S01]  /*ed30*/  R2UR UR27, R9 ;  /* 0x00000000091b72ca */ /* 0x000fe200000e0000 */
[----:B------:R-:W-:Y:S01]  /*ed40*/  IMAD.MOV.U32 R9, RZ, RZ, 0x40000040 ;  /* 0x40000040ff097424 */ /* 0x000fe200078e00ff */
[----:B------:R-:W-:Y:S01]  /*ed50*/  R2UR UR22, R8 ;  /* 0x00000000081672ca */ /* 0x000fe200000e0000 */
[----:B------:R-:W-:Y:S01]  /*ed60*/  VIADD R8, R4, 0x402 ;  /* 0x0000040204087836 */ /* 0x000fe20000000000 */
[----:B------:R-:W-:Y:S01]  /*ed70*/  UMOV UR33, 0x40000040 ;  /* 0x4000004000217882 */ /* 0x000fe20000000000 */
[----:B------:R-:W0:Y:S01]  /*ed80*/  LDC R0, c[0x0][0x448] ;  /* 0x00011200ff007b82 */ /* 0x000e220000000800 */
[----:B------:R-:W-:Y:S01]  /*ed90*/  R2UR UR31, R9 ;  /* 0x00000000091f72ca */ /* 0x000fe200000e0000 */
[----:B------:R-:W-:Y:S01]  /*eda0*/  IMAD.IADD R9, R195, 0x1, R192 ;  /* 0x00000001c3097824 */ /* 0x000fe200078e02c0 */
[----:B------:R-:W-:Y:S01]  /*edb0*/  R2UR UR26, R8 ;  /* 0x00000000081a72ca */ /* 0x000fe200000e0000 */
[----:B------:R-:W-:-:S02]  /*edc0*/  VIADD R8, R4, 0x404 ;  /* 0x0000040404087836 */ /* 0x000fc40000000000 */
[----:B------:R-:W-:Y:S02]  /*edd0*/  VIADD R4, R4, 0x406 ;  /* 0x0000040604047836 */ /* 0x000fe40000000000 */
[----:B------:R-:W1:Y:S01]  /*ede0*/  LDC.64 R10, c[0x0][0x9e0] ;  /* 0x00027800ff0a7b82 */ /* 0x000e620000000a00 */
[----:B------:R-:W-:Y:S01]  /*edf0*/  R2UR UR30, R8 ;  /* 0x00000000081e72ca */ /* 0x000fe200000e0000 */
[----:B------:R-:W-:Y:S01]  /*ee00*/  IMAD.MOV.U32 R13, RZ, RZ, -0x80 ;  /* 0xffffff80ff0d7424 */ /* 0x000fe200078e00ff */
[----:B------:R-:W-:-:S03]  /*ee10*/  R2UR UR34, R4 ;  /* 0x00000000042272ca */ /* 0x000fc600000e0000 */
[----:B------:R-:W-:-:S05]  /*ee20*/  IMAD R13, R88, R13, 0x80 ;  /* 0x00000080580d7424 */ /* 0x000fca00078e020d */
[----:B------:R-:W-:Y:S02]  /*ee30*/  IADD3 R8, -R188, R189, R13 ;  /* 0x000000bdbc087210 */ /* 0x000fe40007ffe10d */
[----:B0-----:R-:W-:Y:S02]  /*ee40*/  ISETP.NE.AND P2, PT, R0, 0x1, PT ;  /* 0x000000010000780c */ /* 0x001fe40003f45270 */
[----:B-1----:R-:W-:-:S11]  /*ee50*/  ISETP.GE.AND P3, PT, R11, 0x1, PT ;  /* 0x000000010b00780c */ /* 0x002fd60003f66270 */
[----:B------:R-:W0:Y:S08]  /*ee60*/  @P2 LDC R0, c[0x0][0x44c] ;  /* 0x00011300ff002b82 */ /* 0x000e300000000800 */
[----:B------:R-:W1:Y:S01]  /*ee70*/  @P2 LDC R5, c[0x0][0x450] ;  /* 0x00011400ff052b82 */ /* 0x000e620000000800 */
[----:B0-----:R-:W-:-:S05]  /*ee80*/  @P2 IMAD.HI.U32 R0, R9, R0, RZ ;  /* 0x0000000009002227 */ /* 0x001fca00078e00ff */
[----:B-1----:R-:W-:Y:S01]  /*ee90*/  @P2 SHF.R.U32.HI R9, RZ, R5, R0 ;  /* 0x00000005ff092219 */ /* 0x002fe20000011600 */
[----:B------:R-:W-:-:S04]  /*eea0*/  @!P1 VIADD R0, R3, 0x28840 ;  /* 0x0002884003009836 */ /* 0x000fc80000000000 */
[----:B------:R-:W0:Y:S01]  /*eeb0*/  SHFL.IDX PT, R20, R9, RZ, 0x1c1f ;  /* 0x001c1fff09147589 */ /* 0x000e2200000e0000 */
[----:B------:R-:W-:Y:S01]  /*eec0*/  @!P1 PRMT R0, RZ, 0x654, R0 ;  /* 0x00000654ff009816 */ /* 0x000fe20000000000 */
[----:B------:R-:W-:Y:S02]  /*eed0*/  WARPGROUP.DEPBAR.LE gsb0, 0x0 ;  /* 0x00008000000079c5 */ /* 0x000fe40000010000 */
[----:B------:R-:W-:-:S06]  /*eee0*/  WARPGROUP.ARRIVE ;  /* 0x00000000000079c5 */ /* 0x000fcc0000000000 */
[----:B------:R-:W-:Y:S03]  /*eef0*/  HGMMA.64x128x16.F32 R24, gdesc[UR8], R24, gsb0 ;  /* 0x01e00000081879f0 */ /* 0x000fe60008000818 */
[----:B------:R-:W-:Y:S02]  /*ef00*/  WARPGROUP.DEPBAR.LE gsb0, 0x0 ;  /* 0x00008000000079c5 */ /* 0x000fe40000010000 */
[----:B------:R-:W-:-:S07]  /*ef10*/  WARPGROUP.ARRIVE ;  /* 0x00000000000079c5 */ /* 0x000fce0000000000 */
[----:B------:R-:W-:Y:S01]  /*ef20*/  HGMMA.64x128x16.F32 R24, gdesc[UR4], R24, gsb0 ;  /* 0x01e00000041879f0 */ /* 0x000fe20008000818 */
[----:B------:R-:W-:Y:S02]  /*ef30*/  ULDC UR6, c[0x0][0x9dc] ;  /* 0x0002770000067ab9 */ /* 0x000fe40000000800 */
[----:B------:R-:W-:-:S05]  /*ef40*/  IMAD.U32 R6, RZ, RZ, UR6 ;  /* 0x00000006ff067e24 */ /* 0x000fca000f8e00ff */
[----:B------:R-:W-:Y:S01]  /*ef50*/  LOP3.LUT R4, RZ, R6, RZ, 0x33, !PT ;  /* 0x00000006ff047212 */ /* 0x000fe200078e33ff */
        /* <DEDUP_REMOVED lines=18> */
[----:B------:R-:W-:Y:S02]  /*f080*/  IADD3 R15, -R187, R0, R189 ;  /* 0x00000000bb0f7210 */ /* 0x000fe40007ffe1bd */
[----:B------:R-:W-:-:S03]  /*f090*/  LEA R0, R88, 0xffffff80, 0x7 ;  /* 0xffffff8058007811 */ /* 0x000fc600078e38ff */
[C---:B------:R-:W-:Y:S02]  /*f0a0*/  IMAD.IADD R3, R15.reuse, 0x1, R4 ;  /* 0x000000010f037824 */ /* 0x040fe400078e0204 */
[----:B------:R-:W-:Y:S02]  /*f0b0*/  IMAD.IADD R15, R15, 0x1, R10 ;  /* 0x000000010f0f7824 */ /* 0x000fe400078e020a */
[----:B0-----:R-:W-:-:S03]  /*f0c0*/  IMAD.IADD R14, R3, 0x1, R20 ;  /* 0x00000001030e7824 */ /* 0x001fc600078e0214 */
[----:B------:R-:W-:Y:S01]  /*f0d0*/  VIADDMNMX R12, R20, R15, R8, PT ;  /* 0x0000000f140c7246 */ /* 0x000fe20003800108 */
[----:B------:R-:W-:Y:S06]  /*f0e0*/  @!P3 BRA `(.L_x_1660) ;  /* 0x000000000050b947 */ /* 0x000fec0003800000 */
[----:B------:R-:W-:Y:S01]  /*f0f0*/  IADD3 R21, -R187, R189, R20 ;  /* 0x000000bdbb157210 */ /* 0x000fe20007ffe114 */
[----:B------:R-:W-:Y:S03]  /*f100*/  BSSY B0, `(.L_x_1661) ;  /* 0x000000e000007945 */ /* 0x000fe60003800000 */
        /* <DEDUP_REMOVED lines=9> */
.L_x_1662:
[----:B------:R-:W-:-:S13]  /*f1a0*/  ISETP.NE.AND P4, PT, R11, 0x1, PT ;  /* 0x000000010b00780c */ /* 0x000fda0003f85270 */
[----:B------:R-:W0:Y:S02]  /*f1b0*/  @P4 LDC.64 R4, c[0x0][0x9e8] ;  /* 0x00027a00ff044b82 */ /* 0x000e240000000a00 */
[----:B0-----:R-:W-:-:S05]  /*f1c0*/  @P4 IMAD.HI.U32 R4, R21, R4, RZ ;  /* 0x0000000415044227 */ /* 0x001fca00078e00ff */
[----:B------:R-:W-:-:S07]  /*f1d0*/  @P4 SHF.R.U32.HI R21, RZ, R5, R4 ;  /* 0x00000005ff154219 */ /* 0x000fce0000011604 */
.L_x_1663:
[----:B------:R-:W-:Y:S05]  /*f1e0*/  BSYNC B0 ;  /* 0x0000000000007941 */ /* 0x000fea0003800000 */
.L_x_1661:
[----:B------:R-:W-:-:S04]  /*f1f0*/  IMAD R21, R21, R11, -R0 ;  /* 0x0000000b15157224 */ /* 0x000fc800078e0a00 */
[----:B------:R-:W-:-:S05]  /*f200*/  IMAD.IADD R21, R21, 0x1, -R188 ;  /* 0x0000000115157824 */ /* 0x000fca00078e0abc */
[----:B------:R-:W-:Y:S02]  /*f210*/  VIMNMX R14, R14, R21, !PT ;  /* 0x000000150e0e7248 */ /* 0x000fe40007fe0100 */
[----:B------:R-:W-:-:S07]  /*f220*/  VIADDMNMX R12, R21, R11, R12, PT ;  /* 0x0000000b150c7246 */ /* 0x000fce000380010c */
.L_x_1660:
[C---:B------:R-:W-:Y:S01]  /*f230*/  ISETP.GE.AND P4, PT, R13.reuse, 0x2, PT ;  /* 0x000000020d00780c */ /* 0x040fe20003f86270 */
[----:B------:R-:W0:Y:S01]  /*f240*/  SHFL.IDX PT, R4, R9, 0x1, 0x1c1f ;  /* 0x003c1f0009047f89 */ /* 0x000e2200000e0000 */
[----:B------:R-:W-:Y:S02]  /*f250*/  ISETP.GE.AND P6, PT, R13, 0x9, PT ;  /* 0x000000090d00780c */ /* 0x000fe40003fc6270 */
[----:B------:R-:W-:Y:S02]  /*f260*/  ISETP.GT.AND P5, PT, R14, 0x1, !P4 ;  /* 0x000000010e00780c */ /* 0x000fe400067a4270 */
[----:B------:R-:W-:Y:S02]  /*f270*/  P2R R20, PR, RZ, 0x40 ;  /* 0x00000040ff147803 */ /* 0x000fe40000000000 */
[----:B------:R-:W-:-:S04]  /*f280*/  ISETP.LT.OR P5, PT, R12, 0x2, P5 ;  /* 0x000000020c00780c */ /* 0x000fc80002fa1670 */
[----:B------:R-:W-:Y:S02]  /*f290*/  FSEL R25, R25, -INF , !P5 ;  /* 0xff80000019197808 */ /* 0x000fe40006800000 */
[----:B------:R-:W-:Y:S02]  /*f2a0*/  ISETP.GT.AND P5, PT, R14, 0x8, !P6 ;  /* 0x000000080e00780c */ /* 0x000fe400077a4270 */
[----:B------:R-:W-:Y:S02]  /*f2b0*/  ISETP.GE.AND P6, PT, R13, 0xa, PT ;  /* 0x0000000a0d00780c */ /* 0x000fe40003fc6270 */
[----:B------:R-:W-:Y:S02]  /*f2c0*/  ISETP.LT.OR P5, PT, R12, 0x9, P5 ;  /* 0x000000090c00780c */ /* 0x000fe40002fa1670 */
[----:B------:R-:W-:Y:S02]  /*f2d0*/  P2R R21, PR, RZ, 0x40 ;  /* 0x00000040ff157803 */ /* 0x000fe40000000000 */
[----:B------:R-:W-:-:S02]  /*f2e0*/  FSEL R28, R28, -INF , !P5 ;  /* 0xff8000001c1c7808 */ /* 0x000fc40006800000 */
[----:B------:R-:W-:Y:S01]  /*f2f0*/  ISETP.GT.AND P5, PT, R14, 0x9, !P6 ;  /* 0x000000090e00780c */ /* 0x000fe200077a4270 */
[----:B0-----:R-:W-:Y:S01]  /*f300*/  IMAD.IADD R3, R3, 0x1, R4 ;  /* 0x0000000103037824 */ /* 0x001fe200078e0204 */
[----:B------:R-:W-:Y:S02]  /*f310*/  ISETP.GE.AND P6, PT, R13, 0x11, PT ;  /* 0x000000110d00780c */ /* 0x000fe40003fc6270 */
[----:B------:R-:W-:Y:S02]  /*f320*/  ISETP.LT.OR P5, PT, R12, 0xa, P5 ;  /* 0x0000000a0c00780c */ /* 0x000fe40002fa1670 */
[----:B------:R-:W-:Y:S02]  /*f330*/  P2R R89, PR, RZ, 0x40 ;  /* 0x00000040ff597803 */ /* 0x000fe40000000000 */
[----:B------:R-:W-:Y:S02]  /*f340*/  FSEL R29, R29, -INF , !P5 ;  /* 0xff8000001d1d7808 */ /* 0x000fe40006800000 */
[----:B------:R-:W-:-:S02]  /*f350*/  ISETP.GT.AND P5, PT, R14, 0x10, !P6 ;  /* 0x000000100e00780c */ /* 0x000fc400077a4270 */
[C---:B------:R-:W-:Y:S02]  /*f360*/  ISETP.GE.AND P6, PT, R13.reuse, 0x12, PT ;  /* 0x000000120d00780c */ /* 0x040fe40003fc6270 */
[----:B------:R-:W-:Y:S02]  /*f370*/  ISETP.LT.OR P5, PT, R12, 0x11, P5 ;  /* 0x000000110c00780c */ /* 0x000fe40002fa1670 */
[----:B------:R-:W-:Y:S02]  /*f380*/  P2R R90, PR, RZ, 0x40 ;  /* 0x00000040ff5a7803 */ /* 0x000fe40000000000 */
[----:B------:R-:W-:Y:S02]  /*f390*/  FSEL R32, R32, -INF , !P5 ;  /* 0xff80000020207808 */ /* 0x000fe40006800000 */
[----:B------:R-:W-:Y:S02]  /*f3a0*/  ISETP.GT.AND P5, PT, R14, 0x11, !P6 ;  /* 0x000000110e00780c */ /* 0x000fe400077a4270 */
[----:B------:R-:W-:-:S02]  /*f3b0*/  ISETP.GE.AND P6, PT, R13, 0x19, PT ;  /* 0x000000190d00780c */ /* 0x000fc40003fc6270 */
[----:B------:R-:W-:Y:S02]  /*f3c0*/  ISETP.LT.OR P5, PT, R12, 0x12, P5 ;  /* 0x000000120c00780c */ /* 0x000fe40002fa1670 */
[----:B------:R-:W-:Y:S02]  /*f3d0*/  P2R R91, PR, RZ, 0x40 ;  /* 0x00000040ff5b7803 */ /* 0x000fe40000000000 */
[----:B------:R-:W-:Y:S02]  /*f3e0*/  FSEL R33, R33, -INF , !P5 ;  /* 0xff80000021217808 */ /* 0x000fe40006800000 */
[----:B------:R-:W-:Y:S02]  /*f3f0*/  ISETP.GT.AND P5, PT, R14, 0x18, !P6 ;  /* 0x000000180e00780c */ /* 0x000fe400077a4270 */
[----:B------:R-:W-:Y:S02]  /*f400*/  ISETP.GE.AND P6, PT, R13, 0x1a, PT ;  /* 0x0000001a0d00780c */ /* 0x000fe40003fc6270 */
[----:B------:R-:W-:-:S02]  /*f410*/  ISETP.LT.OR P5, PT, R12, 0x19, P5 ;  /* 0x000000190c00780c */ /* 0x000fc40002fa1670 */
[----:B------:R-:W-:Y:S02]  /*f420*/  P2R R113, PR, RZ, 0x40 ;  /* 0x00000040ff717803 */ /* 0x000fe40000000000 */
[----:B------:R-:W-:Y:S02]  /*f430*/  FSEL R36, R36, -INF , !P5 ;  /* 0xff80000024247808 */ /* 0x000fe40006800000 */
[----:B------:R-:W-:Y:S02]  /*f440*/  ISETP.GT.AND P5, PT, R14, 0x19, !P6 ;  /* 0x000000190e00780c */ /* 0x000fe400077a4270 */
[----:B------:R-:W-:Y:S02]  /*f450*/  ISETP.GE.AND P6, PT, R13, 0x21, PT ;  /* 0x000000210d00780c */ /* 0x000fe40003fc6270 */
[----:B------:R-:W-:Y:S02]  /*f460*/  ISETP.LT.OR P5, PT, R12, 0x1a, P5 ;  /* 0x0000001a0c00780c */ /* 0x000fe40002fa1670 */
[----:B------:R-:W-:-:S02]  /*f470*/  P2R R92, PR, RZ, 0x40 ;  /* 0x00000040ff5c7803 */ /* 0x000fc40000000000 */
[----:B------:R-:W-:Y:S02]  /*f480*/  FSEL R37, R37, -INF , !P5 ;  /* 0xff80000025257808 */ /* 0x000fe40006800000 */
[----:B------:R-:W-:Y:S02]  /*f490*/  ISETP.GT.AND P5, PT, R14, 0x20, !P6 ;  /* 0x000000200e00780c */ /* 0x000fe400077a4270 */
[----:B------:R-:W-:Y:S02]  /*f4a0*/  ISETP.GE.AND P6, PT, R13, 0x22, PT ;  /* 0x000000220d00780c */ /* 0x000fe40003fc6270 */
[----:B------:R-:W-:Y:S02]  /*f4b0*/  ISETP.LT.OR P5, PT, R12, 0x21, P5 ;  /* 0x000000210c00780c */ /* 0x000fe40002fa1670 */
[----:B------:R-:W-:Y:S02]  /*f4c0*/  P2R R93, PR, RZ, 0x40 ;  /* 0x00000040ff5d7803 */ /* 0x000fe40000000000 */
[----:B------:R-:W-:-:S02]  /*f4d0*/  FSEL R40, R40, -INF , !P5 ;  /* 0xff80000028287808 */ /* 0x000fc40006800000 */
[----:B------:R-:W-:Y:S02]  /*f4e0*/  ISETP.GT.AND P5, PT, R14, 0x21, !P6 ;  /* 0x000000210e00780c */ /* 0x000fe400077a4270 */
        /* <DEDUP_REMOVED lines=95> */
[----:B------:R-:W-:Y:S02]  /*fae0*/  ISETP.GE.AND P6, PT, R13, 0x72, PT ;  /* 0x000000720d00780c */ /* 0x000fe40003fc6270 */
[----:B------:R-:W-:Y:S02]  /*faf0*/  ISETP.LT.OR P5, PT, R12, 0x71, P5 ;  /* 0x000000710c00780c */ /* 0x000fe40002fa1670 */
[----:B------:R-:W-:Y:S02]  /*fb00*/  P2R R115, PR, RZ, 0x40 ;  /* 0x00000040ff737803 */ /* 0x000fe40000000000 */
[----:B------:R-:W-:Y:S02]  /*fb10*/  FSEL R80, R80, -INF , !P5 ;  /* 0xff80000050507808 */ /* 0x000fe40006800000 */
[----:B------:R-:W-:Y:S02]  /*fb20*/  ISETP.GT.AND P5, PT, R14, 0x71, !P6 ;  /* 0x000000710e00780c */ /* 0x000fe400077a4270 */
[----:B------:R-:W-:-:S02]  /*fb30*/  VIADDMNMX R8, R4, R15, R8, PT ;  /* 0x0000000f04087246 */ /* 0x000fc40003800108 */
[----:B------:R-:W-:-:S04]  /*fb40*/  ISETP.LT.OR P5, PT, R12, 0x72, P5 ;  /* 0x000000720c00780c */ /* 0x000fc80002fa1670 */
[----:B------:R-:W-:Y:S02]  /*fb50*/  FSEL R81, R81, -INF , !P5 ;  /* 0xff80000051517808 */ /* 0x000fe40006800000 */
[----:B------:R-:W-:-:S04]  /*fb60*/  ISETP.GE.AND P5, PT, R13, 0x79, PT ;  /* 0x000000790d00780c */ /* 0x000fc80003fa6270 */
[----:B------:R-:W-:-:S04]  /*fb70*/  ISETP.GT.AND P6, PT, R14, 0x78, !P5 ;  /* 0x000000780e00780c */ /* 0x000fc80006fc4270 */
[----:B------:R-:W-:-:S04]  /*fb80*/  ISETP.LT.OR P6, PT, R12, 0x79, P6 ;  /* 0x000000790c00780c */ /* 0x000fc800037c1670 */
[----:B------:R-:W-:Y:S02]  /*fb90*/  FSEL R84, R84, -INF , !P6 ;  /* 0xff80000054547808 */ /* 0x000fe40007000000 */
[----:B------:R-:W-:-:S04]  /*fba0*/  ISETP.GE.AND P6, PT, R13, 0x1, PT ;  /* 0x000000010d00780c */ /* 0x000fc80003fc6270 */
[----:B-----5:R-:W-:Y:S02]  /*fbb0*/  P2R R112, PR, RZ, 0x40 ;  /* 0x00000040ff707803 */ /* 0x020fe40000000000 */
        /* <DEDUP_REMOVED lines=20> */
.L_x_1666:
[----:B------:R-:W-:-:S13]  /*fd00*/  ISETP.NE.AND P6, PT, R11, 0x1, PT ;  /* 0x000000010b00780c */ /* 0x000fda0003fc5270 */
[----:B------:R-:W0:Y:S02]  /*fd10*/  @P6 LDC.64 R4, c[0x0][0x9e8] ;  /* 0x00027a00ff046b82 */ /* 0x000e240000000a00 */
[----:B0-----:R-:W-:-:S05]  /*fd20*/  @P6 IMAD.HI.U32 R4, R9, R4, RZ ;  /* 0x0000000409046227 */ /* 0x001fca00078e00ff */
[----:B------:R-:W-:-:S07]  /*fd30*/  @P6 SHF.R.U32.HI R9, RZ, R5, R4 ;  /* 0x00000005ff096219 */ /* 0x000fce0000011604 */
.L_x_1667:
[----:B------:R-:W-:Y:S05]  /*fd40*/  BSYNC B0 ;  /* 0x0000000000007941 */ /* 0x000fea0003800000 */
.L_x_1665:
[----:B------:R-:W-:-:S04]  /*fd50*/  IMAD R9, R9, R11, -R0 ;  /* 0x0000000b09097224 */ /* 0x000fc800078e0a00 */
[----:B------:R-:W-:-:S05]  /*fd60*/  IMAD.IADD R0, R9, 0x1, -R188 ;  /* 0x0000000109007824 */ /* 0x000fca00078e0abc */
[----:B------:R-:W-:Y:S02]  /*fd70*/  VIMNMX R3, R3, R0, !PT ;  /* 0x0000000003037248 */ /* 0x000fe40007fe0100 */
[----:B------:R-:W-:-:S07]  /*fd80*/  VIADDMNMX R8, R0, R11, R8, PT ;  /* 0x0000000b00087246 */ /* 0x000fce0003800108 */
.L_x_1664:
[----:B------:R-:W-:Y:S01]  /*fd90*/  ISETP.GT.AND P4, PT, R3, 0x1, !P4 ;  /* 0x000000010300780c */ /* 0x000fe20006784270 */
[----:B------:R-:W-:Y:S01]  /*fda0*/  ULDC UR46, c[0x0][0x988] ;  /* 0x00026200002e7ab9 */ /* 0x000fe20000000800 */
        /* <DEDUP_REMOVED lines=39> */
[----:B------:R-:W-:Y:S02]  /*10020*/  ISETP.GT.AND P4, PT, R3, 0x19, !P6 ;  /* 0x000000190300780c */ /* 0x000fe40007784270 */
[----:B------:R-:W-:-:S02]  /*10030*/  ISETP.NE.AND P6, PT, R114, RZ, PT ;  /* 0x000000ff7200720c */ /* 0x000fc40003fc5270 */
        /* <DEDUP_REMOVED lines=36> */
[----:B------:R-:W-:Y:S01]  /*10280*/  ISETP.GT.AND P5, PT, R3, 0x78, !P5 ;  /* 0x000000780300780c */ /* 0x000fe20006fa4270 */
        /* <DEDUP_REMOVED lines=9> */
[----:B------:R-:W-:Y:S02]  /*10320*/  ISETP.GT.AND P4, PT, R3, 0x38, !P4 ;  /* 0x000000380300780c */ /* 0x000fe40006784270 */
[----:B0-----:R-:W-:Y:S02]  /*10330*/  FMNMX.FTZ R9, R5, R0, !PT ;  /* 0x0000000005097209 */ /* 0x001fe40007810000 */
[----:B------:R-:W-:-:S03]  /*10340*/  ISETP.LT.OR P4, PT, R8, 0x39, P4 ;  /* 0x000000390800780c */ /* 0x000fc60002781670 */
[----:B------:R-:W0:Y:S01]  /*10350*/  SHFL.BFLY PT, R0, R9, 0x1, 0x1f ;  /* 0x0c201f0009007f89 */ /* 0x000e2200000e0000 */
[----:B------:R-:W-:Y:S02]  /*10360*/  FSEL R54, R54, -INF , !P4 ;  /* 0xff80000036367808 */ /* 0x000fe40006000000 */
[----:B------:R-:W-:-:S04]  /*10370*/  ISETP.NE.AND P4, PT, R99, RZ, PT ;  /* 0x000000ff6300720c */ /* 0x000fc80003f85270 */
[----:B------:R-:W-:-:S04]  /*10380*/  ISETP.GT.AND P4, PT, R3, 0x39, !P4 ;  /* 0x000000390300780c */ /* 0x000fc80006784270 */
[----:B------:R-:W-:-:S04]  /*10390*/  ISETP.LT.OR P4, PT, R8, 0x3a, P4 ;  /* 0x0000003a0800780c */ /* 0x000fc80002781670 */
[----:B------:R-:W-:Y:S02]  /*103a0*/  FSEL R55, R55, -INF , !P4 ;  /* 0xff80000037377808 */ /* 0x000fe40006000000 */
[----:B------:R-:W-:-:S04]  /*103b0*/  ISETP.NE.AND P4, PT, R100, RZ, PT ;  /* 0x000000ff6400720c */ /* 0x000fc80003f85270 */
[----:B------:R-:W-:Y:S02]  /*103c0*/  ISETP.GT.AND P4, PT, R3, 0x40, !P4 ;  /* 0x000000400300780c */ /* 0x000fe40006784270 */
[----:B0-----:R-:W-:Y:S02]  /*103d0*/  FMNMX.FTZ R0, R9, R0, !PT ;  /* 0x0000000009007209 */ /* 0x001fe40007810000 */
[----:B------:R-:W-:-:S03]  /*103e0*/  ISETP.LT.OR P4, PT, R8, 0x41, P4 ;  /* 0x000000410800780c */ /* 0x000fc60002781670 */
[----:B------:R-:W-:Y:S01]  /*103f0*/  FMUL.FTZ R4, R0, UR46 ;  /* 0x0000002e00047c20 */ /* 0x000fe20008410000 */
        /* <DEDUP_REMOVED lines=53> */
[----:B------:R-:W-:-:S04]  /*10750*/  FSETP.NEU.FTZ.AND P4, PT, R0, -INF , PT ;  /* 0xff8000000000780b */ /* 0x000fc80003f9d000 */
[----:B------:R-:W-:Y:S02]  /*10760*/  FSEL R4, R4, RZ, P4 ;  /* 0x000000ff04047208 */ /* 0x000fe40002000000 */
[----:B------:R-:W-:Y:S02]  /*10770*/  ISETP.GT.AND P4, PT, R3, RZ, !P6 ;  /* 0x000000ff0300720c */ /* 0x000fe40007784270 */
[----:B------:R-:W-:Y:S01]  /*10780*/  ISETP.NE.AND P6, PT, R13, RZ, PT ;  /* 0x000000ff0d00720c */ /* 0x000fe20003fc5270 */
[--C-:B------:R-:W-:Y:S01]  /*10790*/  FFMA.FTZ R5, R25, UR46, -R4.reuse ;  /* 0x0000002e19057c23 */ /* 0x100fe20008010804 */
[----:B------:R-:W-:Y:S01]  /*107a0*/  ISETP.LT.OR P4, PT, R8, 0x1, P4 ;  /* 0x000000010800780c */ /* 0x000fe20002781670 */
[--C-:B------:R-:W-:Y:S01]  /*107b0*/  FFMA.FTZ R9, R29, UR46, -R4.reuse ;  /* 0x0000002e1d097c23 */ /* 0x100fe20008010804 */
[--C-:B------:R-:W-:Y:S01]  /*107c0*/  FFMA.FTZ R33, R33, UR46, -R4.reuse ;  /* 0x0000002e21217c23 */ /* 0x100fe20008010804 */
[--C-:B------:R-:W-:Y:S01]  /*107d0*/  FFMA.FTZ R37, R37, UR46, -R4.reuse ;  /* 0x0000002e25257c23 */ /* 0x100fe20008010804 */
[----:B------:R-:W-:Y:S01]  /*107e0*/  FSEL R26, R26, -INF , !P4 ;  /* 0xff8000001a1a7808 */ /* 0x000fe20006000000 */
[--C-:B------:R-:W-:Y:S01]  /*107f0*/  FFMA.FTZ R49, R49, UR46, -R4.reuse ;  /* 0x0000002e31317c23 */ /* 0x100fe20008010804 */
[----:B------:R-:W-:Y:S01]  /*10800*/  ISETP.GT.AND P4, PT, R3, 0x79, !P6 ;  /* 0x000000790300780c */ /* 0x000fe20007784270 */
[--C-:B------:R-:W-:Y:S01]  /*10810*/  FFMA.FTZ R180, R24, UR46, -R4.reuse ;  /* 0x0000002e18b47c23 */ /* 0x100fe20008010804 */
[----:B------:R-:W-:Y:S01]  /*10820*/  FMNMX.FTZ R13, R26, R27, !PT ;  /* 0x0000001b1a0d7209 */ /* 0x000fe20007810000 */
[--C-:B------:R-:W-:Y:S01]  /*10830*/  FFMA.FTZ R182, R28, UR46, -R4.reuse ;  /* 0x0000002e1cb67c23 */ /* 0x100fe20008010804 */
[----:B------:R-:W-:Y:S01]  /*10840*/  ISETP.LT.OR P4, PT, R8, 0x7a, P4 ;  /* 0x0000007a0800780c */ /* 0x000fe20002781670 */
[----:B------:R-:W-:Y:S01]  /*10850*/  MUFU.EX2 R5, R5 ;  /* 0x0000000500057308 */ /* 0x000fe20000000800 */
[----:B------:R-:W-:Y:S01]  /*10860*/  FMNMX.FTZ R12, R30, R13, !PT ;  /* 0x0000000d1e0c7209 */ /* 0x000fe20007810000 */
[--C-:B------:R-:W-:Y:S01]  /*10870*/  FFMA.FTZ R176, R32, UR46, -R4.reuse ;  /* 0x0000002e20b07c23 */ /* 0x100fe20008010804 */
[----:B------:R-:W-:Y:S01]  /*10880*/  FSEL R87, R87, -INF , !P4 ;  /* 0xff80000057577808 */ /* 0x000fe20006000000 */
[--C-:B------:R-:W-:Y:S01]  /*10890*/  FFMA.FTZ R41, R41, UR46, -R4.reuse ;  /* 0x0000002e29297c23 */ /* 0x100fe20008010804 */
[----:B------:R-:W-:Y:S01]  /*108a0*/  FMNMX.FTZ R13, R31, R12, !PT ;  /* 0x0000000c1f0d7209 */ /* 0x000fe20007810000 */
[--C-:B------:R-:W-:Y:S01]  /*108b0*/  FFMA.FTZ R45, R45, UR46, -R4.reuse ;  /* 0x0000002e2d2d7c23 */ /* 0x100fe20008010804 */
[--C-:B------:R-:W-:Y:S01]  /*108c0*/  FFMA.FTZ R53, R53, UR46, -R4.reuse ;  /* 0x0000002e35357c23 */ /* 0x100fe20008010804 */
[----:B------:R-:W0:Y:S01]  /*108d0*/  MUFU.EX2 R180, R180 ;  /* 0x000000b400b47308 */ /* 0x000e220000000800 */
[----:B------:R-:W-:Y:S01]  /*108e0*/  FMNMX.FTZ R12, R34, R13, !PT ;  /* 0x0000000d220c7209 */ /* 0x000fe20007810000 */
[--C-:B------:R-:W-:Y:S01]  /*108f0*/  FFMA.FTZ R3, R57, UR46, -R4.reuse ;  /* 0x0000002e39037c23 */ /* 0x100fe20008010804 */
[--C-:B------:R-:W-:Y:S01]  /*10900*/  FFMA.FTZ R178, R36, UR46, -R4.reuse ;  /* 0x0000002e24b27c23 */ /* 0x100fe20008010804 */
[--C-:B------:R-:W-:Y:S01]  /*10910*/  FFMA.FTZ R172, R40, UR46, -R4.reuse ;  /* 0x0000002e28ac7c23 */ /* 0x100fe20008010804 */
[----:B------:R-:W-:Y:S01]  /*10920*/  FMNMX.FTZ R15, R35, R12, !PT ;  /* 0x0000000c230f7209 */ /* 0x000fe20007810000 */
[--C-:B------:R-:W-:Y:S01]  /*10930*/  FFMA.FTZ R174, R44, UR46, -R4.reuse ;  /* 0x0000002e2cae7c23 */ /* 0x100fe20008010804 */
[--C-:B------:R-:W-:Y:S01]  /*10940*/  FFMA.FTZ R168, R48, UR46, -R4.reuse ;  /* 0x0000002e30a87c23 */ /* 0x100fe20008010804 */
[----:B------:R-:W-:Y:S01]  /*10950*/  MUFU.EX2 R13, R33 ;  /* 0x00000021000d7308 */ /* 0x000fe20000000800 */
[----:B------:R-:W-:Y:S01]  /*10960*/  FMNMX.FTZ R12, R38, R15, !PT ;  /* 0x0000000f260c7209 */ /* 0x000fe20007810000 */
[--C-:B------:R-:W-:Y:S01]  /*10970*/  FFMA.FTZ R170, R52, UR46, -R4.reuse ;  /* 0x0000002e34aa7c23 */ /* 0x100fe20008010804 */
[--C-:B------:R-:W-:Y:S01]  /*10980*/  FFMA.FTZ R164, R56, UR46, -R4.reuse ;  /* 0x0000002e38a47c23 */ /* 0x100fe20008010804 */
[--C-:B------:R-:W-:Y:S01]  /*10990*/  FFMA.FTZ R166, R60, UR46, -R4.reuse ;  /* 0x0000002e3ca67c23 */ /* 0x100fe20008010804 */
[----:B------:R-:W-:Y:S01]  /*109a0*/  FMNMX.FTZ R15, R39, R12, !PT ;  /* 0x0000000c270f7209 */ /* 0x000fe20007810000 */
[--C-:B------:R-:W-:Y:S01]  /*109b0*/  FFMA.FTZ R160, R64, UR46, -R4.reuse ;  /* 0x0000002e40a07c23 */ /* 0x100fe20008010804 */
[--C-:B------:R-:W-:Y:S01]  /*109c0*/  FFMA.FTZ R162, R68, UR46, -R4.reuse ;  /* 0x0000002e44a27c23 */ /* 0x100fe20008010804 */
[----:B------:R-:W1:Y:S01]  /*109d0*/  MUFU.EX2 R182, R182 ;  /* 0x000000b600b67308 */ /* 0x000e620000000800 */
[----:B------:R-:W-:Y:S01]  /*109e0*/  FMNMX.FTZ R12, R42, R15, !PT ;  /* 0x0000000f2a0c7209 */ /* 0x000fe20007810000 */
[--C-:B------:R-:W-:Y:S01]  /*109f0*/  FFMA.FTZ R156, R72, UR46, -R4.reuse ;  /* 0x0000002e489c7c23 */ /* 0x100fe20008010804 */
[--C-:B------:R-:W-:Y:S01]  /*10a00*/  FFMA.FTZ R158, R76, UR46, -R4.reuse ;  /* 0x0000002e4c9e7c23 */ /* 0x100fe20008010804 */
[--C-:B------:R-:W-:Y:S01]  /*10a10*/  FFMA.FTZ R152, R80, UR46, -R4.reuse ;  /* 0x0000002e50987c23 */ /* 0x100fe20008010804 */
[----:B------:R-:W-:Y:S01]  /*10a20*/  FMNMX.FTZ R21, R43, R12, !PT ;  /* 0x0000000c2b157209 */ /* 0x000fe20007810000 */
[--C-:B------:R-:W-:Y:S01]  /*10a30*/  FFMA.FTZ R57, R81, UR46, -R4.reuse ;  /* 0x0000002e51397c23 */ /* 0x100fe20008010804 */
[----:B------:R-:W-:Y:S01]  /*10a40*/  FFMA.FTZ R154, R84, UR46, -R4 ;  /* 0x0000002e549a7c23 */ /* 0x000fe20008010804 */
[----:B------:R-:W-:Y:S01]  /*10a50*/  MUFU.EX2 R15, R37 ;  /* 0x00000025000f7308 */ /* 0x000fe20000000800 */
[----:B------:R-:W-:Y:S01]  /*10a60*/  FMNMX.FTZ R12, R46, R21, !PT ;  /* 0x000000152e0c7209 */ /* 0x000fe20007810000 */
[----:B------:R-:W2:Y:S03]  /*10a70*/  @P2 LDC R44, c[0x0][0x450] ;  /* 0x00011400ff2c2b82 */ /* 0x000ea60000000800 */
[----:B------:R-:W-:-:S03]  /*10a80*/  FMNMX.FTZ R21, R47, R12, !PT ;  /* 0x0000000c2f157209 */ /* 0x000fc60007810000 */
[----:B------:R-:W3:Y:S01]  /*10a90*/  MUFU.EX2 R9, R9 ;  /* 0x0000000900097308 */ /* 0x000ee20000000800 */
[----:B------:R-:W-:-:S04]  /*10aa0*/  FMNMX.FTZ R12, R50, R21, !PT ;  /* 0x00000015320c7209 */ /* 0x000fc80007810000 */
[----:B------:R-:W-:-:S03]  /*10ab0*/  FMNMX.FTZ R25, R51, R12, !PT ;  /* 0x0000000c33197209 */ /* 0x000fc60007810000 */
[----:B------:R-:W4:Y:S01]  /*10ac0*/  MUFU.EX2 R176, R176 ;  /* 0x000000b000b07308 */ /* 0x000f220000000800 */
[----:B------:R-:W-:-:S04]  /*10ad0*/  FMNMX.FTZ R12, R54, R25, !PT ;  /* 0x00000019360c7209 */ /* 0x000fc80007810000 */
[----:B------:R-:W-:-:S03]  /*10ae0*/  FMNMX.FTZ R25, R55, R12, !PT ;  /* 0x0000000c37197209 */ /* 0x000fc60007810000 */
[----:B------:R5:W-:Y:S01]  /*10af0*/  MUFU.EX2 R21, R41 ;  /* 0x0000002900157308 */ /* 0x000be20000000800 */
[----:B------:R-:W-:-:S04]  /*10b00*/  FMNMX.FTZ R12, R58, R25, !PT ;  /* 0x000000193a0c7209 */ /* 0x000fc80007810000 */
[----:B------:R-:W-:-:S03]  /*10b10*/  FMNMX.FTZ R29, R59, R12, !PT ;  /* 0x0000000c3b1d7209 */ /* 0x000fc60007810000 */
[----:B------:R0:W-:Y:S01]  /*10b20*/  MUFU.EX2 R25, R45 ;  /* 0x0000002d00197308 */ /* 0x0001e20000000800 */
[----:B------:R-:W-:Y:S01]  /*10b30*/  FMNMX.FTZ R12, R62, R29, !PT ;  /* 0x0000001d3e0c7209 */ /* 0x000fe20007810000 */
[----:B-----5:R-:W-:-:S03]  /*10b40*/  FFMA.FTZ R41, R65, UR46, -R4 ;  /* 0x0000002e41297c23 */ /* 0x020fc60008010804 */
[----:B------:R-:W-:-:S03]  /*10b50*/  FMNMX.FTZ R29, R63, R12, !PT ;  /* 0x0000000c3f1d7209 */ /* 0x000fc60007810000 */
[----:B------:R-:W5:Y:S01]  /*10b60*/  MUFU.EX2 R178, R178 ;  /* 0x000000b200b27308 */ /* 0x000f620000000800 */
[----:B------:R-:W-:Y:S01]  /*10b70*/  FMNMX.FTZ R12, R66, R29, !PT ;  /* 0x0000001d420c7209 */ /* 0x000fe20007810000 */
[----:B0-----:R-:W-:-:S03]  /*10b80*/  FFMA.FTZ R45, R69, UR46, -R4 ;  /* 0x0000002e452d7c23 */ /* 0x001fc60008010804 */
[----:B------:R-:W-:-:S03]  /*10b90*/  FMNMX.FTZ R33, R67, R12, !PT ;  /* 0x0000000c43217209 */ /* 0x000fc60007810000 */
[----:B------:R-:W-:Y:S01]  /*10ba0*/  MUFU.EX2 R29, R49 ;  /* 0x00000031001d7308 */ /* 0x000fe20000000800 */
[----:B------:R-:W-:-:S04]  /*10bb0*/  FMNMX.FTZ R12, R70, R33, !PT ;  /* 0x00000021460c7209 */ /* 0x000fc80007810000 */
[----:B------:R-:W-:-:S03]  /*10bc0*/  FMNMX.FTZ R33, R71, R12, !PT ;  /* 0x0000000c47217209 */ /* 0x000fc60007810000 */
[----:B------:R-:W-:Y:S01]  /*10bd0*/  MUFU.EX2 R172, R172 ;  /* 0x000000ac00ac7308 */ /* 0x000fe20000000800 */
[----:B------:R-:W-:-:S04]  /*10be0*/  FMNMX.FTZ R12, R74, R33, !PT ;  /* 0x000000214a0c7209 */ /* 0x000fc80007810000 */
[----:B------:R-:W-:-:S03]  /*10bf0*/  FMNMX.FTZ R37, R75, R12, !PT ;  /* 0x0000000c4b257209 */ /* 0x000fc60007810000 */
[----:B------:R0:W-:Y:S01]  /*10c00*/  MUFU.EX2 R33, R53 ;  /* 0x0000003500217308 */ /* 0x0001e20000000800 */
[----:B------:R-:W-:-:S04]  /*10c10*/  FMNMX.FTZ R12, R78, R37, !PT ;  /* 0x000000254e0c7209 */ /* 0x000fc80007810000 */
[----:B------:R-:W-:-:S03]  /*10c20*/  FMNMX.FTZ R37, R79, R12, !PT ;  /* 0x0000000c4f257209 */ /* 0x000fc60007810000 */
[----:B------:R-:W-:Y:S01]  /*10c30*/  MUFU.EX2 R174, R174 ;  /* 0x000000ae00ae7308 */ /* 0x000fe20000000800 */
[----:B------:R-:W-:Y:S01]  /*10c40*/  FMNMX.FTZ R12, R82, R37, !PT ;  /* 0x00000025520c7209 */ /* 0x000fe20007810000 */
[----:B0-----:R-:W-:-:S03]  /*10c50*/  FFMA.FTZ R53, R77, UR46, -R4 ;  /* 0x0000002e4d357c23 */ /* 0x001fc60008010804 */
[----:B------:R-:W-:-:S03]  /*10c60*/  FMNMX.FTZ R37, R83, R12, !PT ;  /* 0x0000000c53257209 */ /* 0x000fc60007810000 */
[----:B------:R-:W-:Y:S01]  /*10c70*/  MUFU.EX2 R168, R168 ;  /* 0x000000a800a87308 */ /* 0x000fe20000000800 */
[----:B------:R-:W-:Y:S01]  /*10c80*/  FMNMX.FTZ R8, R86, R37, !PT ;  /* 0x0000002556087209 */ /* 0x000fe20007810000 */
[----:B------:R-:W-:-:S03]  /*10c90*/  FFMA.FTZ R37, R61, UR46, -R4 ;  /* 0x0000002e3d257c23 */ /* 0x000fc60008010804 */
[----:B------:R-:W-:-:S03]  /*10ca0*/  FMNMX.FTZ R8, R87, R8, !PT ;  /* 0x0000000857087209 */ /* 0x000fc60007810000 */
[----:B------:R-:W-:Y:S02]  /*10cb0*/  MUFU.EX2 R170, R170 ;  /* 0x000000aa00aa7308 */ /* 0x000fe40000000800 */
[----:B------:R-:W0:Y:S06]  /*10cc0*/  SHFL.BFLY PT, R49, R8, 0x2, 0x1f ;  /* 0x0c401f0008317f89 */ /* 0x000e2c00000e0000 */
[----:B------:R-:W-:Y:S08]  /*10cd0*/  MUFU.EX2 R164, R164 ;  /* 0x000000a400a47308 */ /* 0x000ff00000000800 */
[----:B------:R-:W-:Y:S08]  /*10ce0*/  MUFU.EX2 R3, R3 ;  /* 0x0000000300037308 */ /* 0x000ff00000000800 */
[----:B------:R-:W-:Y:S01]  /*10cf0*/  MUFU.EX2 R166, R166 ;  /* 0x000000a600a67308 */ /* 0x000fe20000000800 */
[----:B0-----:R-:W-:Y:S01]  /*10d00*/  FMNMX.FTZ R12, R8, R49, !PT ;  /* 0x00000031080c7209 */ /* 0x001fe20007810000 */
[----:B------:R-:W-:-:S04]  /*10d10*/  FFMA.FTZ R49, R73, UR46, -R4 ;  /* 0x0000002e49317c23 */ /* 0x000fc80008010804 */
[----:B------:R-:W0:Y:S02]  /*10d20*/  SHFL.BFLY PT, R61, R12, 0x1, 0x1f ;  /* 0x0c201f000c3d7f89 */ /* 0x000e2400000e0000 */
[----:B------:R-:W-:Y:S08]  /*10d30*/  MUFU.EX2 R37, R37 ;  /* 0x0000002500257308 */ /* 0x000ff00000000800 */
[----:B------:R-:W-:Y:S08]  /*10d40*/  MUFU.EX2 R160, R160 ;  /* 0x000000a000a07308 */ /* 0x000ff00000000800 */
[----:B------:R-:W-:Y:S01]  /*10d50*/  MUFU.EX2 R41, R41 ;  /* 0x0000002900297308 */ /* 0x000fe20000000800 */
[----:B0-----:R-:W-:Y:S01]  /*10d60*/  FMNMX.FTZ R8, R12, R61, !PT ;  /* 0x0000003d0c087209 */ /* 0x001fe20007810000 */
[----:B------:R-:W-:-:S06]  /*10d70*/  FFMA.FTZ R61, R85, UR46, -R4 ;  /* 0x0000002e553d7c23 */ /* 0x000fcc0008010804 */
[----:B------:R-:W-:Y:S01]  /*10d80*/  MUFU.EX2 R162, R162 ;  /* 0x000000a200a27308 */ /* 0x000fe20000000800 */
[C---:B------:R-:W-:Y:S01]  /*10d90*/  FSETP.NEU.FTZ.AND P4, PT, R8.reuse, -INF , PT ;  /* 0xff8000000800780b */ /* 0x040fe20003f9d000 */
[----:B------:R-:W-:-:S05]  /*10da0*/  FMUL.FTZ R32, R8, UR46 ;  /* 0x0000002e08207c20 */ /* 0x000fca0008410000 */
[----:B------:R-:W-:Y:S01]  /*10db0*/  FSEL R32, R32, RZ, P4 ;  /* 0x000000ff20207208 */ /* 0x000fe20002000000 */
[----:B------:R-:W-:Y:S04]  /*10dc0*/  MUFU.EX2 R45, R45 ;  /* 0x0000002d002d7308 */ /* 0x000fe80000000800 */
[--C-:B------:R-:W-:Y:S01]  /*10dd0*/  FFMA.FTZ R181, R26, UR46, -R32.reuse ;  /* 0x0000002e1ab57c23 */ /* 0x100fe20008010820 */
[--C-:B------:R-:W-:Y:S01]  /*10de0*/  FFMA.FTZ R4, R27, UR46, -R32.reuse ;  /* 0x0000002e1b047c23 */ /* 0x100fe20008010820 */
[----:B------:R-:W-:Y:S01]  /*10df0*/  FADD.FTZ R27, R180, R5 ;  /* 0x00000005b41b7221 */ /* 0x000fe20000010000 */
[--C-:B------:R-:W-:Y:S01]  /*10e00*/  FFMA.FTZ R183, R30, UR46, -R32.reuse ;  /* 0x0000002e1eb77c23 */ /* 0x100fe20008010820 */
[--C-:B------:R-:W-:Y:S01]  /*10e10*/  FFMA.FTZ R177, R34, UR46, -R32.reuse ;  /* 0x0000002e22b17c23 */ /* 0x100fe20008010820 */
[--C-:B------:R-:W-:Y:S01]  /*10e20*/  FFMA.FTZ R12, R31, UR46, -R32.reuse ;  /* 0x0000002e1f0c7c23 */ /* 0x100fe20008010820 */
[----:B------:R-:W-:Y:S01]  /*10e30*/  MUFU.EX2 R181, R181 ;  /* 0x000000b500b57308 */ /* 0x000fe20000000800 */
[----:B-1----:R-:W-:Y:S01]  /*10e40*/  FADD.FTZ R34, R182, R27 ;  /* 0x0000001bb6227221 */ /* 0x002fe20000010000 */
[--C-:B------:R-:W-:Y:S01]  /*10e50*/  FFMA.FTZ R14, R35, UR46, -R32.reuse ;  /* 0x0000002e230e7c23 */ /* 0x100fe20008010820 */
[--C-:B------:R-:W-:Y:S01]  /*10e60*/  FFMA.FTZ R179, R38, UR46, -R32.reuse ;  /* 0x0000002e26b37c23 */ /* 0x100fe20008010820 */
[----:B------:R-:W-:Y:S01]  /*10e70*/  FFMA.FTZ R20, R39, UR46, -R32 ;  /* 0x0000002e27147c23 */ /* 0x000fe20008010820 */
[----:B---3--:R-:W-:Y:S01]  /*10e80*/  FADD.FTZ R27, R9, R34 ;  /* 0x00000022091b7221 */ /* 0x008fe20000010000 */
[----:B------:R-:W0:Y:S01]  /*10e90*/  @P2 LDC R35, c[0x0][0x44c] ;  /* 0x00011300ff232b82 */ /* 0x000e220000000800 */
[--C-:B------:R-:W-:Y:S01]  /*10ea0*/  FFMA.FTZ R173, R42, UR46, -R32.reuse ;  /* 0x0000002e2aad7c23 */ /* 0x100fe20008010820 */
[----:B------:R-:W1:Y:S01]  /*10eb0*/  MUFU.EX2 R4, R4 ;  /* 0x0000000400047308 */ /* 0x000e620000000800 */
[----:B----4-:R-:W-:Y:S01]  /*10ec0*/  FADD.FTZ R36, R176, R27 ;  /* 0x0000001bb0247221 */ /* 0x010fe20000010000 */
[--C-:B------:R-:W-:Y:S01]  /*10ed0*/  FFMA.FTZ R24, R43, UR46, -R32.reuse ;  /* 0x0000002e2b187c23 */ /* 0x100fe20008010820 */
[--C-:B------:R-:W-:Y:S01]  /*10ee0*/  FFMA.FTZ R175, R46, UR46, -R32.reuse ;  /* 0x0000002e2eaf7c23 */ /* 0x100fe20008010820 */
[----:B------:R-:W-:Y:S01]  /*10ef0*/  FFMA.FTZ R26, R47, UR46, -R32 ;  /* 0x0000002e2f1a7c23 */ /* 0x000fe20008010820 */
[----:B------:R-:W-:Y:S01]  /*10f00*/  FADD.FTZ R27, R13, R36 ;  /* 0x000000240d1b7221 */ /* 0x000fe20000010000 */
[--C-:B------:R-:W-:Y:S01]  /*10f10*/  FFMA.FTZ R169, R50, UR46, -R32.reuse ;  /* 0x0000002e32a97c23 */ /* 0x100fe20008010820 */
[--C-:B------:R-:W-:Y:S01]  /*10f20*/  FFMA.FTZ R28, R51, UR46, -R32.reuse ;  /* 0x0000002e331c7c23 */ /* 0x100fe20008010820 */
[----:B------:R-:W3:Y:S01]  /*10f30*/  MUFU.EX2 R183, R183 ;  /* 0x000000b700b77308 */ /* 0x000ee20000000800 */
[----:B-----5:R-:W-:Y:S01]  /*10f40*/  FADD.FTZ R36, R178, R27 ;  /* 0x0000001bb2247221 */ /* 0x020fe20000010000 */
[----:B------:R-:W-:Y:S01]  /*10f50*/  FFMA.FTZ R171, R54, UR46, -R32 ;  /* 0x0000002e36ab7c23 */ /* 0x000fe20008010820 */
[----:B------:R-:W-:-:S02]  /*10f60*/  IMAD.MOV.U32 R46, RZ, RZ, R192 ;  /* 0x000000ffff2e7224 */ /* 0x000fc400078e00c0 */
[----:B------:R-:W-:Y:S01]  /*10f70*/  FFMA.FTZ R30, R55, UR46, -R32 ;  /* 0x0000002e371e7c23 */ /* 0x000fe20008010820 */
[----:B------:R-:W-:Y:S01]  /*10f80*/  FADD.FTZ R31, R15, R36 ;  /* 0x000000240f1f7221 */ /* 0x000fe20000010000 */
[--C-:B------:R-:W-:Y:S01]  /*10f90*/  FFMA.FTZ R165, R58, UR46, -R32.reuse ;  /* 0x0000002e3aa57c23 */ /* 0x100fe20008010820 */
[----:B------:R-:W-:Y:S01]  /*10fa0*/  FFMA.FTZ R34, R59, UR46, -R32 ;  /* 0x0000002e3b227c23 */ /* 0x000fe20008010820 */
[----:B------:R-:W4:Y:S01]  /*10fb0*/  MUFU.EX2 R12, R12 ;  /* 0x0000000c000c7308 */ /* 0x000f220000000800 */
[----:B-1----:R-:W-:Y:S01]  /*10fc0*/  FADD.FTZ R38, R181, R4 ;  /* 0x00000004b5267221 */ /* 0x002fe20000010000 */
[----:B------:R-:W-:Y:S01]  /*10fd0*/  FADD.FTZ R40, R172, R31 ;  /* 0x0000001fac287221 */ /* 0x000fe20000010000 */
[--C-:B------:R-:W-:Y:S01]  /*10fe0*/  FFMA.FTZ R167, R62, UR46, -R32.reuse ;  /* 0x0000002e3ea77c23 */ /* 0x100fe20008010820 */
[--C-:B------:R-:W-:Y:S01]  /*10ff0*/  FFMA.FTZ R36, R63, UR46, -R32.reuse ;  /* 0x0000002e3f247c23 */ /* 0x100fe20008010820 */
[----:B------:R-:W-:Y:S01]  /*11000*/  FFMA.FTZ R161, R66, UR46, -R32 ;  /* 0x0000002e42a17c23 */ /* 0x000fe20008010820 */
[----:B------:R-:W-:Y:S01]  /*11010*/  FADD.FTZ R31, R21, R40 ;  /* 0x00000028151f7221 */ /* 0x000fe20000010000 */
[----:B0-----:R-:W-:Y:S01]  /*11020*/  @P2 IMAD.HI.U32 R35, R192, R35, RZ ;  /* 0x00000023c0232227 */ /* 0x001fe200078e00ff */
[----:B------:R-:W0:Y:S03]  /*11030*/  MUFU.EX2 R177, R177 ;  /* 0x000000b100b17308 */ /* 0x000e260000000800 */
[----:B---3--:R-:W-:Y:S01]  /*11040*/  FADD.FTZ R27, R183, R38 ;  /* 0x00000026b71b7221 */ /* 0x008fe20000010000 */
[----:B------:R-:W-:Y:S01]  /*11050*/  F2FP.F16.F32.PACK_AB R180, R5, R180 ;  /* 0x000000b405b4723e */ /* 0x000fe200000000ff */
[--C-:B------:R-:W-:Y:S01]  /*11060*/  FFMA.FTZ R163, R70, UR46, -R32.reuse ;  /* 0x0000002e46a37c23 */ /* 0x100fe20008010820 */
[----:B--2---:R-:W-:Y:S01]  /*11070*/  @P2 SHF.R.U32.HI R46, RZ, R44, R35 ;  /* 0x0000002cff2e2219 */ /* 0x004fe20000011623 */
[--C-:B------:R-:W-:Y:S01]  /*11080*/  FFMA.FTZ R74, R74, UR46, -R32.reuse ;  /* 0x0000002e4a4a7c23 */ /* 0x100fe20008010820 */
[----:B------:R-:W-:Y:S01]  /*11090*/  F2FP.F16.F32.PACK_AB R182, R9, R182 ;  /* 0x000000b609b6723e */ /* 0x000fe200000000ff */
[--C-:B------:R-:W-:Y:S01]  /*110a0*/  FFMA.FTZ R75, R75, UR46, -R32.reuse ;  /* 0x0000002e4b4b7c23 */ /* 0x100fe20008010820 */
[----:B------:R-:W1:Y:S01]  /*110b0*/  MUFU.EX2 R14, R14 ;  /* 0x0000000e000e7308 */ /* 0x000e620000000800 */
[----:B----4-:R-:W-:Y:S01]  /*110c0*/  FADD.FTZ R38, R12, R27 ;  /* 0x0000001b0c267221 */ /* 0x010fe20000010000 */
[--C-:B------:R-:W-:Y:S01]  /*110d0*/  FFMA.FTZ R78, R78, UR46, -R32.reuse ;  /* 0x0000002e4e4e7c23 */ /* 0x100fe20008010820 */
        /* <DEDUP_REMOVED lines=8> */
[----:B------:R-:W-:Y:S01]  /*11160*/  IMAD.IADD R125, R125, 0x1, R46 ;  /* 0x000000017d7d7824 */ /* 0x000fe200078e022e */
[----:B------:R-:W-:-:S02]  /*11170*/  F2FP.F16.F32.PACK_AB R176, R13, R176 ;  /* 0x000000b00db0723e */ /* 0x000fc400000000ff */
[----:B------:R-:W-:Y:S01]  /*11180*/  FADD.FTZ R31, R25, R38 ;  /* 0x00000026191f7221 */ /* 0x000fe20000010000 */
[----:B------:R-:W-:Y:S01]  /*11190*/  FFMA.FTZ R38, R67, UR46, -R32 ;  /* 0x0000002e43267c23 */ /* 0x000fe20008010820 */
[----:B------:R-:W0:Y:S01]  /*111a0*/  MUFU.EX2 R20, R20 ;  /* 0x0000001400147308 */ /* 0x000e220000000800 */
[----:B-1----:R-:W-:Y:S01]  /*111b0*/  FADD.FTZ R40, R14, R27 ;  /* 0x0000001b0e287221 */ /* 0x002fe20000010000 */
[----:B------:R-:W-:Y:S01]  /*111c0*/  FADD.FTZ R42, R168, R31 ;  /* 0x0000001fa82a7221 */ /* 0x000fe20000010000 */
[----:B------:R-:W-:Y:S01]  /*111d0*/  F2FP.F16.F32.PACK_AB R178, R15, R178 ;  /* 0x000000b20fb2723e */ /* 0x000fe200000000ff */
[----:B------:R-:W-:Y:S01]  /*111e0*/  IMAD.IADD R10, R125, 0x1, R10 ;  /* 0x000000017d0a7824 */ /* 0x000fe200078e020a */
[----:B------:R-:W-:Y:S01]  /*111f0*/  F2FP.F16.F32.PACK_AB R172, R21, R172 ;  /* 0x000000ac15ac723e */ /* 0x000fe200000000ff */
[----:B------:R-:W-:Y:S01]  /*11200*/  FADD.FTZ R31, R29, R42 ;  /* 0x0000002a1d1f7221 */ /* 0x000fe20000010000 */
[----:B------:R-:W-:Y:S01]  /*11210*/  F2FP.F16.F32.PACK_AB R174, R25, R174 ;  /* 0x000000ae19ae723e */ /* 0x000fe200000000ff */
[----:B------:R-:W1:Y:S01]  /*11220*/  MUFU.EX2 R173, R173 ;  /* 0x000000ad00ad7308 */ /* 0x000e620000000800 */
[----:B--2---:R-:W-:Y:S01]  /*11230*/  FADD.FTZ R27, R179, R40 ;  /* 0x00000028b31b7221 */ /* 0x004fe20000010000 */
[----:B------:R-:W-:Y:S01]  /*11240*/  FADD.FTZ R44, R170, R31 ;  /* 0x0000001faa2c7221 */ /* 0x000fe20000010000 */
[----:B------:R-:W-:-:S02]  /*11250*/  F2FP.F16.F32.PACK_AB R168, R29, R168 ;  /* 0x000000a81da8723e */ /* 0x000fc400000000ff */
[C---:B------:R-:W-:Y:S01]  /*11260*/  F2FP.F16.F32.PACK_AB R170, R33.reuse, R170 ;  /* 0x000000aa21aa723e */ /* 0x040fe200000000ff */
[----:B------:R-:W-:Y:S01]  /*11270*/  FADD.FTZ R31, R33, R44 ;  /* 0x0000002c211f7221 */ /* 0x000fe20000010000 */
[----:B------:R-:W-:Y:S01]  /*11280*/  F2FP.F16.F32.PACK_AB R183, R12, R183 ;  /* 0x000000b70cb7723e */ /* 0x000fe200000000ff */
[----:B------:R-:W2:Y:S01]  /*11290*/  MUFU.EX2 R24, R24 ;  /* 0x0000001800187308 */ /* 0x000ea20000000800 */
[----:B0-----:R-:W-:Y:S01]  /*112a0*/  FADD.FTZ R40, R20, R27 ;  /* 0x0000001b14287221 */ /* 0x001fe20000010000 */
[----:B------:R-:W-:Y:S01]  /*112b0*/  FADD.FTZ R44, R164, R31 ;  /* 0x0000001fa42c7221 */ /* 0x000fe20000010000 */
[C---:B------:R-:W-:Y:S02]  /*112c0*/  F2FP.F16.F32.PACK_AB R164, R3.reuse, R164 ;  /* 0x000000a403a4723e */ /* 0x040fe400000000ff */
[----:B------:R-:W-:Y:S01]  /*112d0*/  F2FP.F16.F32.PACK_AB R177, R14, R177 ;  /* 0x000000b10eb1723e */ /* 0x000fe200000000ff */
[----:B------:R-:W-:Y:S01]  /*112e0*/  FADD.FTZ R31, R3, R44 ;  /* 0x0000002c031f7221 */ /* 0x000fe20000010000 */
[----:B------:R-:W-:Y:S01]  /*112f0*/  F2FP.F16.F32.PACK_AB R179, R20, R179 ;  /* 0x000000b314b3723e */ /* 0x000fe200000000ff */
[----:B------:R-:W0:Y:S01]  /*11300*/  MUFU.EX2 R175, R175 ;  /* 0x000000af00af7308 */ /* 0x000e220000000800 */
[----:B-1----:R-:W-:Y:S01]  /*11310*/  FADD.FTZ R27, R173, R40 ;  /* 0x00000028ad1b7221 */ /* 0x002fe20000010000 */
[----:B------:R-:W-:Y:S01]  /*11320*/  FADD.FTZ R44, R166, R31 ;  /* 0x0000001fa62c7221 */ /* 0x000fe20000010000 */
[--C-:B------:R-:W-:Y:S01]  /*11330*/  FFMA.FTZ R40, R71, UR46, -R32.reuse ;  /* 0x0000002e47287c23 */ /* 0x100fe20008010820 */
[----:B------:R-:W-:Y:S01]  /*11340*/  FFMA.FTZ R32, R87, UR46, -R32 ;  /* 0x0000002e57207c23 */ /* 0x000fe20008010820 */
[C---:B------:R-:W-:Y:S01]  /*11350*/  F2FP.F16.F32.PACK_AB R166, R37.reuse, R166 ;  /* 0x000000a625a6723e */ /* 0x040fe200000000ff */
[----:B------:R-:W-:-:S02]  /*11360*/  FADD.FTZ R31, R37, R44 ;  /* 0x0000002c251f7221 */ /* 0x000fc40000010000 */
[----:B------:R-:W1:Y:S01]  /*11370*/  MUFU.EX2 R26, R26 ;  /* 0x0000001a001a7308 */ /* 0x000e620000000800 */
[----:B--2---:R-:W-:Y:S01]  /*11380*/  FADD.FTZ R42, R24, R27 ;  /* 0x0000001b182a7221 */ /* 0x004fe20000010000 */
[----:B------:R-:W-:Y:S01]  /*11390*/  FADD.FTZ R44, R160, R31 ;  /* 0x0000001fa02c7221 */ /* 0x000fe20000010000 */
[----:B------:R-:W-:Y:S02]  /*113a0*/  F2FP.F16.F32.PACK_AB R160, R41, R160 ;  /* 0x000000a029a0723e */ /* 0x000fe400000000ff */
[----:B------:R-:W-:-:S03]  /*113b0*/  F2FP.F16.F32.PACK_AB R173, R24, R173 ;  /* 0x000000ad18ad723e */ /* 0x000fc600000000ff */
        /* <DEDUP_REMOVED lines=14> */
[----:B------:R-:W-:Y:S01]  /*114a0*/  FADD.FTZ R27, R41, R44 ;  /* 0x0000002c291b7221 */ /* 0x000fe20000010000 */
[----:B------:R-:W-:-:S03]  /*114b0*/  F2FP.F16.F32.PACK_AB R171, R30, R171 ;  /* 0x000000ab1eab723e */ /* 0x000fc600000000ff */
[----:B------:R-:W-:Y:S01]  /*114c0*/  FADD.FTZ R44, R162, R27 ;  /* 0x0000001ba22c7221 */ /* 0x000fe20000010000 */
[----:B------:R-:W-:Y:S01]  /*114d0*/  F2FP.F16.F32.PACK_AB R162, R45, R162 ;  /* 0x000000a22da2723e */ /* 0x000fe200000000ff */
[----:B------:R-:W2:Y:S01]  /*114e0*/  MUFU.EX2 R167, R167 ;  /* 0x000000a700a77308 */ /* 0x000ea20000000800 */
[----:B0-----:R-:W-:Y:S01]  /*114f0*/  FADD.FTZ R5, R165, R42 ;  /* 0x0000002aa5057221 */ /* 0x001fe20000010000 */
[----:B------:R-:W-:-:S06]  /*11500*/  FADD.FTZ R9, R45, R44 ;  /* 0x0000002c2d097221 */ /* 0x000fcc0000010000 */
        /* <DEDUP_REMOVED lines=52> */
[C---:B-1----:R-:W-:Y:S01]  /*11850*/  FADD.FTZ R3, R155.reuse, R4 ;  /* 0x000000049b037221 */ /* 0x042fe20000010000 */
[----:B------:R-:W-:Y:S01]  /*11860*/  F2FP.F16.F32.PACK_AB R155, R155, R86 ;  /* 0x000000569b9b723e */ /* 0x000fe200000000ff */
[----:B------:R-:W-:Y:S02]  /*11870*/  VIADD R4, R88, 0xfffffffe ;  /* 0xfffffffe58047836 */ /* 0x000fe40000000000 */
[C---:B--2---:R-:W-:Y:S01]  /*11880*/  FADD.FTZ R5, R61.reuse, R44 ;  /* 0x0000002c3d057221 */ /* 0x044fe20000010000 */
[----:B------:R-:W-:Y:S01]  /*11890*/  F2FP.F16.F32.PACK_AB R154, R61, R154 ;  /* 0x0000009a3d9a723e */ /* 0x000fe200000000ff */
        /* <DEDUP_REMOVED lines=12> */
.L_x_1670:
[----:B------:R-:W-:-:S13]  /*11960*/  ISETP.NE.AND P4, PT, R11, 0x1, PT ;  /* 0x000000010b00780c */ /* 0x000fda0003f85270 */
[----:B------:R-:W0:Y:S02]  /*11970*/  @P4 LDC.64 R12, c[0x0][0x9e8] ;  /* 0x00027a00ff0c4b82 */ /* 0x000e240000000a00 */
[----:B0-----:R-:W-:-:S05]  /*11980*/  @P4 IMAD.HI.U32 R12, R9, R12, RZ ;  /* 0x0000000c090c4227 */ /* 0x001fca00078e00ff */
[----:B------:R-:W-:-:S07]  /*11990*/  @P4 SHF.R.U32.HI R9, RZ, R13, R12 ;  /* 0x0000000dff094219 */ /* 0x000fce000001160c */
.L_x_1671:
[----:B------:R-:W-:Y:S05]  /*119a0*/  BSYNC B0 ;  /* 0x0000000000007941 */ /* 0x000fea0003800000 */
.L_x_1669:
[----:B------:R-:W-:-:S05]  /*119b0*/  IMAD R9, R9, R11, R11 ;  /* 0x0000000b09097224 */ /* 0x000fca00078e020b */
[----:B------:R-:W-:-:S07]  /*119c0*/  VIMNMX R10, R10, R9, PT ;  /* 0x000000090a0a7248 */ /* 0x000fce0003fe0100 */
.L_x_1668:
[----:B------:R-:W-:Y:S01]  /*119d0*/  SHF.R.S32.HI R9, RZ, 0x1f, R10 ;  /* 0x0000001fff097819 */ /* 0x000fe2000001140a */
[----:B------:R-:W-:Y:S01]  /*119e0*/  ULDC UR51, c[0x0][0x9e4] ;  /* 0x0002790000337ab9 */ /* 0x000fe20000000800 */
[----:B------:R-:W-:Y:S01]  /*119f0*/  ULDC UR48, c[0x0][0x9e4] ;  /* 0x0002790000307ab9 */ /* 0x000fe20000000800 */
[----:B------:R-:W-:Y:S01]  /*11a00*/  ULDC UR52, c[0x0][0x9dc] ;  /* 0x0002770000347ab9 */ /* 0x000fe20000000800 */
[----:B------:R-:W-:Y:S01]  /*11a10*/  LEA.HI R9, R9, R10, RZ, 0x7 ;  /* 0x0000000a09097211 */ /* 0x000fe200078f38ff */
[----:B------:R-:W-:Y:S01]  /*11a20*/  ULDC UR54, c[0x0][0x9dc] ;  /* 0x0002770000367ab9 */ /* 0x000fe20000000800 */
[----:B------:R-:W-:Y:S01]  /*11a30*/  ULDC UR47, c[0x0][0x988] ;  /* 0x00026200002f7ab9 */ /* 0x000fe20000000800 */
[----:B------:R-:W-:Y:S01]  /*11a40*/  ULDC UR50, c[0x0][0x988] ;  /* 0x0002620000327ab9 */ /* 0x000fe20000000800 */
[----:B------:R-:W-:Y:S01]  /*11a50*/  SHF.R.S32.HI R9, RZ, 0x7, R9 ;  /* 0x00000007ff097819 */ /* 0x000fe20000011409 */
[----:B------:R-:W-:Y:S01]  /*11a60*/  ULDC UR49, c[0x0][0x988] ;  /* 0x0002620000317ab9 */ /* 0x000fe20000000800 */
[----:B------:R-:W-:Y:S01]  /*11a70*/  ULDC UR55, c[0x0][0x9e0] ;  /* 0x0002780000377ab9 */ /* 0x000fe20000000800 */
[----:B------:R-:W-:Y:S01]  /*11a80*/  ULDC UR53, c[0x0][0x9e0] ;  /* 0x0002780000357ab9 */ /* 0x000fe20000000800 */
[----:B------:R-:W-:-:S02]  /*11a90*/  VIMNMX R9, R194, R9, !PT ;  /* 0x00000009c2097248 */ /* 0x000fc40007fe0100 */
[----:B------:R-:W-:Y:S02]  /*11aa0*/  CS2R R150, SRZ ;  /* 0x0000000000967805 */ /* 0x000fe4000001ff00 */
[----:B------:R-:W-:Y:S02]  /*11ab0*/  CS2R R148, SRZ ;  /* 0x0000000000947805 */ /* 0x000fe4000001ff00 */
[----:B------:R-:W-:Y:S02]  /*11ac0*/  CS2R R146, SRZ ;  /* 0x0000000000927805 */ /* 0x000fe4000001ff00 */
[----:B------:R-:W-:Y:S02]  /*11ad0*/  ISETP.GE.AND P4, PT, R4, R9, PT ;  /* 0x000000090400720c */ /* 0x000fe40003f86270 */
        /* <DEDUP_REMOVED lines=29> */
[----:B------:R-:W-:Y:S06]  /*11cb0*/  @!P4 BRA `(.L_x_1672) ;  /* 0x000000300094c947 */ /* 0x000fec0003800000 */
[----:B------:R-:W-:-:S07]  /*11cc0*/  IMAD.MOV.U32 R151, RZ, RZ, RZ ;  /* 0x000000ffff977224 */ /* 0x000fce00078e00ff */
.L_x_1690:
[----:B------:R-:W-:Y:S01]  /*11cd0*/  VIADD R14, R22, 0x1 ;  /* 0x00000001160e7836 */ /* 0x000fe20000000000 */
[----:B------:R-:W-:Y:S05]  /*11ce0*/  YIELD ;  /* 0x0000000000007946 */ /* 0x000fea0003800000 */
[----:B------:R-:W-:-:S04]  /*11cf0*/  ISETP.NE.AND P4, PT, R14, 0x2, PT ;  /* 0x000000020e00780c */ /* 0x000fc80003f85270 */
[----:B------:R-:W-:Y:S02]  /*11d00*/  SEL R15, RZ, 0x1, P4 ;  /* 0x00000001ff0f7807 */ /* 0x000fe40002000000 */
[----:B------:R-:W-:Y:S02]  /*11d10*/  SEL R14, R14, RZ, P4 ;  /* 0x000000ff0e0e7207 */ /* 0x000fe40002000000 */
[----:B------:R-:W-:Y:S02]  /*11d20*/  ISETP.NE.AND P4, PT, R193, RZ, PT ;  /* 0x000000ffc100720c */ /* 0x000fe40003f85270 */
[----:B------:R-:W-:-:S11]  /*11d30*/  LOP3.LUT R15, R186, R15, RZ, 0x3c, !PT ;  /* 0x0000000fba0f7212 */ /* 0x000fd600078e3cff */
[----:B------:R-:W-:Y:S05]  /*11d40*/  @P4 BRA `(.L_x_1673) ;  /* 0x0000000000304947 */ /* 0x000fea0003800000 */
[----:B------:R-:W-:Y:S05]  /*11d50*/  @!P0 BRA `(.L_x_1674) ;  /* 0x0000000000048947 */ /* 0x000fea0003800000 */
[----:B------:R-:W-:Y:S01]  /*11d60*/  BPT.TRAP 0x1 ;  /* 0x000000040000795c */ /* 0x000fe20000300000 */
.L_x_1674:
[----:B------:R-:W-:Y:S01]  /*11d70*/  IMAD R11, R14, 0x8, R2 ;  /* 0x000000080e0b7824 */ /* 0x000fe200078e0202 */
[----:B------:R-:W-:-:S04]  /*11d80*/  SHF.L.U32 R6, R15, 0x1f, RZ ;  /* 0x0000001f0f067819 */ /* 0x000fc800000006ff */
[----:B------:R0:W1:Y:S01]  /*11d90*/  SYNCS.PHASECHK.TRANS64.TRYWAIT P5, [R11+URZ+0x28830], R6 ;  /* 0x028830060b0075a7 */ /* 0x00006200080a017f */
[----:B------:R-:W-:Y:S05]  /*11da0*/  @!P0 BRA `(.L_x_1675) ;  /* 0x0000000000048947 */ /* 0x000fea0003800000 */
[----:B------:R-:W-:Y:S01]  /*11db0*/  BPT.TRAP 0x1 ;  /* 0x000000040000795c */ /* 0x000fe20000300000 */
.L_x_1675:
[----:B------:R-:W-:Y:S04]  /*11dc0*/  BSSY B0, `(.L_x_1673) ;  /* 0x0000004000007945 */ /* 0x000fe80003800000 */
[----:B-1----:R-:W-:Y:S05]  /*11dd0*/  @P5 BRA `(.L_x_1676) ;  /* 0x0000000000085947 */ /* 0x002fea0003800000 */
[----:B------:R-:W1:Y:S02]  /*11de0*/  SYNCS.PHASECHK.TRANS64.TRYWAIT P5, [R11+URZ+0x28830], R6 ;  /* 0x028830060b0075a7 */ /* 0x000e6400080a017f */
[----:B-1----:R-:W-:Y:S05]  /*11df0*/  @!P5 BRA `(.L_x_1677) ;  /* 0x000001600060d947 */ /* 0x002fea0003800000 */
.L_x_1676:
[----:B------:R-:W-:Y:S05]  /*11e00*/  BSYNC B0 ;  /* 0x0000000000007941 */ /* 0x000fea0003800000 */
.L_x_1673:
[----:B01----:R-:W0:Y:S01]  /*11e10*/  S2R R6, SR_TID.X ;  /* 0x0000000000067919 */ /* 0x003e220000002100 */
[----:B------:R-:W-:Y:S05]  /*11e20*/  WARPSYNC.ALL ;  /* 0x0000000000007948 */ /* 0x000fea0003800000 */
[----:B------:R-:W-:Y:S01]  /*11e30*/  IMAD R10, R14, 0x800, R7 ;  /* 0x000008000e0a7824 */ /* 0x000fe200078e0207 */
[----:B------:R-:W-:Y:S01]  /*11e40*/  MOV R11, 0x40000040 ;  /* 0x40000040000b7802 */ /* 0x000fe20000000f00 */
[----:B------:R-:W-:Y:S02]  /*11e50*/  IMAD.MOV.U32 R25, RZ, RZ, 0x40000040 ;  /* 0x40000040ff197424 */ /* 0x000fe400078e00ff */
[C---:B------:R-:W-:Y:S01]  /*11e60*/  VIADD R24, R10.reuse, 0x4 ;  /* 0x000000040a187836 */ /* 0x040fe20000000000 */
[C---:B------:R-:W-:Y:S01]  /*11e70*/  R2UR UR14, R10.reuse ;  /* 0x000000000a0e72ca */ /* 0x040fe200000e0000 */
[----:B------:R-:W-:Y:S01]  /*11e80*/  VIADD R20, R10, 0x2 ;  /* 0x000000020a147836 */ /* 0x000fe20000000000 */
[----:B------:R-:W-:Y:S01]  /*11e90*/  R2UR UR15, R11 ;  /* 0x000000000b0f72ca */ /* 0x000fe200000e0000 */
[----:B------:R-:W-:Y:S01]  /*11ea0*/  IMAD.MOV.U32 R21, RZ, RZ, 0x40000040 ;  /* 0x40000040ff157424 */ /* 0x000fe200078e00ff */
[----:B------:R-:W-:Y:S01]  /*11eb0*/  R2UR UR6, R24 ;  /* 0x00000000180672ca */ /* 0x000fe200000e0000 */
[C---:B------:R-:W-:Y:S01]  /*11ec0*/  VIADD R24, R10.reuse, 0x404 ;  /* 0x000004040a187836 */ /* 0x040fe20000000000 */
[C---:B------:R-:W-:Y:S01]  /*11ed0*/  R2UR UR7, R25.reuse ;  /* 0x00000000190772ca */ /* 0x040fe200000e0000 */
[----:B------:R-:W-:Y:S01]  /*11ee0*/  VIADD R12, R10, 0x6 ;  /* 0x000000060a0c7836 */ /* 0x000fe20000000000 */
[----:B------:R-:W-:Y:S01]  /*11ef0*/  R2UR UR31, R25 ;  /* 0x00000000191f72ca */ /* 0x000fe200000e0000 */
[----:B------:R-:W-:Y:S01]  /*11f00*/  IMAD.MOV.U32 R13, RZ, RZ, 0x40000040 ;  /* 0x40000040ff0d7424 */ /* 0x000fe200078e00ff */
[----:B------:R-:W-:-:S02]  /*11f10*/  R2UR UR30, R24 ;  /* 0x00000000181e72ca */ /* 0x000fc400000e0000 */
[----:B------:R-:W-:Y:S01]  /*11f20*/  R2UR UR10, R20 ;  /* 0x00000000140a72ca */ /* 0x000fe200000e0000 */
[----:B------:R-:W-:Y:S01]  /*11f30*/  VIADD R20, R10, 0x400 ;  /* 0x000004000a147836 */ /* 0x000fe20000000000 */
[----:B------:R-:W-:Y:S02]  /*11f40*/  R2UR UR11, R21 ;  /* 0x00000000150b72ca */ /* 0x000fe400000e0000 */
[----:B------:R-:W-:Y:S01]  /*11f50*/  R2UR UR18, R12 ;  /* 0x000000000c1272ca */ /* 0x000fe200000e0000 */
[C---:B------:R-:W-:Y:S01]  /*11f60*/  VIADD R12, R10.reuse, 0x402 ;  /* 0x000004020a0c7836 */ /* 0x040fe20000000000 */
[----:B------:R-:W-:Y:S01]  /*11f70*/  R2UR UR19, R13 ;  /* 0x000000000d1372ca */ /* 0x000fe200000e0000 */
[----:B------:R-:W-:Y:S01]  /*11f80*/  VIADD R10, R10, 0x406 ;  /* 0x000004060a0a7836 */ /* 0x000fe20000000000 */
[----:B------:R-:W-:Y:S02]  /*11f90*/  R2UR UR22, R20 ;  /* 0x00000000141672ca */ /* 0x000fe400000e0000 */
[----:B0-----:R-:W-:-:S02]  /*11fa0*/  SHF.R.U32.HI R6, RZ, 0x7, R6 ;  /* 0x00000007ff067819 */ /* 0x001fc40000011606 */
[----:B------:R-:W-:Y:S02]  /*11fb0*/  R2UR UR23, R21 ;  /* 0x00000000151772ca */ /* 0x000fe400000e0000 */
[----:B------:R-:W-:Y:S01]  /*11fc0*/  R2UR UR26, R12 ;  /* 0x000000000c1a72ca */ /* 0x000fe200000e0000 */
[----:B------:R-:W-:Y:S01]  /*11fd0*/  VIADD R6, R6, 0x8 ;  /* 0x0000000806067836 */ /* 0x000fe20000000000 */
[----:B------:R-:W-:Y:S02]  /*11fe0*/  R2UR UR27, R13 ;  /* 0x000000000d1b72ca */ /* 0x000fe400000e0000 */
[----:B------:R-:W-:Y:S02]  /*11ff0*/  R2UR UR34, R10 ;  /* 0x000000000a2272ca */ /* 0x000fe400000e0000 */
[----:B------:R0:W-:Y:S01]  /*12000*/  BAR.SYNC.DEFER_BLOCKING R6, 0x100 ;  /* 0x000400060000751d */ /* 0x0001e20000010000 */
[----:B------:R-:W-:-:S05]  /*12010*/  R2UR UR35, R11 ;  /* 0x000000000b2372ca */ /* 0x000fca00000e0000 */
        /* <DEDUP_REMOVED lines=27> */
.L_x_1679:
[----:B------:R-:W-:Y:S01]  /*121d0*/  SHF.L.U32 R6, R186, 0x1f, RZ ;  /* 0x0000001fba067819 */ /* 0x000fe200000006ff */
[----:B------:R-:W-:-:S04]  /*121e0*/  IMAD R10, R22, 0x8, R2 ;  /* 0x00000008160a7824 */ /* 0x000fc800078e0202 */
[----:B------:R0:W1:Y:S01]  /*121f0*/  SYNCS.PHASECHK.TRANS64.TRYWAIT P4, [R10+URZ+0x28850], R6 ;  /* 0x028850060a0075a7 */ /* 0x000062000808017f */
[----:B------:R-:W-:Y:S05]  /*12200*/  @!P0 BRA `(.L_x_1680) ;  /* 0x0000000000048947 */ /* 0x000fea0003800000 */
[----:B------:R-:W-:Y:S01]  /*12210*/  BPT.TRAP 0x1 ;  /* 0x000000040000795c */ /* 0x000fe20000300000 */
.L_x_1680:
[----:B-1----:R-:W-:Y:S05]  /*12220*/  @P4 BRA `(.L_x_1678) ;  /* 0x0000000000084947 */ /* 0x002fea0003800000 */
[----:B------:R-:W1:Y:S02]  /*12230*/  SYNCS.PHASECHK.TRANS64.TRYWAIT P4, [R10+URZ+0x28850], R6 ;  /* 0x028850060a0075a7 */ /* 0x000e64000808017f */
[----:B-1----:R-:W-:Y:S05]  /*12240*/  @!P4 BRA `(.L_x_1681) ;  /* 0x0000015c0060c947 */ /* 0x002fea0003800000 */
.L_x_1678:
[----:B01----:R-:W-:Y:S01]  /*12250*/  VIADD R6, R2, 0x400 ;  /* 0x0000040002067836 */ /* 0x003fe20000000000 */
[----:B------:R-:W-:Y:S05]  /*12260*/  WARPSYNC.ALL ;  /* 0x0000000000007948 */ /* 0x000fea0003800000 */
[----:B------:R-:W-:Y:S01]  /*12270*/  SHF.R.U32.HI R6, RZ, 0x4, R6 ;  /* 0x00000004ff067819 */ /* 0x000fe20000011606 */
[----:B------:R-:W-:Y:S01]  /*12280*/  IMAD.MOV.U32 R11, RZ, RZ, 0x40000040 ;  /* 0x40000040ff0b7424 */ /* 0x000fe200078e00ff */
[----:B------:R-:W-:Y:S01]  /*12290*/  WARPGROUP.ARRIVE ;  /* 0x00000000000079c5 */ /* 0x000fe20000000000 */
[----:B------:R-:W-:Y:S01]  /*122a0*/  IMAD.MOV.U32 R13, RZ, RZ, 0x40000040 ;  /* 0x40000040ff0d7424 */ /* 0x000fe200078e00ff */
[----:B------:R-:W-:-:S04]  /*122b0*/  LOP3.LUT R6, R6, 0x3fff, RZ, 0xc0, !PT ;  /* 0x00003fff06067812 */ /* 0x000fc800078ec0ff */
[----:B------:R-:W0:Y:S01]  /*122c0*/  S2R R20, SR_TID.X ;  /* 0x0000000000147919 */ /* 0x000e220000002100 */
[----:B------:R-:W-:Y:S01]  /*122d0*/  R2UR UR7, R11 ;  /* 0x000000000b0772ca */ /* 0x000fe200000e0000 */
[----:B------:R-:W-:Y:S01]  /*122e0*/  IMAD.MOV.U32 R11, RZ, RZ, 0x40000040 ;  /* 0x40000040ff0b7424 */ /* 0x000fe200078e00ff */
[----:B------:R-:W-:-:S05]  /*122f0*/  LOP3.LUT R6, R6, 0x4000000, RZ, 0xfc, !PT ;  /* 0x0400000006067812 */ /* 0x000fca00078efcff */
[----:B------:R-:W-:Y:S02]  /*12300*/  IMAD R10, R22, 0x800, R6 ;  /* 0x00000800160a7824 */ /* 0x000fe400078e0206 */
[----:B------:R-:W-:Y:S02]  /*12310*/  @!P1 IMAD R6, R14, 0x8, R2 ;  /* 0x000000080e069824 */ /* 0x000fe400078e0202 */
[C---:B------:R-:W-:Y:S01]  /*12320*/  VIADD R12, R10.reuse, 0x80 ;  /* 0x000000800a0c7836 */ /* 0x040fe20000000000 */
[----:B------:R-:W-:Y:S01]  /*12330*/  R2UR UR6, R10 ;  /* 0x000000000a0672ca */ /* 0x000fe200000e0000 */
[----:B------:R-:W-:-:S05]  /*12340*/  @!P1 VIADD R6, R6, 0x28840 ;  /* 0x0002884006069836 */ /* 0x000fca0000000000 */
[----:B------:R-:W-:-:S07]  /*12350*/  @!P1 PRMT R6, RZ, 0x654, R6 ;  /* 0x00000654ff069816 */ /* 0x000fce0000000006 */
[----:B------:R-:W-:Y:S01]  /*12360*/  HGMMA.64x128x16.F32 R88, R180, gdesc[UR4].tnspB, R88, gsb0 ;  /* 0x41e00004b4587df0 */ /* 0x000fe20008000858 */
[----:B------:R-:W-:Y:S01]  /*12370*/  R2UR UR6, R12 ;  /* 0x000000000c0672ca */ /* 0x000fe200000e0000 */
[----:B------:R-:W-:Y:S01]  /*12380*/  VIADD R12, R10, 0x100 ;  /* 0x000001000a0c7836 */ /* 0x000fe20000000000 */
[----:B------:R-:W-:Y:S01]  /*12390*/  R2UR UR7, R13 ;  /* 0x000000000d0772ca */ /* 0x000fe200000e0000 */
[----:B------:R-:W-:Y:S01]  /*123a0*/  IMAD.MOV.U32 R13, RZ, RZ, 0x40000040 ;  /* 0x40000040ff0d7424 */ /* 0x000fe200078e00ff */
[----:B0-----:R-:W-:Y:S01]  /*123b0*/  SHF.R.U32.HI R20, RZ, 0x7, R20 ;  /* 0x00000007ff147819 */ /* 0x001fe20000011614 */
        /* <DEDUP_REMOVED lines=32> */
[----:B------:R-:W-:Y:S01]  /*125c0*/  R2UR UR6, R12 ;  /* 0x000000000c0672ca */ /* 0x000fe200000e0000 */
[----:B------:R-:W-:Y:S01]  /*125d0*/  IMAD.SHL.U32 R12, R4, 0x80, RZ ;  /* 0x00000080040c7824 */ /* 0x000fe200078e00ff */
[----:B------:R-:W-:Y:S01]  /*125e0*/  R2UR UR7, R13 ;  /* 0x000000000d0772ca */ /* 0x000fe200000e0000 */
[----:B------:R-:W-:Y:S02]  /*125f0*/  WARPGROUP.DEPBAR.LE gsb0, 0x0 ;  /* 0x00008000000079c5 */ /* 0x000fe40000010000 */
[----:B------:R-:W-:-:S10]  /*12600*/  WARPGROUP.ARRIVE ;  /* 0x00000000000079c5 */ /* 0x000fd40000000000 */
[----:B------:R-:W-:Y:S01]  /*12610*/  HGMMA.64x128x16.F32 R88, R156, gdesc[UR4].tnspB, R88, gsb0 ;  /* 0x41e000049c587df0 */ /* 0x000fe20008000858 */
[----:B------:R-:W-:Y:S02]  /*12620*/  R2UR UR6, R10 ;  /* 0x000000000a0672ca */ /* 0x000fe400000e0000 */
[----:B------:R-:W-:Y:S01]  /*12630*/  R2UR UR7, R11 ;  /* 0x000000000b0772ca */ /* 0x000fe200000e0000 */
[----:B------:R-:W0:Y:S08]  /*12640*/  @P2 LDC R10, c[0x0][0x44c] ;  /* 0x00011300ff0a2b82 */ /* 0x000e300000000800 */
[----:B------:R-:W1:Y:S01]  /*12650*/  @P2 LDC R11, c[0x0][0x450] ;  /* 0x00011400ff0b2b82 */ /* 0x000e620000000800 */
[----:B------:R-:W-:-:S02]  /*12660*/  WARPGROUP.DEPBAR.LE gsb0, 0x0 ;  /* 0x00008000000079c5 */ /* 0x000fc40000010000 */
[----:B------:R-:W-:-:S06]  /*12670*/  WARPGROUP.ARRIVE ;  /* 0x00000000000079c5 */ /* 0x000fcc0000000000 */
[----:B------:R-:W-:Y:S03]  /*12680*/  HGMMA.64x128x16.F32 R88, R152, gdesc[UR4].tnspB, R88, gsb0 ;  /* 0x41e0000498587df0 */ /* 0x000fe60008000858 */
[----:B------:R-:W-:Y:S02]  /*12690*/  WARPGROUP.DEPBAR.LE gsb0, 0x0 ;  /* 0x00008000000079c5 */ /* 0x000fe40000010000 */
[----:B------:R-:W-:-:S04]  /*126a0*/  IMAD.IADD R153, R195, 0x1, R192 ;  /* 0x00000001c3997824 */ /* 0x000fc800078e02c0 */
[----:B0-----:R-:W-:-:S05]  /*126b0*/  @P2 IMAD.HI.U32 R10, R153, R10, RZ ;  /* 0x0000000a990a2227 */ /* 0x001fca00078e00ff */
[----:B-1----:R-:W-:Y:S02]  /*126c0*/  @P2 SHF.R.U32.HI R153, RZ, R11, R10 ;  /* 0x0000000bff992219 */ /* 0x002fe4000001160a */
[----:B------:R-:W-:Y:S02]  /*126d0*/  IADD3 R10, -R20, 0xb, RZ ;  /* 0x0000000b140a7810 */ /* 0x000fe40007ffe1ff */
[----:B------:R-:W-:Y:S01]  /*126e0*/  IADD3 R20, -R188, 0x1, -R12 ;  /* 0x00000001bc147810 */ /* 0x000fe20007ffe90c */
[----:B------:R-:W0:Y:S03]  /*126f0*/  SHFL.IDX PT, R154, R153, RZ, 0x1c1f ;  /* 0x001c1fff999a7589 */ /* 0x000e2600000e0000 */
[----:B------:R-:W-:Y:S01]  /*12700*/  IADD3 R20, -R187, R20, R189 ;  /* 0x00000014bb147210 */ /* 0x000fe20007ffe1bd */
[----:B------:R1:W-:Y:S06]  /*12710*/  BAR.ARV R10, 0x100 ;  /* 0x0004000a0000751d */ /* 0x0003ec0000002000 */
[----:B------:R2:W-:Y:S01]  /*12720*/  @!P1 SYNCS.ARRIVE.TRANS64.RED.A1T0 RZ, [R6+URZ], RZ ;  /* 0x000000ff06ff99a7 */ /* 0x0005e2000810043f */
[----:B------:R-:W-:-:S02]  /*12730*/  VIADD R152, R20, UR55 ;  /* 0x0000003714987c36 */ /* 0x000fc40008000000 */
[----:B--2---:R-:W-:-:S05]  /*12740*/  IMAD.U32 R6, RZ, RZ, UR52 ;  /* 0x00000034ff067e24 */ /* 0x004fca000f8e00ff */
[----:B------:R-:W-:-:S05]  /*12750*/  LOP3.LUT R21, RZ, R6, RZ, 0x33, !PT ;  /* 0x00000006ff157212 */ /* 0x000fca00078e33ff */
[----:B------:R-:W-:Y:S02]  /*12760*/  IMAD.IADD R21, R21, 0x1, R20 ;  /* 0x0000000115157824 */ /* 0x000fe400078e0214 */
[--C-:B0-----:R-:W-:Y:S02]  /*12770*/  IMAD.IADD R20, R152, 0x1, R154.reuse ;  /* 0x0000000198147824 */ /* 0x101fe400078e029a */
[----:B------:R-:W-:Y:S01]  /*12780*/  IMAD.IADD R13, R21, 0x1, R154 ;  /* 0x00000001150d7824 */ /* 0x000fe200078e029a */
[----:B-1----:R-:W-:Y:S06]  /*12790*/  @!P3 BRA `(.L_x_1682) ;  /* 0x000000000058b947 */ /* 0x002fec0003800000 */
[----:B------:R-:W-:Y:S01]  /*127a0*/  IADD3 R157, -R187, R189, R154 ;  /* 0x000000bdbb9d7210 */ /* 0x000fe20007ffe19a */
[----:B------:R-:W-:Y:S03]  /*127b0*/  BSSY B0, `(.L_x_1683) ;  /* 0x0000010000007945 */ /* 0x000fe60003800000 */
[----:B------:R-:W-:-:S13]  /*127c0*/  ISETP.GT.AND P4, PT, R157, -0x1, PT ;  /* 0xffffffff9d00780c */ /* 0x000fda0003f84270 */
[----:B------:R-:W-:Y:S05]  /*127d0*/  @P4 BRA `(.L_x_1684) ;  /* 0x0000000000204947 */ /* 0x000fea0003800000 */
[----:B------:R-:W-:Y:S02]  /*127e0*/  MOV R155, UR51 ;  /* 0x00000033009b7c02 */ /* 0x000fe40008000f00 */
[----:B------:R-:W-:Y:S02]  /*127f0*/  LOP3.LUT R157, RZ, R157, RZ, 0x33, !PT ;  /* 0x0000009dff9d7212 */ /* 0x000fe400078e33ff */
[----:B------:R-:W-:-:S13]  /*12800*/  ISETP.NE.AND P4, PT, R155, 0x1, PT ;  /* 0x000000019b00780c */ /* 0x000fda0003f85270 */
[----:B------:R-:W0:Y:S02]  /*12810*/  @P4 LDC.64 R10, c[0x0][0x9e8] ;  /* 0x00027a00ff0a4b82 */ /* 0x000e240000000a00 */
[----:B0-----:R-:W-:-:S05]  /*12820*/  @P4 IMAD.HI.U32 R10, R157, R10, RZ ;  /* 0x0000000a9d0a4227 */ /* 0x001fca00078e00ff */
[----:B------:R-:W-:-:S04]  /*12830*/  @P4 SHF.R.U32.HI R157, RZ, R11, R10 ;  /* 0x0000000bff9d4219 */ /* 0x000fc8000001160a */
[----:B------:R-:W-:Y:S01]  /*12840*/  LOP3.LUT R157, RZ, R157, RZ, 0x33, !PT ;  /* 0x0000009dff9d7212 */ /* 0x000fe200078e33ff */
[----:B------:R-:W-:Y:S06]  /*12850*/  BRA `(.L_x_1685) ;  /* 0x0000000000147947 */ /* 0x000fec0003800000 */
.L_x_1684:
[----:B------:R-:W-:-:S05]  /*12860*/  IMAD.U32 R155, RZ, RZ, UR51 ;  /* 0x00000033ff9b7e24 */ /* 0x000fca000f8e00ff */
[----:B------:R-:W-:-:S13]  /*12870*/  ISETP.NE.AND P4, PT, R155, 0x1, PT ;  /* 0x000000019b00780c */ /* 0x000fda0003f85270 */
[----:B------:R-:W0:Y:S02]  /*12880*/  @P4 LDC.64 R10, c[0x0][0x9e8] ;  /* 0x00027a00ff0a4b82 */ /* 0x000e240000000a00 */
[----:B0-----:R-:W-:-:S05]  /*12890*/  @P4 IMAD.HI.U32 R10, R157, R10, RZ ;  /* 0x0000000a9d0a4227 */ /* 0x001fca00078e00ff */
[----:B------:R-:W-:-:S07]  /*128a0*/  @P4 SHF.R.U32.HI R157, RZ, R11, R10 ;  /* 0x0000000bff9d4219 */ /* 0x000fce000001160a */
.L_x_1685:
[----:B------:R-:W-:Y:S05]  /*128b0*/  BSYNC B0 ;  /* 0x0000000000007941 */ /* 0x000fea0003800000 */
.L_x_1683:
[----:B------:R-:W-:-:S04]  /*128c0*/  IMAD R157, R157, R155, -R12 ;  /* 0x0000009b9d9d7224 */ /* 0x000fc800078e0a0c */
[----:B------:R-:W-:-:S05]  /*128d0*/  IMAD.IADD R10, R157, 0x1, -R188 ;  /* 0x000000019d0a7824 */ /* 0x000fca00078e0abc */
[----:B------:R-:W-:Y:S02]  /*128e0*/  VIADDMNMX R20, R10, R155, R20, PT ;  /* 0x0000009b0a147246 */ /* 0x000fe40003800114 */
[----:B------:R-:W-:-:S07]  /*128f0*/  VIMNMX R13, R13, R10, !PT ;  /* 0x0000000a0d0d7248 */ /* 0x000fce0007fe0100 */
.L_x_1682:
[----:B------:R-:W-:Y:S01]  /*12900*/  ISETP.GT.AND P4, PT, R4, -0x1, PT ;  /* 0xffffffff0400780c */ /* 0x000fe20003f84270 */
[----:B------:R-:W0:Y:S03]  /*12910*/  SHFL.IDX PT, R10, R153, 0x1, 0x1c1f ;  /* 0x003c1f00990a7f89 */ /* 0x000e2600000e0000 */
[----:B------:R-:W-:-:S04]  /*12920*/  ISETP.GT.AND P5, PT, R13, RZ, P4 ;  /* 0x000000ff0d00720c */ /* 0x000fc800027a4270 */
[----:B------:R-:W-:-:S04]  /*12930*/  ISETP.LT.OR P5, PT, R20, 0x1, P5 ;  /* 0x000000011400780c */ /* 0x000fc80002fa1670 */
[----:B------:R-:W-:Y:S02]  /*12940*/  FSEL R24, R24, -INF , !P5 ;  /* 0xff80000018187808 */ /* 0x000fe40006800000 */
[----:B------:R-:W-:-:S04]  /*12950*/  ISETP.GT.AND P5, PT, R13, 0x1, P4 ;  /* 0x000000010d00780c */ /* 0x000fc800027a4270 */
[----:B------:R-:W-:-:S04]  /*12960*/  ISETP.LT.OR P5, PT, R20, 0x2, P5 ;  /* 0x000000021400780c */ /* 0x000fc80002fa1670 */
[----:B------:R-:W-:Y:S02]  /*12970*/  FSEL R25, R25, -INF , !P5 ;  /* 0xff80000019197808 */ /* 0x000fe40006800000 */
[----:B------:R-:W-:Y:S01]  /*12980*/  ISETP.GT.AND P5, PT, R13, 0x8, P4 ;  /* 0x000000080d00780c */ /* 0x000fe200027a4270 */
[--C-:B0-----:R-:W-:Y:S02]  /*12990*/  IMAD.IADD R152, R152, 0x1, R10.reuse ;  /* 0x0000000198987824 */ /* 0x101fe400078e020a */
[----:B------:R-:W-:Y:S01]  /*129a0*/  IMAD.IADD R21, R21, 0x1, R10 ;  /* 0x0000000115157824 */ /* 0x000fe200078e020a */
[----:B------:R-:W-:-:S04]  /*129b0*/  ISETP.LT.OR P5, PT, R20, 0x9, P5 ;  /* 0x000000091400780c */ /* 0x000fc80002fa1670 */
[----:B------:R-:W-:Y:S02]  /*129c0*/  FSEL R28, R28, -INF , !P5 ;  /* 0xff8000001c1c7808 */ /* 0x000fe40006800000 */
[----:B------:R-:W-:-:S04]  /*129d0*/  ISETP.GT.AND P5, PT, R13, 0x9, P4 ;  /* 0x000000090d00780c */ /* 0x000fc800027a4270 */
        /* <DEDUP_REMOVED lines=85> */
[----:B------:R-:W-:Y:S01]  /*12f30*/  FSEL R85, R85, -INF , !P5 ;  /* 0xff80000055557808 */ /* 0x000fe20006800000 */
[----:B------:R-:W-:Y:S08]  /*12f40*/  @!P3 BRA `(.L_x_1686) ;  /* 0x000000000058b947 */ /* 0x000ff00003800000 */
[----:B------:R-:W-:Y:S01]  /*12f50*/  IADD3 R153, -R187, R189, R10 ;  /* 0x000000bdbb997210 */ /* 0x000fe20007ffe10a */
[----:B------:R-:W-:Y:S03]  /*12f60*/  BSSY B0, `(.L_x_1687) ;  /* 0x0000010000007945 */ /* 0x000fe60003800000 */
        /* <DEDUP_REMOVED lines=10> */
.L_x_1688:
[----:B------:R-:W-:-:S05]  /*13010*/  IMAD.U32 R13, RZ, RZ, UR51 ;  /* 0x00000033ff0d7e24 */ /* 0x000fca000f8e00ff */
[----:B------:R-:W-:-:S13]  /*13020*/  ISETP.NE.AND P5, PT, R13, 0x1, PT ;  /* 0x000000010d00780c */ /* 0x000fda0003fa5270 */
[----:B------:R-:W0:Y:S02]  /*13030*/  @P5 LDC.64 R10, c[0x0][0x9e8] ;  /* 0x00027a00ff0a5b82 */ /* 0x000e240000000a00 */
[----:B0-----:R-:W-:-:S05]  /*13040*/  @P5 IMAD.HI.U32 R10, R153, R10, RZ ;  /* 0x0000000a990a5227 */ /* 0x001fca00078e00ff */
[----:B------:R-:W-:-:S07]  /*13050*/  @P5 SHF.R.U32.HI R153, RZ, R11, R10 ;  /* 0x0000000bff995219 */ /* 0x000fce000001160a */
.L_x_1689:
[----:B------:R-:W-:Y:S05]  /*13060*/  BSYNC B0 ;  /* 0x0000000000007941 */ /* 0x000fea0003800000 */
.L_x_1687:
[----:B------:R-:W-:-:S04]  /*13070*/  IMAD R153, R153, R13, -R12 ;  /* 0x0000000d99997224 */ /* 0x000fc800078e0a0c */
[----:B------:R-:W-:-:S05]  /*13080*/  IMAD.IADD R10, R153, 0x1, -R188 ;  /* 0x00000001990a7824 */ /* 0x000fca00078e0abc */
[----:B------:R-:W-:Y:S02]  /*13090*/  VIADDMNMX R152, R10, R13, R152, PT ;  /* 0x0000000d0a987246 */ /* 0x000fe40003800198 */
[----:B------:R-:W-:-:S07]  /*130a0*/  VIMNMX R21, R21, R10, !PT ;  /* 0x0000000a15157248 */ /* 0x000fce0007fe0100 */
.L_x_1686:
[----:B------:R-:W-:Y:S01]  /*130b0*/  ISETP.GT.AND P5, PT, R21, 0x1, P4 ;  /* 0x000000011500780c */ /* 0x000fe200027a4270 */
[----:B------:R-:W-:Y:S01]  /*130c0*/  UMOV UR46, UR50 ;  /* 0x00000032002e7c82 */ /* 0x000fe20008000000 */
[----:B------:R-:W-:Y:S01]  /*130d0*/  FMNMX.FTZ R10, R24, R0, !PT ;  /* 0x00000000180a7209 */ /* 0x000fe20007810000 */
[----:B------:R-:W-:Y:S01]  /*130e0*/  IMAD.MOV.U32 R186, RZ, RZ, R15 ;  /* 0x000000ffffba7224 */ /* 0x000fe200078e000f */
[----:B------:R-:W-:Y:S02]  /*130f0*/  ISETP.LT.OR P5, PT, R152, 0x2, P5 ;  /* 0x000000029800780c */ /* 0x000fe40002fa1670 */
[----:B------:R-:W-:Y:S02]  /*13100*/  FMNMX.FTZ R11, R25, R10, !PT ;  /* 0x0000000a190b7209 */ /* 0x000fe40007810000 */
[----:B------:R-:W-:Y:S02]  /*13110*/  FSEL R27, R27, -INF , !P5 ;  /* 0xff8000001b1b7808 */ /* 0x000fe40006800000 */
[----:B------:R-:W-:-:S02]  /*13120*/  ISETP.GT.AND P5, PT, R21, 0x8, P4 ;  /* 0x000000081500780c */ /* 0x000fc400027a4270 */
[----:B------:R-:W-:Y:S02]  /*13130*/  FMNMX.FTZ R10, R28, R11, !PT ;  /* 0x0000000b1c0a7209 */ /* 0x000fe40007810000 */
[----:B------:R-:W-:Y:S02]  /*13140*/  ISETP.LT.OR P5, PT, R152, 0x9, P5 ;  /* 0x000000099800780c */ /* 0x000fe40002fa1670 */
[----:B------:R-:W-:Y:S02]  /*13150*/  FMNMX.FTZ R11, R29, R10, !PT ;  /* 0x0000000a1d0b7209 */ /* 0x000fe40007810000 */
[----:B------:R-:W-:Y:S02]  /*13160*/  FSEL R30, R30, -INF , !P5 ;  /* 0xff8000001e1e7808 */ /* 0x000fe40006800000 */
[----:B------:R-:W-:Y:S02]  /*13170*/  ISETP.GT.AND P5, PT, R21, 0x9, P4 ;  /* 0x000000091500780c */ /* 0x000fe400027a4270 */
[----:B------:R-:W-:-:S02]  /*13180*/  FMNMX.FTZ R10, R32, R11, !PT ;  /* 0x0000000b200a7209 */ /* 0x000fc40007810000 */
[----:B------:R-:W-:Y:S02]  /*13190*/  ISETP.LT.OR P5, PT, R152, 0xa, P5 ;  /* 0x0000000a9800780c */ /* 0x000fe40002fa1670 */
[----:B------:R-:W-:Y:S02]  /*131a0*/  FMNMX.FTZ R11, R33, R10, !PT ;  /* 0x0000000a210b7209 */ /* 0x000fe40007810000 */
[----:B------:R-:W-:Y:S02]  /*131b0*/  FSEL R31, R31, -INF , !P5 ;  /* 0xff8000001f1f7808 */ /* 0x000fe40006800000 */
[----:B------:R-:W-:Y:S02]  /*131c0*/  ISETP.GT.AND P5, PT, R21, 0x10, P4 ;  /* 0x000000101500780c */ /* 0x000fe400027a4270 */
[----:B------:R-:W-:Y:S02]  /*131d0*/  FMNMX.FTZ R10, R36, R11, !PT ;  /* 0x0000000b240a7209 */ /* 0x000fe40007810000 */
[----:B------:R-:W-:-:S02]  /*131e0*/  ISETP.LT.OR P5, PT, R152, 0x11, P5 ;  /* 0x000000119800780c */ /* 0x000fc40002fa1670 */
[----:B------:R-:W-:Y:S02]  /*131f0*/  FMNMX.FTZ R11, R37, R10, !PT ;  /* 0x0000000a250b7209 */ /* 0x000fe40007810000 */
[----:B------:R-:W-:Y:S02]  /*13200*/  FSEL R34, R34, -INF , !P5 ;  /* 0xff80000022227808 */ /* 0x000fe40006800000 */
[----:B------:R-:W-:Y:S02]  /*13210*/  ISETP.GT.AND P5, PT, R21, 0x11, P4 ;  /* 0x000000111500780c */ /* 0x000fe400027a4270 */
[----:B------:R-:W-:Y:S02]  /*13220*/  FMNMX.FTZ R10, R40, R11, !PT ;  /* 0x0000000b280a7209 */ /* 0x000fe40007810000 */
[----:B------:R-:W-:Y:S02]  /*13230*/  ISETP.LT.OR P5, PT, R152, 0x12, P5 ;  /* 0x000000129800780c */ /* 0x000fe40002fa1670 */
[----:B------:R-:W-:-:S02]  /*13240*/  FMNMX.FTZ R11, R41, R10, !PT ;  /* 0x0000000a290b7209 */ /* 0x000fc40007810000 */
[----:B------:R-:W-:Y:S02]  /*13250*/  FSEL R35, R35, -INF , !P5 ;  /* 0xff80000023237808 */ /* 0x000fe40006800000 */
[----:B------:R-:W-:Y:S02]  /*13260*/  ISETP.GT.AND P5, PT, R21, 0x18, P4 ;  /* 0x000000181500780c */ /* 0x000fe400027a4270 */
[----:B------:R-:W-:Y:S02]  /*13270*/  FMNMX.FTZ R10, R44, R11, !PT ;  /* 0x0000000b2c0a7209 */ /* 0x000fe40007810000 */
[----:B------:R-:W-:Y:S02]  /*13280*/  ISETP.LT.OR P5, PT, R152, 0x19, P5 ;  /* 0x000000199800780c */ /* 0x000fe40002fa1670 */
[----:B------:R-:W-:Y:S02]  /*13290*/  FMNMX.FTZ R11, R45, R10, !PT ;  /* 0x0000000a2d0b7209 */ /* 0x000fe40007810000 */
[----:B------:R-:W-:-:S02]  /*132a0*/  FSEL R38, R38, -INF , !P5 ;  /* 0xff80000026267808 */ /* 0x000fc40006800000 */
[----:B------:R-:W-:Y:S02]  /*132b0*/  ISETP.GT.AND P5, PT, R21, 0x19, P4 ;  /* 0x000000191500780c */ /* 0x000fe400027a4270 */
[----:B------:R-:W-:Y:S02]  /*132c0*/  FMNMX.FTZ R10, R48, R11, !PT ;  /* 0x0000000b300a7209 */ /* 0x000fe40007810000 */
        /* <DEDUP_REMOVED lines=48> */
[----:B------:R-:W-:Y:S01]  /*135d0*/  ISETP.GT.AND P5, PT, R21, 0x41, P4 ;  /* 0x000000411500780c */ /* 0x000fe200027a4270 */
[----:B------:R-:W0:Y:S03]  /*135e0*/  SHFL.BFLY PT, R11, R10, 0x2, 0x1f ;  /* 0x0c401f000a0b7f89 */ /* 0x000e2600000e0000 */
[----:B------:R-:W-:-:S04]  /*135f0*/  ISETP.LT.OR P5, PT, R152, 0x42, P5 ;  /* 0x000000429800780c */ /* 0x000fc80002fa1670 */
[----:B------:R-:W-:Y:S02]  /*13600*/  FSEL R59, R59, -INF , !P5 ;  /* 0xff8000003b3b7808 */ /* 0x000fe40006800000 */
[----:B------:R-:W-:-:S04]  /*13610*/  ISETP.GT.AND P5, PT, R21, 0x48, P4 ;  /* 0x000000481500780c */ /* 0x000fc800027a4270 */
[----:B------:R-:W-:-:S04]  /*13620*/  ISETP.LT.OR P5, PT, R152, 0x49, P5 ;  /* 0x000000499800780c */ /* 0x000fc80002fa1670 */
[----:B------:R-:W-:Y:S02]  /*13630*/  FSEL R62, R62, -INF , !P5 ;  /* 0xff8000003e3e7808 */ /* 0x000fe40006800000 */
[----:B------:R-:W-:-:S04]  /*13640*/  ISETP.GT.AND P5, PT, R21, 0x49, P4 ;  /* 0x000000491500780c */ /* 0x000fc800027a4270 */
[----:B------:R-:W-:Y:S02]  /*13650*/  ISETP.LT.OR P5, PT, R152, 0x4a, P5 ;  /* 0x0000004a9800780c */ /* 0x000fe40002fa1670 */
[----:B0-----:R-:W-:Y:S02]  /*13660*/  FMNMX.FTZ R11, R10, R11, !PT ;  /* 0x0000000b0a0b7209 */ /* 0x001fe40007810000 */
        /* <DEDUP_REMOVED lines=13> */
[----:B------:R-:W-:-:S03]  /*13740*/  FMUL.FTZ R11, R10, UR46 ;  /* 0x0000002e0a0b7c20 */ /* 0x000fc60008410000 */
        /* <DEDUP_REMOVED lines=23> */
[C---:B------:R-:W-:Y:S02]  /*138c0*/  ISETP.GT.AND P5, PT, R21.reuse, RZ, P4 ;  /* 0x000000ff1500720c */ /* 0x040fe400027a4270 */
[----:B------:R-:W-:Y:S02]  /*138d0*/  ISETP.GT.AND P4, PT, R21, 0x79, P4 ;  /* 0x000000791500780c */ /* 0x000fe40002784270 */
[C---:B------:R-:W-:Y:S02]  /*138e0*/  ISETP.LT.OR P5, PT, R152.reuse, 0x1, P5 ;  /* 0x000000019800780c */ /* 0x040fe40002fa1670 */
[----:B------:R-:W-:Y:S02]  /*138f0*/  ISETP.LT.OR P4, PT, R152, 0x7a, P4 ;  /* 0x0000007a9800780c */ /* 0x000fe40002781670 */
[----:B------:R-:W-:-:S02]  /*13900*/  FSEL R26, R26, -INF , !P5 ;  /* 0xff8000001a1a7808 */ /* 0x000fc40006800000 */
[----:B------:R-:W-:Y:S02]  /*13910*/  FSETP.NEU.FTZ.AND P5, PT, R10, -INF , PT ;  /* 0xff8000000a00780b */ /* 0x000fe40003fbd000 */
[----:B------:R-:W-:Y:S02]  /*13920*/  FMNMX.FTZ R20, R26, R8, !PT ;  /* 0x000000081a147209 */ /* 0x000fe40007810000 */
[----:B------:R-:W-:Y:S02]  /*13930*/  FSEL R11, R11, RZ, P5 ;  /* 0x000000ff0b0b7208 */ /* 0x000fe40002800000 */
[----:B------:R-:W-:Y:S02]  /*13940*/  FMNMX.FTZ R21, R27, R20, !PT ;  /* 0x000000141b157209 */ /* 0x000fe40007810000 */
[----:B------:R-:W-:Y:S01]  /*13950*/  FSEL R87, R87, -INF , !P4 ;  /* 0xff80000057577808 */ /* 0x000fe20006000000 */
        /* <DEDUP_REMOVED lines=19> */
[----:B------:R0:W-:Y:S01]  /*13a90*/  MUFU.EX2 R21, R37 ;  /* 0x0000002500157308 */ /* 0x0001e20000000800 */
        /* <DEDUP_REMOVED lines=8> */
[--C-:B0-----:R-:W-:Y:S01]  /*13b20*/  FFMA.FTZ R37, R69, UR46, -R11.reuse ;  /* 0x0000002e45257c23 */ /* 0x101fe2000801080b */
        /* <DEDUP_REMOVED lines=19> */
[----:B------:R-:W-:Y:S01]  /*13c60*/  FMNMX.FTZ R29, R59, R28, !PT ;  /* 0x0000001c3b1d7209 */ /* 0x000fe20007810000 */
[----:B------:R-:W-:Y:S02]  /*13c70*/  FFMA.FTZ R28, R49, UR46, -R11 ;  /* 0x0000002e311c7c23 */ /* 0x000fe4000801080b */
        /* <DEDUP_REMOVED lines=23> */
[----:B------:R-:W-:Y:S02]  /*13df0*/  MUFU.EX2 R174, R174 ;  /* 0x000000ae00ae7308 */ /* 0x000fe40000000800 */
[----:B0-----:R-:W0:Y:S06]  /*13e00*/  SHFL.BFLY PT, R45, R40, 0x2, 0x1f ;  /* 0x0c401f00282d7f89 */ /* 0x001e2c00000e0000 */
[----:B------:R-:W-:Y:S08]  /*13e10*/  MUFU.EX2 R168, R168 ;  /* 0x000000a800a87308 */ /* 0x000ff00000000800 */
[----:B------:R-:W-:Y:S08]  /*13e20*/  MUFU.EX2 R28, R28 ;  /* 0x0000001c001c7308 */ /* 0x000ff00000000800 */
[----:B------:R-:W-:Y:S01]  /*13e30*/  MUFU.EX2 R170, R170 ;  /* 0x000000aa00aa7308 */ /* 0x000fe20000000800 */
[----:B0-----:R-:W-:-:S05]  /*13e40*/  FMNMX.FTZ R45, R40, R45, !PT ;  /* 0x0000002d282d7209 */ /* 0x001fca0007810000 */
[----:B------:R-:W0:Y:S02]  /*13e50*/  SHFL.BFLY PT, R48, R45, 0x1, 0x1f ;  /* 0x0c201f002d307f89 */ /* 0x000e2400000e0000 */
[----:B------:R-:W-:Y:S08]  /*13e60*/  MUFU.EX2 R29, R53 ;  /* 0x00000035001d7308 */ /* 0x000ff00000000800 */
[----:B------:R-:W-:Y:S08]  /*13e70*/  MUFU.EX2 R164, R164 ;  /* 0x000000a400a47308 */ /* 0x000ff00000000800 */
[----:B------:R-:W-:Y:S01]  /*13e80*/  MUFU.EX2 R32, R32 ;  /* 0x0000002000207308 */ /* 0x000fe20000000800 */
[----:B0-----:R-:W-:-:S07]  /*13e90*/  FMNMX.FTZ R11, R45, R48, !PT ;  /* 0x000000302d0b7209 */ /* 0x001fce0007810000 */
[----:B------:R-:W-:Y:S01]  /*13ea0*/  MUFU.EX2 R166, R166 ;  /* 0x000000a600a67308 */ /* 0x000fe20000000800 */
[----:B------:R-:W-:Y:S02]  /*13eb0*/  FSEL R45, R10, RZ, P5 ;  /* 0x000000ff0a2d7208 */ /* 0x000fe40002800000 */
[C---:B------:R-:W-:Y:S01]  /*13ec0*/  FSETP.NEU.FTZ.AND P4, PT, R11.reuse, -INF , PT ;  /* 0xff8000000b00780b */ /* 0x040fe20003f9d000 */
[----:B------:R-:W-:Y:S02]  /*13ed0*/  FMUL.FTZ R48, R11, UR46 ;  /* 0x0000002e0b307c20 */ /* 0x000fe40008410000 */
[----:B------:R-:W-:Y:S02]  /*13ee0*/  FADD.FTZ R0, -R45, R0 ;  /* 0x000000002d007221 */ /* 0x000fe40000010100 */
[----:B------:R-:W-:Y:S01]  /*13ef0*/  MUFU.EX2 R33, R61 ;  /* 0x0000003d00217308 */ /* 0x000fe20000000800 */
[----:B------:R-:W-:Y:S01]  /*13f00*/  FSEL R48, R48, RZ, P4 ;  /* 0x000000ff30307208 */ /* 0x000fe20002000000 */
[----:B------:R-:W-:-:S04]  /*13f10*/  FMUL.FTZ R0, R0, UR46 ;  /* 0x0000002e00007c20 */ /* 0x000fc80008410000 */
[--C-:B------:R-:W-:Y:S01]  /*13f20*/  FFMA.FTZ R179, R38, UR46, -R48.reuse ;  /* 0x0000002e26b37c23 */ /* 0x100fe20008010830 */
[--C-:B------:R-:W-:Y:S01]  /*13f30*/  FFMA.FTZ R181, R26, UR46, -R48.reuse ;  /* 0x0000002e1ab57c23 */ /* 0x100fe20008010830 */
[----:B------:R-:W0:Y:S01]  /*13f40*/  MUFU.EX2 R0, R0 ;  /* 0x0000000000007308 */ /* 0x000e220000000800 */
[--C-:B------:R-:W-:Y:S01]  /*13f50*/  FFMA.FTZ R26, R27, UR46, -R48.reuse ;  /* 0x0000002e1b1a7c23 */ /* 0x100fe20008010830 */
[--C-:B------:R-:W-:Y:S01]  /*13f60*/  FFMA.FTZ R183, R30, UR46, -R48.reuse ;  /* 0x0000002e1eb77c23 */ /* 0x100fe20008010830 */
[--C-:B------:R-:W-:Y:S01]  /*13f70*/  FFMA.FTZ R27, R31, UR46, -R48.reuse ;  /* 0x0000002e1f1b7c23 */ /* 0x100fe20008010830 */
[--C-:B------:R-:W-:Y:S01]  /*13f80*/  FFMA.FTZ R177, R34, UR46, -R48.reuse ;  /* 0x0000002e22b17c23 */ /* 0x100fe20008010830 */
[----:B------:R-:W-:Y:S01]  /*13f90*/  FFMA.FTZ R30, R35, UR46, -R48 ;  /* 0x0000002e231e7c23 */ /* 0x000fe20008010830 */
[----:B------:R-:W-:Y:S02]  /*13fa0*/  @!P1 IMAD R31, R22, 0x8, R2 ;  /* 0x00000008161f9824 */ /* 0x000fe400078e0202 */
[--C-:B------:R-:W-:Y:S01]  /*13fb0*/  FFMA.FTZ R22, R39, UR46, -R48.reuse ;  /* 0x0000002e27167c23 */ /* 0x100fe20008010830 */
[----:B------:R-:W-:Y:S01]  /*13fc0*/  MUFU.EX2 R181, R181 ;  /* 0x000000b500b57308 */ /* 0x000fe20000000800 */
[----:B------:R-:W-:Y:S01]  /*13fd0*/  FFMA.FTZ R173, R42, UR46, -R48 ;  /* 0x0000002e2aad7c23 */ /* 0x000fe20008010830 */
[----:B------:R-:W-:-:S02]  /*13fe0*/  @!P1 VIADD R31, R31, 0x28860 ;  /* 0x000288601f1f9836 */ /* 0x000fc40000000000 */
[--C-:B------:R-:W-:Y:S01]  /*13ff0*/  FFMA.FTZ R175, R46, UR46, -R48.reuse ;  /* 0x0000002e2eaf7c23 */ /* 0x100fe20008010830 */
[--C-:B------:R-:W-:Y:S01]  /*14000*/  FFMA.FTZ R34, R47, UR46, -R48.reuse ;  /* 0x0000002e2f227c23 */ /* 0x100fe20008010830 */
[--C-:B------:R-:W-:Y:S01]  /*14010*/  FFMA.FTZ R169, R50, UR46, -R48.reuse ;  /* 0x0000002e32a97c23 */ /* 0x100fe20008010830 */
[----:B------:R-:W-:Y:S01]  /*14020*/  FFMA.FTZ R51, R51, UR46, -R48 ;  /* 0x0000002e33337c23 */ /* 0x000fe20008010830 */
[----:B------:R-:W-:Y:S01]  /*14030*/  @!P1 PRMT R31, RZ, 0x654, R31 ;  /* 0x00000654ff1f9816 */ /* 0x000fe2000000001f */
[----:B------:R-:W-:Y:S01]  /*14040*/  MUFU.EX2 R26, R26 ;  /* 0x0000001a001a7308 */ /* 0x000fe20000000800 */
[----:B0-----:R-:W-:Y:S01]  /*14050*/  FFMA.FTZ R5, R0, R5, R180 ;  /* 0x0000000500057223 */ /* 0x001fe200000100b4 */
[--C-:B------:R-:W-:Y:S01]  /*14060*/  FFMA.FTZ R171, R54, UR46, -R48.reuse ;  /* 0x0000002e36ab7c23 */ /* 0x100fe20008010830 */
[----:B------:R0:W-:Y:S01]  /*14070*/  @!P1 SYNCS.ARRIVE.TRANS64.RED.A1T0 RZ, [R31+URZ], RZ ;  /* 0x000000ff1fff99a7 */ /* 0x0001e2000810043f */
[C---:B------:R-:W-:Y:S01]  /*14080*/  F2FP.F16.F32.PACK_AB R180, R12.reuse, R180 ;  /* 0x000000b40cb4723e */ /* 0x040fe200000000ff */
[----:B------:R-:W-:Y:S01]  /*14090*/  FADD.FTZ R5, R12, R5 ;  /* 0x000000050c057221 */ /* 0x000fe20000010000 */
[--C-:B------:R-:W-:Y:S01]  /*140a0*/  FFMA.FTZ R55, R55, UR46, -R48.reuse ;  /* 0x0000002e37377c23 */ /* 0x100fe20008010830 */
[--C-:B------:R-:W-:Y:S01]  /*140b0*/  FFMA.FTZ R58, R58, UR46, -R48.reuse ;  /* 0x0000002e3a3a7c23 */ /* 0x100fe20008010830 */
[----:B------:R-:W-:Y:S01]  /*140c0*/  MUFU.EX2 R160, R160 ;  /* 0x000000a000a07308 */ /* 0x000fe20000000800 */
[----:B------:R-:W-:Y:S01]  /*140d0*/  FADD.FTZ R38, R182, R5 ;  /* 0x00000005b6267221 */ /* 0x000fe20000010000 */
[----:B------:R-:W-:Y:S01]  /*140e0*/  F2FP.F16.F32.PACK_AB R182, R13, R182 ;  /* 0x000000b60db6723e */ /* 0x000fe200000000ff */
[--C-:B0-----:R-:W-:Y:S01]  /*140f0*/  FFMA.FTZ R31, R43, UR46, -R48.reuse ;  /* 0x0000002e2b1f7c23 */ /* 0x101fe20008010830 */
[----:B------:R-:W-:Y:S01]  /*14100*/  FFMA.FTZ R59, R59, UR46, -R48 ;  /* 0x0000002e3b3b7c23 */ /* 0x000fe20008010830 */
[----:B------:R-:W-:Y:S01]  /*14110*/  FADD.FTZ R5, R13, R38 ;  /* 0x000000260d057221 */ /* 0x000fe20000010000 */
[--C-:B------:R-:W-:Y:S01]  /*14120*/  FFMA.FTZ R62, R62, UR46, -R48.reuse ;  /* 0x0000002e3e3e7c23 */ /* 0x100fe20008010830 */
[--C-:B------:R-:W-:Y:S01]  /*14130*/  FFMA.FTZ R63, R63, UR46, -R48.reuse ;  /* 0x0000002e3f3f7c23 */ /* 0x100fe20008010830 */
[----:B------:R-:W-:Y:S01]  /*14140*/  MUFU.EX2 R183, R183 ;  /* 0x000000b700b77308 */ /* 0x000fe20000000800 */
[----:B------:R-:W-:Y:S01]  /*14150*/  FADD.FTZ R5, R176, R5 ;  /* 0x00000005b0057221 */ /* 0x000fe20000010000 */
[----:B------:R-:W-:Y:S01]  /*14160*/  F2FP.F16.F32.PACK_AB R176, R20, R176 ;  /* 0x000000b014b0723e */ /* 0x000fe200000000ff */
[--C-:B------:R-:W-:Y:S01]  /*14170*/  FFMA.FTZ R66, R66, UR46, -R48.reuse ;  /* 0x0000002e42427c23 */ /* 0x100fe20008010830 */
[--C-:B------:R-:W-:Y:S01]  /*14180*/  FFMA.FTZ R67, R67, UR46, -R48.reuse ;  /* 0x0000002e43437c23 */ /* 0x100fe20008010830 */
[----:B------:R-:W-:Y:S01]  /*14190*/  FADD.FTZ R5, R20, R5 ;  /* 0x0000000514057221 */ /* 0x000fe20000010000 */
[--C-:B------:R-:W-:Y:S01]  /*141a0*/  FFMA.FTZ R70, R70, UR46, -R48.reuse ;  /* 0x0000002e46467c23 */ /* 0x100fe20008010830 */
[--C-:B------:R-:W-:Y:S01]  /*141b0*/  FFMA.FTZ R71, R71, UR46, -R48.reuse ;  /* 0x0000002e47477c23 */ /* 0x100fe20008010830 */
[----:B------:R-:W-:Y:S01]  /*141c0*/  MUFU.EX2 R36, R36 ;  /* 0x0000002400247308 */ /* 0x000fe20000000800 */
[----:B------:R-:W-:Y:S01]  /*141d0*/  FADD.FTZ R38, R178, R5 ;  /* 0x00000005b2267221 */ /* 0x000fe20000010000 */
[--C-:B------:R-:W-:Y:S01]  /*141e0*/  FFMA.FTZ R74, R74, UR46, -R48.reuse ;  /* 0x0000002e4a4a7c23 */ /* 0x100fe20008010830 */
[--C-:B------:R-:W-:Y:S01]  /*141f0*/  FFMA.FTZ R75, R75, UR46, -R48.reuse ;  /* 0x0000002e4b4b7c23 */ /* 0x100fe20008010830 */
        /* <DEDUP_REMOVED lines=10> */
[----:B------:R-:W-:Y:S01]  /*142a0*/  FFMA.FTZ R48, R87, UR46, -R48 ;  /* 0x0000002e57307c23 */ /* 0x000fe20008010830 */
[-C--:B------:R-:W-:Y:S01]  /*142b0*/  FMUL.FTZ R88, R88, R0.reuse ;  /* 0x0000000058587220 */ /* 0x080fe20000410000 */
[----:B------:R-:W-:Y:S01]  /*142c0*/  MUFU.EX2 R162, R162 ;  /* 0x000000a200a27308 */ /* 0x000fe20000000800 */
[----:B------:R-:W-:Y:S01]  /*142d0*/  FADD.FTZ R38, R174, R5 ;  /* 0x00000005ae267221 */ /* 0x000fe20000010000 */
[----:B------:R-:W-:Y:S01]  /*142e0*/  FSEL R5, R11, RZ, P4 ;  /* 0x000000ff0b057208 */ /* 0x000fe20002000000 */
[-C--:B------:R-:W-:Y:S01]  /*142f0*/  FMUL.FTZ R89, R89, R0.reuse ;  /* 0x0000000059597220 */ /* 0x080fe20000410000 */
[-C--:B------:R-:W-:Y:S01]  /*14300*/  FMUL.FTZ R92, R92, R0.reuse ;  /* 0x000000005c5c7220 */ /* 0x080fe20000410000 */
[----:B------:R-:W-:Y:S01]  /*14310*/  FADD.FTZ R13, R25, R38 ;  /* 0x00000026190d7221 */ /* 0x000fe20000010000 */
[-C--:B------:R-:W-:Y:S01]  /*14320*/  FMUL.FTZ R93, R93, R0.reuse ;  /* 0x000000005d5d7220 */ /* 0x080fe20000410000 */
[----:B------:R-:W-:Y:S01]  /*14330*/  FADD.FTZ R5, -R5, R8 ;  /* 0x0000000805057221 */ /* 0x000fe20000010100 */
[----:B------:R-:W-:Y:S01]  /*14340*/  MUFU.EX2 R177, R177 ;  /* 0x000000b100b17308 */ /* 0x000fe20000000800 */
[----:B------:R-:W-:Y:S01]  /*14350*/  FADD.FTZ R13, R168, R13 ;  /* 0x0000000da80d7221 */ /* 0x000fe20000010000 */
[-C--:B------:R-:W-:Y:S01]  /*14360*/  FMUL.FTZ R96, R96, R0.reuse ;  /* 0x0000000060607220 */ /* 0x080fe20000410000 */
[----:B------:R-:W-:Y:S01]  /*14370*/  FMUL.FTZ R5, R5, UR46 ;  /* 0x0000002e05057c20 */ /* 0x000fe20008410000 */
[-C--:B------:R-:W-:Y:S01]  /*14380*/  FMUL.FTZ R97, R97, R0.reuse ;  /* 0x0000000061617220 */ /* 0x080fe20000410000 */
[----:B------:R-:W-:Y:S01]  /*14390*/  FADD.FTZ R13, R28, R13 ;  /* 0x0000000d1c0d7221 */ /* 0x000fe20000010000 */
[-C--:B------:R-:W-:Y:S01]  /*143a0*/  FMUL.FTZ R100, R100, R0.reuse ;  /* 0x0000000064647220 */ /* 0x080fe20000410000 */
[-C--:B------:R-:W-:Y:S01]  /*143b0*/  FMUL.FTZ R101, R101, R0.reuse ;  /* 0x0000000065657220 */ /* 0x080fe20000410000 */
[----:B------:R-:W0:Y:S01]  /*143c0*/  MUFU.EX2 R8, R5 ;  /* 0x0000000500087308 */ /* 0x000e220000000800 */
[----:B------:R-:W-:Y:S01]  /*143d0*/  FADD.FTZ R38, R170, R13 ;  /* 0x0000000daa267221 */ /* 0x000fe20000010000 */
[-C--:B------:R-:W-:Y:S01]  /*143e0*/  FMUL.FTZ R104, R104, R0.reuse ;  /* 0x0000000068687220 */ /* 0x080fe20000410000 */
[-C--:B------:R-:W-:Y:S01]  /*143f0*/  FMUL.FTZ R105, R105, R0.reuse ;  /* 0x0000000069697220 */ /* 0x080fe20000410000 */
[-C--:B------:R-:W-:Y:S01]  /*14400*/  FMUL.FTZ R108, R108, R0.reuse ;  /* 0x000000006c6c7220 */ /* 0x080fe20000410000 */
[----:B------:R-:W-:Y:S01]  /*14410*/  FADD.FTZ R13, R29, R38 ;  /* 0x000000261d0d7221 */ /* 0x000fe20000010000 */
[-C--:B------:R-:W-:Y:S01]  /*14420*/  FMUL.FTZ R109, R109, R0.reuse ;  /* 0x000000006d6d7220 */ /* 0x080fe20000410000 */
[-C--:B------:R-:W-:Y:S01]  /*14430*/  FMUL.FTZ R112, R112, R0.reuse ;  /* 0x0000000070707220 */ /* 0x080fe20000410000 */
[----:B------:R-:W1:Y:S01]  /*14440*/  MUFU.EX2 R37, R37 ;  /* 0x0000002500257308 */ /* 0x000e620000000800 */
[----:B------:R-:W-:Y:S01]  /*14450*/  FADD.FTZ R13, R164, R13 ;  /* 0x0000000da40d7221 */ /* 0x000fe20000010000 */
[-C--:B------:R-:W-:Y:S01]  /*14460*/  FMUL.FTZ R113, R113, R0.reuse ;  /* 0x0000000071717220 */ /* 0x080fe20000410000 */
[-C--:B------:R-:W-:Y:S01]  /*14470*/  FMUL.FTZ R116, R116, R0.reuse ;  /* 0x0000000074747220 */ /* 0x080fe20000410000 */
[-C--:B------:R-:W-:Y:S01]  /*14480*/  FMUL.FTZ R117, R117, R0.reuse ;  /* 0x0000000075757220 */ /* 0x080fe20000410000 */
[----:B------:R-:W-:Y:S01]  /*14490*/  FADD.FTZ R13, R32, R13 ;  /* 0x0000000d200d7221 */ /* 0x000fe20000010000 */
[-C--:B------:R-:W-:Y:S01]  /*144a0*/  FMUL.FTZ R120, R120, R0.reuse ;  /* 0x0000000078787220 */ /* 0x080fe20000410000 */
[-C--:B------:R-:W-:Y:S01]  /*144b0*/  FMUL.FTZ R121, R121, R0.reuse ;  /* 0x0000000079797220 */ /* 0x080fe20000410000 */
[----:B------:R-:W2:Y:S01]  /*144c0*/  MUFU.EX2 R30, R30 ;  /* 0x0000001e001e7308 */ /* 0x000ea20000000800 */
[----:B------:R-:W-:Y:S01]  /*144d0*/  FADD.FTZ R20, R166, R13 ;  /* 0x0000000da6147221 */ /* 0x000fe20000010000 */
[----:B0-----:R-:W-:Y:S01]  /*144e0*/  FFMA.FTZ R3, R8, R3, R181 ;  /* 0x0000000308037223 */ /* 0x001fe200000100b5 */
[-C--:B------:R-:W-:Y:S01]  /*144f0*/  FMUL.FTZ R124, R124, R0.reuse ;  /* 0x000000007c7c7220 */ /* 0x080fe20000410000 */
[-C--:B------:R-:W-:Y:S01]  /*14500*/  FMUL.FTZ R125, R125, R0.reuse ;  /* 0x000000007d7d7220 */ /* 0x080fe20000410000 */
[----:B------:R-:W-:Y:S01]  /*14510*/  FADD.FTZ R5, R33, R20 ;  /* 0x0000001421057221 */ /* 0x000fe20000010000 */
[----:B------:R-:W-:Y:S01]  /*14520*/  FADD.FTZ R20, R26, R3 ;  /* 0x000000031a147221 */ /* 0x000fe20000010000 */
[-C--:B------:R-:W-:Y:S01]  /*14530*/  FMUL.FTZ R128, R128, R0.reuse ;  /* 0x0000000080807220 */ /* 0x080fe20000410000 */
[----:B------:R-:W0:Y:S01]  /*14540*/  MUFU.EX2 R156, R156 ;  /* 0x0000009c009c7308 */ /* 0x000e220000000800 */
[----:B------:R-:W-:Y:S01]  /*14550*/  FADD.FTZ R5, R160, R5 ;  /* 0x00000005a0057221 */ /* 0x000fe20000010000 */
[----:B------:R-:W-:Y:S01]  /*14560*/  FADD.FTZ R20, R183, R20 ;  /* 0x00000014b7147221 */ /* 0x000fe20000010000 */
[-C--:B------:R-:W-:Y:S01]  /*14570*/  FMUL.FTZ R129, R129, R0.reuse ;  /* 0x0000000081817220 */ /* 0x080fe20000410000 */
[-C--:B------:R-:W-:Y:S01]  /*14580*/  FMUL.FTZ R132, R132, R0.reuse ;  /* 0x0000000084847220 */ /* 0x080fe20000410000 */
[----:B------:R-:W-:Y:S01]  /*14590*/  FADD.FTZ R5, R36, R5 ;  /* 0x0000000524057221 */ /* 0x000fe20000010000 */
[----:B------:R-:W-:Y:S01]  /*145a0*/  FADD.FTZ R20, R27, R20 ;  /* 0x000000141b147221 */ /* 0x000fe20000010000 */
[-C--:B------:R-:W-:Y:S01]  /*145b0*/  FMUL.FTZ R133, R133, R0.reuse ;  /* 0x0000000085857220 */ /* 0x080fe20000410000 */
[----:B------:R-:W3:Y:S01]  /*145c0*/  MUFU.EX2 R179, R179 ;  /* 0x000000b300b37308 */ /* 0x000ee20000000800 */
[----:B------:R-:W-:Y:S01]  /*145d0*/  FADD.FTZ R38, R162, R5 ;  /* 0x00000005a2267221 */ /* 0x000fe20000010000 */
[----:B------:R-:W-:Y:S01]  /*145e0*/  FADD.FTZ R3, R177, R20 ;  /* 0x00000014b1037221 */ /* 0x000fe20000010000 */
[-C--:B------:R-:W-:Y:S01]  /*145f0*/  FMUL.FTZ R136, R136, R0.reuse ;  /* 0x0000000088887220 */ /* 0x080fe20000410000 */
[-C--:B------:R-:W-:Y:S01]  /*14600*/  FMUL.FTZ R137, R137, R0.reuse ;  /* 0x0000000089897220 */ /* 0x080fe20000410000 */
[----:B-1----:R-:W-:Y:S01]  /*14610*/  FADD.FTZ R5, R37, R38 ;  /* 0x0000002625057221 */ /* 0x002fe20000010000 */
[----:B--2---:R-:W-:Y:S01]  /*14620*/  FADD.FTZ R20, R30, R3 ;  /* 0x000000031e147221 */ /* 0x004fe20000010000 */
[-C--:B------:R-:W-:Y:S01]  /*14630*/  FMUL.FTZ R140, R140, R0.reuse ;  /* 0x000000008c8c7220 */ /* 0x080fe20000410000 */
[----:B------:R-:W1:Y:S01]  /*14640*/  MUFU.EX2 R40, R73 ;  /* 0x0000004900287308 */ /* 0x000e620000000800 */
[----:B0-----:R-:W-:Y:S01]  /*14650*/  FADD.FTZ R5, R156, R5 ;  /* 0x000000059c057221 */ /* 0x001fe20000010000 */
[-C--:B------:R-:W-:Y:S01]  /*14660*/  FMUL.FTZ R141, R141, R0.reuse ;  /* 0x000000008d8d7220 */ /* 0x080fe20000410000 */
[-C--:B------:R-:W-:Y:S01]  /*14670*/  FMUL.FTZ R144, R144, R0.reuse ;  /* 0x0000000090907220 */ /* 0x080fe20000410000 */
[-C--:B------:R-:W-:Y:S01]  /*14680*/  FMUL.FTZ R145, R145, R0.reuse ;  /* 0x0000000091917220 */ /* 0x080fe20000410000 */
[-C--:B------:R-:W-:Y:S01]  /*14690*/  FMUL.FTZ R148, R148, R0.reuse ;  /* 0x0000000094947220 */ /* 0x080fe20000410000 */
[----:B------:R-:W-:Y:S01]  /*146a0*/  FMUL.FTZ R149, R149, R0 ;  /* 0x0000000095957220 */ /* 0x000fe20000410000 */
[----:B------:R-:W-:Y:S01]  /*146b0*/  ISETP.GT.AND P4, PT, R4, R9, PT ;  /* 0x000000090400720c */ /* 0x000fe20003f84270 */
[----:B------:R-:W0:Y:S01]  /*146c0*/  MUFU.EX2 R22, R22 ;  /* 0x0000001600167308 */ /* 0x000e220000000800 */
[----:B---3--:R-:W-:Y:S01]  /*146d0*/  FADD.FTZ R3, R179, R20 ;  /* 0x00000014b3037221 */ /* 0x008fe20000010000 */
[-C--:B------:R-:W-:Y:S01]  /*146e0*/  FMUL.FTZ R90, R90, R8.reuse ;  /* 0x000000085a5a7220 */ /* 0x080fe20000410000 */
[-C--:B------:R-:W-:Y:S01]  /*146f0*/  FMUL.FTZ R91, R91, R8.reuse ;  /* 0x000000085b5b7220 */ /* 0x080fe20000410000 */
[-C--:B------:R-:W-:Y:S01]  /*14700*/  FMUL.FTZ R94, R94, R8.reuse ;  /* 0x000000085e5e7220 */ /* 0x080fe20000410000 */
[-C--:B------:R-:W-:Y:S01]  /*14710*/  FMUL.FTZ R95, R95, R8.reuse ;  /* 0x000000085f5f7220 */ /* 0x080fe20000410000 */
[-C--:B------:R-:W-:Y:S01]  /*14720*/  FMUL.FTZ R98, R98, R8.reuse ;  /* 0x0000000862627220 */ /* 0x080fe20000410000 */
[-C--:B------:R-:W-:Y:S01]  /*14730*/  FMUL.FTZ R99, R99, R8.reuse ;  /* 0x0000000863637220 */ /* 0x080fe20000410000 */
[----:B------:R-:W2:Y:S01]  /*14740*/  MUFU.EX2 R158, R158 ;  /* 0x0000009e009e7308 */ /* 0x000ea20000000800 */
        /* <DEDUP_REMOVED lines=16> */
[----:B--2---:R-:W-:Y:S01]  /*14850*/  FADD.FTZ R24, R158, R5 ;  /* 0x000000059e187221 */ /* 0x004fe20000010000 */
        /* <DEDUP_REMOVED lines=18> */
[----:B------:R-:W-:Y:S01]  /*14980*/  FMUL.FTZ R151, R151, R8 ;  /* 0x0000000897977220 */ /* 0x000fe20000410000 */
[----:B------:R-:W-:Y:S01]  /*14990*/  F2FP.F16.F32.PACK_AB R178, R21, R178 ;  /* 0x000000b215b2723e */ /* 0x000fe200000000ff */
[----:B------:R-:W-:Y:S01]  /*149a0*/  VIADD R4, R4, 0xffffffff ;  /* 0xffffffff04047836 */ /* 0x000fe20000000000 */
[----:B------:R-:W-:Y:S01]  /*149b0*/  F2FP.F16.F32.PACK_AB R174, R25, R174 ;  /* 0x000000ae19ae723e */ /* 0x000fe200000000ff */
[----:B------:R-:W0:Y:S01]  /*149c0*/  MUFU.EX2 R175, R175 ;  /* 0x000000af00af7308 */ /* 0x000e220000000800 */
[----:B--2---:R-:W-:Y:S01]  /*149d0*/  FADD.FTZ R20, R31, R20 ;  /* 0x000000141f147221 */ /* 0x004fe20000010000 */
[----:B------:R-:W-:Y:S01]  /*149e0*/  F2FP.F16.F32.PACK_AB R168, R28, R168 ;  /* 0x000000a81ca8723e */ /* 0x000fe200000000ff */
[----:B------:R-:W-:Y:S01]  /*149f0*/  IMAD.MOV.U32 R22, RZ, RZ, R14 ;  /* 0x000000ffff167224 */ /* 0x000fe200078e000e */
[----:B------:R-:W-:Y:S01]  /*14a00*/  F2FP.F16.F32.PACK_AB R170, R29, R170 ;  /* 0x000000aa1daa723e */ /* 0x000fe200000000ff */
[----:B------:R-:W-:Y:S01]  /*14a10*/  IMAD.MOV.U32 R8, RZ, RZ, R11 ;  /* 0x000000ffff087224 */ /* 0x000fe200078e000b */
[----:B------:R-:W-:-:S02]  /*14a20*/  F2FP.F16.F32.PACK_AB R164, R32, R164 ;  /* 0x000000a420a4723e */ /* 0x000fc400000000ff */
[----:B------:R-:W2:Y:S01]  /*14a30*/  MUFU.EX2 R34, R34 ;  /* 0x0000002200227308 */ /* 0x000ea20000000800 */
[----:B-1----:R-:W-:Y:S01]  /*14a40*/  FADD.FTZ R5, R152, R3 ;  /* 0x0000000398057221 */ /* 0x002fe20000010000 */
[----:B------:R-:W-:Y:S02]  /*14a50*/  F2FP.F16.F32.PACK_AB R166, R33, R166 ;  /* 0x000000a621a6723e */ /* 0x000fe400000000ff */
[----:B------:R-:W-:Y:S02]  /*14a60*/  F2FP.F16.F32.PACK_AB R160, R36, R160 ;  /* 0x000000a024a0723e */ /* 0x000fe400000000ff */
[----:B------:R-:W-:Y:S02]  /*14a70*/  F2FP.F16.F32.PACK_AB R162, R37, R162 ;  /* 0x000000a225a2723e */ /* 0x000fe400000000ff */
[----:B------:R-:W1:Y:S01]  /*14a80*/  MUFU.EX2 R169, R169 ;  /* 0x000000a900a97308 */ /* 0x000e620000000800 */
[----:B0-----:R-:W-:Y:S01]  /*14a90*/  FADD.FTZ R3, R175, R20 ;  /* 0x00000014af037221 */ /* 0x001fe20000010000 */
[----:B------:R-:W-:-:S02]  /*14aa0*/  F2FP.F16.F32.PACK_AB R156, R40, R156 ;  /* 0x0000009c289c723e */ /* 0x000fc400000000ff */
[----:B------:R-:W-:Y:S02]  /*14ab0*/  F2FP.F16.F32.PACK_AB R158, R41, R158 ;  /* 0x0000009e299e723e */ /* 0x000fe400000000ff */
[----:B------:R-:W-:Y:S02]  /*14ac0*/  F2FP.F16.F32.PACK_AB R181, R26, R181 ;  /* 0x000000b51ab5723e */ /* 0x000fe400000000ff */
[----:B------:R-:W0:Y:S01]  /*14ad0*/  MUFU.EX2 R12, R51 ;  /* 0x00000033000c7308 */ /* 0x000e220000000800 */
[----:B--2---:R-:W-:Y:S01]  /*14ae0*/  FADD.FTZ R20, R34, R3 ;  /* 0x0000000322147221 */ /* 0x004fe20000010000 */
[----:B------:R-:W-:Y:S02]  /*14af0*/  F2FP.F16.F32.PACK_AB R183, R27, R183 ;  /* 0x000000b71bb7723e */ /* 0x000fe400000000ff */
[----:B------:R-:W-:Y:S02]  /*14b00*/  F2FP.F16.F32.PACK_AB R177, R30, R177 ;  /* 0x000000b11eb1723e */ /* 0x000fe400000000ff */
[----:B------:R-:W-:-:S02]  /*14b10*/  F2FP.F16.F32.PACK_AB R173, R31, R173 ;  /* 0x000000ad1fad723e */ /* 0x000fc400000000ff */
[----:B------:R-:W2:Y:S01]  /*14b20*/  MUFU.EX2 R171, R171 ;  /* 0x000000ab00ab7308 */ /* 0x000ea20000000800 */
[----:B-1----:R-:W-:Y:S01]  /*14b30*/  FADD.FTZ R3, R169, R20 ;  /* 0x00000014a9037221 */ /* 0x002fe20000010000 */
[----:B------:R-:W-:-:S06]  /*14b40*/  F2FP.F16.F32.PACK_AB R175, R34, R175 ;  /* 0x000000af22af723e */ /* 0x000fcc00000000ff */
        /* <DEDUP_REMOVED lines=44> */
[C---:B-1----:R-:W-:Y:S01]  /*14e10*/  FADD.FTZ R5, R44.reuse, R5 ;  /* 0x000000052c057221 */ /* 0x042fe20000010000 */
[----:B------:R-:W-:-:S06]  /*14e20*/  F2FP.F16.F32.PACK_AB R152, R44, R152 ;  /* 0x000000982c98723e */ /* 0x000fcc00000000ff */
[----:B------:R-:W1:Y:S01]  /*14e30*/  MUFU.EX2 R48, R48 ;  /* 0x0000003000307308 */ /* 0x000e620000000800 */
[----:B0-----:R-:W-:-:S07]  /*14e40*/  FADD.FTZ R0, R155, R0 ;  /* 0x000000009b007221 */ /* 0x001fce0000010000 */
[----:B------:R-:W0:Y:S01]  /*14e50*/  MUFU.EX2 R45, R85 ;  /* 0x00000055002d7308 */ /* 0x000e220000000800 */
[----:B--2---:R-:W-:Y:S01]  /*14e60*/  FADD.FTZ R24, R154, R5 ;  /* 0x000000059a187221 */ /* 0x004fe20000010000 */
[C---:B-1----:R-:W-:Y:S01]  /*14e70*/  FADD.FTZ R3, R48.reuse, R0 ;  /* 0x0000000030037221 */ /* 0x042fe20000010000 */
[----:B------:R-:W-:Y:S01]  /*14e80*/  F2FP.F16.F32.PACK_AB R155, R48, R155 ;  /* 0x0000009b309b723e */ /* 0x000fe200000000ff */
[----:B------:R-:W-:Y:S02]  /*14e90*/  IMAD.MOV.U32 R0, RZ, RZ, R10 ;  /* 0x000000ffff007224 */ /* 0x000fe400078e000a */
[C---:B0-----:R-:W-:Y:S01]  /*14ea0*/  FADD.FTZ R5, R45.reuse, R24 ;  /* 0x000000182d057221 */ /* 0x041fe20000010000 */
[----:B------:R-:W-:Y:S01]  /*14eb0*/  F2FP.F16.F32.PACK_AB R154, R45, R154 ;  /* 0x0000009a2d9a723e */ /* 0x000fe200000000ff */
[----:B------:R-:W-:Y:S06]  /*14ec0*/  @P4 BRA `(.L_x_1690) ;  /* 0xffffffcc00804947 */ /* 0x000fec000383ffff */
[----:B------:R-:W-:Y:S02]  /*14ed0*/  IMAD.MOV.U32 R8, RZ, RZ, R11 ;  /* 0x000000ffff087224 */ /* 0x000fe400078e000b */
[----:B------:R-:W-:Y:S02]  /*14ee0*/  IMAD.MOV.U32 R0, RZ, RZ, R10 ;  /* 0x000000ffff007224 */ /* 0x000fe400078e000a */
[----:B------:R-:W-:Y:S02]  /*14ef0*/  IMAD.MOV.U32 R22, RZ, RZ, R14 ;  /* 0x000000ffff167224 */ /* 0x000fe400078e000e */
[----:B------:R-:W-:-:S07]  /*14f00*/  IMAD.MOV.U32 R186, RZ, RZ, R15 ;  /* 0x000000ffffba7224 */ /* 0x000fce00078e000f */
.L_x_1672:
[----:B------:R-:W0:Y:S01]  /*14f10*/  LDC R9, c[0x0][0x448] ;  /* 0x00011200ff097b82 */ /* 0x000e220000000800 */
[----:B------:R-:W-:-:S07]  /*14f20*/  IADD3 R12, R189, 0x1, -R187 ;  /* 0x00000001bd0c7810 */ /* 0x000fce0007ffe8bb */
[----:B------:R-:W1:Y:S01]  /*14f30*/  LDC R14, c[0x0][0x9e4] ;  /* 0x00027900ff0e7b82 */ /* 0x000e620000000800 */
[----:B0-----:R-:W-:Y:S01]  /*14f40*/  ISETP.NE.AND P4, PT, R9, 0x1, PT ;  /* 0x000000010900780c */ /* 0x001fe20003f85270 */
[----:B------:R-:W-:Y:S01]  /*14f50*/  VIADD R9, R192, 0x7f ;  /* 0x0000007fc0097836 */ /* 0x000fe20000000000 */
[----:B-1----:R-:W-:-:S11]  /*14f60*/  ISETP.GE.AND P5, PT, R14, 0x1, PT ;  /* 0x000000010e00780c */ /* 0x002fd60003fa6270 */
[----:B------:R-:W0:Y:S08]  /*14f70*/  @P4 LDC R10, c[0x0][0x44c] ;  /* 0x00011300ff0a4b82 */ /* 0x000e300000000800 */
[----:B------:R-:W1:Y:S01]  /*14f80*/  @P4 LDC R11, c[0x0][0x450] ;  /* 0x00011400ff0b4b82 */ /* 0x000e620000000800 */
[----:B0-----:R-:W-:-:S05]  /*14f90*/  @P4 IMAD.HI.U32 R10, R9, R10, RZ ;  /* 0x0000000a090a4227 */ /* 0x001fca00078e00ff */
[----:B-1----:R-:W-:-:S05]  /*14fa0*/  @P4 SHF.R.U32.HI R9, RZ, R11, R10 ;  /* 0x0000000bff094219 */ /* 0x002fca000001160a */
[----:B------:R-:W-:-:S04]  /*14fb0*/  IMAD.IADD R9, R12, 0x1, R9 ;  /* 0x000000010c097824 */ /* 0x000fc800078e0209 */
[----:B------:R-:W-:Y:S01]  /*14fc0*/  IMAD.IADD R6, R9, 0x1, -R6 ;  /* 0x0000000109067824 */ /* 0x000fe200078e0a06 */
        /* <DEDUP_REMOVED lines=11> */
.L_x_1693:
[----:B------:R-:W-:-:S13]  /*15080*/  ISETP.NE.AND P2, PT, R14, 0x1, PT ;  /* 0x000000010e00780c */ /* 0x000fda0003f45270 */
[----:B------:R-:W0:Y:S02]  /*15090*/  @P2 LDC.64 R10, c[0x0][0x9e8] ;  /* 0x00027a00ff0a2b82 */ /* 0x000e240000000a00 */
[----:B0-----:R-:W-:-:S05]  /*150a0*/  @P2 IMAD.HI.U32 R10, R9, R10, RZ ;  /* 0x0000000a090a2227 */ /* 0x001fca00078e00ff */
[----:B------:R-:W-:-:S07]  /*150b0*/  @P2 SHF.R.U32.HI R9, RZ, R11, R10 ;  /* 0x0000000bff092219 */ /* 0x000fce000001160a */
.L_x_1694:
[----:B------:R-:W-:Y:S05]  /*150c0*/  BSYNC B0 ;  /* 0x0000000000007941 */ /* 0x000fea0003800000 */
.L_x_1692:
[----:B------:R-:W-:-:S05]  /*150d0*/  IMAD R9, R9, R14, RZ ;  /* 0x0000000e09097224 */ /* 0x000fca00078e02ff */
[----:B------:R-:W-:-:S07]  /*150e0*/  VIMNMX R6, R6, R9, !PT ;  /* 0x0000000906067248 */ /* 0x000fce0007fe0100 */
.L_x_1691:
[----:B------:R-:W-:-:S05]  /*150f0*/  VIADD R6, R6, 0x7f ;  /* 0x0000007f06067836 */ /* 0x000fca0000000000 */
[----:B------:R-:W-:-:S04]  /*15100*/  SHF.R.S32.HI R9, RZ, 0x1f, R6 ;  /* 0x0000001fff097819 */ /* 0x000fc80000011406 */
[----:B------:R-:W-:-:S04]  /*15110*/  LEA.HI R9, R9, R6, RZ, 0x7 ;  /* 0x0000000609097211 */ /* 0x000fc800078f38ff */
[----:B------:R-:W-:-:S04]  /*15120*/  SHF.R.S32.HI R9, RZ, 0x7, R9 ;  /* 0x00000007ff097819 */ /* 0x000fc80000011409 */
[----:B------:R-:W-:-:S04]  /*15130*/  VIMNMX R13, R194, R9, !PT ;  /* 0x00000009c20d7248 */ /* 0x000fc80007fe0100 */
[----:B------:R-:W-:-:S13]  /*15140*/  ISETP.GE.AND P2, PT, R4, R13, PT ;  /* 0x0000000d0400720c */ /* 0x000fda0003f46270 */
[----:B------:R-:W-:Y:S05]  /*15150*/  @!P2 BRA `(.L_x_1695) ;  /* 0x000000200074a947 */ /* 0x000fea0003800000 */
[----:B------:R-:W-:Y:S02]  /*15160*/  IMAD.MOV.U32 R12, RZ, RZ, R8 ;  /* 0x000000ffff0c7224 */ /* 0x000fe400078e0008 */
[----:B------:R-:W-:Y:S02]  /*15170*/  IMAD.MOV.U32 R6, RZ, RZ, R0 ;  /* 0x000000ffff067224 */ /* 0x000fe400078e0000 */
[----:B------:R-:W-:Y:S02]  /*15180*/  IMAD.MOV.U32 R9, RZ, RZ, R186 ;  /* 0x000000ffff097224 */ /* 0x000fe400078e00ba */
[----:B------:R-:W-:-:S07]  /*15190*/  IMAD.MOV.U32 R14, RZ, RZ, R22 ;  /* 0x000000ffff0e7224 */ /* 0x000fce00078e0016 */
.L_x_1705:
        /* <DEDUP_REMOVED lines=10> */
.L_x_1697:
[----:B------:R-:W-:Y:S01]  /*15240*/  IMAD R0, R22, 0x8, R2 ;  /* 0x0000000816007824 */ /* 0x000fe200078e0202 */
[----:B------:R-:W-:-:S04]  /*15250*/  SHF.L.U32 R11, R186, 0x1f, RZ ;  /* 0x0000001fba0b7819 */ /* 0x000fc800000006ff */
[----:B------:R0:W1:Y:S01]  /*15260*/  SYNCS.PHASECHK.TRANS64.TRYWAIT P3, [R0+URZ+0x28830], R11 ;  /* 0x0288300b000075a7 */ /* 0x000062000806017f */
[----:B------:R-:W-:Y:S05]  /*15270*/  @!P0 BRA `(.L_x_1698) ;  /* 0x0000000000048947 */ /* 0x000fea0003800000 */
[----:B------:R-:W-:Y:S01]  /*15280*/  BPT.TRAP 0x1 ;  /* 0x000000040000795c */ /* 0x000fe20000300000 */
.L_x_1698:
[----:B------:R-:W-:Y:S04]  /*15290*/  BSSY B0, `(.L_x_1696) ;  /* 0x0000004000007945 */ /* 0x000fe80003800000 */
[----:B-1----:R-:W-:Y:S05]  /*152a0*/  @P3 BRA `(.L_x_1699) ;  /* 0x0000000000083947 */ /* 0x002fea0003800000 */
[----:B------:R-:W1:Y:S02]  /*152b0*/  SYNCS.PHASECHK.TRANS64.TRYWAIT P3, [R0+URZ+0x28830], R11 ;  /* 0x0288300b000075a7 */ /* 0x000e64000806017f */
[----:B-1----:R-:W-:Y:S05]  /*152c0*/  @!P3 BRA `(.L_x_1700) ;  /* 0x0000012c0054b947 */ /* 0x002fea0003800000 */
.L_x_1699:
[----:B------:R-:W-:Y:S05]  /*152d0*/  BSYNC B0 ;  /* 0x0000000000007941 */ /* 0x000fea0003800000 */
.L_x_1696:
        /* <DEDUP_REMOVED lines=11> */
[----:B------:R-:W-:Y:S01]  /*15390*/  VIADD R24, R10, 0x400 ;  /* 0x000004000a187836 */ /* 0x000fe20000000000 */
[----:B------:R-:W-:Y:S01]  /*153a0*/  R2UR UR6, R26 ;  /* 0x000000001a0672ca */ /* 0x000fe200000e0000 */
[C---:B------:R-:W-:Y:S01]  /*153b0*/  VIADD R26, R10.reuse, 0x404 ;  /* 0x000004040a1a7836 */ /* 0x040fe20000000000 */
[----:B------:R-:W-:Y:S01]  /*153c0*/  R2UR UR11, R25 ;  /* 0x00000000190b72ca */ /* 0x000fe200000e0000 */
[----:B------:R-:W-:Y:S01]  /*153d0*/  VIADD R20, R10, 0x6 ;  /* 0x000000060a147836 */ /* 0x000fe20000000000 */
[----:B------:R-:W-:Y:S01]  /*153e0*/  R2UR UR7, R27 ;  /* 0x000000001b0772ca */ /* 0x000fe200000e0000 */
[----:B------:R-:W-:Y:S01]  /*153f0*/  IMAD.MOV.U32 R21, RZ, RZ, 0x40000040 ;  /* 0x40000040ff157424 */ /* 0x000fe200078e00ff */
[----:B------:R-:W-:-:S02]  /*15400*/  R2UR UR22, R24 ;  /* 0x00000000181672ca */ /* 0x000fc400000e0000 */
[----:B------:R-:W-:Y:S02]  /*15410*/  R2UR UR23, R25 ;  /* 0x00000000191772ca */ /* 0x000fe400000e0000 */
[----:B------:R-:W-:Y:S02]  /*15420*/  R2UR UR30, R26 ;  /* 0x000000001a1e72ca */ /* 0x000fe400000e0000 */
[----:B------:R-:W-:Y:S02]  /*15430*/  R2UR UR31, R27 ;  /* 0x000000001b1f72ca */ /* 0x000fe400000e0000 */
[----:B------:R-:W-:Y:S01]  /*15440*/  R2UR UR18, R20 ;  /* 0x00000000141272ca */ /* 0x000fe200000e0000 */
[C---:B------:R-:W-:Y:S01]  /*15450*/  VIADD R20, R10.reuse, 0x402 ;  /* 0x000004020a147836 */ /* 0x040fe20000000000 */
[----:B0-----:R-:W-:Y:S01]  /*15460*/  SHF.R.U32.HI R0, RZ, 0x7, R0 ;  /* 0x00000007ff007819 */ /* 0x001fe20000011600 */
[----:B------:R-:W-:Y:S01]  /*15470*/  VIADD R10, R10, 0x406 ;  /* 0x000004060a0a7836 */ /* 0x000fe20000000000 */
[----:B------:R-:W-:-:S02]  /*15480*/  R2UR UR19, R21 ;  /* 0x00000000151372ca */ /* 0x000fc400000e0000 */
        /* <DEDUP_REMOVED lines=33> */
.L_x_1702:
[----:B------:R-:W-:Y:S01]  /*156a0*/  SHF.L.U32 R0, R9, 0x1f, RZ ;  /* 0x0000001f09007819 */ /* 0x000fe200000006ff */
[----:B------:R-:W-:-:S04]  /*156b0*/  IMAD R8, R14, 0x8, R2 ;  /* 0x000000080e087824 */ /* 0x000fc800078e0202 */
[----:B------:R0:W1:Y:S01]  /*156c0*/  SYNCS.PHASECHK.TRANS64.TRYWAIT P2, [R8+URZ+0x28850], R0 ;  /* 0x02885000080075a7 */ /* 0x000062000804017f */
[----:B------:R-:W-:Y:S05]  /*156d0*/  @!P0 BRA `(.L_x_1703) ;  /* 0x0000000000048947 */ /* 0x000fea0003800000 */
[----:B------:R-:W-:Y:S01]  /*156e0*/  BPT.TRAP 0x1 ;  /* 0x000000040000795c */ /* 0x000fe20000300000 */
.L_x_1703:
[----:B-1----:R-:W-:Y:S05]  /*156f0*/  @P2 BRA `(.L_x_1701) ;  /* 0x0000000000082947 */ /* 0x002fea0003800000 */
[----:B------:R-:W1:Y:S02]  /*15700*/  SYNCS.PHASECHK.TRANS64.TRYWAIT P2, [R8+URZ+0x28850], R0 ;  /* 0x02885000080075a7 */ /* 0x000e64000804017f */
[----:B-1----:R-:W-:Y:S05]  /*15710*/  @!P2 BRA `(.L_x_1704) ;  /* 0x000001280054a947 */ /* 0x002fea0003800000 */
.L_x_1701:
[----:B01----:R-:W-:Y:S01]  /*15720*/  VIADD R0, R2, 0x400 ;  /* 0x0000040002007836 */ /* 0x003fe20000000000 */
[----:B------:R-:W-:Y:S05]  /*15730*/  WARPSYNC.ALL ;  /* 0x0000000000007948 */ /* 0x000fea0003800000 */
[----:B------:R-:W-:-:S04]  /*15740*/  SHF.R.U32.HI R0, RZ, 0x4, R0 ;  /* 0x00000004ff007819 */ /* 0x000fc80000011600 */
[----:B------:R-:W-:-:S04]  /*15750*/  LOP3.LUT R0, R0, 0x3fff, RZ, 0xc0, !PT ;  /* 0x00003fff00007812 */ /* 0x000fc800078ec0ff */
[----:B------:R-:W-:-:S05]  /*15760*/  LOP3.LUT R10, R0, 0x4000000, RZ, 0xfc, !PT ;  /* 0x04000000000a7812 */ /* 0x000fca00078efcff */
[----:B------:R-:W-:Y:S01]  /*15770*/  IMAD R10, R14, 0x800, R10 ;  /* 0x000008000e0a7824 */ /* 0x000fe200078e020a */
[----:B------:R-:W-:Y:S01]  /*15780*/  WARPGROUP.ARRIVE ;  /* 0x00000000000079c5 */ /* 0x000fe20000000000 */
[----:B------:R-:W-:Y:S01]  /*15790*/  IMAD.MOV.U32 R11, RZ, RZ, 0x40000040 ;  /* 0x40000040ff0b7424 */ /* 0x000fe200078e00ff */
[----:B------:R-:W-:Y:S01]  /*157a0*/  FMNMX.FTZ R0, R24, R6, !PT ;  /* 0x0000000618007209 */ /* 0x000fe20007810000 */
[C---:B------:R-:W-:Y:S01]  /*157b0*/  VIADD R8, R10.reuse, 0x80 ;  /* 0x000000800a087836 */ /* 0x040fe20000000000 */
[----:B------:R-:W-:Y:S01]  /*157c0*/  R2UR UR6, R10 ;  /* 0x000000000a0672ca */ /* 0x000fe200000e0000 */
[----:B------:R-:W-:Y:S01]  /*157d0*/  IMAD.MOV.U32 R9, RZ, RZ, 0x40000040 ;  /* 0x40000040ff097424 */ /* 0x000fe200078e00ff */
[----:B------:R-:W-:Y:S01]  /*157e0*/  R2UR UR7, R11 ;  /* 0x000000000b0772ca */ /* 0x000fe200000e0000 */
[----:B------:R-:W-:Y:S01]  /*157f0*/  UMOV UR46, UR49 ;  /* 0x00000031002e7c82 */ /* 0x000fe20008000000 */
[----:B------:R-:W-:Y:S02]  /*15800*/  FMNMX.FTZ R0, R25, R0, !PT ;  /* 0x0000000019007209 */ /* 0x000fe40007810000 */
[C---:B------:R-:W-:Y:S01]  /*15810*/  ISETP.GT.AND P2, PT, R4.reuse, R13, PT ;  /* 0x0000000d0400720c */ /* 0x040fe20003f44270 */
[----:B------:R-:W-:Y:S01]  /*15820*/  VIADD R4, R4, 0xffffffff ;  /* 0xffffffff04047836 */ /* 0x000fe20000000000 */
        /* <DEDUP_REMOVED lines=47> */
[----:B------:R-:W0:Y:S01]  /*15b20*/  SHFL.BFLY PT, R8, R0, 0x2, 0x1f ;  /* 0x0c401f0000087f89 */ /* 0x000e2200000e0000 */
[----:B------:R-:W-:Y:S01]  /*15b30*/  IMAD.MOV.U32 R9, RZ, RZ, 0x40000040 ;  /* 0x40000040ff097424 */ /* 0x000fe200078e00ff */
[----:B0-----:R-:W-:Y:S01]  /*15b40*/  FMNMX.FTZ R0, R0, R8, !PT ;  /* 0x0000000800007209 */ /* 0x001fe20007810000 */
[----:B------:R-:W-:-:S04]  /*15b50*/  VIADD R8, R10, 0x200 ;  /* 0x000002000a087836 */ /* 0x000fc80000000000 */
[----:B------:R-:W0:Y:S02]  /*15b60*/  SHFL.BFLY PT, R11, R0, 0x1, 0x1f ;  /* 0x0c201f00000b7f89 */ /* 0x000e2400000e0000 */
        /* <DEDUP_REMOVED lines=36> */
[----:B------:R-:W-:Y:S01]  /*15db0*/  MUFU.EX2 R25, R25 ;  /* 0x0000001900197308 */ /* 0x000fe20000000800 */
[----:B------:R-:W-:Y:S01]  /*15dc0*/  HGMMA.64x128x16.F32 R88, R168, gdesc[UR4].tnspB, R88, gsb0 ;  /* 0x41e00004a8587df0 */ /* 0x000fe20008000858 */
[----:B------:R-:W-:Y:S01]  /*15dd0*/  R2UR UR6, R8 ;  /* 0x00000000080672ca */ /* 0x000fe200000e0000 */
[----:B------:R-:W-:Y:S01]  /*15de0*/  VIADD R8, R10, 0x280 ;  /* 0x000002800a087836 */ /* 0x000fe20000000000 */
[----:B------:R-:W-:Y:S01]  /*15df0*/  R2UR UR7, R9 ;  /* 0x00000000090772ca */ /* 0x000fe200000e0000 */
[----:B------:R-:W-:-:S03]  /*15e00*/  IMAD.MOV.U32 R9, RZ, RZ, 0x40000040 ;  /* 0x40000040ff097424 */ /* 0x000fc600078e00ff */
        /* <DEDUP_REMOVED lines=18> */
[----:B------:R-:W-:Y:S02]  /*15f30*/  FFMA.FTZ R52, R81, UR46, -R11 ;  /* 0x0000002e51347c23 */ /* 0x000fe4000801080b */
[----:B------:R-:W-:Y:S01]  /*15f40*/  HGMMA.64x128x16.F32 R88, R164, gdesc[UR4].tnspB, R88, gsb0 ;  /* 0x41e00004a4587df0 */ /* 0x000fe20008000858 */
[----:B------:R-:W-:Y:S01]  /*15f50*/  R2UR UR6, R8 ;  /* 0x00000000080672ca */ /* 0x000fe200000e0000 */
[----:B------:R-:W-:Y:S01]  /*15f60*/  MUFU.EX2 R168, R168 ;  /* 0x000000a800a87308 */ /* 0x000fe20000000800 */
[----:B------:R-:W-:Y:S02]  /*15f70*/  FMNMX.FTZ R8, R26, R12, !PT ;  /* 0x0000000c1a087209 */ /* 0x000fe40007810000 */
[----:B------:R-:W-:-:S02]  /*15f80*/  R2UR UR7, R9 ;  /* 0x00000000090772ca */ /* 0x000fc400000e0000 */
        /* <DEDUP_REMOVED lines=33> */
[----:B------:R-:W-:Y:S01]  /*161a0*/  IMAD.MOV.U32 R9, RZ, RZ, 0x40000040 ;  /* 0x40000040ff097424 */ /* 0x000fe200078e00ff */
[----:B------:R-:W-:Y:S02]  /*161b0*/  WARPGROUP.DEPBAR.LE gsb0, 0x0 ;  /* 0x00008000000079c5 */ /* 0x000fe40000010000 */
[----:B------:R-:W-:Y:S01]  /*161c0*/  WARPGROUP.ARRIVE ;  /* 0x00000000000079c5 */ /* 0x000fe20000000000 */
[--C-:B------:R-:W-:Y:S01]  /*161d0*/  FFMA.FTZ R164, R29, UR46, -R11.reuse ;  /* 0x0000002e1da47c23 */ /* 0x100fe2000801080b */
[--C-:B------:R-:W-:Y:S01]  /*161e0*/  FFMA.FTZ R29, R53, UR46, -R11.reuse ;  /* 0x0000002e351d7c23 */ /* 0x100fe2000801080b */
[----:B------:R-:W-:Y:S01]  /*161f0*/  FMNMX.FTZ R53, R87, R8, !PT ;  /* 0x0000000857357209 */ /* 0x000fe20007810000 */
[--C-:B------:R-:W-:Y:S02]  /*16200*/  FFMA.FTZ R166, R60, UR46, -R11.reuse ;  /* 0x0000002e3ca67c23 */ /* 0x100fe4000801080b */
[----:B------:R-:W3:Y:S01]  /*16210*/  S2R R167, SR_TID.X ;  /* 0x0000000000a77919 */ /* 0x000ee20000002100 */
[----:B------:R-:W-:Y:S01]  /*16220*/  HGMMA.64x128x16.F32 R88, R160, gdesc[UR4].tnspB, R88, gsb0 ;  /* 0x41e00004a0587df0 */ /* 0x000fe20008000858 */
[----:B------:R-:W-:Y:S01]  /*16230*/  R2UR UR7, R9 ;  /* 0x00000000090772ca */ /* 0x000fe200000e0000 */
[----:B------:R-:W-:Y:S01]  /*16240*/  FFMA.FTZ R9, R84, UR46, -R11 ;  /* 0x0000002e54097c23 */ /* 0x000fe2000801080b */
[----:B------:R-:W4:Y:S01]  /*16250*/  SHFL.BFLY PT, R8, R53, 0x2, 0x1f ;  /* 0x0c401f0035087f89 */ /* 0x000f2200000e0000 */
[----:B------:R-:W5:Y:S08]  /*16260*/  MUFU.EX2 R164, R164 ;  /* 0x000000a400a47308 */ /* 0x000f700000000800 */
[----:B------:R-:W-:Y:S08]  /*16270*/  MUFU.EX2 R29, R29 ;  /* 0x0000001d001d7308 */ /* 0x000ff00000000800 */
[----:B------:R-:W-:Y:S01]  /*16280*/  MUFU.EX2 R166, R166 ;  /* 0x000000a600a67308 */ /* 0x000fe20000000800 */
[----:B----4-:R-:W-:Y:S01]  /*16290*/  FMNMX.FTZ R53, R53, R8, !PT ;  /* 0x0000000835357209 */ /* 0x010fe20007810000 */
[----:B------:R-:W-:-:S06]  /*162a0*/  VIADD R8, R10, 0x300 ;  /* 0x000003000a087836 */ /* 0x000fcc0000000000 */
[----:B------:R-:W-:Y:S01]  /*162b0*/  MUFU.EX2 R9, R9 ;  /* 0x0000000900097308 */ /* 0x000fe20000000800 */
[----:B------:R-:W-:Y:S01]  /*162c0*/  VIADD R10, R10, 0x380 ;  /* 0x000003800a0a7836 */ /* 0x000fe20000000000 */
[----:B---3--:R-:W-:Y:S01]  /*162d0*/  SHF.R.U32.HI R167, RZ, 0x7, R167 ;  /* 0x00000007ffa77819 */ /* 0x008fe200000116a7 */
[----:B------:R-:W3:Y:S01]  /*162e0*/  SHFL.BFLY PT, R56, R53, 0x1, 0x1f ;  /* 0x0c201f0035387f89 */ /* 0x000ee200000e0000 */
[----:B------:R-:W-:Y:S02]  /*162f0*/  R2UR UR6, R8 ;  /* 0x00000000080672ca */ /* 0x000fe400000e0000 */
[----:B---3--:R-:W-:-:S05]  /*16300*/  FMNMX.FTZ R8, R53, R56, !PT ;  /* 0x0000003835087209 */ /* 0x008fca0007810000 */
[----:B------:R-:W-:-:S04]  /*16310*/  FMUL.FTZ R56, R8, UR46 ;  /* 0x0000002e08387c20 */ /* 0x000fc80008410000 */
[--C-:B------:R-:W-:Y:S01]  /*16320*/  FFMA.FTZ R181, R26, UR46, -R56.reuse ;  /* 0x0000002e1ab57c23 */ /* 0x100fe20008010838 */
[--C-:B------:R-:W-:Y:S01]  /*16330*/  FFMA.FTZ R26, R27, UR46, -R56.reuse ;  /* 0x0000002e1b1a7c23 */ /* 0x100fe20008010838 */
[--C-:B------:R-:W-:Y:S01]  /*16340*/  FFMA.FTZ R183, R30, UR46, -R56.reuse ;  /* 0x0000002e1eb77c23 */ /* 0x100fe20008010838 */
[--C-:B------:R-:W-:Y:S01]  /*16350*/  FFMA.FTZ R27, R31, UR46, -R56.reuse ;  /* 0x0000002e1f1b7c23 */ /* 0x100fe20008010838 */
[--C-:B------:R-:W-:Y:S01]  /*16360*/  FFMA.FTZ R177, R34, UR46, -R56.reuse ;  /* 0x0000002e22b17c23 */ /* 0x100fe20008010838 */
[--C-:B------:R-:W-:Y:S01]  /*16370*/  FFMA.FTZ R31, R43, UR46, -R56.reuse ;  /* 0x0000002e2b1f7c23 */ /* 0x100fe20008010838 */
[----:B------:R-:W-:Y:S01]  /*16380*/  MUFU.EX2 R181, R181 ;  /* 0x000000b500b57308 */ /* 0x000fe20000000800 */
[--C-:B------:R-:W-:Y:S01]  /*16390*/  FFMA.FTZ R179, R38, UR46, -R56.reuse ;  /* 0x0000002e26b37c23 */ /* 0x100fe20008010838 */
[----:B------:R-:W-:Y:S01]  /*163a0*/  IADD3 R43, -R167, 0xb, RZ ;  /* 0x0000000ba72b7810 */ /* 0x000fe20007ffe1ff */
[--C-:B------:R-:W-:Y:S01]  /*163b0*/  FFMA.FTZ R38, R39, UR46, -R56.reuse ;  /* 0x0000002e27267c23 */ /* 0x100fe20008010838 */
[--C-:B------:R-:W-:Y:S01]  /*163c0*/  FFMA.FTZ R30, R35, UR46, -R56.reuse ;  /* 0x0000002e231e7c23 */ /* 0x100fe20008010838 */
[----:B------:R-:W-:Y:S01]  /*163d0*/  FFMA.FTZ R173, R42, UR46, -R56 ;  /* 0x0000002e2aad7c23 */ /* 0x000fe20008010838 */
[----:B0-----:R-:W-:Y:S01]  /*163e0*/  FFMA.FTZ R42, R6, R5, R180 ;  /* 0x00000005062a7223 */ /* 0x001fe200000100b4 */
[--C-:B------:R-:W-:Y:S01]  /*163f0*/  FFMA.FTZ R175, R46, UR46, -R56.reuse ;  /* 0x0000002e2eaf7c23 */ /* 0x100fe20008010838 */
[----:B------:R-:W-:Y:S01]  /*16400*/  MUFU.EX2 R26, R26 ;  /* 0x0000001a001a7308 */ /* 0x000fe20000000800 */
[----:B------:R-:W-:Y:S01]  /*16410*/  FFMA.FTZ R34, R47, UR46, -R56 ;  /* 0x0000002e2f227c23 */ /* 0x000fe20008010838 */
[----:B-1----:R-:W-:Y:S01]  /*16420*/  FADD.FTZ R5, R15, R42 ;  /* 0x0000002a0f057221 */ /* 0x002fe20000010000 */
[--C-:B------:R-:W-:Y:S01]  /*16430*/  FFMA.FTZ R169, R50, UR46, -R56.reuse ;  /* 0x0000002e32a97c23 */ /* 0x100fe20008010838 */
[--C-:B------:R-:W-:Y:S01]  /*16440*/  FFMA.FTZ R35, R51, UR46, -R56.reuse ;  /* 0x0000002e33237c23 */ /* 0x100fe20008010838 */
[--C-:B------:R-:W-:Y:S01]  /*16450*/  FFMA.FTZ R171, R54, UR46, -R56.reuse ;  /* 0x0000002e36ab7c23 */ /* 0x100fe20008010838 */
[----:B--2---:R-:W-:Y:S01]  /*16460*/  FADD.FTZ R5, R182, R5 ;  /* 0x00000005b6057221 */ /* 0x004fe20000010000 */
[--C-:B------:R-:W-:Y:S01]  /*16470*/  FFMA.FTZ R165, R58, UR46, -R56.reuse ;  /* 0x0000002e3aa57c23 */ /* 0x100fe20008010838 */
[----:B------:R-:W-:Y:S01]  /*16480*/  MUFU.EX2 R183, R183 ;  /* 0x000000b700b77308 */ /* 0x000fe20000000800 */
[--C-:B------:R-:W-:Y:S01]  /*16490*/  FFMA.FTZ R59, R59, UR46, -R56.reuse ;  /* 0x0000002e3b3b7c23 */ /* 0x100fe20008010838 */
[----:B-----5:R-:W-:Y:S01]  /*164a0*/  FADD.FTZ R5, R164, R5 ;  /* 0x00000005a4057221 */ /* 0x020fe20000010000 */
[--C-:B------:R-:W-:Y:S01]  /*164b0*/  FFMA.FTZ R167, R62, UR46, -R56.reuse ;  /* 0x0000002e3ea77c23 */ /* 0x100fe20008010838 */
[----:B------:R-:W-:Y:S01]  /*164c0*/  F2FP.F16.F32.PACK_AB R180, R15, R180 ;  /* 0x000000b40fb4723e */ /* 0x000fe200000000ff */
[--C-:B------:R-:W-:Y:S01]  /*164d0*/  FFMA.FTZ R75, R75, UR46, -R56.reuse ;  /* 0x0000002e4b4b7c23 */ /* 0x100fe20008010838 */
[--C-:B------:R-:W-:Y:S01]  /*164e0*/  FFMA.FTZ R78, R78, UR46, -R56.reuse ;  /* 0x0000002e4e4e7c23 */ /* 0x100fe20008010838 */
[--C-:B------:R-:W-:Y:S01]  /*164f0*/  FFMA.FTZ R79, R79, UR46, -R56.reuse ;  /* 0x0000002e4f4f7c23 */ /* 0x100fe20008010838 */
[----:B------:R-:W-:Y:S01]  /*16500*/  MUFU.EX2 R27, R27 ;  /* 0x0000001b001b7308 */ /* 0x000fe20000000800 */
[--C-:B------:R-:W-:Y:S01]  /*16510*/  FFMA.FTZ R82, R82, UR46, -R56.reuse ;  /* 0x0000002e52527c23 */ /* 0x100fe20008010838 */
[--C-:B------:R-:W-:Y:S01]  /*16520*/  FFMA.FTZ R83, R83, UR46, -R56.reuse ;  /* 0x0000002e53537c23 */ /* 0x100fe20008010838 */
[----:B------:R-:W-:Y:S01]  /*16530*/  FFMA.FTZ R86, R86, UR46, -R56 ;  /* 0x0000002e56567c23 */ /* 0x000fe20008010838 */
[----:B------:R-:W-:-:S02]  /*16540*/  F2FP.F16.F32.PACK_AB R182, R164, R182 ;  /* 0x000000b6a4b6723e */ /* 0x000fc400000000ff */
[----:B------:R-:W-:Y:S02]  /*16550*/  F2FP.F16.F32.PACK_AB R164, R36, R32 ;  /* 0x0000002024a4723e */ /* 0x000fe400000000ff */
        /* <DEDUP_REMOVED lines=9> */
[----:B------:R-:W-:Y:S02]  /*165f0*/  FADD.FTZ R11, -R8, R12 ;  /* 0x0000000c080b7221 */ /* 0x000fe40000010100 */
[----:B------:R-:W-:Y:S01]  /*16600*/  MUFU.EX2 R31, R31 ;  /* 0x0000001f001f7308 */ /* 0x000fe20000000800 */
[--C-:B------:R-:W-:Y:S01]  /*16610*/  FFMA.FTZ R161, R66, UR46, -R56.reuse ;  /* 0x0000002e42a17c23 */ /* 0x100fe20008010838 */
[----:B------:R-:W-:Y:S01]  /*16620*/  HGMMA.64x128x16.F32 R88, R156, gdesc[UR4].tnspB, R88, gsb0 ;  /* 0x41e000049c587df0 */ /* 0x000fe20008000858 */
[----:B------:R-:W-:Y:S01]  /*16630*/  FMUL.FTZ R11, R11, UR46 ;  /* 0x0000002e0b0b7c20 */ /* 0x000fe20008410000 */
[----:B------:R-:W-:Y:S01]  /*16640*/  R2UR UR6, R10 ;  /* 0x000000000a0672ca */ /* 0x000fe200000e0000 */
[--C-:B------:R-:W-:Y:S01]  /*16650*/  FFMA.FTZ R10, R55, UR46, -R56.reuse ;  /* 0x0000002e370a7c23 */ /* 0x100fe20008010838 */
[----:B------:R-:W-:-:S02]  /*16660*/  FFMA.FTZ R163, R70, UR46, -R56 ;  /* 0x0000002e46a37c23 */ /* 0x000fc40008010838 */
[----:B------:R0:W1:Y:S08]  /*16670*/  MUFU.EX2 R53, R11 ;  /* 0x0000000b00357308 */ /* 0x0000700000000800 */
[----:B------:R-:W-:Y:S01]  /*16680*/  MUFU.EX2 R175, R175 ;  /* 0x000000af00af7308 */ /* 0x000fe20000000800 */
[----:B0-----:R-:W-:-:S05]  /*16690*/  IMAD.MOV.U32 R11, RZ, RZ, 0x40000040 ;  /* 0x40000040ff0b7424 */ /* 0x001fca00078e00ff */
[----:B------:R-:W-:Y:S01]  /*166a0*/  R2UR UR7, R11 ;  /* 0x000000000b0772ca */ /* 0x000fe200000e0000 */
[----:B------:R-:W-:Y:S01]  /*166b0*/  @!P1 IMAD R11, R22, 0x8, R2 ;  /* 0x00000008160b9824 */ /* 0x000fe200078e0202 */
[----:B------:R-:W-:Y:S01]  /*166c0*/  MUFU.EX2 R34, R34 ;  /* 0x0000002200227308 */ /* 0x000fe20000000800 */
[----:B-1----:R-:W-:Y:S01]  /*166d0*/  FFMA.FTZ R3, R53, R3, R181 ;  /* 0x0000000335037223 */ /* 0x002fe200000100b5 */
[----:B------:R-:W-:Y:S01]  /*166e0*/  F2FP.F16.F32.PACK_AB R181, R26, R181 ;  /* 0x000000b51ab5723e */ /* 0x000fe200000000ff */
[----:B------:R-:W-:-:S05]  /*166f0*/  @!P1 VIADD R11, R11, 0x28840 ;  /* 0x000288400b0b9836 */ /* 0x000fca0000000000 */
[----:B------:R-:W-:Y:S01]  /*16700*/  @!P1 PRMT R39, RZ, 0x654, R11 ;  /* 0x00000654ff279816 */ /* 0x000fe2000000000b */
        /* <DEDUP_REMOVED lines=13> */
[----:B------:R-:W-:Y:S01]  /*167e0*/  MUFU.EX2 R82, R82 ;  /* 0x0000005200527308 */ /* 0x000fe20000000800 */
[----:B------:R-:W-:-:S02]  /*167f0*/  WARPGROUP.DEPBAR.LE gsb0, 0x0 ;  /* 0x00008000000079c5 */ /* 0x000fc40000010000 */
[----:B------:R-:W-:Y:S01]  /*16800*/  WARPGROUP.ARRIVE ;  /* 0x00000000000079c5 */ /* 0x000fe20000000000 */
[----:B------:R-:W-:-:S04]  /*16810*/  FFMA.FTZ R157, R74, UR46, -R56 ;  /* 0x0000002e4a9d7c23 */ /* 0x000fc80008010838 */
[----:B------:R-:W-:Y:S01]  /*16820*/  MUFU.EX2 R83, R83 ;  /* 0x0000005300537308 */ /* 0x000fe20000000800 */
[----:B------:R-:W-:Y:S02]  /*16830*/  F2FP.F16.F32.PACK_AB R156, R41, R33 ;  /* 0x00000021299c723e */ /* 0x000fe400000000ff */
[----:B------:R-:W-:Y:S01]  /*16840*/  F2FP.F16.F32.PACK_AB R158, R48, R45 ;  /* 0x0000002d309e723e */ /* 0x000fe200000000ff */
[----:B------:R-:W-:Y:S01]  /*16850*/  HGMMA.64x128x16.F32 R88, R152, gdesc[UR4].tnspB, R88, gsb0 ;  /* 0x41e0000498587df0 */ /* 0x000fe20008000858 */
[----:B0-----:R-:W-:-:S03]  /*16860*/  F2FP.F16.F32.PACK_AB R159, R79, R78 ;  /* 0x0000004e4f9f723e */ /* 0x001fc600000000ff */
[----:B------:R-:W-:Y:S08]  /*16870*/  MUFU.EX2 R157, R157 ;  /* 0x0000009d009d7308 */ /* 0x000ff00000000800 */
[----:B------:R-:W-:Y:S08]  /*16880*/  MUFU.EX2 R86, R86 ;  /* 0x0000005600567308 */ /* 0x000ff00000000800 */
[----:B------:R-:W0:Y:S01]  /*16890*/  MUFU.EX2 R12, R85 ;  /* 0x00000055000c7308 */ /* 0x000e220000000800 */
[----:B------:R-:W-:-:S02]  /*168a0*/  WARPGROUP.DEPBAR.LE gsb0, 0x0 ;  /* 0x00008000000079c5 */ /* 0x000fc40000010000 */
[----:B------:R1:W-:Y:S06]  /*168b0*/  BAR.ARV R43, 0x100 ;  /* 0x0004002b0000751d */ /* 0x0003ec0000002000 */
[----:B------:R2:W-:Y:S01]  /*168c0*/  @!P1 SYNCS.ARRIVE.TRANS64.RED.A1T0 RZ, [R39+URZ], RZ ;  /* 0x000000ff27ff99a7 */ /* 0x0005e2000810043f */
[----:B0-----:R-:W-:Y:S01]  /*168d0*/  F2FP.F16.F32.PACK_AB R154, R12, R9 ;  /* 0x000000090c9a723e */ /* 0x001fe200000000ff */
[-C--:B------:R-:W-:Y:S01]  /*168e0*/  FMUL.FTZ R88, R88, R6.reuse ;  /* 0x0000000658587220 */ /* 0x080fe20000410000 */
[-C--:B------:R-:W-:Y:S01]  /*168f0*/  FMUL.FTZ R89, R89, R6.reuse ;  /* 0x0000000659597220 */ /* 0x080fe20000410000 */
[-C--:B------:R-:W-:Y:S01]  /*16900*/  FMUL.FTZ R92, R92, R6.reuse ;  /* 0x000000065c5c7220 */ /* 0x080fe20000410000 */
[-C--:B------:R-:W-:Y:S01]  /*16910*/  FMUL.FTZ R93, R93, R6.reuse ;  /* 0x000000065d5d7220 */ /* 0x080fe20000410000 */
[-C--:B------:R-:W-:Y:S01]  /*16920*/  FMUL.FTZ R96, R96, R6.reuse ;  /* 0x0000000660607220 */ /* 0x080fe20000410000 */
[----:B------:R-:W-:Y:S01]  /*16930*/  FMUL.FTZ R97, R97, R6 ;  /* 0x0000000661617220 */ /* 0x000fe20000410000 */
[----:B--2---:R-:W-:-:S02]  /*16940*/  @!P1 IMAD R39, R14, 0x8, R2 ;  /* 0x000000080e279824 */ /* 0x004fc400078e0202 */
[----:B------:R-:W-:Y:S01]  /*16950*/  FADD.FTZ R14, R26, R3 ;  /* 0x000000031a0e7221 */ /* 0x000fe20000010000 */
[----:B------:R-:W-:Y:S01]  /*16960*/  FFMA.FTZ R3, R63, UR46, -R56 ;  /* 0x0000002e3f037c23 */ /* 0x000fe20008010838 */
[-C--:B------:R-:W-:Y:S01]  /*16970*/  FMUL.FTZ R100, R100, R6.reuse ;  /* 0x0000000664647220 */ /* 0x080fe20000410000 */
[----:B------:R-:W-:Y:S02]  /*16980*/  @!P1 VIADD R39, R39, 0x28860 ;  /* 0x0002886027279836 */ /* 0x000fe40000000000 */
[----:B------:R-:W-:Y:S01]  /*16990*/  FADD.FTZ R14, R183, R14 ;  /* 0x0000000eb70e7221 */ /* 0x000fe20000010000 */
[----:B------:R-:W-:Y:S01]  /*169a0*/  F2FP.F16.F32.PACK_AB R183, R27, R183 ;  /* 0x000000b71bb7723e */ /* 0x000fe200000000ff */
[-C--:B------:R-:W-:Y:S01]  /*169b0*/  FMUL.FTZ R101, R101, R6.reuse ;  /* 0x0000000665657220 */ /* 0x080fe20000410000 */
[----:B------:R-:W0:Y:S01]  /*169c0*/  MUFU.EX2 R3, R3 ;  /* 0x0000000300037308 */ /* 0x000e220000000800 */
[----:B------:R-:W-:Y:S01]  /*169d0*/  @!P1 PRMT R39, RZ, 0x654, R39 ;  /* 0x00000654ff279816 */ /* 0x000fe20000000027 */
[----:B------:R-:W-:Y:S01]  /*169e0*/  FADD.FTZ R14, R27, R14 ;  /* 0x0000000e1b0e7221 */ /* 0x000fe20000010000 */
[-C--:B------:R-:W-:Y:S01]  /*169f0*/  FMUL.FTZ R104, R104, R6.reuse ;  /* 0x0000000668687220 */ /* 0x080fe20000410000 */
[-C--:B------:R-:W-:Y:S01]  /*16a00*/  FMUL.FTZ R105, R105, R6.reuse ;  /* 0x0000000669697220 */ /* 0x080fe20000410000 */
[----:B------:R2:W-:Y:S01]  /*16a10*/  @!P1 SYNCS.ARRIVE.TRANS64.RED.A1T0 RZ, [R39+URZ], RZ ;  /* 0x000000ff27ff99a7 */ /* 0x0005e2000810043f */
[----:B-1----:R-:W-:Y:S01]  /*16a20*/  FADD.FTZ R43, R177, R14 ;  /* 0x0000000eb12b7221 */ /* 0x002fe20000010000 */
[----:B------:R-:W-:Y:S01]  /*16a30*/  FFMA.FTZ R14, R71, UR46, -R56 ;  /* 0x0000002e470e7c23 */ /* 0x000fe20008010838 */
[-C--:B------:R-:W-:Y:S01]  /*16a40*/  FMUL.FTZ R108, R108, R6.reuse ;  /* 0x000000066c6c7220 */ /* 0x080fe20000410000 */
[-C--:B------:R-:W-:Y:S01]  /*16a50*/  FMUL.FTZ R109, R109, R6.reuse ;  /* 0x000000066d6d7220 */ /* 0x080fe20000410000 */
[----:B------:R-:W-:Y:S01]  /*16a60*/  FADD.FTZ R42, R30, R43 ;  /* 0x0000002b1e2a7221 */ /* 0x000fe20000010000 */
[-C--:B------:R-:W-:Y:S01]  /*16a70*/  FMUL.FTZ R112, R112, R6.reuse ;  /* 0x0000000670707220 */ /* 0x080fe20000410000 */
[----:B------:R-:W-:Y:S01]  /*16a80*/  FMUL.FTZ R113, R113, R6 ;  /* 0x0000000671717220 */ /* 0x000fe20000410000 */
[----:B--2---:R-:W-:Y:S01]  /*16a90*/  FADD.FTZ R39, R176, R5 ;  /* 0x00000005b0277221 */ /* 0x004fe20000010000 */
[----:B------:R-:W-:Y:S01]  /*16aa0*/  FADD.FTZ R43, R179, R42 ;  /* 0x0000002ab32b7221 */ /* 0x000fe20000010000 */
[--C-:B------:R-:W-:Y:S01]  /*16ab0*/  FFMA.FTZ R5, R67, UR46, -R56.reuse ;  /* 0x0000002e43057c23 */ /* 0x100fe20008010838 */
[----:B------:R-:W-:Y:S01]  /*16ac0*/  MUFU.EX2 R14, R14 ;  /* 0x0000000e000e7308 */ /* 0x000fe20000000800 */
[----:B------:R-:W-:Y:S01]  /*16ad0*/  FADD.FTZ R39, R20, R39 ;  /* 0x0000002714277221 */ /* 0x000fe20000010000 */
[----:B------:R-:W-:Y:S01]  /*16ae0*/  FADD.FTZ R42, R38, R43 ;  /* 0x0000002b262a7221 */ /* 0x000fe20000010000 */
[----:B------:R-:W-:Y:S01]  /*16af0*/  F2FP.F16.F32.PACK_AB R176, R20, R176 ;  /* 0x000000b014b0723e */ /* 0x000fe200000000ff */
[----:B------:R-:W-:Y:S01]  /*16b00*/  FFMA.FTZ R56, R87, UR46, -R56 ;  /* 0x0000002e57387c23 */ /* 0x000fe20008010838 */
[----:B------:R-:W-:Y:S01]  /*16b10*/  FADD.FTZ R39, R178, R39 ;  /* 0x00000027b2277221 */ /* 0x000fe20000010000 */
[----:B------:R-:W-:Y:S01]  /*16b20*/  FADD.FTZ R42, R173, R42 ;  /* 0x0000002aad2a7221 */ /* 0x000fe20000010000 */
[C---:B------:R-:W-:Y:S01]  /*16b30*/  F2FP.F16.F32.PACK_AB R178, R24.reuse, R178 ;  /* 0x000000b218b2723e */ /* 0x040fe200000000ff */
[----:B------:R-:W1:Y:S01]  /*16b40*/  MUFU.EX2 R5, R5 ;  /* 0x0000000500057308 */ /* 0x000e620000000800 */
[----:B------:R-:W-:Y:S01]  /*16b50*/  FADD.FTZ R39, R24, R39 ;  /* 0x0000002718277221 */ /* 0x000fe20000010000 */
[----:B------:R-:W-:Y:S01]  /*16b60*/  FADD.FTZ R42, R31, R42 ;  /* 0x0000002a1f2a7221 */ /* 0x000fe20000010000 */
[-C--:B------:R-:W-:Y:S01]  /*16b70*/  FMUL.FTZ R116, R116, R6.reuse ;  /* 0x0000000674747220 */ /* 0x080fe20000410000 */
[-C--:B------:R-:W-:Y:S01]  /*16b80*/  FMUL.FTZ R117, R117, R6.reuse ;  /* 0x0000000675757220 */ /* 0x080fe20000410000 */
[----:B------:R-:W-:Y:S01]  /*16b90*/  FADD.FTZ R46, R172, R39 ;  /* 0x00000027ac2e7221 */ /* 0x000fe20000010000 */
[-C--:B------:R-:W-:Y:S01]  /*16ba0*/  FMUL.FTZ R120, R120, R6.reuse ;  /* 0x0000000678787220 */ /* 0x080fe20000410000 */
[-C--:B------:R-:W-:Y:S01]  /*16bb0*/  FMUL.FTZ R121, R121, R6.reuse ;  /* 0x0000000679797220 */ /* 0x080fe20000410000 */
[----:B------:R-:W2:Y:S01]  /*16bc0*/  MUFU.EX2 R20, R75 ;  /* 0x0000004b00147308 */ /* 0x000ea20000000800 */
[----:B------:R-:W-:Y:S01]  /*16bd0*/  FADD.FTZ R39, R25, R46 ;  /* 0x0000002e19277221 */ /* 0x000fe20000010000 */
[-C--:B------:R-:W-:Y:S01]  /*16be0*/  FMUL.FTZ R124, R124, R6.reuse ;  /* 0x000000067c7c7220 */ /* 0x080fe20000410000 */
[-C--:B------:R-:W-:Y:S01]  /*16bf0*/  FMUL.FTZ R125, R125, R6.reuse ;  /* 0x000000067d7d7220 */ /* 0x080fe20000410000 */
[----:B------:R-:W-:Y:S01]  /*16c00*/  FMUL.FTZ R128, R128, R6 ;  /* 0x0000000680807220 */ /* 0x000fe20000410000 */
[----:B------:R-:W-:Y:S01]  /*16c10*/  FADD.FTZ R46, R174, R39 ;  /* 0x00000027ae2e7221 */ /* 0x000fe20000010000 */
[----:B------:R-:W-:Y:S01]  /*16c20*/  FADD.FTZ R39, R175, R42 ;  /* 0x0000002aaf277221 */ /* 0x000fe20000010000 */
[C---:B------:R-:W-:Y:S01]  /*16c30*/  F2FP.F16.F32.PACK_AB R174, R21.reuse, R174 ;  /* 0x000000ae15ae723e */ /* 0x040fe200000000ff */
[----:B------:R-:W3:Y:S01]  /*16c40*/  MUFU.EX2 R56, R56 ;  /* 0x0000003800387308 */ /* 0x000ee20000000800 */
        /* <DEDUP_REMOVED lines=26> */
[----:B------:R-:W-:Y:S01]  /*16df0*/  FMUL.FTZ R149, R149, R6 ;  /* 0x0000000695957220 */ /* 0x000fe20000410000 */
[----:B------:R-:W-:Y:S01]  /*16e00*/  F2FP.F16.F32.PACK_AB R177, R30, R177 ;  /* 0x000000b11eb1723e */ /* 0x000fe200000000ff */
[----:B------:R-:W-:Y:S01]  /*16e10*/  FADD.FTZ R24, R166, R27 ;  /* 0x0000001ba6187221 */ /* 0x000fe20000010000 */
[----:B------:R-:W-:Y:S01]  /*16e20*/  FADD.FTZ R26, R167, R26 ;  /* 0x0000001aa71a7221 */ /* 0x000fe20000010000 */
[----:B0-----:R-:W-:Y:S01]  /*16e30*/  F2FP.F16.F32.PACK_AB R167, R3, R167 ;  /* 0x000000a703a7723e */ /* 0x001fe200000000ff */
[----:B------:R-:W-:Y:S01]  /*16e40*/  FMUL.FTZ R90, R90, R53 ;  /* 0x000000355a5a7220 */ /* 0x000fe20000410000 */
[----:B------:R-:W-:Y:S01]  /*16e50*/  FADD.FTZ R15, R37, R24 ;  /* 0x00000018250f7221 */ /* 0x000fe20000010000 */
[----:B------:R-:W-:Y:S01]  /*16e60*/  FADD.FTZ R26, R3, R26 ;  /* 0x0000001a031a7221 */ /* 0x000fe20000010000 */
[----:B------:R-:W-:Y:S01]  /*16e70*/  F2FP.F16.F32.PACK_AB R179, R38, R179 ;  /* 0x000000b326b3723e */ /* 0x000fe200000000ff */
[----:B------:R-:W-:Y:S01]  /*16e80*/  FMUL.FTZ R91, R91, R53 ;  /* 0x000000355b5b7220 */ /* 0x000fe20000410000 */
[----:B------:R-:W-:Y:S01]  /*16e90*/  FADD.FTZ R15, R160, R15 ;  /* 0x0000000fa00f7221 */ /* 0x000fe20000010000 */
[----:B------:R-:W-:Y:S01]  /*16ea0*/  FADD.FTZ R26, R161, R26 ;  /* 0x0000001aa11a7221 */ /* 0x000fe20000010000 */
[C---:B-1----:R-:W-:Y:S01]  /*16eb0*/  F2FP.F16.F32.PACK_AB R161, R5.reuse, R161 ;  /* 0x000000a105a1723e */ /* 0x042fe200000000ff */
        /* <DEDUP_REMOVED lines=18> */
[----:B--2---:R-:W-:Y:S01]  /*16fe0*/  FADD.FTZ R11, R20, R11 ;  /* 0x0000000b140b7221 */ /* 0x004fe20000010000 */
        /* <DEDUP_REMOVED lines=23> */
[----:B------:R-:W-:Y:S01]  /*17160*/  F2FP.F16.F32.PACK_AB R157, R20, R157 ;  /* 0x0000009d149d723e */ /* 0x000fe200000000ff */
[----:B---3--:R-:W-:Y:S01]  /*17170*/  FADD.FTZ R3, R56, R3 ;  /* 0x0000000338037221 */ /* 0x008fe20000010000 */
[----:B------:R-:W-:Y:S01]  /*17180*/  F2FP.F16.F32.PACK_AB R152, R52, R49 ;  /* 0x000000313498723e */ /* 0x000fe200000000ff */
[-C--:B------:R-:W-:Y:S01]  /*17190*/  FMUL.FTZ R115, R115, R53.reuse ;  /* 0x0000003573737220 */ /* 0x080fe20000410000 */
[----:B------:R-:W-:Y:S01]  /*171a0*/  F2FP.F16.F32.PACK_AB R153, R83, R82 ;  /* 0x000000525399723e */ /* 0x000fe200000000ff */
[-C--:B------:R-:W-:Y:S01]  /*171b0*/  FMUL.FTZ R118, R118, R53.reuse ;  /* 0x0000003576767220 */ /* 0x080fe20000410000 */
[----:B------:R-:W-:Y:S01]  /*171c0*/  F2FP.F16.F32.PACK_AB R155, R56, R86 ;  /* 0x00000056389b723e */ /* 0x000fe200000000ff */
        /* <DEDUP_REMOVED lines=18> */
[----:B------:R-:W-:Y:S02]  /*172f0*/  IMAD.MOV.U32 R14, RZ, RZ, R22 ;  /* 0x000000ffff0e7224 */ /* 0x000fe400078e0016 */
[----:B------:R-:W-:Y:S02]  /*17300*/  IMAD.MOV.U32 R12, RZ, RZ, R8 ;  /* 0x000000ffff0c7224 */ /* 0x000fe400078e0008 */
[----:B------:R-:W-:Y:S01]  /*17310*/  IMAD.MOV.U32 R6, RZ, RZ, R0 ;  /* 0x000000ffff067224 */ /* 0x000fe200078e0000 */
[----:B------:R-:W-:Y:S06]  /*17320*/  @P2 BRA `(.L_x_1705) ;  /* 0xffffffdc009c2947 */ /* 0x000fec000383ffff */
.L_x_1695:
[----:B------:R-:W-:-:S13]  /*17330*/  ISETP.GE.AND P2, PT, R4, R194, PT ;  /* 0x000000c20400720c */ /* 0x000fda0003f46270 */
[----:B------:R-:W-:Y:S05]  /*17340*/  @!P2 BRA `(.L_x_1706) ;  /* 0x00000030008ca947 */ /* 0x000fea0003800000 */
[----:B------:R-:W-:Y:S01]  /*17350*/  IMAD.MOV.U32 R6, RZ, RZ, R8 ;  /* 0x000000ffff067224 */ /* 0x000fe200078e0008 */
[----:B------:R-:W-:Y:S01]  /*17360*/  MOV R13, R22 ;  /* 0x00000016000d7202 */ /* 0x000fe20000000f00 */
[----:B------:R-:W-:Y:S02]  /*17370*/  IMAD.MOV.U32 R12, RZ, RZ, R0 ;  /* 0x000000ffff0c7224 */ /* 0x000fe400078e0000 */
[----:B------:R-:W-:-:S07]  /*17380*/  IMAD.MOV.U32 R9, RZ, RZ, R186 ;  /* 0x000000ffff097224 */ /* 0x000fce00078e00ba */
.L_x_1724:
        /* <DEDUP_REMOVED lines=10> */
.L_x_1708:
[----:B------:R-:W-:Y:S01]  /*17430*/  IMAD R0, R22, 0x8, R2 ;  /* 0x0000000816007824 */ /* 0x000fe200078e0202 */
[----:B------:R-:W-:-:S04]  /*17440*/  SHF.L.U32 R11, R186, 0x1f, RZ ;  /* 0x0000001fba0b7819 */ /* 0x000fc800000006ff */
[----:B------:R0:W1:Y:S01]  /*17450*/  SYNCS.PHASECHK.TRANS64.TRYWAIT P3, [R0+URZ+0x28830], R11 ;  /* 0x0288300b000075a7 */ /* 0x000062000806017f */
[----:B------:R-:W-:Y:S05]  /*17460*/  @!P0 BRA `(.L_x_1709) ;  /* 0x0000000000048947 */ /* 0x000fea0003800000 */
[----:B------:R-:W-:Y:S01]  /*17470*/  BPT.TRAP 0x1 ;  /* 0x000000040000795c */ /* 0x000fe20000300000 */
.L_x_1709:
[----:B------:R-:W-:Y:S04]  /*17480*/  BSSY B0, `(.L_x_1707) ;  /* 0x0000004000007945 */ /* 0x000fe80003800000 */
[----:B-1----:R-:W-:Y:S05]  /*17490*/  @P3 BRA `(.L_x_1710) ;  /* 0x0000000000083947 */ /* 0x002fea0003800000 */
[----:B------:R-:W1:Y:S02]  /*174a0*/  SYNCS.PHASECHK.TRANS64.TRYWAIT P3, [R0+URZ+0x28830], R11 ;  /* 0x0288300b000075a7 */ /* 0x000e64000806017f */
[----:B-1----:R-:W-:Y:S05]  /*174b0*/  @!P3 BRA `(.L_x_1711) ;  /* 0x0000010c0000b947 */ /* 0x002fea0003800000 */
.L_x_1710:
[----:B------:R-:W-:Y:S05]  /*174c0*/  BSYNC B0 ;  /* 0x0000000000007941 */ /* 0x000fea0003800000 */
.L_x_1707:
[----:B01----:R-:W0:Y:S01]  /*174d0*/  S2R R0, SR_TID.X ;  /* 0x0000000000007919 */ /* 0x003e220000002100 */
[----:B------:R-:W-:Y:S05]  /*174e0*/  WARPSYNC.ALL ;  /* 0x0000000000007948 */ /* 0x000fea0003800000 */
[----:B------:R-:W-:Y:S02]  /*174f0*/  IMAD R10, R22, 0x800, R7 ;  /* 0x00000800160a7824 */ /* 0x000fe400078e0207 */
[----:B------:R-:W-:Y:S02]  /*17500*/  IMAD.MOV.U32 R11, RZ, RZ, 0x40000040 ;  /* 0x40000040ff0b7424 */ /* 0x000fe400078e00ff */
[C---:B------:R-:W-:Y:S01]  /*17510*/  VIADD R24, R10.reuse, 0x4 ;  /* 0x000000040a187836 */ /* 0x040fe20000000000 */
[C---:B------:R-:W-:Y:S01]  /*17520*/  R2UR UR14, R10.reuse ;  /* 0x000000000a0e72ca */ /* 0x040fe200000e0000 */
[----:B------:R-:W-:Y:S01]  /*17530*/  IMAD.MOV.U32 R25, RZ, RZ, 0x40000040 ;  /* 0x40000040ff197424 */ /* 0x000fe200078e00ff */
[----:B------:R-:W-:Y:S01]  /*17540*/  R2UR UR15, R11 ;  /* 0x000000000b0f72ca */ /* 0x000fe200000e0000 */
[----:B------:R-:W-:Y:S01]  /*17550*/  VIADD R20, R10, 0x2 ;  /* 0x000000020a147836 */ /* 0x000fe20000000000 */
[----:B------:R-:W-:Y:S01]  /*17560*/  R2UR UR6, R24 ;  /* 0x00000000180672ca */ /* 0x000fe200000e0000 */
[C---:B------:R-:W-:Y:S01]  /*17570*/  VIADD R24, R10.reuse, 0x404 ;  /* 0x000004040a187836 */ /* 0x040fe20000000000 */
[C---:B------:R-:W-:Y:S01]  /*17580*/  R2UR UR7, R25.reuse ;  /* 0x00000000190772ca */ /* 0x040fe200000e0000 */
[----:B------:R-:W-:Y:S01]  /*17590*/  IMAD.MOV.U32 R21, RZ, RZ, 0x40000040 ;  /* 0x40000040ff157424 */ /* 0x000fe200078e00ff */
[----:B------:R-:W-:Y:S01]  /*175a0*/  R2UR UR31, R25 ;  /* 0x00000000191f72ca */ /* 0x000fe200000e0000 */
[----:B------:R-:W-:Y:S01]  /*175b0*/  VIADD R14, R10, 0x6 ;  /* 0x000000060a0e7836 */ /* 0x000fe20000000000 */
[----:B------:R-:W-:Y:S01]  /*175c0*/  R2UR UR30, R24 ;  /* 0x00000000181e72ca */ /* 0x000fe200000e0000 */
[----:B------:R-:W-:Y:S01]  /*175d0*/  IMAD.MOV.U32 R15, RZ, RZ, 0x40000040 ;  /* 0x40000040ff0f7424 */ /* 0x000fe200078e00ff */
[----:B------:R-:W-:Y:S01]  /*175e0*/  R2UR UR10, R20 ;  /* 0x00000000140a72ca */ /* 0x000fe200000e0000 */
[----:B------:R-:W-:Y:S01]  /*175f0*/  VIADD R20, R10, 0x400 ;  /* 0x000004000a147836 */ /* 0x000fe20000000000 */
[----:B------:R-:W-:-:S02]  /*17600*/  R2UR UR11, R21 ;  /* 0x00000000150b72ca */ /* 0x000fc400000e0000 */
[----:B------:R-:W-:Y:S01]  /*17610*/  R2UR UR18, R14 ;  /* 0x000000000e1272ca */ /* 0x000fe200000e0000 */
[C---:B------:R-:W-:Y:S01]  /*17620*/  VIADD R14, R10.reuse, 0x402 ;  /* 0x000004020a0e7836 */ /* 0x040fe20000000000 */
[----:B------:R-:W-:Y:S01]  /*17630*/  R2UR UR19, R15 ;  /* 0x000000000f1372ca */ /* 0x000fe200000e0000 */
[----:B------:R-:W-:Y:S01]  /*17640*/  VIADD R10, R10, 0x406 ;  /* 0x000004060a0a7836 */ /* 0x000fe20000000000 */
[----:B------:R-:W-:Y:S02]  /*17650*/  R2UR UR22, R20 ;  /* 0x00000000141672ca */ /* 0x000fe400000e0000 */
[----:B0-----:R-:W-:Y:S02]  /*17660*/  SHF.R.U32.HI R0, RZ, 0x7, R0 ;  /* 0x00000007ff007819 */ /* 0x001fe40000011600 */
[----:B------:R-:W-:Y:S02]  /*17670*/  R2UR UR23, R21 ;  /* 0x00000000151772ca */ /* 0x000fe400000e0000 */
[----:B------:R-:W-:Y:S01]  /*17680*/  R2UR UR26, R14 ;  /* 0x000000000e1a72ca */ /* 0x000fe200000e0000 */
[----:B------:R-:W-:Y:S01]  /*17690*/  VIADD R0, R0, 0x8 ;  /* 0x0000000800007836 */ /* 0x000fe20000000000 */
[----:B------:R-:W-:-:S02]  /*176a0*/  R2UR UR27, R15 ;  /* 0x000000000f1b72ca */ /* 0x000fc400000e0000 */
        /* <DEDUP_REMOVED lines=30> */
.L_x_1713:
[----:B------:R-:W-:Y:S01]  /*17890*/  SHF.L.U32 R0, R9, 0x1f, RZ ;  /* 0x0000001f09007819 */ /* 0x000fe200000006ff */
[----:B------:R-:W-:-:S04]  /*178a0*/  IMAD R8, R13, 0x8, R2 ;  /* 0x000000080d087824 */ /* 0x000fc800078e0202 */
[----:B------:R0:W1:Y:S01]  /*178b0*/  SYNCS.PHASECHK.TRANS64.TRYWAIT P2, [R8+URZ+0x28850], R0 ;  /* 0x02885000080075a7 */ /* 0x000062000804017f */
[----:B------:R-:W-:Y:S05]  /*178c0*/  @!P0 BRA `(.L_x_1714) ;  /* 0x0000000000048947 */ /* 0x000fea0003800000 */
[----:B------:R-:W-:Y:S01]  /*178d0*/  BPT.TRAP 0x1 ;  /* 0x000000040000795c */ /* 0x000fe20000300000 */
.L_x_1714:
[----:B-1----:R-:W-:Y:S05]  /*178e0*/  @P2 BRA `(.L_x_1712) ;  /* 0x0000000000082947 */ /* 0x002fea0003800000 */
[----:B------:R-:W1:Y:S02]  /*178f0*/  SYNCS.PHASECHK.TRANS64.TRYWAIT P2, [R8+URZ+0x28850], R0 ;  /* 0x02885000080075a7 */ /* 0x000e64000804017f */
[----:B-1----:R-:W-:Y:S05]  /*17900*/  @!P2 BRA `(.L_x_1715) ;  /* 0x000001080000a947 */ /* 0x002fea0003800000 */
.L_x_1712:
        /* <DEDUP_REMOVED lines=10> */
[----:B------:R-:W-:Y:S01]  /*179b0*/  LOP3.LUT R0, R0, 0x4000000, RZ, 0xfc, !PT ;  /* 0x0400000000007812 */ /* 0x000fe200078efcff */
[----:B------:R-:W-:-:S04]  /*179c0*/  IMAD.IADD R20, R195, 0x1, R192 ;  /* 0x00000001c3147824 */ /* 0x000fc800078e02c0 */
[----:B------:R-:W-:Y:S02]  /*179d0*/  IMAD R8, R13, 0x800, R0 ;  /* 0x000008000d087824 */ /* 0x000fe400078e0200 */
[----:B------:R-:W1:Y:S02]  /*179e0*/  @P4 LDC R0, c[0x0][0x450] ;  /* 0x00011400ff004b82 */ /* 0x000e640000000800 */
[C---:B------:R-:W-:Y:S01]  /*179f0*/  VIADD R10, R8.reuse, 0x80 ;  /* 0x00000080080a7836 */ /* 0x040fe20000000000 */
[----:B------:R-:W-:-:S13]  /*17a00*/  R2UR UR6, R8 ;  /* 0x00000000080672ca */ /* 0x000fda00000e0000 */
        /* <DEDUP_REMOVED lines=44> */
[----:B------:R-:W-:Y:S01]  /*17cd0*/  @!P1 IMAD R8, R22, 0x8, R2 ;  /* 0x0000000816089824 */ /* 0x000fe200078e0202 */
[----:B------:R-:W-:Y:S02]  /*17ce0*/  R2UR UR7, R9 ;  /* 0x00000000090772ca */ /* 0x000fe400000e0000 */
[----:B------:R-:W0:Y:S01]  /*17cf0*/  @P4 LDC R9, c[0x0][0x44c] ;  /* 0x00011300ff094b82 */ /* 0x000e220000000800 */
[----:B------:R-:W-:-:S05]  /*17d00*/  @!P1 VIADD R10, R8, 0x28840 ;  /* 0x00028840080a9836 */ /* 0x000fca0000000000 */
[----:B------:R-:W-:Y:S01]  /*17d10*/  @!P1 PRMT R10, RZ, 0x654, R10 ;  /* 0x00000654ff0a9816 */ /* 0x000fe2000000000a */
[----:B0-----:R-:W-:-:S05]  /*17d20*/  @P4 IMAD.HI.U32 R9, R20, R9, RZ ;  /* 0x0000000914094227 */ /* 0x001fca00078e00ff */
[----:B-1----:R-:W-:Y:S02]  /*17d30*/  @P4 SHF.R.U32.HI R20, RZ, R0, R9 ;  /* 0x00000000ff144219 */ /* 0x002fe40000011609 */
[----:B------:R-:W-:Y:S02]  /*17d40*/  SHF.L.U32 R0, R4, 0x7, RZ ;  /* 0x0000000704007819 */ /* 0x000fe400000006ff */
[----:B------:R-:W-:Y:S02]  /*17d50*/  IADD3 R9, -R14, 0xb, RZ ;  /* 0x0000000b0e097810 */ /* 0x000fe40007ffe1ff */
[----:B------:R-:W-:-:S04]  /*17d60*/  IADD3 R8, -R188, 0x1, -R0 ;  /* 0x00000001bc087810 */ /* 0x000fc80007ffe900 */
[----:B------:R-:W-:-:S05]  /*17d70*/  IADD3 R8, -R187, R8, R189 ;  /* 0x00000008bb087210 */ /* 0x000fca0007ffe1bd */
[----:B------:R-:W-:Y:S01]  /*17d80*/  VIADD R15, R8, UR53 ;  /* 0x00000035080f7c36 */ /* 0x000fe20008000000 */
[----:B------:R-:W-:Y:S02]  /*17d90*/  WARPGROUP.DEPBAR.LE gsb0, 0x0 ;  /* 0x00008000000079c5 */ /* 0x000fe40000010000 */
[----:B------:R-:W-:-:S06]  /*17da0*/  WARPGROUP.ARRIVE ;  /* 0x00000000000079c5 */ /* 0x000fcc0000000000 */
[----:B------:R-:W-:Y:S01]  /*17db0*/  HGMMA.64x128x16.F32 R88, R152, gdesc[UR4].tnspB, R88, gsb0 ;  /* 0x41e0000498587df0 */ /* 0x000fe20008000858 */
[----:B------:R-:W-:-:S06]  /*17dc0*/  ULOP3.LUT UR6, URZ, UR54, URZ, 0x33, !UPT ;  /* 0x000000363f067292 */ /* 0x000fcc000f8e333f */
[----:B------:R-:W-:Y:S01]  /*17dd0*/  VIADD R14, R8, UR6 ;  /* 0x00000006080e7c36 */ /* 0x000fe20008000000 */
[----:B------:R-:W-:Y:S02]  /*17de0*/  WARPGROUP.DEPBAR.LE gsb0, 0x0 ;  /* 0x00008000000079c5 */ /* 0x000fe40000010000 */
[----:B------:R-:W0:Y:S01]  /*17df0*/  SHFL.IDX PT, R152, R20, RZ, 0x1c1f ;  /* 0x001c1fff14987589 */ /* 0x000e2200000e0000 */
[----:B------:R1:W-:Y:S06]  /*17e00*/  BAR.ARV R9, 0x100 ;  /* 0x000400090000751d */ /* 0x0003ec0000002000 */
[----:B------:R2:W-:Y:S01]  /*17e10*/  @!P1 SYNCS.ARRIVE.TRANS64.RED.A1T0 RZ, [R10+URZ], RZ ;  /* 0x000000ff0aff99a7 */ /* 0x0005e2000810043f */
[----:B0-----:R-:W-:-:S02]  /*17e20*/  IMAD.IADD R11, R15, 0x1, R152 ;  /* 0x000000010f0b7824 */ /* 0x001fc400078e0298 */
[----:B--2---:R-:W-:Y:S01]  /*17e30*/  IMAD.IADD R10, R14, 0x1, R152 ;  /* 0x000000010e0a7824 */ /* 0x004fe200078e0298 */
[----:B-1----:R-:W-:Y:S06]  /*17e40*/  @!P5 BRA `(.L_x_1716) ;  /* 0x000000000058d947 */ /* 0x002fec0003800000 */
        /* <DEDUP_REMOVED lines=12> */
.L_x_1718:
[----:B------:R-:W-:-:S05]  /*17f10*/  IMAD.U32 R21, RZ, RZ, UR48 ;  /* 0x00000030ff157e24 */ /* 0x000fca000f8e00ff */
[----:B------:R-:W-:-:S13]  /*17f20*/  ISETP.NE.AND P2, PT, R21, 0x1, PT ;  /* 0x000000011500780c */ /* 0x000fda0003f45270 */
[----:B------:R-:W0:Y:S02]  /*17f30*/  @P2 LDC.64 R8, c[0x0][0x9e8] ;  /* 0x00027a00ff082b82 */ /* 0x000e240000000a00 */
[----:B0-----:R-:W-:-:S05]  /*17f40*/  @P2 IMAD.HI.U32 R8, R153, R8, RZ ;  /* 0x0000000899082227 */ /* 0x001fca00078e00ff */
[----:B------:R-:W-:-:S07]  /*17f50*/  @P2 SHF.R.U32.HI R153, RZ, R9, R8 ;  /* 0x00000009ff992219 */ /* 0x000fce0000011608 */
.L_x_1719:
[----:B------:R-:W-:Y:S05]  /*17f60*/  BSYNC B0 ;  /* 0x0000000000007941 */ /* 0x000fea0003800000 */
.L_x_1717:
[----:B------:R-:W-:-:S04]  /*17f70*/  IMAD R153, R153, R21, -R0 ;  /* 0x0000001599997224 */ /* 0x000fc800078e0a00 */
[----:B------:R-:W-:-:S05]  /*17f80*/  IMAD.IADD R8, R153, 0x1, -R188 ;  /* 0x0000000199087824 */ /* 0x000fca00078e0abc */
[----:B------:R-:W-:Y:S02]  /*17f90*/  VIADDMNMX R11, R8, R21, R11, PT ;  /* 0x00000015080b7246 */ /* 0x000fe4000380010b */
[----:B------:R-:W-:-:S07]  /*17fa0*/  VIMNMX R10, R10, R8, !PT ;  /* 0x000000080a0a7248 */ /* 0x000fce0007fe0100 */
.L_x_1716:
        /* <DEDUP_REMOVED lines=113> */
.L_x_1722:
[----:B------:R-:W-:-:S05]  /*186c0*/  IMAD.U32 R10, RZ, RZ, UR48 ;  /* 0x00000030ff0a7e24 */ /* 0x000fca000f8e00ff */
[----:B------:R-:W-:-:S13]  /*186d0*/  ISETP.NE.AND P3, PT, R10, 0x1, PT ;  /* 0x000000010a00780c */ /* 0x000fda0003f65270 */
[----:B------:R-:W0:Y:S02]  /*186e0*/  @P3 LDC.64 R8, c[0x0][0x9e8] ;  /* 0x00027a00ff083b82 */ /* 0x000e240000000a00 */
[----:B0-----:R-:W-:-:S05]  /*186f0*/  @P3 IMAD.HI.U32 R8, R11, R8, RZ ;  /* 0x000000080b083227 */ /* 0x001fca00078e00ff */
[----:B------:R-:W-:-:S07]  /*18700*/  @P3 SHF.R.U32.HI R11, RZ, R9, R8 ;  /* 0x00000009ff0b3219 */ /* 0x000fce0000011608 */
.L_x_1723:
[----:B------:R-:W-:Y:S05]  /*18710*/  BSYNC B0 ;  /* 0x0000000000007941 */ /* 0x000fea0003800000 */
.L_x_1721:
[----:B------:R-:W-:-:S04]  /*18720*/  IMAD R11, R11, R10, -R0 ;  /* 0x0000000a0b0b7224 */ /* 0x000fc800078e0a00 */
[----:B------:R-:W-:-:S05]  /*18730*/  IMAD.IADD R11, R11, 0x1, -R188 ;  /* 0x000000010b0b7824 */ /* 0x000fca00078e0abc */
[----:B------:R-:W-:Y:S02]  /*18740*/  VIADDMNMX R15, R11, R10, R15, PT ;  /* 0x0000000a0b0f7246 */ /* 0x000fe4000380010f */
[----:B------:R-:W-:-:S07]  /*18750*/  VIMNMX R14, R14, R11, !PT ;  /* 0x0000000b0e0e7248 */ /* 0x000fce0007fe0100 */
.L_x_1720:
[----:B------:R-:W-:Y:S01]  /*18760*/  ISETP.GT.AND P3, PT, R14, 0x1, P2 ;  /* 0x000000010e00780c */ /* 0x000fe20001764270 */
[----:B------:R-:W-:Y:S01]  /*18770*/  UMOV UR46, UR47 ;  /* 0x0000002f002e7c82 */ /* 0x000fe20008000000 */
[----:B------:R-:W-:Y:S01]  /*18780*/  FMNMX.FTZ R0, R24, R12, !PT ;  /* 0x0000000c18007209 */ /* 0x000fe20007810000 */
[----:B------:R-:W-:Y:S01]  /*18790*/  @!P1 IMAD R13, R13, 0x8, R2 ;  /* 0x000000080d0d9824 */ /* 0x000fe200078e0202 */
[----:B------:R-:W-:Y:S02]  /*187a0*/  ISETP.LT.OR P3, PT, R15, 0x2, P3 ;  /* 0x000000020f00780c */ /* 0x000fe40001f61670 */
[----:B------:R-:W-:Y:S01]  /*187b0*/  FMNMX.FTZ R9, R25, R0, !PT ;  /* 0x0000000019097209 */ /* 0x000fe20007810000 */
[----:B------:R-:W-:Y:S01]  /*187c0*/  @!P1 VIADD R13, R13, 0x28860 ;  /* 0x000288600d0d9836 */ /* 0x000fe20000000000 */
        /* <DEDUP_REMOVED lines=171> */
[----:B------:R-:W-:-:S03]  /*19280*/  FFMA.FTZ R85, R85, UR46, -R8 ;  /* 0x0000002e55557c23 */ /* 0x000fc60008010808 */
[----:B------:R-:W-:Y:S02]  /*19290*/  FMNMX.FTZ R20, R50, R21, !PT ;  /* 0x0000001532147209 */ /* 0x000fe40007810000 */
[----:B------:R-:W-:Y:S02]  /*192a0*/  MUFU.EX2 R180, R180 ;  /* 0x000000b400b47308 */ /* 0x000fe40000000800 */
[----:B------:R-:W-:Y:S01]  /*192b0*/  FMNMX.FTZ R21, R51, R20, !PT ;  /* 0x0000001433157209 */ /* 0x000fe20007810000 */
[----:B------:R-:W-:-:S03]  /*192c0*/  FFMA.FTZ R20, R45, UR46, -R8 ;  /* 0x0000002e2d147c23 */ /* 0x000fc60008010808 */
        /* <DEDUP_REMOVED lines=26> */
[----:B------:R-:W-:Y:S01]  /*19470*/  FMNMX.FTZ R32, R86, R29, !PT ;  /* 0x0000001d56207209 */ /* 0x000fe20007810000 */
[--C-:B------:R-:W-:Y:S01]  /*19480*/  FFMA.FTZ R29, R65, UR46, -R8.reuse ;  /* 0x0000002e411d7c23 */ /* 0x100fe20008010808 */
[----:B------:R-:W-:Y:S02]  /*19490*/  MUFU.EX2 R20, R20 ;  /* 0x0000001400147308 */ /* 0x000fe40000000800 */
[----:B0-----:R-:W-:Y:S01]  /*194a0*/  FMNMX.FTZ R33, R87, R32, !PT ;  /* 0x0000002057217209 */ /* 0x001fe20007810000 */
[----:B------:R-:W-:-:S04]  /*194b0*/  FFMA.FTZ R32, R69, UR46, -R8 ;  /* 0x0000002e45207c23 */ /* 0x000fc80008010808 */
[----:B------:R-:W0:Y:S01]  /*194c0*/  SHFL.BFLY PT, R40, R33, 0x2, 0x1f ;  /* 0x0c401f0021287f89 */ /* 0x000e2200000e0000 */
[----:B------:R-:W-:Y:S08]  /*194d0*/  MUFU.EX2 R168, R168 ;  /* 0x000000a800a87308 */ /* 0x000ff00000000800 */
[----:B------:R-:W-:Y:S08]  /*194e0*/  MUFU.EX2 R21, R49 ;  /* 0x0000003100157308 */ /* 0x000ff00000000800 */
[----:B------:R-:W-:Y:S01]  /*194f0*/  MUFU.EX2 R170, R170 ;  /* 0x000000aa00aa7308 */ /* 0x000fe20000000800 */
[----:B0-----:R-:W-:-:S07]  /*19500*/  FMNMX.FTZ R40, R33, R40, !PT ;  /* 0x0000002821287209 */ /* 0x001fce0007810000 */
[----:B------:R-:W-:Y:S01]  /*19510*/  MUFU.EX2 R24, R24 ;  /* 0x0000001800187308 */ /* 0x000fe20000000800 */
[----:B-1----:R-:W0:Y:S07]  /*19520*/  SHFL.BFLY PT, R41, R40, 0x1, 0x1f ;  /* 0x0c201f0028297f89 */ /* 0x002e2e00000e0000 */
[----:B------:R-:W-:Y:S08]  /*19530*/  MUFU.EX2 R164, R164 ;  /* 0x000000a400a47308 */ /* 0x000ff00000000800 */
[----:B------:R-:W-:Y:S08]  /*19540*/  MUFU.EX2 R25, R57 ;  /* 0x0000003900197308 */ /* 0x000ff00000000800 */
[----:B------:R-:W-:Y:S01]  /*19550*/  MUFU.EX2 R166, R166 ;  /* 0x000000a600a67308 */ /* 0x000fe20000000800 */
[----:B0-----:R-:W-:-:S02]  /*19560*/  FMNMX.FTZ R8, R40, R41, !PT ;  /* 0x0000002928087209 */ /* 0x001fc40007810000 */
[----:B------:R-:W-:Y:S02]  /*19570*/  FSEL R41, R0, RZ, P3 ;  /* 0x000000ff00297208 */ /* 0x000fe40001800000 */
[C---:B------:R-:W-:Y:S01]  /*19580*/  FSETP.NEU.FTZ.AND P2, PT, R8.reuse, -INF , PT ;  /* 0xff8000000800780b */ /* 0x040fe20003f5d000 */
[----:B------:R-:W-:Y:S02]  /*19590*/  FMUL.FTZ R44, R8, UR46 ;  /* 0x0000002e082c7c20 */ /* 0x000fe40008410000 */
[----:B------:R-:W-:Y:S01]  /*195a0*/  MUFU.EX2 R28, R28 ;  /* 0x0000001c001c7308 */ /* 0x000fe20000000800 */
[----:B------:R-:W-:-:S04]  /*195b0*/  FADD.FTZ R41, -R41, R12 ;  /* 0x0000000c29297221 */ /* 0x000fc80000010100 */
[----:B------:R-:W-:Y:S01]  /*195c0*/  FMUL.FTZ R12, R41, UR46 ;  /* 0x0000002e290c7c20 */ /* 0x000fe20008410000 */
[----:B------:R-:W-:Y:S02]  /*195d0*/  FSEL R41, R44, RZ, P2 ;  /* 0x000000ff2c297208 */ /* 0x000fe40001000000 */
[----:B------:R-:W-:Y:S03]  /*195e0*/  MUFU.EX2 R160, R160 ;  /* 0x000000a000a07308 */ /* 0x000fe60000000800 */
        /* <DEDUP_REMOVED lines=8> */
[--C-:B------:R-:W-:Y:S01]  /*19670*/  FFMA.FTZ R177, R34, UR46, -R41.reuse ;  /* 0x0000002e22b17c23 */ /* 0x100fe20008010829 */
[----:B------:R-:W-:Y:S01]  /*19680*/  FFMA.FTZ R30, R35, UR46, -R41 ;  /* 0x0000002e231e7c23 */ /* 0x000fe20008010829 */
[----:B------:R-:W-:Y:S01]  /*19690*/  @!P1 PRMT R34, RZ, 0x654, R13 ;  /* 0x00000654ff229816 */ /* 0x000fe2000000000d */
[--C-:B------:R-:W-:Y:S01]  /*196a0*/  FFMA.FTZ R13, R43, UR46, -R41.reuse ;  /* 0x0000002e2b0d7c23 */ /* 0x100fe20008010829 */
[--C-:B------:R-:W-:Y:S01]  /*196b0*/  FFMA.FTZ R175, R46, UR46, -R41.reuse ;  /* 0x0000002e2eaf7c23 */ /* 0x100fe20008010829 */
[----:B------:R-:W-:Y:S01]  /*196c0*/  MUFU.EX2 R181, R181 ;  /* 0x000000b500b57308 */ /* 0x000fe20000000800 */
[----:B------:R1:W-:Y:S01]  /*196d0*/  @!P1 SYNCS.ARRIVE.TRANS64.RED.A1T0 RZ, [R34+URZ], RZ ;  /* 0x000000ff22ff99a7 */ /* 0x0003e2000810043f */
[--C-:B------:R-:W-:Y:S01]  /*196e0*/  FFMA.FTZ R169, R50, UR46, -R41.reuse ;  /* 0x0000002e32a97c23 */ /* 0x100fe20008010829 */
[--C-:B------:R-:W-:Y:S01]  /*196f0*/  FFMA.FTZ R35, R51, UR46, -R41.reuse ;  /* 0x0000002e33237c23 */ /* 0x100fe20008010829 */
[--C-:B------:R-:W-:Y:S01]  /*19700*/  FFMA.FTZ R171, R54, UR46, -R41.reuse ;  /* 0x0000002e36ab7c23 */ /* 0x100fe20008010829 */
[--C-:B------:R-:W-:Y:S01]  /*19710*/  FFMA.FTZ R165, R58, UR46, -R41.reuse ;  /* 0x0000002e3aa57c23 */ /* 0x100fe20008010829 */
[--C-:B------:R-:W-:Y:S01]  /*19720*/  FFMA.FTZ R59, R59, UR46, -R41.reuse ;  /* 0x0000002e3b3b7c23 */ /* 0x100fe20008010829 */
[--C-:B------:R-:W-:Y:S01]  /*19730*/  FFMA.FTZ R167, R62, UR46, -R41.reuse ;  /* 0x0000002e3ea77c23 */ /* 0x100fe20008010829 */
[----:B------:R-:W-:Y:S01]  /*19740*/  MUFU.EX2 R26, R26 ;  /* 0x0000001a001a7308 */ /* 0x000fe20000000800 */
[----:B0-----:R-:W-:Y:S01]  /*19750*/  FFMA.FTZ R38, R12, R5, R180 ;  /* 0x000000050c267223 */ /* 0x001fe200000100b4 */
[--C-:B-1----:R-:W-:Y:S01]  /*19760*/  FFMA.FTZ R34, R47, UR46, -R41.reuse ;  /* 0x0000002e2f227c23 */ /* 0x102fe20008010829 */
[----:B------:R-:W-:Y:S01]  /*19770*/  F2FP.F16.F32.PACK_AB R180, R9, R180 ;  /* 0x000000b409b4723e */ /* 0x000fe200000000ff */
[--C-:B------:R-:W-:Y:S01]  /*19780*/  FFMA.FTZ R63, R63, UR46, -R41.reuse ;  /* 0x0000002e3f3f7c23 */ /* 0x100fe20008010829 */
[----:B------:R-:W-:Y:S01]  /*19790*/  FADD.FTZ R5, R9, R38 ;  /* 0x0000002609057221 */ /* 0x000fe20000010000 */
[--C-:B------:R-:W-:Y:S01]  /*197a0*/  FFMA.FTZ R38, R55, UR46, -R41.reuse ;  /* 0x0000002e37267c23 */ /* 0x100fe20008010829 */
[----:B------:R-:W-:Y:S01]  /*197b0*/  FFMA.FTZ R66, R66, UR46, -R41 ;  /* 0x0000002e42427c23 */ /* 0x000fe20008010829 */
[----:B------:R-:W-:Y:S01]  /*197c0*/  MUFU.EX2 R183, R183 ;  /* 0x000000b700b77308 */ /* 0x000fe20000000800 */
[----:B------:R-:W-:Y:S01]  /*197d0*/  FADD.FTZ R5, R182, R5 ;  /* 0x00000005b6057221 */ /* 0x000fe20000010000 */
[----:B------:R-:W-:Y:S01]  /*197e0*/  F2FP.F16.F32.PACK_AB R182, R10, R182 ;  /* 0x000000b60ab6723e */ /* 0x000fe200000000ff */
[--C-:B------:R-:W-:Y:S01]  /*197f0*/  FFMA.FTZ R67, R67, UR46, -R41.reuse ;  /* 0x0000002e43437c23 */ /* 0x100fe20008010829 */
[----:B------:R-:W-:Y:S01]  /*19800*/  FFMA.FTZ R70, R70, UR46, -R41 ;  /* 0x0000002e46467c23 */ /* 0x000fe20008010829 */
[----:B------:R-:W-:Y:S01]  /*19810*/  FADD.FTZ R5, R10, R5 ;  /* 0x000000050a057221 */ /* 0x000fe20000010000 */
[--C-:B------:R-:W-:Y:S01]  /*19820*/  FFMA.FTZ R71, R71, UR46, -R41.reuse ;  /* 0x0000002e47477c23 */ /* 0x100fe20008010829 */
[----:B------:R-:W-:Y:S01]  /*19830*/  FFMA.FTZ R74, R74, UR46, -R41 ;  /* 0x0000002e4a4a7c23 */ /* 0x000fe20008010829 */
[----:B------:R-:W-:Y:S01]  /*19840*/  MUFU.EX2 R29, R29 ;  /* 0x0000001d001d7308 */ /* 0x000fe20000000800 */
[----:B------:R-:W-:Y:S01]  /*19850*/  FADD.FTZ R42, R176, R5 ;  /* 0x00000005b02a7221 */ /* 0x000fe20000010000 */
[----:B------:R-:W-:Y:S01]  /*19860*/  F2FP.F16.F32.PACK_AB R176, R11, R176 ;  /* 0x000000b00bb0723e */ /* 0x000fe200000000ff */
[--C-:B------:R-:W-:Y:S01]  /*19870*/  FFMA.FTZ R75, R75, UR46, -R41.reuse ;  /* 0x0000002e4b4b7c23 */ /* 0x100fe20008010829 */
        /* <DEDUP_REMOVED lines=10> */
[----:B------:R-:W-:Y:S01]  /*19920*/  FFMA.FTZ R41, R87, UR46, -R41 ;  /* 0x0000002e57297c23 */ /* 0x000fe20008010829 */
[-C--:B------:R-:W-:Y:S01]  /*19930*/  FMUL.FTZ R88, R88, R12.reuse ;  /* 0x0000000c58587220 */ /* 0x080fe20000410000 */
[----:B------:R-:W-:Y:S01]  /*19940*/  MUFU.EX2 R162, R162 ;  /* 0x000000a200a27308 */ /* 0x000fe20000000800 */
        /* <DEDUP_REMOVED lines=9> */
[----:B------:R-:W-:Y:S01]  /*199e0*/  FSEL R5, R8, RZ, P2 ;  /* 0x000000ff08057208 */ /* 0x000fe20001000000 */
[----:B------:R-:W-:Y:S01]  /*199f0*/  FMUL.FTZ R100, R100, R12 ;  /* 0x0000000c64647220 */ /* 0x000fe20000410000 */
[----:B------:R-:W-:Y:S01]  /*19a00*/  ISETP.GT.AND P2, PT, R4, R194, PT ;  /* 0x000000c20400720c */ /* 0x000fe20003f44270 */
        /* <DEDUP_REMOVED lines=48> */
[----:B------:R-:W-:Y:S01]  /*19d10*/  FADD.FTZ R39, R32, R39 ;  /* 0x0000002720277221 */ /* 0x000fe20000010000 */
[----:B-1----:R-:W-:Y:S01]  /*19d20*/  FADD.FTZ R10, R30, R5 ;  /* 0x000000051e0a7221 */ /* 0x002fe20000010000 */
[-C--:B------:R-:W-:Y:S01]  /*19d30*/  FMUL.FTZ R148, R148, R12.reuse ;  /* 0x0000000c94947220 */ /* 0x080fe20000410000 */
[----:B------:R-:W1:Y:S01]  /*19d40*/  MUFU.EX2 R31, R31 ;  /* 0x0000001f001f7308 */ /* 0x000e620000000800 */
[----:B--2---:R-:W-:Y:S01]  /*19d50*/  FADD.FTZ R14, R156, R39 ;  /* 0x000000279c0e7221 */ /* 0x004fe20000010000 */
[----:B0-----:R-:W-:Y:S01]  /*19d60*/  FADD.FTZ R10, R179, R10 ;  /* 0x0000000ab30a7221 */ /* 0x001fe20000010000 */
[----:B------:R-:W-:Y:S01]  /*19d70*/  FMUL.FTZ R149, R149, R12 ;  /* 0x0000000c95957220 */ /* 0x000fe20000410000 */
[-C--:B------:R-:W-:Y:S01]  /*19d80*/  FMUL.FTZ R90, R90, R6.reuse ;  /* 0x000000065a5a7220 */ /* 0x080fe20000410000 */
[-C--:B------:R-:W-:Y:S01]  /*19d90*/  FMUL.FTZ R91, R91, R6.reuse ;  /* 0x000000065b5b7220 */ /* 0x080fe20000410000 */
[-C--:B------:R-:W-:Y:S01]  /*19da0*/  FMUL.FTZ R94, R94, R6.reuse ;  /* 0x000000065e5e7220 */ /* 0x080fe20000410000 */
[-C--:B------:R-:W-:Y:S01]  /*19db0*/  FMUL.FTZ R95, R95, R6.reuse ;  /* 0x000000065f5f7220 */ /* 0x080fe20000410000 */
        /* <DEDUP_REMOVED lines=37> */
[----:B------:R-:W-:Y:S01]  /*1a010*/  FMUL.FTZ R151, R151, R6 ;  /* 0x0000000697977220 */ /* 0x000fe20000410000 */
[----:B------:R-:W-:Y:S01]  /*1a020*/  F2FP.F16.F32.PACK_AB R172, R15, R172 ;  /* 0x000000ac0fac723e */ /* 0x000fe200000000ff */
[----:B------:R-:W-:Y:S01]  /*1a030*/  VIADD R4, R4, 0xffffffff ;  /* 0xffffffff04047836 */ /* 0x000fe20000000000 */
[----:B------:R-:W1:Y:S01]  /*1a040*/  MUFU.EX2 R175, R175 ;  /* 0x000000af00af7308 */ /* 0x000e620000000800 */
[C---:B0-----:R-:W-:Y:S01]  /*1a050*/  FADD.FTZ R10, R13.reuse, R10 ;  /* 0x0000000a0d0a7221 */ /* 0x041fe20000010000 */
[----:B------:R-:W-:Y:S01]  /*1a060*/  F2FP.F16.F32.PACK_AB R173, R13, R173 ;  /* 0x000000ad0dad723e */ /* 0x000fe200000000ff */
[----:B------:R-:W-:Y:S01]  /*1a070*/  IMAD.MOV.U32 R13, RZ, RZ, R22 ;  /* 0x000000ffff0d7224 */ /* 0x000fe200078e0016 */
[----:B------:R-:W-:Y:S01]  /*1a080*/  F2FP.F16.F32.PACK_AB R174, R20, R174 ;  /* 0x000000ae14ae723e */ /* 0x000fe200000000ff */
[----:B------:R-:W-:Y:S01]  /*1a090*/  IMAD.MOV.U32 R12, RZ, RZ, R0 ;  /* 0x000000ffff0c7224 */ /* 0x000fe200078e0000 */
[----:B------:R-:W-:Y:S01]  /*1a0a0*/  F2FP.F16.F32.PACK_AB R168, R21, R168 ;  /* 0x000000a815a8723e */ /* 0x000fe200000000ff */
[----:B------:R-:W-:Y:S01]  /*1a0b0*/  IMAD.MOV.U32 R6, RZ, RZ, R8 ;  /* 0x000000ffff067224 */ /* 0x000fe200078e0008 */
[----:B------:R-:W0:Y:S01]  /*1a0c0*/  MUFU.EX2 R34, R34 ;  /* 0x0000002200227308 */ /* 0x000e220000000800 */
[----:B--2---:R-:W-:Y:S01]  /*1a0d0*/  FADD.FTZ R14, R152, R5 ;  /* 0x00000005980e7221 */ /* 0x004fe20000010000 */
[----:B------:R-:W-:-:S02]  /*1a0e0*/  F2FP.F16.F32.PACK_AB R170, R24, R170 ;  /* 0x000000aa18aa723e */ /* 0x000fc400000000ff */
[----:B------:R-:W-:Y:S02]  /*1a0f0*/  F2FP.F16.F32.PACK_AB R164, R25, R164 ;  /* 0x000000a419a4723e */ /* 0x000fe400000000ff */
[----:B------:R-:W-:Y:S02]  /*1a100*/  F2FP.F16.F32.PACK_AB R166, R28, R166 ;  /* 0x000000a61ca6723e */ /* 0x000fe400000000ff */
[----:B------:R-:W2:Y:S01]  /*1a110*/  MUFU.EX2 R37, R37 ;  /* 0x0000002500257308 */ /* 0x000ea20000000800 */
[----:B-1----:R-:W-:Y:S01]  /*1a120*/  FADD.FTZ R5, R175, R10 ;  /* 0x0000000aaf057221 */ /* 0x002fe20000010000 */
[----:B------:R-:W-:Y:S02]  /*1a130*/  F2FP.F16.F32.PACK_AB R160, R29, R160 ;  /* 0x000000a01da0723e */ /* 0x000fe400000000ff */
[----:B------:R-:W-:Y:S02]  /*1a140*/  F2FP.F16.F32.PACK_AB R162, R32, R162 ;  /* 0x000000a220a2723e */ /* 0x000fe400000000ff */
[----:B------:R-:W-:-:S02]  /*1a150*/  F2FP.F16.F32.PACK_AB R156, R33, R156 ;  /* 0x0000009c219c723e */ /* 0x000fc400000000ff */
[----:B------:R-:W1:Y:S01]  /*1a160*/  MUFU.EX2 R169, R169 ;  /* 0x000000a900a97308 */ /* 0x000e620000000800 */
[----:B0-----:R-:W-:Y:S01]  /*1a170*/  FADD.FTZ R10, R34, R5 ;  /* 0x00000005220a7221 */ /* 0x001fe20000010000 */
[----:B------:R-:W-:Y:S02]  /*1a180*/  F2FP.F16.F32.PACK_AB R158, R36, R158 ;  /* 0x0000009e249e723e */ /* 0x000fe400000000ff */
[----:B------:R-:W-:Y:S02]  /*1a190*/  F2FP.F16.F32.PACK_AB R181, R26, R181 ;  /* 0x000000b51ab5723e */ /* 0x000fe400000000ff */
[----:B------:R-:W-:Y:S02]  /*1a1a0*/  F2FP.F16.F32.PACK_AB R183, R27, R183 ;  /* 0x000000b71bb7723e */ /* 0x000fe400000000ff */
[----:B------:R-:W0:Y:S01]  /*1a1b0*/  MUFU.EX2 R154, R154 ;  /* 0x0000009a009a7308 */ /* 0x000e220000000800 */
[C---:B--2---:R-:W-:Y:S01]  /*1a1c0*/  FADD.FTZ R11, R37.reuse, R14 ;  /* 0x0000000e250b7221 */ /* 0x044fe20000010000 */
[----:B------:R-:W-:-:S02]  /*1a1d0*/  F2FP.F16.F32.PACK_AB R152, R37, R152 ;  /* 0x000000982598723e */ /* 0x000fc400000000ff */
[----:B------:R-:W-:Y:S02]  /*1a1e0*/  F2FP.F16.F32.PACK_AB R177, R30, R177 ;  /* 0x000000b11eb1723e */ /* 0x000fe400000000ff */
[----:B------:R-:W-:Y:S02]  /*1a1f0*/  F2FP.F16.F32.PACK_AB R179, R31, R179 ;  /* 0x000000b31fb3723e */ /* 0x000fe400000000ff */
[----:B------:R-:W2:Y:S01]  /*1a200*/  MUFU.EX2 R35, R35 ;  /* 0x0000002300237308 */ /* 0x000ea20000000800 */
[----:B-1----:R-:W-:Y:S01]  /*1a210*/  FADD.FTZ R10, R169, R10 ;  /* 0x0000000aa90a7221 */ /* 0x002fe20000010000 */
        /* <DEDUP_REMOVED lines=18> */
[----:B------:R-:W-:Y:S01]  /*1a340*/  F2FP.F16.F32.PACK_AB R165, R9, R165 ;  /* 0x000000a509a5723e */ /* 0x000fe200000000ff */
[----:B------:R-:W-:-:S05]  /*1a350*/  IMAD.MOV.U32 R9, RZ, RZ, R186 ;  /* 0x000000ffff097224 */ /* 0x000fca00078e00ba */
        /* <DEDUP_REMOVED lines=29> */
[----:B------:R-:W-:-:S03]  /*1a530*/  F2FP.F16.F32.PACK_AB R153, R83, R82 ;  /* 0x000000525399723e */ /* 0x000fc600000000ff */
[----:B--2---:R-:W-:-:S04]  /*1a540*/  FADD.FTZ R11, R86, R11 ;  /* 0x0000000b560b7221 */ /* 0x004fc80000010000 */
[C---:B-1----:R-:W-:Y:S01]  /*1a550*/  FADD.FTZ R3, R41.reuse, R11 ;  /* 0x0000000b29037221 */ /* 0x042fe20000010000 */
[----:B------:R-:W-:Y:S01]  /*1a560*/  F2FP.F16.F32.PACK_AB R155, R41, R86 ;  /* 0x00000056299b723e */ /* 0x000fe200000000ff */
[----:B------:R-:W-:Y:S06]  /*1a570*/  @P2 BRA `(.L_x_1724) ;  /* 0xffffffcc00842947 */ /* 0x000fec000383ffff */
.L_x_1706:
[----:B------:R-:W-:Y:S05]  /*1a580*/  WARPSYNC.ALL ;  /* 0x0000000000007948 */ /* 0x000fea0003800000 */
[----:B------:R-:W-:Y:S06]  /*1a590*/  BAR.ARV 0x8, 0x180 ;  /* 0x0206000000007b1d */ /* 0x000fec0000002000 */
[----:B------:R-:W-:Y:S05]  /*1a5a0*/  @!P0 BRA `(.L_x_1725) ;  /* 0x0000000000048947 */ /* 0x000fea0003800000 */
[----:B------:R-:W-:Y:S01]  /*1a5b0*/  BPT.TRAP 0x1 ;  /* 0x000000040000795c */ /* 0x000fe20000300000 */
.L_x_1725:
[----:B------:R-:W-:Y:S01]  /*1a5c0*/  IMAD R13, R22, 0x8, R2 ;  /* 0x00000008160d7824 */ /* 0x000fe200078e0202 */
[----:B------:R-:W-:-:S04]  /*1a5d0*/  SHF.L.U32 R4, R186, 0x1f, RZ ;  /* 0x0000001fba047819 */ /* 0x000fc800000006ff */
[----:B------:R0:W1:Y:S01]  /*1a5e0*/  SYNCS.PHASECHK.TRANS64.TRYWAIT P2, [R13+URZ+0x28850], R4 ;  /* 0x028850040d0075a7 */ /* 0x000062000804017f */
[----:B------:R-:W-:Y:S05]  /*1a5f0*/  @!P0 BRA `(.L_x_1726) ;  /* 0x0000000000048947 */ /* 0x000fea0003800000 */
[----:B------:R-:W-:Y:S01]  /*1a600*/  BPT.TRAP 0x1 ;  /* 0x000000040000795c */ /* 0x000fe20000300000 */
.L_x_1726:
[----:B------:R-:W-:-:S05]  /*1a610*/  VIADD R2, R2, 0x400 ;  /* 0x0000040002027836 */ /* 0x000fca0000000000 */
[----:B------:R-:W-:-:S04]  /*1a620*/  SHF.R.U32.HI R2, RZ, 0x4, R2 ;  /* 0x00000004ff027819 */ /* 0x000fc80000011602 */
[----:B------:R-:W-:-:S04]  /*1a630*/  LOP3.LUT R2, R2, 0x3fff, RZ, 0xc0, !PT ;  /* 0x00003fff02027812 */ /* 0x000fc800078ec0ff */
[----:B------:R-:W-:Y:S01]  /*1a640*/  LOP3.LUT R7, R2, 0x4000000, RZ, 0xfc, !PT ;  /* 0x0400000002077812 */ /* 0x000fe200078efcff */
[----:B-1----:R-:W-:Y:S06]  /*1a650*/  @P2 BRA `(.L_x_1727) ;  /* 0x0000000000082947 */ /* 0x002fec0003800000 */
[----:B------:R-:W1:Y:S02]  /*1a660*/  SYNCS.PHASECHK.TRANS64.TRYWAIT P0, [R13+URZ+0x28850], R4 ;  /* 0x028850040d0075a7 */ /* 0x000e64000800017f */
[----:B-1----:R-:W-:Y:S05]  /*1a670*/  @!P0 BRA `(.L_x_1728) ;  /* 0x000000d800b88947 */ /* 0x002fea0003800000 */
.L_x_1727:
[----:B------:R-:W-:Y:S01]  /*1a680*/  IMAD R6, R22, 0x800, R7 ;  /* 0x0000080016067824 */ /* 0x000fe200078e0207 */
[----:B------:R-:W-:Y:S05]  /*1a690*/  WARPSYNC.ALL ;  /* 0x0000000000007948 */ /* 0x000fea0003800000 */
[----:B------:R-:W-:Y:S01]  /*1a6a0*/  IMAD.MOV.U32 R7, RZ, RZ, 0x40000040 ;  /* 0x40000040ff077424 */ /* 0x000fe200078e00ff */
[C---:B------:R-:W-:Y:S01]  /*1a6b0*/  R2UR UR6, R6.reuse ;  /* 0x00000000060672ca */ /* 0x040fe200000e0000 */
[----:B------:R-:W-:Y:S01]  /*1a6c0*/  WARPGROUP.ARRIVE ;  /* 0x00000000000079c5 */ /* 0x000fe20000000000 */
[----:B------:R-:W-:Y:S01]  /*1a6d0*/  VIADD R10, R6, 0x80 ;  /* 0x00000080060a7836 */ /* 0x000fe20000000000 */
[----:B------:R-:W2:Y:S01]  /*1a6e0*/  SHFL.BFLY PT, R2, R5, 0x2, 0x1f ;  /* 0x0c401f0005027f89 */ /* 0x000ea200000e0000 */
[----:B------:R-:W-:Y:S01]  /*1a6f0*/  R2UR UR7, R7 ;  /* 0x00000000070772ca */ /* 0x000fe200000e0000 */
[----:B------:R-:W-:-:S02]  /*1a700*/  IMAD.MOV.U32 R11, RZ, RZ, 0x40000040 ;  /* 0x40000040ff0b7424 */ /* 0x000fc400078e00ff */
[----:B------:R-:W-:Y:S01]  /*1a710*/  IMAD.MOV.U32 R7, RZ, RZ, 0x40000040 ;  /* 0x40000040ff077424 */ /* 0x000fe200078e00ff */
[----:B01----:R-:W0:Y:S01]  /*1a720*/  SHFL.BFLY PT, R4, R3, 0x2, 0x1f ;  /* 0x0c401f0003047f89 */ /* 0x003e2200000e0000 */
[----:B------:R-:W-:Y:S02]  /*1a730*/  VIADD R22, R22, 0x1 ;  /* 0x0000000116167836 */ /* 0x000fe40000000000 */
[----:B------:R-:W-:Y:S02]  /*1a740*/  IMAD.U32 R12, RZ, RZ, UR46 ;  /* 0x0000002eff0c7e24 */ /* 0x000fe4000f8e00ff */
[----:B------:R-:W-:Y:S01]  /*1a750*/  IMAD.MOV.U32 R40, RZ, RZ, -0x800000 ;  /* 0xff800000ff287424 */ /* 0x000fe200078e00ff */
[----:B------:R-:W-:Y:S01]  /*1a760*/  ISETP.NE.AND P2, PT, R22, 0x2, PT ;  /* 0x000000021600780c */ /* 0x000fe20003f45270 */
[----:B------:R-:W-:Y:S02]  /*1a770*/  VIADD R213, R213, 0x1 ;  /* 0x00000001d5d57836 */ /* 0x000fe40000000000 */
[----:B------:R-:W-:Y:S01]  /*1a780*/  HGMMA.64x128x16.F32 R88, R180, gdesc[UR4].tnspB, R88, gsb0 ;  /* 0x41e00004b4587df0 */ /* 0x000fe20008000858 */
[----:B------:R-:W-:Y:S01]  /*1a790*/  R2UR UR6, R10 ;  /* 0x000000000a0672ca */ /* 0x000fe200000e0000 */
[----:B------:R-:W-:Y:S01]  /*1a7a0*/  VIADD R10, R6, 0x100 ;  /* 0x00000100060a7836 */ /* 0x000fe20000000000 */
[----:B------:R-:W-:Y:S01]  /*1a7b0*/  R2UR UR7, R11 ;  /* 0x000000000b0772ca */ /* 0x000fe200000e0000 */
[----:B------:R-:W-:Y:S01]  /*1a7c0*/  IMAD.MOV.U32 R11, RZ, RZ, 0x40000040 ;  /* 0x40000040ff0b7424 */ /* 0x000fe200078e00ff */
[----:B------:R-:W-:Y:S01]  /*1a7d0*/  SEL R22, R22, RZ, P2 ;  /* 0x000000ff16167207 */ /* 0x000fe20001000000 */
[----:B--2---:R-:W-:Y:S01]  /*1a7e0*/  FADD.FTZ R2, R2, R5 ;  /* 0x0000000502027221 */ /* 0x004fe20000010000 */
[----:B------:R-:W-:-:S02]  /*1a7f0*/  IMAD.MOV.U32 R5, RZ, RZ, RZ ;  /* 0x000000ffff057224 */ /* 0x000fc400078e00ff */
[----:B0-----:R-:W-:Y:S01]  /*1a800*/  FADD.FTZ R4, R4, R3 ;  /* 0x0000000304047221 */ /* 0x001fe20000010000 */
[----:B------:R-:W-:-:S04]  /*1a810*/  SEL R3, RZ, 0x1, P2 ;  /* 0x00000001ff037807 */ /* 0x000fc80001000000 */
[----:B------:R-:W0:Y:S01]  /*1a820*/  SHFL.BFLY PT, R9, R4, 0x1, 0x1f ;  /* 0x0c201f0004097f89 */ /* 0x000e2200000e0000 */
[----:B------:R-:W-:Y:S01]  /*1a830*/  LOP3.LUT R186, R186, R3, RZ, 0x3c, !PT ;  /* 0x00000003baba7212 */ /* 0x000fe200078e3cff */
[----:B------:R-:W-:Y:S01]  /*1a840*/  IMAD.MOV.U32 R3, RZ, RZ, -0x800000 ;  /* 0xff800000ff037424 */ /* 0x000fe200078e00ff */
        /* <DEDUP_REMOVED lines=27> */
[----:B------:R-:W-:Y:S01]  /*1aa00*/  VIADD R6, R6, 0x380 ;  /* 0x0000038006067836 */ /* 0x000fe20000000000 */
[----:B------:R-:W-:Y:S01]  /*1aa10*/  MOV R11, 0x40000040 ;  /* 0x40000040000b7802 */ /* 0x000fe20000000f00 */
[----:B------:R-:W-:Y:S02]  /*1aa20*/  WARPGROUP.DEPBAR.LE gsb0, 0x0 ;  /* 0x00008000000079c5 */ /* 0x000fe40000010000 */
[----:B------:R-:W-:-:S08]  /*1aa30*/  WARPGROUP.ARRIVE ;  /* 0x00000000000079c5 */ /* 0x000fd00000000000 */
[----:B------:R-:W-:Y:S01]  /*1aa40*/  HGMMA.64x128x16.F32 R88, R160, gdesc[UR4].tnspB, R88, gsb0 ;  /* 0x41e00004a0587df0 */ /* 0x000fe20008000858 */
[----:B------:R-:W-:Y:S02]  /*1aa50*/  R2UR UR6, R10 ;  /* 0x000000000a0672ca */ /* 0x000fe400000e0000 */
[----:B------:R-:W-:Y:S01]  /*1aa60*/  R2UR UR7, R11 ;  /* 0x000000000b0772ca */ /* 0x000fe200000e0000 */
[----:B0-----:R-:W-:Y:S01]  /*1aa70*/  FADD.FTZ R11, R4, R9 ;  /* 0x00000009040b7221 */ /* 0x001fe20000010000 */
[----:B------:R-:W-:-:S04]  /*1aa80*/  @!P1 VIADD R4, R13, 0x28860 ;  /* 0x000288600d049836 */ /* 0x000fc80000000000 */
[----:B------:R-:W-:Y:S02]  /*1aa90*/  FSETP.NE.FTZ.AND P3, PT, R11, RZ, PT ;  /* 0x000000ff0b00720b */ /* 0x000fe40003f75000 */
[----:B------:R-:W-:-:S11]  /*1aaa0*/  @!P1 PRMT R4, RZ, 0x654, R4 ;  /* 0x00000654ff049816 */ /* 0x000fd60000000004 */
[----:B------:R-:W0:Y:S01]  /*1aab0*/  @P3 MUFU.LG2 R9, R11 ;  /* 0x0000000b00093308 */ /* 0x000e220000000c00 */
[----:B------:R-:W-:Y:S01]  /*1aac0*/  @P3 FMUL.FTZ R12, R12, 0.69314718246459960938 ;  /* 0x3f3172180c0c3820 */ /* 0x000fe20000410000 */
[----:B0-----:R-:W-:-:S04]  /*1aad0*/  @P3 FMUL.FTZ R9, R9, 0.69314718246459960938 ;  /* 0x3f31721809093820 */ /* 0x001fc80000410000 */
[----:B------:R-:W-:Y:S01]  /*1aae0*/  @P3 FFMA.FTZ R3, R12, R8, R9 ;  /* 0x000000080c033223 */ /* 0x000fe20000010009 */
[----:B------:R-:W-:Y:S02]  /*1aaf0*/  WARPGROUP.DEPBAR.LE gsb0, 0x0 ;  /* 0x00008000000079c5 */ /* 0x000fe40000010000 */
[----:B------:R-:W-:-:S06]  /*1ab00*/  WARPGROUP.ARRIVE ;  /* 0x00000000000079c5 */ /* 0x000fcc0000000000 */
[----:B------:R-:W-:Y:S01]  /*1ab10*/  HGMMA.64x128x16.F32 R88, R156, gdesc[UR4].tnspB, R88, gsb0 ;  /* 0x41e000049c587df0 */ /* 0x000fe20008000858 */
[----:B------:R-:W-:Y:S02]  /*1ab20*/  R2UR UR6, R6 ;  /* 0x00000000060672ca */ /* 0x000fe400000e0000 */
[----:B------:R-:W-:Y:S02]  /*1ab30*/  R2UR UR7, R7 ;  /* 0x00000000070772ca */ /* 0x000fe400000e0000 */
[----:B------:R-:W0:Y:S02]  /*1ab40*/  SHFL.BFLY PT, R7, R2, 0x1, 0x1f ;  /* 0x0c201f0002077f89 */ /* 0x000e2400000e0000 */
[----:B0-----:R-:W-:Y:S01]  /*1ab50*/  FADD.FTZ R10, R2, R7 ;  /* 0x00000007020a7221 */ /* 0x001fe20000010000 */
[----:B------:R-:W-:Y:S02]  /*1ab60*/  IMAD.MOV.U32 R2, RZ, RZ, RZ ;  /* 0x000000ffff027224 */ /* 0x000fe400078e00ff */
[----:B------:R-:W-:-:S02]  /*1ab70*/  IMAD.U32 R7, RZ, RZ, UR46 ;  /* 0x0000002eff077e24 */ /* 0x000fc4000f8e00ff */
[----:B------:R-:W-:Y:S02]  /*1ab80*/  FSETP.NE.FTZ.AND P0, PT, R10, RZ, PT ;  /* 0x000000ff0a00720b */ /* 0x000fe40003f15000 */
[----:B------:R-:W-:Y:S11]  /*1ab90*/  @P3 MUFU.RCP R2, R11 ;  /* 0x0000000b00023308 */ /* 0x000ff60000001000 */
[----:B------:R-:W0:Y:S01]  /*1aba0*/  @P0 MUFU.LG2 R6, R10 ;  /* 0x0000000a00060308 */ /* 0x000e220000000c00 */
[----:B------:R-:W-:-:S07]  /*1abb0*/  @P0 FMUL.FTZ R7, R7, 0.69314718246459960938 ;  /* 0x3f31721807070820 */ /* 0x000fce0000410000 */
        /* <DEDUP_REMOVED lines=73> */
.L_x_1602:
        /* <DEDUP_REMOVED lines=11> */
[----:B------:R-:W-:Y:S01]  /*1b100*/  ULDC UR4, c[0x0][0xad4] ;  /* 0x0002b50000047ab9 */ /* 0x000fe20000000800 */
[----:B------:R-:W-:Y:S01]  /*1b110*/  F2FP.F16.F32.PACK_AB R34, R133, R132 ;  /* 0x000000848522723e */ /* 0x000fe200000000ff */
[----:B------:R-:W3:Y:S01]  /*1b120*/  S2R R5, SR_SWINHI ;  /* 0x0000000000057919 */ /* 0x000ee20000002f00 */
[----:B------:R-:W-:Y:S02]  /*1b130*/  MOV R42, R2 ;  /* 0x00000002002a7202 */ /* 0x000fe40000000f00 */
[----:B---3--:R-:W-:-:S03]  /*1b140*/  MOV R43, R5 ;  /* 0x00000005002b7202 */ /* 0x008fc60000000f00 */
[----:B--2---:R-:W-:-:S03]  /*1b150*/  IMAD.WIDE R4, R0, 0x2, R42 ;  /* 0x0000000200047825 */ /* 0x004fc600078e022a */
[C---:B------:R-:W-:Y:S02]  /*1b160*/  IADD3 R41, P0, R4.reuse, 0x40, RZ ;  /* 0x0000004004297810 */ /* 0x040fe40007f1e0ff */
[C---:B------:R-:W-:Y:S02]  /*1b170*/  LOP3.LUT R7, R4.reuse, 0x380, RZ, 0xc0, !PT ;  /* 0x0000038004077812 */ /* 0x040fe400078ec0ff */
[----:B------:R-:W-:Y:S01]  /*1b180*/  IADD3 R35, P5, R4, 0x20, RZ ;  /* 0x0000002004237810 */ /* 0x000fe20007fbe0ff */
[--C-:B------:R-:W-:Y:S01]  /*1b190*/  IMAD.X R11, RZ, RZ, R5.reuse, P0 ;  /* 0x000000ffff0b7224 */ /* 0x100fe200000e0605 */
[----:B------:R-:W-:Y:S02]  /*1b1a0*/  ISETP.NE.AND P0, PT, R208, RZ, PT ;  /* 0x000000ffd000720c */ /* 0x000fe40003f05270 */
[----:B------:R-:W-:Y:S01]  /*1b1b0*/  IADD3 R12, P1, R4, 0x60, RZ ;  /* 0x00000060040c7810 */ /* 0x000fe20007f3e0ff */
[--C-:B------:R-:W-:Y:S01]  /*1b1c0*/  IMAD.X R9, RZ, RZ, R5.reuse, P5 ;  /* 0x000000ffff097224 */ /* 0x100fe200028e0605 */
[----:B------:R-:W-:Y:S01]  /*1b1d0*/  SEL R208, R208, UR4, P0 ;  /* 0x00000004d0d07c07 */ /* 0x000fe20008000000 */
[----:B------:R-:W-:Y:S05]  /*1b1e0*/  WARPSYNC.ALL ;  /* 0x0000000000007948 */ /* 0x000fea0003800000 */
[----:B------:R-:W-:Y:S01]  /*1b1f0*/  SHF.R.U64 R7, R7, 0x3, RZ ;  /* 0x0000000307077819 */ /* 0x000fe200000012ff */
[----:B------:R-:W-:Y:S01]  /*1b200*/  IMAD.X R13, RZ, RZ, R5, P1 ;  /* 0x000000ffff0d7224 */ /* 0x000fe200008e0605 */
[----:B------:R-:W-:Y:S01]  /*1b210*/  LOP3.LUT R0, R35, 0x380, RZ, 0xc0, !PT ;  /* 0x0000038023007812 */ /* 0x000fe200078ec0ff */
[----:B------:R-:W-:Y:S01]  /*1b220*/  ULDC.64 UR4, c[0x0][0xc00] ;  /* 0x0003000000047ab9 */ /* 0x000fe20000000a00 */
[----:B------:R-:W-:Y:S01]  /*1b230*/  LOP3.LUT R6, R41, 0x380, RZ, 0xc0, !PT ;  /* 0x0000038029067812 */ /* 0x000fe200078ec0ff */
[----:B------:R-:W-:Y:S01]  /*1b240*/  ULDC.64 UR6, c[0x0][0xc08] ;  /* 0x0003020000067ab9 */ /* 0x000fe20000000a00 */
[----:B------:R-:W-:-:S02]  /*1b250*/  LOP3.LUT R8, R12, 0x380, RZ, 0xc0, !PT ;  /* 0x000003800c087812 */ /* 0x000fc400078ec0ff */
[C---:B------:R-:W-:Y:S02]  /*1b260*/  IADD3 R45, P2, R4.reuse, 0x4000, RZ ;  /* 0x00004000042d7810 */ /* 0x040fe40007f5e0ff */
[C---:B------:R-:W-:Y:S02]  /*1b270*/  IADD3 R47, P3, R4.reuse, 0x4020, RZ ;  /* 0x00004020042f7810 */ /* 0x040fe40007f7e0ff */
[C---:B-1----:R-:W-:Y:S01]  /*1b280*/  IADD3 R24, P4, R4.reuse, 0x4040, RZ ;  /* 0x0000404004187810 */ /* 0x042fe20007f9e0ff */
[--C-:B------:R-:W-:Y:S01]  /*1b290*/  IMAD.X R15, RZ, RZ, R5.reuse, P2 ;  /* 0x000000ffff0f7224 */ /* 0x100fe200010e0605 */
[----:B------:R-:W-:Y:S01]  /*1b2a0*/  BAR.SYNC.DEFER_BLOCKING 0x1, 0x100 ;  /* 0x0044000000007b1d */ /* 0x000fe20000010000 */
[----:B------:R-:W-:Y:S01]  /*1b2b0*/  IADD3 R49, P5, R4, 0x4060, RZ ;  /* 0x0000406004317810 */ /* 0x000fe20007fbe0ff */
[--C-:B------:R-:W-:Y:S01]  /*1b2c0*/  IMAD.X R29, RZ, RZ, R5.reuse, P3 ;  /* 0x000000ffff1d7224 */ /* 0x100fe200018e0605 */
[----:B------:R-:W-:Y:S01]  /*1b2d0*/  LOP3.LUT R4, R7, R4, RZ, 0x3c, !PT ;  /* 0x0000000407047212 */ /* 0x000fe200078e3cff */
[--C-:B------:R-:W-:Y:S01]  /*1b2e0*/  IMAD.X R31, RZ, RZ, R5.reuse, P4 ;  /* 0x000000ffff1f7224 */ /* 0x100fe200020e0605 */
[----:B------:R-:W-:Y:S01]  /*1b2f0*/  SHF.R.U64 R0, R0, 0x3, RZ ;  /* 0x0000000300007819 */ /* 0x000fe200000012ff */
[----:B------:R-:W-:Y:S01]  /*1b300*/  IMAD.X R33, RZ, RZ, R5, P5 ;  /* 0x000000ffff217224 */ /* 0x000fe200028e0605 */
[----:B------:R-:W-:-:S02]  /*1b310*/  SHF.R.U64 R6, R6, 0x3, RZ ;  /* 0x0000000306067819 */ /* 0x000fc400000012ff */
[----:B------:R-:W-:Y:S02]  /*1b320*/  SHF.R.U64 R7, R8, 0x3, RZ ;  /* 0x0000000308077819 */ /* 0x000fe400000012ff */
[----:B------:R-:W-:Y:S02]  /*1b330*/  LOP3.LUT R8, R0, R35, RZ, 0x3c, !PT ;  /* 0x0000002300087212 */ /* 0x000fe400078e3cff */
[----:B------:R-:W-:Y:S02]  /*1b340*/  LOP3.LUT R10, R6, R41, RZ, 0x3c, !PT ;  /* 0x00000029060a7212 */ /* 0x000fe400078e3cff */
[----:B------:R-:W-:Y:S02]  /*1b350*/  LOP3.LUT R12, R7, R12, RZ, 0x3c, !PT ;  /* 0x0000000c070c7212 */ /* 0x000fe400078e3cff */
[----:B------:R-:W-:Y:S02]  /*1b360*/  LOP3.LUT R0, R45, 0x380, RZ, 0xc0, !PT ;  /* 0x000003802d007812 */ /* 0x000fe400078ec0ff */
[----:B------:R-:W-:-:S02]  /*1b370*/  LOP3.LUT R6, R47, 0x380, RZ, 0xc0, !PT ;  /* 0x000003802f067812 */ /* 0x000fc400078ec0ff */
[----:B------:R-:W-:Y:S02]  /*1b380*/  LOP3.LUT R7, R24, 0x380, RZ, 0xc0, !PT ;  /* 0x0000038018077812 */ /* 0x000fe400078ec0ff */
[----:B------:R-:W-:Y:S02]  /*1b390*/  SHF.R.U64 R0, R0, 0x3, RZ ;  /* 0x0000000300007819 */ /* 0x000fe400000012ff */
[----:B------:R-:W-:Y:S02]  /*1b3a0*/  SHF.R.U64 R6, R6, 0x3, RZ ;  /* 0x0000000306067819 */ /* 0x000fe400000012ff */
[----:B------:R-:W-:Y:S02]  /*1b3b0*/  SHF.R.U64 R7, R7, 0x3, RZ ;  /* 0x0000000307077819 */ /* 0x000fe400000012ff */
[----:B------:R-:W-:Y:S02]  /*1b3c0*/  LOP3.LUT R32, R49, 0x380, RZ, 0xc0, !PT ;  /* 0x0000038031207812 */ /* 0x000fe400078ec0ff */
[----:B------:R-:W-:-:S02]  /*1b3d0*/  LOP3.LUT R14, R0, R45, RZ, 0x3c, !PT ;  /* 0x0000002d000e7212 */ /* 0x000fc400078e3cff */
[----:B------:R-:W-:Y:S01]  /*1b3e0*/  LOP3.LUT R28, R6, R47, RZ, 0x3c, !PT ;  /* 0x0000002f061c7212 */ /* 0x000fe200078e3cff */
[----:B------:R-:W1:Y:S01]  /*1b3f0*/  LDC.64 R44, c[0x0][0xc00] ;  /* 0x00030000ff2c7b82 */ /* 0x000e620000000a00 */
[----:B------:R-:W-:Y:S02]  /*1b400*/  LOP3.LUT R30, R7, R24, RZ, 0x3c, !PT ;  /* 0x00000018071e7212 */ /* 0x000fe400078e3cff */
[----:B------:R-:W-:Y:S02]  /*1b410*/  MOV R0, R4 ;  /* 0x0000000400007202 */ /* 0x000fe40000000f00 */
[----:B------:R-:W-:Y:S02]  /*1b420*/  F2FP.F16.F32.PACK_AB R4, R21, R20 ;  /* 0x000000141504723e */ /* 0x000fe400000000ff */
[----:B------:R-:W-:Y:S02]  /*1b430*/  F2FP.F16.F32.PACK_AB R5, R91, R90 ;  /* 0x0000005a5b05723e */ /* 0x000fe400000000ff */
[----:B------:R-:W-:-:S02]  /*1b440*/  F2FP.F16.F32.PACK_AB R6, R93, R92 ;  /* 0x0000005c5d06723e */ /* 0x000fc400000000ff */
[----:B------:R-:W-:Y:S02]  /*1b450*/  F2FP.F16.F32.PACK_AB R7, R95, R94 ;  /* 0x0000005e5f07723e */ /* 0x000fe400000000ff */
[----:B------:R-:W-:Y:S02]  /*1b460*/  SHF.R.U64 R32, R32, 0x3, RZ ;  /* 0x0000000320207819 */ /* 0x000fe400000012ff */
[----:B------:R-:W-:Y:S01]  /*1b470*/  MOV R48, R10 ;  /* 0x0000000a00307202 */ /* 0x000fe20000000f00 */
[----:B------:R2:W-:Y:S01]  /*1b480*/  STSM.16.M88.4 [R0], R4 ;  /* 0x0000000400007844 */ /* 0x0005e20000000200 */
[----:B------:R-:W-:Y:S02]  /*1b490*/  LOP3.LUT R32, R32, R49, RZ, 0x3c, !PT ;  /* 0x0000003120207212 */ /* 0x000fe400078e3cff */
[----:B------:R-:W-:Y:S02]  /*1b4a0*/  MOV R49, R8 ;  /* 0x0000000800317202 */ /* 0x000fe40000000f00 */
[----:B------:R-:W-:-:S02]  /*1b4b0*/  F2FP.F16.F32.PACK_AB R8, R105, R104 ;  /* 0x000000686908723e */ /* 0x000fc400000000ff */
[----:B------:R-:W-:Y:S02]  /*1b4c0*/  F2FP.F16.F32.PACK_AB R9, R107, R106 ;  /* 0x0000006a6b09723e */ /* 0x000fe400000000ff */
[----:B------:R-:W-:Y:S02]  /*1b4d0*/  F2FP.F16.F32.PACK_AB R10, R109, R108 ;  /* 0x0000006c6d0a723e */ /* 0x000fe400000000ff */
[----:B------:R-:W-:Y:S02]  /*1b4e0*/  F2FP.F16.F32.PACK_AB R11, R111, R110 ;  /* 0x0000006e6f0b723e */ /* 0x000fe400000000ff */
[----:B------:R-:W-:Y:S02]  /*1b4f0*/  MOV R47, R12 ;  /* 0x0000000c002f7202 */ /* 0x000fe40000000f00 */
[----:B------:R-:W-:Y:S02]  /*1b500*/  MOV R46, R14 ;  /* 0x0000000e002e7202 */ /* 0x000fe40000000f00 */
[----:B--2---:R-:W-:-:S02]  /*1b510*/  F2FP.F16.F32.PACK_AB R4, R97, R96 ;  /* 0x000000606104723e */ /* 0x004fc400000000ff */
[----:B------:R-:W-:Y:S02]  /*1b520*/  F2FP.F16.F32.PACK_AB R5, R99, R98 ;  /* 0x000000626305723e */ /* 0x000fe400000000ff */
[----:B------:R-:W-:Y:S02]  /*1b530*/  F2FP.F16.F32.PACK_AB R6, R101, R100 ;  /* 0x000000646506723e */ /* 0x000fe400000000ff */
[----:B------:R-:W-:Y:S02]  /*1b540*/  F2FP.F16.F32.PACK_AB R7, R103, R102 ;  /* 0x000000666707723e */ /* 0x000fe400000000ff */
[----:B------:R-:W-:Y:S02]  /*1b550*/  MOV R41, R28 ;  /* 0x0000001c00297202 */ /* 0x000fe40000000f00 */
[----:B------:R-:W-:Y:S01]  /*1b560*/  MOV R24, R30 ;  /* 0x0000001e00187202 */ /* 0x000fe20000000f00 */
[----:B------:R2:W-:Y:S01]  /*1b570*/  STSM.16.M88.4 [R49], R4 ;  /* 0x0000000431007844 */ /* 0x0005e20000000200 */
[----:B------:R-:W-:-:S02]  /*1b580*/  F2FP.F16.F32.PACK_AB R12, R37, R36 ;  /* 0x00000024250c723e */ /* 0x000fc400000000ff */
[----:B------:R-:W-:Y:S01]  /*1b590*/  F2FP.F16.F32.PACK_AB R13, R115, R114 ;  /* 0x00000072730d723e */ /* 0x000fe200000000ff */
[----:B------:R-:W-:Y:S01]  /*1b5a0*/  STSM.16.M88.4 [R48], R8 ;  /* 0x0000000830007844 */ /* 0x000fe20000000200 */
[----:B------:R-:W-:Y:S02]  /*1b5b0*/  F2FP.F16.F32.PACK_AB R14, R117, R116 ;  /* 0x00000074750e723e */ /* 0x000fe400000000ff */
[----:B------:R-:W-:Y:S02]  /*1b5c0*/  F2FP.F16.F32.PACK_AB R15, R119, R118 ;  /* 0x00000076770f723e */ /* 0x000fe400000000ff */
[----:B------:R-:W-:Y:S02]  /*1b5d0*/  F2FP.F16.F32.PACK_AB R28, R121, R120 ;  /* 0x00000078791c723e */ /* 0x000fe400000000ff */
[----:B------:R-:W-:Y:S01]  /*1b5e0*/  F2FP.F16.F32.PACK_AB R29, R123, R122 ;  /* 0x0000007a7b1d723e */ /* 0x000fe200000000ff */
[----:B------:R3:W-:Y:S01]  /*1b5f0*/  STSM.16.M88.4 [R47], R12 ;  /* 0x0000000c2f007844 */ /* 0x0007e20000000200 */
[----:B------:R-:W-:-:S02]  /*1b600*/  F2FP.F16.F32.PACK_AB R30, R39, R38 ;  /* 0x00000026271e723e */ /* 0x000fc400000000ff */
[----:B------:R-:W-:Y:S02]  /*1b610*/  F2FP.F16.F32.PACK_AB R31, R127, R126 ;  /* 0x0000007e7f1f723e */ /* 0x000fe400000000ff */
[----:B------:R-:W-:Y:S02]  /*1b620*/  MOV R0, R32 ;  /* 0x0000002000007202 */ /* 0x000fe40000000f00 */
[----:B------:R-:W-:Y:S01]  /*1b630*/  F2FP.F16.F32.PACK_AB R32, R129, R128 ;  /* 0x000000808120723e */ /* 0x000fe200000000ff */
[----:B------:R-:W-:Y:S01]  /*1b640*/  STSM.16.M88.4 [R46], R28 ;  /* 0x0000001c2e007844 */ /* 0x000fe20000000200 */
[----:B------:R-:W-:Y:S02]  /*1b650*/  F2FP.F16.F32.PACK_AB R33, R131, R130 ;  /* 0x000000828321723e */ /* 0x000fe400000000ff */
[----:B------:R-:W-:Y:S02]  /*1b660*/  F2FP.F16.F32.PACK_AB R35, R135, R134 ;  /* 0x000000868723723e */ /* 0x000fe400000000ff */
[----:B--2---:R-:W-:-:S02]  /*1b670*/  F2FP.F16.F32.PACK_AB R4, R137, R136 ;  /* 0x000000888904723e */ /* 0x004fc400000000ff */
[----:B------:R-:W-:Y:S01]  /*1b680*/  F2FP.F16.F32.PACK_AB R5, R139, R138 ;  /* 0x0000008a8b05723e */ /* 0x000fe200000000ff */
[----:B------:R-:W-:Y:S01]  /*1b690*/  STSM.16.M88.4 [R41], R32 ;  /* 0x0000002029007844 */ /* 0x000fe20000000200 */
[----:B------:R-:W-:Y:S01]  /*1b6a0*/  F2FP.F16.F32.PACK_AB R6, R141, R140 ;  /* 0x0000008c8d06723e */ /* 0x000fe200000000ff */
[----:B---3--:R-:W-:Y:S01]  /*1b6b0*/  IMAD.MOV.U32 R15, RZ, RZ, RZ ;  /* 0x000000ffff0f7224 */ /* 0x008fe200078e00ff */
[----:B------:R-:W-:Y:S01]  /*1b6c0*/  F2FP.F16.F32.PACK_AB R7, R143, R142 ;  /* 0x0000008e8f07723e */ /* 0x000fe200000000ff */
[----:B-1----:R-:W-:Y:S01]  /*1b6d0*/  IMAD.WIDE R12, R209, 0x4, R44 ;  /* 0x00000004d10c7825 */ /* 0x002fe200078e022c */
[----:B------:R-:W-:Y:S02]  /*1b6e0*/  F2FP.F16.F32.PACK_AB R8, R145, R144 ;  /* 0x000000909108723e */ /* 0x000fe400000000ff */
[----:B------:R-:W-:Y:S01]  /*1b6f0*/  F2FP.F16.F32.PACK_AB R9, R147, R146 ;  /* 0x000000929309723e */ /* 0x000fe200000000ff */
[----:B------:R-:W-:Y:S01]  /*1b700*/  STSM.16.M88.4 [R24], R4 ;  /* 0x0000000418007844 */ /* 0x000fe20000000200 */
[----:B------:R-:W-:-:S02]  /*1b710*/  F2FP.F16.F32.PACK_AB R10, R149, R148 ;  /* 0x00000094950a723e */ /* 0x000fc400000000ff */
[----:B------:R-:W-:Y:S02]  /*1b720*/  F2FP.F16.F32.PACK_AB R11, R151, R150 ;  /* 0x00000096970b723e */ /* 0x000fe400000000ff */
[----:B------:R-:W-:-:S03]  /*1b730*/  ISETP.NE.U32.AND P3, PT, RZ, UR4, PT ;  /* 0x00000004ff007c0c */ /* 0x000fc6000bf65070 */
[----:B------:R1:W-:Y:S01]  /*1b740*/  STSM.16.M88.4 [R0], R8 ;  /* 0x0000000800007844 */ /* 0x0003e20000000200 */
[----:B------:R-:W-:Y:S01]  /*1b750*/  BAR.SYNC.DEFER_BLOCKING 0x1, 0x100 ;  /* 0x0044000000007b1d */ /* 0x000fe20000010000 */
[----:B------:R-:W-:Y:S02]  /*1b760*/  ISETP.NE.AND.EX P3, PT, RZ, UR5, PT, P3 ;  /* 0x00000005ff007c0c */ /* 0x000fe4000bf65330 */
[----:B------:R-:W-:Y:S02]  /*1b770*/  ISETP.NE.U32.AND P0, PT, RZ, UR6, PT ;  /* 0x00000006ff007c0c */ /* 0x000fe4000bf05070 */
[----:B------:R-:W-:Y:S01]  /*1b780*/  ISETP.GT.AND P1, PT, R208, 0x1, PT ;  /* 0x00000001d000780c */ /* 0x000fe20003f24270 */
[----:B-1----:R-:W-:Y:S02]  /*1b790*/  IMAD.MOV.U32 R10, RZ, RZ, 0x9b8 ;  /* 0x000009b8ff0a7424 */ /* 0x002fe400078e00ff */
[----:B------:R-:W1:Y:S06]  /*1b7a0*/  LDC R0, c[0x0][0xbe8] ;  /* 0x0002fa00ff007b82 */ /* 0x000e6c0000000800 */
[----:B------:R-:W5:Y:S01]  /*1b7b0*/  @P3 LDG.E R15, desc[UR42][R12.64] ;  /* 0x0000002a0c0f3981 */ /* 0x000f62000c1e1900 */
[----:B------:R-:W-:Y:S01]  /*1b7c0*/  ISETP.NE.AND.EX P0, PT, RZ, UR7, PT, P0 ;  /* 0x00000007ff007c0c */ /* 0x000fe2000bf05300 */
[----:B------:R-:W-:-:S02]  /*1b7d0*/  ULDC UR6, c[0x0][0xa88] ;  /* 0x0002a20000067ab9 */ /* 0x000fc40000000800 */
[----:B------:R-:W-:-:S10]  /*1b7e0*/  IMAD.U32 R29, RZ, RZ, UR6 ;  /* 0x00000006ff1d7e24 */ /* 0x000fd4000f8e00ff */
[----:B------:R-:W2:Y:S01]  /*1b7f0*/  @P0 LDC.64 R4, c[0x0][0xc08] ;  /* 0x00030200ff040b82 */ /* 0x000ea20000000a00 */
[----:B------:R-:W-:-:S07]  /*1b800*/  SEL R10, R10, 0x978, P1 ;  /* 0x000009780a0a7807 */ /* 0x000fce0000800000 */
[----:B------:R3:W4:Y:S08]  /*1b810*/  LDC.64 R6, c[0x0][R10+0x218] ;  /* 0x000086000a067b82 */ /* 0x0007300000000a00 */
[----:B------:R3:W0:Y:S01]  /*1b820*/  LDC.64 R8, c[0x0][R10+0x228] ;  /* 0x00008a000a087b82 */ /* 0x0006220000000a00 */
[----:B--2---:R-:W-:-:S05]  /*1b830*/  @P0 IMAD.WIDE R4, R209, 0x4, R4 ;  /* 0x00000004d1040825 */ /* 0x004fca00078e0204 */
[----:B------:R2:W5:Y:S01]  /*1b840*/  @P0 LDG.E R29, desc[UR42][R4.64] ;  /* 0x0000002a041d0981 */ /* 0x000562000c1e1900 */
[----:B-1----:R-:W-:Y:S01]  /*1b850*/  ISETP.NE.AND P2, PT, R0, 0x1, PT ;  /* 0x000000010000780c */ /* 0x002fe20003f45270 */
[----:B--2---:R3:W1:Y:S01]  /*1b860*/  LDC.64 R4, c[0x0][R10+0x220] ;  /* 0x000088000a047b82 */ /* 0x0046620000000a00 */
[----:B0---4-:R-:W-:Y:S11]  /*1b870*/  @P0 BRA `(.L_x_1731) ;  /* 0x0000000000100947 */ /* 0x011ff60003800000 */
[----:B------:R-:W-:Y:S05]  /*1b880*/  @!P3 BRA `(.L_x_1731) ;  /* 0x00000000000cb947 */ /* 0x000fea0003800000 */
[----:B------:R-:W2:Y:S04]  /*1b890*/  LDG.E R14, desc[UR42][R12.64] ;  /* 0x0000002a0c0e7981 */ /* 0x000ea8000c1e1900 */
[----:B-----5:R-:W2:Y:S02]  /*1b8a0*/  LDG.E R29, desc[UR42][R12.64+0x4] ;  /* 0x0000042a0c1d7981 */ /* 0x020ea4000c1e1900 */
[----:B--2---:R-:W-:-:S07]  /*1b8b0*/  IMAD.IADD R29, R29, 0x1, -R14 ;  /* 0x000000011d1d7824 */ /* 0x004fce00078e0a0e */
.L_x_1731:
[----:B------:R-:W2:Y:S01]  /*1b8c0*/  LDL R28, [R1+0x48] ;  /* 0x00004800011c7983 */ /* 0x000ea20000100800 */
[----:B---3--:R-:W0:Y:S01]  /*1b8d0*/  LDC.64 R10, c[0x0][R10+0x210] ;  /* 0x000084000a0a7b82 */ /* 0x008e220000000a00 */
[----:B------:R-:W-:Y:S01]  /*1b8e0*/  ISETP.NE.U32.AND P0, PT, RZ, UR4, PT ;  /* 0x00000004ff007c0c */ /* 0x000fe2000bf05070 */
[-C--:B------:R-:W-:Y:S01]  /*1b8f0*/  IMAD R33, R7, R206.reuse, RZ ;  /* 0x000000ce07217224 */ /* 0x080fe200078e02ff */
[----:B------:R-:W-:Y:S01]  /*1b900*/  SHF.R.S32.HI R14, RZ, 0x1f, R209 ;  /* 0x0000001fff0e7819 */ /* 0x000fe200000114d1 */
[----:B------:R-:W-:Y:S01]  /*1b910*/  IMAD.WIDE.U32 R6, R6, R206, RZ ;  /* 0x000000ce06067225 */ /* 0x000fe200078e00ff */
[----:B------:R-:W-:-:S03]  /*1b920*/  ISETP.NE.AND.EX P0, PT, RZ, UR5, PT, P0 ;  /* 0x00000005ff007c0c */ /* 0x000fc6000bf05300 */
[----:B------:R-:W3:Y:S01]  /*1b930*/  @P2 LDC R24, c[0x0][0xbec] ;  /* 0x0002fb00ff182b82 */ /* 0x000ee20000000800 */
[----:B------:R-:W-:Y:S01]  /*1b940*/  SEL R57, R209, RZ, !P0 ;  /* 0x000000ffd1397207 */ /* 0x000fe20004000000 */
[----:B------:R-:W-:Y:S01]  /*1b950*/  IMAD.IADD R45, R195, 0x1, R192 ;  /* 0x00000001c32d7824 */ /* 0x000fe200078e02c0 */
[----:B------:R-:W-:Y:S01]  /*1b960*/  SEL R31, R14, RZ, !P0 ;  /* 0x000000ff0e1f7207 */ /* 0x000fe20004000000 */
[----:B------:R-:W-:Y:S01]  /*1b970*/  IMAD.IADD R7, R7, 0x1, R33 ;  /* 0x0000000107077824 */ /* 0x000fe200078e0221 */
[----:B-----5:R-:W-:Y:S01]  /*1b980*/  SHF.R.S32.HI R14, RZ, 0x1f, R15 ;  /* 0x0000001fff0e7819 */ /* 0x020fe2000001140f */
[----:B-1----:R-:W-:Y:S02]  /*1b990*/  IMAD R5, R5, R57, RZ ;  /* 0x0000003905057224 */ /* 0x002fe400078e02ff */
[----:B------:R-:W1:Y:S02]  /*1b9a0*/  @P2 LDC R41, c[0x0][0xbf0] ;  /* 0x0002fc00ff292b82 */ /* 0x000e640000000800 */
[C---:B------:R-:W-:Y:S01]  /*1b9b0*/  IMAD R35, R4.reuse, R31, R5 ;  /* 0x0000001f04237224 */ /* 0x040fe200078e0205 */
[----:B------:R-:W-:Y:S01]  /*1b9c0*/  SEL R31, R215, RZ, P1 ;  /* 0x000000ffd71f7207 */ /* 0x000fe20000800000 */
[----:B------:R-:W-:-:S04]  /*1b9d0*/  IMAD.WIDE.U32 R4, R4, R57, RZ ;  /* 0x0000003904047225 */ /* 0x000fc800078e00ff */
[----:B------:R-:W4:Y:S01]  /*1b9e0*/  LDC.64 R12, c[0x0][0xba8] ;  /* 0x0002ea00ff0c7b82 */ /* 0x000f220000000a00 */
[----:B------:R-:W-:Y:S01]  /*1b9f0*/  IADD3 R6, P0, P3, R4, R6, R15 ;  /* 0x0000000604067210 */ /* 0x000fe20007b1e00f */
[----:B------:R-:W-:Y:S02]  /*1ba00*/  IMAD.IADD R35, R5, 0x1, R35 ;  /* 0x0000000105237824 */ /* 0x000fe400078e0223 */
[----:B------:R-:W-:Y:S02]  /*1ba10*/  IMAD.MOV.U32 R5, RZ, RZ, R45 ;  /* 0x000000ffff057224 */ /* 0x000fe400078e002d */
[----:B------:R-:W-:Y:S01]  /*1ba20*/  IMAD R33, R9, R31, RZ ;  /* 0x0000001f09217224 */ /* 0x000fe200078e02ff */
[----:B------:R-:W-:Y:S01]  /*1ba30*/  IADD3.X R7, R35, R7, R14, P0, P3 ;  /* 0x0000000723077210 */ /* 0x000fe200007e640e */
[----:B---3--:R-:W-:-:S04]  /*1ba40*/  @P2 IMAD.HI.U32 R4, R45, R24, RZ ;  /* 0x000000182d042227 */ /* 0x008fc800078e00ff */
[----:B------:R-:W-:Y:S01]  /*1ba50*/  IMAD.WIDE.U32 R8, R8, R31, RZ ;  /* 0x0000001f08087225 */ /* 0x000fe200078e00ff */
[----:B-1----:R-:W-:-:S03]  /*1ba60*/  @P2 SHF.R.U32.HI R5, RZ, R41, R4 ;  /* 0x00000029ff052219 */ /* 0x002fc60000011604 */
[----:B------:R-:W-:Y:S01]  /*1ba70*/  IMAD.IADD R33, R9, 0x1, R33 ;  /* 0x0000000109217824 */ /* 0x000fe200078e0221 */
[----:B------:R-:W-:Y:S01]  /*1ba80*/  IADD3 R8, P0, P3, R5, R6, R8 ;  /* 0x0000000605087210 */ /* 0x000fe20007b1e008 */
[--C-:B------:R-:W-:Y:S01]  /*1ba90*/  IMAD.MOV R31, RZ, RZ, -R5.reuse ;  /* 0x000000ffff1f7224 */ /* 0x100fe200078e0a05 */
[----:B------:R-:W-:Y:S01]  /*1baa0*/  SHF.R.S32.HI R4, RZ, 0x1f, R5 ;  /* 0x0000001fff047819 */ /* 0x000fe20000011405 */
[----:B----4-:R-:W1:Y:S02]  /*1bab0*/  @!P1 LDC R12, c[0x0][0xb50] ;  /* 0x0002d400ff0c9b82 */ /* 0x010e640000000800 */
[----:B------:R-:W-:Y:S01]  /*1bac0*/  IMAD R5, R0, R31, R45 ;  /* 0x0000001f00057224 */ /* 0x000fe200078e022d */
[----:B------:R-:W-:-:S03]  /*1bad0*/  IADD3.X R9, R4, R7, R33, P0, P3 ;  /* 0x0000000704097210 */ /* 0x000fc600007e6421 */
[-C--:B0-----:R-:W-:Y:S01]  /*1bae0*/  IMAD R4, R11, R5.reuse, RZ ;  /* 0x000000050b047224 */ /* 0x081fe200078e02ff */
[----:B------:R-:W-:Y:S01]  /*1baf0*/  SHF.R.S32.HI R7, RZ, 0x1f, R5 ;  /* 0x0000001fff077819 */ /* 0x000fe20000011405 */
[C---:B------:R-:W-:Y:S01]  /*1bb00*/  IMAD.WIDE.U32 R8, R10.reuse, R5, R8 ;  /* 0x000000050a087225 */ /* 0x040fe200078e0008 */
[----:B------:R-:W0:Y:S03]  /*1bb10*/  @!P1 LDC R13, c[0x0][0xb54] ;  /* 0x0002d500ff0d9b82 */ /* 0x000e260000000800 */
[----:B------:R-:W-:-:S04]  /*1bb20*/  IMAD R7, R10, R7, R4 ;  /* 0x000000070a077224 */ /* 0x000fc800078e0204 */
[----:B------:R-:W-:Y:S02]  /*1bb30*/  IMAD.IADD R4, R9, 0x1, R7 ;  /* 0x0000000109047824 */ /* 0x000fe400078e0207 */
[----:B------:R-:W-:Y:S01]  /*1bb40*/  IMAD R9, R29, R0, RZ ;  /* 0x000000001d097224 */ /* 0x000fe200078e02ff */
[----:B-1----:R-:W-:-:S05]  /*1bb50*/  LEA R12, P0, R8, R12, 0x2 ;  /* 0x0000000c080c7211 */ /* 0x002fca00078010ff */
[----:B------:R-:W-:Y:S01]  /*1bb60*/  SHFL.IDX PT, R6, R12, 0x1, 0x1c1f ;  /* 0x003c1f000c067f89 */ /* 0x000fe200000e0000 */
[----:B0-----:R-:W-:-:S03]  /*1bb70*/  LEA.HI.X R13, R8, R13, R4, 0x2, P0 ;  /* 0x0000000d080d7211 */ /* 0x001fc600000f1404 */
[----:B------:R-:W-:Y:S01]  /*1bb80*/  SHFL.IDX PT, R4, R12, RZ, 0x1c1f ;  /* 0x001c1fff0c047589 */ /* 0x000fe200000e0000 */
[----:B------:R-:W-:-:S03]  /*1bb90*/  LOP3.LUT P0, RZ, R233, 0x3, RZ, 0xc0, !PT ;  /* 0x00000003e9ff7812 */ /* 0x000fc6000780c0ff */
[----:B------:R-:W0:Y:S04]  /*1bba0*/  SHFL.IDX PT, R5, R13, RZ, 0x1c1f ;  /* 0x001c1fff0d057589 */ /* 0x000e2800000e0000 */
[----:B------:R-:W1:Y:S01]  /*1bbb0*/  SHFL.IDX PT, R7, R13, 0x1, 0x1c1f ;  /* 0x003c1f000d077f89 */ /* 0x000e6200000e0000 */
[----:B--2---:R-:W-:-:S04]  /*1bbc0*/  IMAD.IADD R10, R28, 0x1, R192 ;  /* 0x000000011c0a7824 */ /* 0x004fc800078e02c0 */
[C---:B------:R-:W-:Y:S01]  /*1bbd0*/  VIADD R8, R10.reuse, 0x8 ;  /* 0x000000080a087836 */ /* 0x040fe20000000000 */
[----:B------:R-:W-:-:S04]  /*1bbe0*/  ISETP.GE.OR P3, PT, R10, R9, P0 ;  /* 0x000000090a00720c */ /* 0x000fc80000766670 */
[----:B------:R-:W-:-:S09]  /*1bbf0*/  ISETP.GE.OR P0, PT, R8, R9, P0 ;  /* 0x000000090800720c */ /* 0x000fd20000706670 */
[----:B0-----:R0:W-:Y:S04]  /*1bc00*/  @!P3 ST.E desc[UR42][R4.64], R40 ;  /* 0x000000280400b985 */ /* 0x0011e8000c10192a */
[----:B-1----:R0:W-:Y:S01]  /*1bc10*/  @!P0 ST.E desc[UR42][R6.64], R3 ;  /* 0x0000000306008985 */ /* 0x0021e2000c10192a */
[----:B------:R-:W-:Y:S05]  /*1bc20*/  @P1 BRA `(.L_x_1732) ;  /* 0x0000000800a41947 */ /* 0x000fea0003800000 */
[----:B------:R-:W-:Y:S01]  /*1bc30*/  IMAD.SHL.U32 R28, R23, 0x40, RZ ;  /* 0x00000040171c7824 */ /* 0x000fe200078e00ff */
[----:B------:R-:W-:Y:S01]  /*1bc40*/  ULDC.64 UR4, c[0x0][0xaa0] ;  /* 0x0002a80000047ab9 */ /* 0x000fe20000000a00 */
[----:B------:R-:W1:Y:S02]  /*1bc50*/  @P2 LDC R13, c[0x0][0xbec] ;  /* 0x0002fb00ff0d2b82 */ /* 0x000e640000000800 */
[----:B0-----:R-:W-:-:S04]  /*1bc60*/  IMAD.IADD R3, R16, 0x1, R28 ;  /* 0x0000000110037824 */ /* 0x001fc800078e021c */
[----:B------:R-:W-:-:S03]  /*1bc70*/  IMAD.WIDE R42, R3, 0x2, R42 ;  /* 0x00000002032a7825 */ /* 0x000fc600078e022a */
[C---:B------:R-:W-:Y:S02]  /*1bc80*/  IADD3 R33, P0, R42.reuse, 0x2000, RZ ;  /* 0x000020002a217810 */ /* 0x040fe40007f1e0ff */
[----:B------:R-:W-:Y:S02]  /*1bc90*/  IADD3 R29, P5, R42, 0x1000, RZ ;  /* 0x000010002a1d7810 */ /* 0x000fe40007fbe0ff */
[----:B------:R-:W-:Y:S02]  /*1bca0*/  LOP3.LUT R32, R33, 0x380, RZ, 0xc0, !PT ;  /* 0x0000038021207812 */ /* 0x000fe400078ec0ff */
[----:B------:R-:W-:Y:S02]  /*1bcb0*/  LOP3.LUT R28, R29, 0x380, RZ, 0xc0, !PT ;  /* 0x000003801d1c7812 */ /* 0x000fe400078ec0ff */
[----:B------:R-:W-:Y:S01]  /*1bcc0*/  SHF.R.U64 R32, R32, 0x3, RZ ;  /* 0x0000000320207819 */ /* 0x000fe200000012ff */
[----:B------:R-:W-:Y:S01]  /*1bcd0*/  IMAD R14, R14, UR4, RZ ;  /* 0x000000040e0e7c24 */ /* 0x000fe2000f8e02ff */
[----:B------:R-:W-:-:S02]  /*1bce0*/  SHF.R.U64 R28, R28, 0x3, RZ ;  /* 0x000000031c1c7819 */ /* 0x000fc400000012ff */
[----:B------:R-:W-:Y:S02]  /*1bcf0*/  LOP3.LUT R32, R32, R33, RZ, 0x3c, !PT ;  /* 0x0000002120207212 */ /* 0x000fe400078e3cff */
[----:B------:R-:W-:Y:S02]  /*1bd00*/  IADD3.X R33, RZ, R43, RZ, P0, !PT ;  /* 0x0000002bff217210 */ /* 0x000fe400007fe4ff */
[----:B------:R-:W-:Y:S02]  /*1bd10*/  IADD3 R6, P0, R42, 0x7000, RZ ;  /* 0x000070002a067810 */ /* 0x000fe40007f1e0ff */
[----:B------:R-:W-:Y:S01]  /*1bd20*/  LOP3.LUT R28, R28, R29, RZ, 0x3c, !PT ;  /* 0x0000001d1c1c7212 */ /* 0x000fe200078e3cff */
[--C-:B------:R-:W-:Y:S01]  /*1bd30*/  IMAD.X R29, RZ, RZ, R43.reuse, P5 ;  /* 0x000000ffff1d7224 */ /* 0x100fe200028e062b */
[----:B------:R-:W-:Y:S01]  /*1bd40*/  LOP3.LUT R3, R6, 0x380, RZ, 0xc0, !PT ;  /* 0x0000038006037812 */ /* 0x000fe200078ec0ff */
[----:B------:R-:W-:Y:S01]  /*1bd50*/  IMAD.WIDE.U32 R10, R15, UR4, RZ ;  /* 0x000000040f0a7c25 */ /* 0x000fe2000f8e00ff */
[C---:B------:R-:W-:Y:S01]  /*1bd60*/  IADD3 R37, P1, R42.reuse, 0x3000, RZ ;  /* 0x000030002a257810 */ /* 0x040fe20007f3e0ff */
[----:B------:R-:W5:Y:S01]  /*1bd70*/  LD.E.128 R32, desc[UR42][R32.64] ;  /* 0x0000002a20207980 */ /* 0x000f62000c101d00 */
[----:B------:R-:W-:Y:S01]  /*1bd80*/  SHF.R.U64 R3, R3, 0x3, RZ ;  /* 0x0000000303037819 */ /* 0x000fe200000012ff */
[----:B------:R-:W-:Y:S01]  /*1bd90*/  IMAD.X R53, RZ, RZ, R43, P0 ;  /* 0x000000ffff357224 */ /* 0x000fe200000e062b */
[C---:B------:R-:W-:Y:S01]  /*1bda0*/  IADD3 R41, P3, R42.reuse, 0x4000, RZ ;  /* 0x000040002a297810 */ /* 0x040fe20007f7e0ff */
[----:B------:R-:W5:Y:S01]  /*1bdb0*/  LD.E.128 R28, desc[UR42][R28.64] ;  /* 0x0000002a1c1c7980 */ /* 0x000f62000c101d00 */
[----:B------:R-:W-:Y:S01]  /*1bdc0*/  LOP3.LUT R52, R3, R6, RZ, 0x3c, !PT ;  /* 0x0000000603347212 */ /* 0x000fe200078e3cff */
[----:B------:R-:W-:Y:S01]  /*1bdd0*/  IMAD R3, R15, UR5, R14 ;  /* 0x000000050f037c24 */ /* 0x000fe2000f8e020e */
[C---:B------:R-:W-:Y:S01]  /*1bde0*/  IADD3 R45, P4, R42.reuse, 0x5000, RZ ;  /* 0x000050002a2d7810 */ /* 0x040fe20007f9e0ff */
[----:B------:R-:W0:Y:S01]  /*1bdf0*/  @P2 LDC R14, c[0x0][0xbf0] ;  /* 0x0002fc00ff0e2b82 */ /* 0x000e220000000800 */
[----:B------:R-:W-:Y:S01]  /*1be00*/  IADD3 R49, P5, R42, 0x6000, RZ ;  /* 0x000060002a317810 */ /* 0x000fe20007fbe0ff */
[----:B------:R-:W-:Y:S01]  /*1be10*/  ULDC.64 UR4, c[0x0][0xae8] ;  /* 0x0002ba0000047ab9 */ /* 0x000fe20000000a00 */
[----:B------:R-:W-:Y:S01]  /*1be20*/  LOP3.LUT R36, R37, 0x380, RZ, 0xc0, !PT ;  /* 0x0000038025247812 */ /* 0x000fe200078ec0ff */
[----:B------:R-:W5:Y:S01]  /*1be30*/  LD.E.128 R52, desc[UR42][R52.64] ;  /* 0x0000002a34347980 */ /* 0x000f62000c101d00 */
[----:B------:R-:W-:-:S02]  /*1be40*/  LOP3.LUT R40, R41, 0x380, RZ, 0xc0, !PT ;  /* 0x0000038029287812 */ /* 0x000fc400078ec0ff */
[----:B------:R-:W-:Y:S02]  /*1be50*/  LOP3.LUT R44, R45, 0x380, RZ, 0xc0, !PT ;  /* 0x000003802d2c7812 */ /* 0x000fe400078ec0ff */
[----:B------:R-:W-:Y:S02]  /*1be60*/  LOP3.LUT R48, R49, 0x380, RZ, 0xc0, !PT ;  /* 0x0000038031307812 */ /* 0x000fe400078ec0ff */
[----:B------:R-:W-:Y:S01]  /*1be70*/  LOP3.LUT R5, R42, 0x380, RZ, 0xc0, !PT ;  /* 0x000003802a057812 */ /* 0x000fe200078ec0ff */
[----:B------:R-:W-:Y:S01]  /*1be80*/  IMAD.IADD R11, R11, 0x1, R3 ;  /* 0x000000010b0b7824 */ /* 0x000fe200078e0203 */
[----:B------:R-:W-:Y:S01]  /*1be90*/  SHF.R.U64 R36, R36, 0x3, RZ ;  /* 0x0000000324247819 */ /* 0x000fe200000012ff */
[----:B------:R-:W-:Y:S01]  /*1bea0*/  IMAD R3, R207, 0x20, R23 ;  /* 0x00000020cf037824 */ /* 0x000fe200078e0217 */
[----:B------:R-:W-:Y:S02]  /*1beb0*/  SHF.R.U64 R40, R40, 0x3, RZ ;  /* 0x0000000328287819 */ /* 0x000fe400000012ff */
[----:B------:R-:W-:-:S02]  /*1bec0*/  SHF.R.U64 R44, R44, 0x3, RZ ;  /* 0x000000032c2c7819 */ /* 0x000fc400000012ff */
[----:B------:R-:W-:Y:S02]  /*1bed0*/  SHF.R.U64 R48, R48, 0x3, RZ ;  /* 0x0000000330307819 */ /* 0x000fe400000012ff */
[----:B------:R-:W-:Y:S01]  /*1bee0*/  SHF.R.U64 R5, R5, 0x3, RZ ;  /* 0x0000000305057819 */ /* 0x000fe200000012ff */
[----:B------:R-:W-:Y:S01]  /*1bef0*/  IMAD.WIDE.U32 R10, R206, UR4, R10 ;  /* 0x00000004ce0a7c25 */ /* 0x000fe2000f8e000a */
        /* <DEDUP_REMOVED lines=9> */
[----:B------:R-:W-:Y:S01]  /*1bf90*/  SHF.R.S32.HI R8, RZ, 0x1f, R57 ;  /* 0x0000001fff087819 */ /* 0x000fe20000011439 */
[----:B------:R-:W-:Y:S01]  /*1bfa0*/  IMAD.MOV.U32 R5, RZ, RZ, R43 ;  /* 0x000000ffff057224 */ /* 0x000fe200078e002b */
[----:B------:R-:W5:Y:S01]  /*1bfb0*/  LD.E.128 R36, desc[UR42][R36.64] ;  /* 0x0000002a24247980 */ /* 0x000f62000c101d00 */
[----:B------:R-:W-:-:S02]  /*1bfc0*/  IMAD.IADD R12, R192, 0x1, R3 ;  /* 0x00000001c00c7824 */ /* 0x000fc400078e0203 */
[----:B------:R-:W-:Y:S01]  /*1bfd0*/  IMAD R11, R206, UR5, R11 ;  /* 0x00000005ce0b7c24 */ /* 0x000fe2000f8e020b */
[----:B------:R-:W-:Y:S01]  /*1bfe0*/  ULDC.64 UR4, c[0x0][0xaf0] ;  /* 0x0002bc0000047ab9 */ /* 0x000fe20000000a00 */
[----:B-1----:R-:W-:Y:S01]  /*1bff0*/  @P2 IMAD.HI.U32 R3, R12, R13, RZ ;  /* 0x0000000d0c032227 */ /* 0x002fe200078e00ff */
[----:B------:R-:W5:Y:S03]  /*1c000*/  LD.E.128 R4, desc[UR42][R4.64] ;  /* 0x0000002a04047980 */ /* 0x000f66000c101d00 */
[----:B------:R-:W-:Y:S01]  /*1c010*/  IMAD R8, R8, UR4, RZ ;  /* 0x0000000408087c24 */ /* 0x000fe2000f8e02ff */
[----:B------:R-:W5:Y:S01]  /*1c020*/  LD.E.128 R40, desc[UR42][R40.64] ;  /* 0x0000002a28287980 */ /* 0x000f62000c101d00 */
[----:B------:R-:W-:-:S03]  /*1c030*/  IMAD.MOV.U32 R13, RZ, RZ, R12 ;  /* 0x000000ffff0d7224 */ /* 0x000fc600078e000c */
[----:B------:R-:W5:Y:S01]  /*1c040*/  LD.E.128 R44, desc[UR42][R44.64] ;  /* 0x0000002a2c2c7980 */ /* 0x000f62000c101d00 */
[----:B------:R-:W-:-:S03]  /*1c050*/  IMAD R15, R57, UR5, R8 ;  /* 0x00000005390f7c24 */ /* 0x000fc6000f8e0208 */
[----:B------:R-:W5:Y:S01]  /*1c060*/  LD.E.128 R48, desc[UR42][R48.64] ;  /* 0x0000002a30307980 */ /* 0x000f62000c101d00 */
[----:B------:R-:W-:Y:S01]  /*1c070*/  IMAD.WIDE.U32 R10, R57, UR4, R10 ;  /* 0x00000004390a7c25 */ /* 0x000fe2000f8e000a */
[----:B0-----:R-:W-:Y:S01]  /*1c080*/  @P2 SHF.R.U32.HI R13, RZ, R14, R3 ;  /* 0x0000000eff0d2219 */ /* 0x001fe20000011603 */
[----:B------:R-:W-:Y:S01]  /*1c090*/  ULDC.64 UR4, c[0x0][0xae0] ;  /* 0x0002b80000047ab9 */ /* 0x000fe20000000a00 */
[----:B------:R-:W-:Y:S01]  /*1c0a0*/  @!PT LDS RZ, [RZ] ;  /* 0x00000000fffff984 */ /* 0x000fe20000000800 */
[----:B------:R-:W-:Y:S01]  /*1c0b0*/  @!PT LDS RZ, [RZ] ;  /* 0x00000000fffff984 */ /* 0x000fe20000000800 */
[----:B------:R-:W-:Y:S01]  /*1c0c0*/  @!PT LDS RZ, [RZ] ;  /* 0x00000000fffff984 */ /* 0x000fe20000000800 */
[----:B------:R-:W-:Y:S01]  /*1c0d0*/  @!PT LDS RZ, [RZ] ;  /* 0x00000000fffff984 */ /* 0x000fe20000000800 */
[----:B------:R0:W-:Y:S06]  /*1c0e0*/  MEMBAR.ALL.CTA ;  /* 0x0000000000007992 */ /* 0x0001ec0000008000 */
[----:B0-----:R-:W0:Y:S01]  /*1c0f0*/  FENCE.VIEW.ASYNC.S ;  /* 0x00000000000073c6 */ /* 0x001e220000000000 */
[----:B------:R-:W-:Y:S01]  /*1c100*/  IMAD.IADD R11, R11, 0x1, R15 ;  /* 0x000000010b0b7824 */ /* 0x000fe200078e020f */
[--C-:B------:R-:W-:Y:S01]  /*1c110*/  SHF.R.S32.HI R8, RZ, 0x1f, R13.reuse ;  /* 0x0000001fff087819 */ /* 0x100fe2000001140d */
[----:B------:R-:W-:-:S04]  /*1c120*/  IMAD.MOV R15, RZ, RZ, -R13 ;  /* 0x000000ffff0f7224 */ /* 0x000fc800078e0a0d */
[----:B------:R-:W-:Y:S02]  /*1c130*/  IMAD R15, R0, R15, R12 ;  /* 0x0000000f000f7224 */ /* 0x000fe400078e020c */
[----:B------:R-:W-:Y:S02]  /*1c140*/  IMAD R8, R8, UR4, RZ ;  /* 0x0000000408087c24 */ /* 0x000fe4000f8e02ff */
[----:B------:R-:W-:Y:S01]  /*1c150*/  VIADD R3, R2, 0x28820 ;  /* 0x0002882002037836 */ /* 0x000fe20000000000 */
[----:B------:R-:W-:Y:S01]  /*1c160*/  SHF.R.S32.HI R0, RZ, 0x1f, R15 ;  /* 0x0000001fff007819 */ /* 0x000fe2000001140f */
[C---:B------:R-:W-:Y:S02]  /*1c170*/  IMAD R21, R13.reuse, UR5, R8 ;  /* 0x000000050d157c24 */ /* 0x040fe4000f8e0208 */
[----:B------:R-:W-:Y:S01]  /*1c180*/  IMAD.WIDE.U32 R10, R13, UR4, R10 ;  /* 0x000000040d0a7c25 */ /* 0x000fe2000f8e000a */
[----:B------:R-:W-:Y:S01]  /*1c190*/  ULDC.64 UR4, c[0x0][0xad8] ;  /* 0x0002b60000047ab9 */ /* 0x000fe20000000a00 */
[----:B------:R-:W-:-:S02]  /*1c1a0*/  PRMT R3, RZ, 0x654, R3 ;  /* 0x00000654ff037816 */ /* 0x000fc40000000003 */
[----:B------:R-:W-:Y:S02]  /*1c1b0*/  IMAD.IADD R11, R11, 0x1, R21 ;  /* 0x000000010b0b7824 */ /* 0x000fe400078e0215 */
[----:B------:R-:W-:Y:S02]  /*1c1c0*/  IMAD R0, R0, UR4, RZ ;  /* 0x0000000400007c24 */ /* 0x000fe4000f8e02ff */
[C---:B------:R-:W-:Y:S01]  /*1c1d0*/  IMAD.WIDE.U32 R10, R15.reuse, UR4, R10 ;  /* 0x000000040f0a7c25 */ /* 0x040fe2000f8e000a */
[----:B0-----:R0:W-:Y:S03]  /*1c1e0*/  SYNCS.ARRIVE.TRANS64.RED.A1T0 RZ, [R3+URZ], RZ ;  /* 0x000000ff03ff79a7 */ /* 0x0011e6000810043f */
[----:B0-----:R-:W-:Y:S01]  /*1c1f0*/  IMAD R3, R15, UR5, R0 ;  /* 0x000000050f037c24 */ /* 0x001fe2000f8e0200 */
[----:B------:R-:W-:Y:S02]  /*1c200*/  ULDC.64 UR4, c[0x0][0xa80] ;  /* 0x0002a00000047ab9 */ /* 0x000fe40000000a00 */
[----:B------:R-:W-:Y:S01]  /*1c210*/  LEA R0, P0, R10, UR4, 0x1 ;  /* 0x000000040a007c11 */ /* 0x000fe2000f8008ff */
[----:B------:R-:W-:Y:S01]  /*1c220*/  IMAD.IADD R3, R11, 0x1, R3 ;  /* 0x000000010b037824 */ /* 0x000fe200078e0203 */
[----:B------:R-:W-:Y:S01]  /*1c230*/  UMOV UR4, 0xffffffff ;  /* 0xffffffff00047882 */ /* 0x000fe20000000000 */
[----:B------:R-:W-:-:S03]  /*1c240*/  IMAD.IADD R192, R23, 0x1, R192 ;  /* 0x0000000117c07824 */ /* 0x000fc600078e02c0 */
[----:B------:R-:W-:Y:S01]  /*1c250*/  LEA.HI.X R8, R10, UR5, R3, 0x1, P0 ;  /* 0x000000050a087c11 */ /* 0x000fe200080f0c03 */
[----:B------:R-:W-:Y:S06]  /*1c260*/  BRA.DIV UR4, `(.L_x_1733) ;  /* 0x000000be04d07947 */ /* 0x000fec000b800000 */
[----:B------:R0:W1:Y:S04]  /*1c270*/  SHFL.IDX PT, R3, R8, RZ, 0x181f ;  /* 0x00181fff08037589 */ /* 0x00006800000e0000 */
[----:B------:R0:W2:Y:S02]  /*1c280*/  SHFL.IDX PT, R14, R0, RZ, 0x181f ;  /* 0x00181fff000e7589 */ /* 0x0000a400000e0000 */
.L_x_1992:
[----:B------:R-:W-:Y:S01]  /*1c290*/  ISETP.GE.AND P0, PT, R192, R9, PT ;  /* 0x00000009c000720c */ /* 0x000fe20003f06270 */
[----:B------:R-:W-:-:S12]  /*1c2a0*/  BSSY B1, `(.L_x_1734) ;  /* 0x000000b000017945 */ /* 0x000fd80003800000 */
[----:B------:R-:W-:Y:S05]  /*1c2b0*/  @P0 BRA `(.L_x_1735) ;  /* 0x0000000000240947 */ /* 0x000fea0003800000 */
[----:B------:R-:W-:Y:S02]  /*1c2c0*/  ULDC UR4, c[0x0][0xac8] ;  /* 0x0002b20000047ab9 */ /* 0x000fe40000000800 */
[----:B------:R-:W-:Y:S02]  /*1c2d0*/  ISETP.GE.AND P0, PT, R16, UR4, PT ;  /* 0x0000000410007c0c */ /* 0x000fe4000bf06270 */
[----:B------:R-:W-:-:S11]  /*1c2e0*/  ISETP.GE.AND P1, PT, R190, UR4, PT ;  /* 0x00000004be007c0c */ /* 0x000fd6000bf26270 */
[-C--:B--2---:R-:W-:Y:S02]  /*1c2f0*/  @!P0 LEA R10, P2, R16, R14.reuse, 0x1 ;  /* 0x0000000e100a8211 */ /* 0x084fe400078408ff */
[----:B------:R-:W-:Y:S02]  /*1c300*/  @!P1 LEA R14, P3, R190, R14, 0x1 ;  /* 0x0000000ebe0e9211 */ /* 0x000fe400078608ff */
[-C--:B-1----:R-:W-:Y:S02]  /*1c310*/  @!P0 LEA.HI.X R11, R16, R3.reuse, R17, 0x1, P2 ;  /* 0x00000003100b8211 */ /* 0x082fe400010f0c11 */
[----:B------:R-:W-:-:S03]  /*1c320*/  @!P1 LEA.HI.X R15, R190, R3, R214, 0x1, P3 ;  /* 0x00000003be0f9211 */ /* 0x000fc600018f0cd6 */
[----:B-----5:R3:W-:Y:S04]  /*1c330*/  @!P0 ST.E.128 desc[UR42][R10.64], R4 ;  /* 0x000000040a008985 */ /* 0x0207e8000c101d2a */
[----:B------:R3:W-:Y:S02]  /*1c340*/  @!P1 ST.E.128 desc[UR42][R14.64], R40 ;  /* 0x000000280e009985 */ /* 0x0007e4000c101d2a */
.L_x_1735:
[----:B------:R-:W-:Y:S05]  /*1c350*/  BSYNC B1 ;  /* 0x0000000000017941 */ /* 0x000fea0003800000 */
.L_x_1734:
[----:B------:R-:W-:-:S03]  /*1c360*/  UMOV UR4, 0xffffffff ;  /* 0xffffffff00047882 */ /* 0x000fc60000000000 */
[----:B------:R-:W-:Y:S05]  /*1c370*/  BRA.DIV UR4, `(.L_x_1736) ;  /* 0x000000be04c07947 */ /* 0x000fea000b800000 */
[----:B-1----:R1:W4:Y:S04]  /*1c380*/  SHFL.IDX PT, R3, R8, 0x1, 0x181f ;  /* 0x00381f0008037f89 */ /* 0x00232800000e0000 */
[----:B--23--:R1:W2:Y:S02]  /*1c390*/  SHFL.IDX PT, R14, R0, 0x1, 0x181f ;  /* 0x00381f00000e7f89 */ /* 0x00c2a400000e0000 */
.L_x_1996:
[----:B-----5:R-:W-:Y:S01]  /*1c3a0*/  VIADD R4, R192, 0x20 ;  /* 0x00000020c0047836 */ /* 0x020fe20000000000 */
[----:B------:R-:W-:Y:S04]  /*1c3b0*/  BSSY B1, `(.L_x_1737) ;  /* 0x000000c000017945 */ /* 0x000fe80003800000 */
[----:B------:R-:W-:-:S13]  /*1c3c0*/  ISETP.GE.AND P0, PT, R4, R9, PT ;  /* 0x000000090400720c */ /* 0x000fda0003f06270 */
[----:B------:R-:W-:Y:S05]  /*1c3d0*/  @P0 BRA `(.L_x_1738) ;  /* 0x0000000000240947 */ /* 0x000fea0003800000 */
[----:B------:R-:W-:Y:S02]  /*1c3e0*/  ULDC UR4, c[0x0][0xac8] ;  /* 0x0002b20000047ab9 */ /* 0x000fe40000000800 */
[----:B------:R-:W-:Y:S02]  /*1c3f0*/  ISETP.GE.AND P2, PT, R16, UR4, PT ;  /* 0x0000000410007c0c */ /* 0x000fe4000bf46270 */
[----:B------:R-:W-:-:S11]  /*1c400*/  ISETP.GE.AND P3, PT, R190, UR4, PT ;  /* 0x00000004be007c0c */ /* 0x000fd6000bf66270 */
[-C--:B--2---:R-:W-:Y:S02]  /*1c410*/  @!P2 LEA R4, P0, R16, R14.reuse, 0x1 ;  /* 0x0000000e1004a211 */ /* 0x084fe400078008ff */
[----:B------:R-:W-:Y:S02]  /*1c420*/  @!P3 LEA R14, P1, R190, R14, 0x1 ;  /* 0x0000000ebe0eb211 */ /* 0x000fe400078208ff */
[-C--:B----4-:R-:W-:Y:S02]  /*1c430*/  @!P2 LEA.HI.X R5, R16, R3.reuse, R17, 0x1, P0 ;  /* 0x000000031005a211 */ /* 0x090fe400000f0c11 */
[----:B------:R-:W-:-:S03]  /*1c440*/  @!P3 LEA.HI.X R15, R190, R3, R214, 0x1, P1 ;  /* 0x00000003be0fb211 */ /* 0x000fc600008f0cd6 */
[----:B------:R3:W-:Y:S04]  /*1c450*/  @!P2 ST.E.128 desc[UR42][R4.64], R28 ;  /* 0x0000001c0400a985 */ /* 0x0007e8000c101d2a */
[----:B------:R3:W-:Y:S02]  /*1c460*/  @!P3 ST.E.128 desc[UR42][R14.64], R44 ;  /* 0x0000002c0e00b985 */ /* 0x0007e4000c101d2a */
.L_x_1738:
[----:B------:R-:W-:Y:S05]  /*1c470*/  BSYNC B1 ;  /* 0x0000000000017941 */ /* 0x000fea0003800000 */
.L_x_1737:
[----:B------:R-:W-:-:S03]  /*1c480*/  UMOV UR4, 0xffffffff ;  /* 0xffffffff00047882 */ /* 0x000fc60000000000 */
[----:B------:R-:W-:Y:S05]  /*1c490*/  BRA.DIV UR4, `(.L_x_1739) ;  /* 0x000000be04c07947 */ /* 0x000fea000b800000 */
[----:B----4-:R4:W0:Y:S04]  /*1c4a0*/  SHFL.IDX PT, R3, R8, 0x2, 0x181f ;  /* 0x00581f0008037f89 */ /* 0x01082800000e0000 */
[----:B--23--:R4:W2:Y:S02]  /*1c4b0*/  SHFL.IDX PT, R14, R0, 0x2, 0x181f ;  /* 0x00581f00000e7f89 */ /* 0x00c8a400000e0000 */
.L_x_2000:
[----:B------:R-:W-:Y:S01]  /*1c4c0*/  VIADD R4, R192, 0x40 ;  /* 0x00000040c0047836 */ /* 0x000fe20000000000 */
        /* <DEDUP_REMOVED lines=8> */
[-C--:B0-----:R-:W-:Y:S02]  /*1c550*/  @!P2 LEA.HI.X R5, R16, R3.reuse, R17, 0x1, P0 ;  /* 0x000000031005a211 */ /* 0x081fe400000f0c11 */
[----:B------:R-:W-:-:S03]  /*1c560*/  @!P3 LEA.HI.X R15, R190, R3, R214, 0x1, P1 ;  /* 0x00000003be0fb211 */ /* 0x000fc600008f0cd6 */
[----:B------:R3:W-:Y:S04]  /*1c570*/  @!P2 ST.E.128 desc[UR42][R4.64], R32 ;  /* 0x000000200400a985 */ /* 0x0007e8000c101d2a */
[----:B------:R3:W-:Y:S02]  /*1c580*/  @!P3 ST.E.128 desc[UR42][R14.64], R48 ;  /* 0x000000300e00b985 */ /* 0x0007e4000c101d2a */
.L_x_1741:
[----:B------:R-:W-:Y:S05]  /*1c590*/  BSYNC B1 ;  /* 0x0000000000017941 */ /* 0x000fea0003800000 */
.L_x_1740:
[----:B------:R-:W-:-:S03]  /*1c5a0*/  UMOV UR4, 0xffffffff ;  /* 0xffffffff00047882 */ /* 0x000fc60000000000 */
[----:B------:R-:W-:Y:S05]  /*1c5b0*/  BRA.DIV UR4, `(.L_x_1742) ;  /* 0x000000be04c07947 */ /* 0x000fea000b800000 */
[----:B0-----:R0:W0:Y:S04]  /*1c5c0*/  SHFL.IDX PT, R3, R8, 0x3, 0x181f ;  /* 0x00781f0008037f89 */ /* 0x00102800000e0000 */
[----:B--23--:R2:W3:Y:S02]  /*1c5d0*/  SHFL.IDX PT, R14, R0, 0x3, 0x181f ;  /* 0x00781f00000e7f89 */ /* 0x00c4e400000e0000 */
.L_x_2004:
[----:B-12-4-:R-:W-:-:S05]  /*1c5e0*/  VIADD R0, R192, 0x60 ;  /* 0x00000060c0007836 */ /* 0x016fca0000000000 */
[----:B------:R-:W-:-:S13]  /*1c5f0*/  ISETP.GE.AND P0, PT, R0, R9, PT ;  /* 0x000000090000720c */ /* 0x000fda0003f06270 */
[----:B------:R-:W-:Y:S05]  /*1c600*/  @P0 BRA `(.L_x_1743) ;  /* 0x0000001800800947 */ /* 0x000fea0003800000 */
[----:B------:R-:W-:Y:S02]  /*1c610*/  ULDC UR4, c[0x0][0xac8] ;  /* 0x0002b20000047ab9 */ /* 0x000fe40000000800 */
[----:B------:R-:W-:-:S13]  /*1c620*/  ISETP.GE.AND P1, PT, R16, UR4, PT ;  /* 0x0000000410007c0c */ /* 0x000fda000bf26270 */
[----:B---3--:R-:W-:-:S04]  /*1c630*/  @!P1 LEA R4, P0, R16, R14, 0x1 ;  /* 0x0000000e10049211 */ /* 0x008fc800078008ff */
[----:B0-----:R-:W-:Y:S02]  /*1c640*/  @!P1 LEA.HI.X R5, R16, R3, R17, 0x1, P0 ;  /* 0x0000000310059211 */ /* 0x001fe400000f0c11 */
[----:B------:R-:W-:-:S03]  /*1c650*/  ISETP.GE.AND P0, PT, R190, UR4, PT ;  /* 0x00000004be007c0c */ /* 0x000fc6000bf06270 */
[----:B------:R0:W-:Y:S10]  /*1c660*/  @!P1 ST.E.128 desc[UR42][R4.64], R36 ;  /* 0x0000002404009985 */ /* 0x0001f4000c101d2a */
[----:B------:R-:W-:Y:S05]  /*1c670*/  @P0 BRA `(.L_x_1743) ;  /* 0x0000001800640947 */ /* 0x000fea0003800000 */
[----:B------:R-:W-:-:S04]  /*1c680*/  LEA R14, P0, R190, R14, 0x1 ;  /* 0x0000000ebe0e7211 */ /* 0x000fc800078008ff */
[----:B------:R-:W-:-:S05]  /*1c690*/  LEA.HI.X R15, R190, R3, R214, 0x1, P0 ;  /* 0x00000003be0f7211 */ /* 0x000fca00000f0cd6 */
[----:B------:R1:W-:Y:S01]  /*1c6a0*/  ST.E.128 desc[UR42][R14.64], R52 ;  /* 0x000000340e007985 */ /* 0x0003e2000c101d2a */
[----:B------:R-:W-:Y:S05]  /*1c6b0*/  BRA `(.L_x_1743) ;  /* 0x0000001800547947 */ /* 0x000fea0003800000 */
.L_x_1732:
[----:B------:R-:W-:Y:S01]  /*1c6c0*/  ULDC.64 UR4, c[0x0][0xb08] ;  /* 0x0002c20000047ab9 */ /* 0x000fe20000000a00 */
[----:B------:R-:W1:Y:S01]  /*1c6d0*/  @P2 LDC R12, c[0x0][0xbec] ;  /* 0x0002fb00ff0c2b82 */ /* 0x000e620000000800 */
[----:B------:R-:W-:Y:S01]  /*1c6e0*/  IMAD R14, R14, UR4, RZ ;  /* 0x000000040e0e7c24 */ /* 0x000fe2000f8e02ff */
[----:B0-----:R-:W-:Y:S01]  /*1c6f0*/  SHF.R.S32.HI R6, RZ, 0x1f, R57 ;  /* 0x0000001fff067819 */ /* 0x001fe20000011439 */
[----:B------:R-:W-:-:S04]  /*1c700*/  IMAD.WIDE.U32 R4, R15, UR4, RZ ;  /* 0x000000040f047c25 */ /* 0x000fc8000f8e00ff */
[----:B------:R-:W-:Y:S01]  /*1c710*/  IMAD R15, R15, UR5, R14 ;  /* 0x000000050f0f7c24 */ /* 0x000fe2000f8e020e */
[----:B------:R-:W0:Y:S01]  /*1c720*/  @P2 LDC R11, c[0x0][0xbf0] ;  /* 0x0002fc00ff0b2b82 */ /* 0x000e220000000800 */
[----:B------:R-:W-:Y:S01]  /*1c730*/  ULDC.64 UR4, c[0x0][0xb38] ;  /* 0x0002ce0000047ab9 */ /* 0x000fe20000000a00 */
[----:B------:R-:W-:Y:S02]  /*1c740*/  IMAD.MOV.U32 R3, RZ, RZ, R45 ;  /* 0x000000ffff037224 */ /* 0x000fe400078e002d */
[----:B------:R-:W-:Y:S02]  /*1c750*/  IMAD.IADD R5, R5, 0x1, R15 ;  /* 0x0000000105057824 */ /* 0x000fe400078e020f */
[----:B------:R-:W-:-:S04]  /*1c760*/  IMAD.WIDE.U32 R4, R206, UR4, R4 ;  /* 0x00000004ce047c25 */ /* 0x000fc8000f8e0004 */
[----:B------:R-:W-:Y:S01]  /*1c770*/  IMAD R5, R206, UR5, R5 ;  /* 0x00000005ce057c24 */ /* 0x000fe2000f8e0205 */
[----:B------:R-:W-:Y:S02]  /*1c780*/  ULDC.64 UR4, c[0x0][0xb40] ;  /* 0x0002d00000047ab9 */ /* 0x000fe40000000a00 */
[----:B------:R-:W-:Y:S02]  /*1c790*/  IMAD R6, R6, UR4, RZ ;  /* 0x0000000406067c24 */ /* 0x000fe4000f8e02ff */
[----:B-1----:R-:W-:-:S04]  /*1c7a0*/  @P2 IMAD.HI.U32 R12, R45, R12, RZ ;  /* 0x0000000c2d0c2227 */ /* 0x002fc800078e00ff */
[C---:B------:R-:W-:Y:S02]  /*1c7b0*/  IMAD R7, R57.reuse, UR5, R6 ;  /* 0x0000000539077c24 */ /* 0x040fe4000f8e0206 */
[----:B------:R-:W-:Y:S01]  /*1c7c0*/  IMAD.WIDE.U32 R4, R57, UR4, R4 ;  /* 0x0000000439047c25 */ /* 0x000fe2000f8e0004 */
[----:B0-----:R-:W-:Y:S01]  /*1c7d0*/  @P2 SHF.R.U32.HI R3, RZ, R11, R12 ;  /* 0x0000000bff032219 */ /* 0x001fe2000001160c */
[----:B------:R-:W-:Y:S02]  /*1c7e0*/  ULDC.64 UR4, c[0x0][0xb48] ;  /* 0x0002d20000047ab9 */ /* 0x000fe40000000a00 */
[----:B------:R-:W-:Y:S01]  /*1c7f0*/  IMAD.IADD R5, R5, 0x1, R7 ;  /* 0x0000000105057824 */ /* 0x000fe200078e0207 */
[--C-:B------:R-:W-:Y:S01]  /*1c800*/  SHF.R.S32.HI R6, RZ, 0x1f, R3.reuse ;  /* 0x0000001fff067819 */ /* 0x100fe20000011403 */
[----:B------:R-:W-:Y:S02]  /*1c810*/  IMAD.MOV R7, RZ, RZ, -R3 ;  /* 0x000000ffff077224 */ /* 0x000fe400078e0a03 */
[----:B------:R-:W-:-:S04]  /*1c820*/  IMAD.WIDE.U32 R4, R215, UR4, R4 ;  /* 0x00000004d7047c25 */ /* 0x000fc8000f8e0004 */
[----:B------:R-:W-:Y:S02]  /*1c830*/  VIADD R11, R2, 0x28820 ;  /* 0x00028820020b7836 */ /* 0x000fe40000000000 */
[----:B------:R-:W-:Y:S01]  /*1c840*/  IMAD R5, R215, UR5, R5 ;  /* 0x00000005d7057c24 */ /* 0x000fe2000f8e0205 */
[----:B------:R-:W-:Y:S01]  /*1c850*/  ULDC.64 UR4, c[0x0][0xb30] ;  /* 0x0002cc0000047ab9 */ /* 0x000fe20000000a00 */
[----:B------:R-:W-:Y:S01]  /*1c860*/  IMAD R7, R0, R7, R45 ;  /* 0x0000000700077224 */ /* 0x000fe200078e022d */
[----:B------:R-:W-:Y:S01]  /*1c870*/  PRMT R0, RZ, 0x654, R11 ;  /* 0x00000654ff007816 */ /* 0x000fe2000000000b */
[----:B------:R-:W-:Y:S02]  /*1c880*/  IMAD R6, R6, UR4, RZ ;  /* 0x0000000406067c24 */ /* 0x000fe4000f8e02ff */
[C---:B------:R-:W-:Y:S01]  /*1c890*/  IMAD.WIDE.U32 R4, R3.reuse, UR4, R4 ;  /* 0x0000000403047c25 */ /* 0x040fe2000f8e0004 */
[----:B------:R0:W-:Y:S03]  /*1c8a0*/  SYNCS.ARRIVE.TRANS64.RED.A1T0 RZ, [R0+URZ], RZ ;  /* 0x000000ff00ff79a7 */ /* 0x0001e6000810043f */
[----:B------:R-:W-:Y:S01]  /*1c8b0*/  IMAD R11, R3, UR5, R6 ;  /* 0x00000005030b7c24 */ /* 0x000fe2000f8e0206 */
[----:B------:R-:W-:-:S03]  /*1c8c0*/  ULDC.64 UR4, c[0x0][0xb28] ;  /* 0x0002ca0000047ab9 */ /* 0x000fc60000000a00 */
[----:B------:R-:W-:Y:S01]  /*1c8d0*/  IMAD.IADD R5, R5, 0x1, R11 ;  /* 0x0000000105057824 */ /* 0x000fe200078e020b */
[----:B0-----:R-:W-:Y:S01]  /*1c8e0*/  SHF.R.S32.HI R0, RZ, 0x1f, R7 ;  /* 0x0000001fff007819 */ /* 0x001fe20000011407 */
[----:B------:R-:W-:-:S04]  /*1c8f0*/  IMAD.WIDE.U32 R4, R7, UR4, R4 ;  /* 0x0000000407047c25 */ /* 0x000fc8000f8e0004 */
[----:B------:R-:W-:-:S04]  /*1c900*/  IMAD R0, R0, UR4, RZ ;  /* 0x0000000400007c24 */ /* 0x000fc8000f8e02ff */
[----:B------:R-:W-:Y:S01]  /*1c910*/  IMAD R7, R7, UR5, R0 ;  /* 0x0000000507077c24 */ /* 0x000fe2000f8e0200 */
[----:B------:R-:W-:Y:S02]  /*1c920*/  ULDC.64 UR4, c[0x0][0xb00] ;  /* 0x0002c00000047ab9 */ /* 0x000fe40000000a00 */
[----:B------:R-:W-:Y:S01]  /*1c930*/  LEA R3, P0, R4, UR4, 0x2 ;  /* 0x0000000404037c11 */ /* 0x000fe2000f8010ff */
[----:B------:R-:W-:Y:S01]  /*1c940*/  IMAD.IADD R5, R5, 0x1, R7 ;  /* 0x0000000105057824 */ /* 0x000fe200078e0207 */
[----:B------:R-:W-:-:S04]  /*1c950*/  UMOV UR4, 0xffffffff ;  /* 0xffffffff00047882 */ /* 0x000fc80000000000 */
[----:B------:R-:W-:Y:S01]  /*1c960*/  LEA.HI.X R4, R4, UR5, R5, 0x2, P0 ;  /* 0x0000000504047c11 */ /* 0x000fe200080f1405 */
[----:B------:R-:W-:Y:S06]  /*1c970*/  BRA.DIV UR4, `(.L_x_1744) ;  /* 0x000000be04187947 */ /* 0x000fec000b800000 */
[----:B------:R0:W1:Y:S04]  /*1c980*/  SHFL.IDX PT, R0, R4, RZ, 0x1c1f ;  /* 0x001c1fff04007589 */ /* 0x00006800000e0000 */
[----:B------:R0:W2:Y:S02]  /*1c990*/  SHFL.IDX PT, R14, R3, RZ, 0x1c1f ;  /* 0x001c1fff030e7589 */ /* 0x0000a400000e0000 */
.L_x_2007:
[----:B------:R-:W-:Y:S01]  /*1c9a0*/  ISETP.GE.AND P0, PT, R10, R9, PT ;  /* 0x000000090a00720c */ /* 0x000fe20003f06270 */
[----:B------:R-:W-:-:S12]  /*1c9b0*/  BSSY B1, `(.L_x_1745) ;  /* 0x000004f000017945 */ /* 0x000fd80003800000 */
[----:B------:R-:W-:Y:S05]  /*1c9c0*/  @P0 BRA `(.L_x_1746) ;  /* 0x0000000400340947 */ /* 0x000fea0003800000 */
[----:B------:R-:W-:Y:S01]  /*1c9d0*/  ULDC UR4, c[0x0][0xac8] ;  /* 0x0002b20000047ab9 */ /* 0x000fe20000000800 */
[----:B------:R-:W-:Y:S02]  /*1c9e0*/  SHF.R.S32.HI R12, RZ, 0x1f, R188 ;  /* 0x0000001fff0c7819 */ /* 0x000fe400000114bc */
[----:B------:R-:W-:Y:S02]  /*1c9f0*/  ISETP.GE.AND P0, PT, R188, UR4, PT ;  /* 0x00000004bc007c0c */ /* 0x000fe4000bf06270 */
[----:B------:R-:W-:Y:S02]  /*1ca00*/  ISETP.GE.AND P2, PT, R231, UR4, PT ;  /* 0x00000004e7007c0c */ /* 0x000fe4000bf46270 */
[----:B------:R-:W-:Y:S02]  /*1ca10*/  ISETP.GE.AND P3, PT, R230, UR4, PT ;  /* 0x00000004e6007c0c */ /* 0x000fe4000bf66270 */
[----:B------:R-:W-:Y:S02]  /*1ca20*/  ISETP.GE.AND P1, PT, R229, UR4, PT ;  /* 0x00000004e5007c0c */ /* 0x000fe4000bf26270 */
[----:B------:R-:W-:-:S02]  /*1ca30*/  SHF.R.S32.HI R5, RZ, 0x1f, R231 ;  /* 0x0000001fff057819 */ /* 0x000fc400000114e7 */
[----:B------:R-:W-:-:S03]  /*1ca40*/  SHF.R.S32.HI R15, RZ, 0x1f, R230 ;  /* 0x0000001fff0f7819 */ /* 0x000fc600000114e6 */
[CC--:B--2---:R-:W-:Y:S02]  /*1ca50*/  @!P0 LEA R10, P4, R188.reuse, R14.reuse, 0x2 ;  /* 0x0000000ebc0a8211 */ /* 0x0c4fe400078810ff */
[C---:B------:R-:W-:Y:S02]  /*1ca60*/  @!P2 LEA R6, P5, R231.reuse, R14, 0x2 ;  /* 0x0000000ee706a211 */ /* 0x040fe400078a10ff */
[-C--:B-1----:R-:W-:Y:S02]  /*1ca70*/  @!P0 LEA.HI.X R11, R188, R0.reuse, R12, 0x2, P4 ;  /* 0x00000000bc0b8211 */ /* 0x082fe400020f140c */
[----:B------:R-:W-:Y:S02]  /*1ca80*/  @!P2 LEA.HI.X R7, R231, R0, R5, 0x2, P5 ;  /* 0x00000000e707a211 */ /* 0x000fe400028f1405 */
[----:B------:R-:W-:Y:S01]  /*1ca90*/  @!P3 LEA R12, P4, R230, R14, 0x2 ;  /* 0x0000000ee60cb211 */ /* 0x000fe200078810ff */
[----:B------:R1:W-:Y:S01]  /*1caa0*/  @!P0 ST.E.64 desc[UR42][R10.64], R20 ;  /* 0x000000140a008985 */ /* 0x0003e2000c101b2a */
[----:B------:R-:W-:-:S02]  /*1cab0*/  ISETP.GE.AND P0, PT, R228, UR4, PT ;  /* 0x00000004e4007c0c */ /* 0x000fc4000bf06270 */
[----:B------:R-:W-:Y:S01]  /*1cac0*/  SHF.R.S32.HI R5, RZ, 0x1f, R229 ;  /* 0x0000001fff057819 */ /* 0x000fe200000114e5 */
[----:B------:R2:W-:Y:S01]  /*1cad0*/  @!P2 ST.E.64 desc[UR42][R6.64], R92 ;  /* 0x0000005c0600a985 */ /* 0x0005e2000c101b2a */
[----:B------:R-:W-:Y:S02]  /*1cae0*/  @!P1 LEA R28, P5, R229, R14, 0x2 ;  /* 0x0000000ee51c9211 */ /* 0x000fe400078a10ff */
[----:B------:R-:W-:Y:S02]  /*1caf0*/  ISETP.GE.AND P2, PT, R227, UR4, PT ;  /* 0x00000004e3007c0c */ /* 0x000fe4000bf46270 */
[-C--:B------:R-:W-:Y:S02]  /*1cb00*/  @!P3 LEA.HI.X R13, R230, R0.reuse, R15, 0x2, P4 ;  /* 0x00000000e60db211 */ /* 0x080fe400020f140f */
[----:B------:R-:W-:Y:S02]  /*1cb10*/  @!P1 LEA.HI.X R29, R229, R0, R5, 0x2, P5 ;  /* 0x00000000e51d9211 */ /* 0x000fe400028f1405 */
[----:B------:R-:W-:Y:S01]  /*1cb20*/  ISETP.GE.AND P4, PT, R226, UR4, PT ;  /* 0x00000004e2007c0c */ /* 0x000fe2000bf86270 */
[----:B------:R3:W-:Y:S01]  /*1cb30*/  @!P3 ST.E.64 desc[UR42][R12.64], R96 ;  /* 0x000000600c00b985 */ /* 0x0007e2000c101b2a */
[----:B------:R-:W-:-:S02]  /*1cb40*/  @!P0 LEA R30, P3, R228, R14, 0x2 ;  /* 0x0000000ee41e8211 */ /* 0x000fc400078610ff */
[----:B------:R-:W-:Y:S01]  /*1cb50*/  SHF.R.S32.HI R15, RZ, 0x1f, R228 ;  /* 0x0000001fff0f7819 */ /* 0x000fe200000114e4 */
[----:B------:R4:W-:Y:S01]  /*1cb60*/  @!P1 ST.E.64 desc[UR42][R28.64], R100 ;  /* 0x000000641c009985 */ /* 0x0009e2000c101b2a */
[----:B------:R-:W-:Y:S02]  /*1cb70*/  ISETP.GE.AND P1, PT, R225, UR4, PT ;  /* 0x00000004e1007c0c */ /* 0x000fe4000bf26270 */
[----:B------:R-:W-:Y:S02]  /*1cb80*/  SHF.R.S32.HI R5, RZ, 0x1f, R227 ;  /* 0x0000001fff057819 */ /* 0x000fe400000114e3 */
[C---:B-1----:R-:W-:Y:S02]  /*1cb90*/  @!P2 LEA R10, P5, R227.reuse, R14, 0x2 ;  /* 0x0000000ee30aa211 */ /* 0x042fe400078a10ff */
[-C--:B------:R-:W-:Y:S02]  /*1cba0*/  @!P0 LEA.HI.X R31, R228, R0.reuse, R15, 0x2, P3 ;  /* 0x00000000e41f8211 */ /* 0x080fe400018f140f */
[----:B------:R-:W-:-:S02]  /*1cbb0*/  @!P2 LEA.HI.X R11, R227, R0, R5, 0x2, P5 ;  /* 0x00000000e30ba211 */ /* 0x000fc400028f1405 */
[----:B------:R-:W-:Y:S01]  /*1cbc0*/  ISETP.GE.AND P3, PT, R224, UR4, PT ;  /* 0x00000004e0007c0c */ /* 0x000fe2000bf66270 */
[----:B------:R-:W-:Y:S01]  /*1cbd0*/  @!P0 ST.E.64 desc[UR42][R30.64], R104 ;  /* 0x000000681e008985 */ /* 0x000fe2000c101b2a */
[-C--:B--2---:R-:W-:Y:S02]  /*1cbe0*/  @!P4 LEA R6, P0, R226, R14.reuse, 0x2 ;  /* 0x0000000ee206c211 */ /* 0x084fe400078010ff */
[----:B------:R-:W-:Y:S01]  /*1cbf0*/  SHF.R.S32.HI R15, RZ, 0x1f, R226 ;  /* 0x0000001fff0f7819 */ /* 0x000fe200000114e2 */
[----:B------:R1:W-:Y:S01]  /*1cc00*/  @!P2 ST.E.64 desc[UR42][R10.64], R108 ;  /* 0x0000006c0a00a985 */ /* 0x0003e2000c101b2a */
[----:B------:R-:W-:Y:S02]  /*1cc10*/  SHF.R.S32.HI R5, RZ, 0x1f, R225 ;  /* 0x0000001fff057819 */ /* 0x000fe400000114e1 */
[----:B---3--:R-:W-:Y:S02]  /*1cc20*/  @!P1 LEA R12, P5, R225, R14, 0x2 ;  /* 0x0000000ee10c9211 */ /* 0x008fe400078a10ff */
[----:B------:R-:W-:-:S02]  /*1cc30*/  ISETP.GE.AND P2, PT, R223, UR4, PT ;  /* 0x00000004df007c0c */ /* 0x000fc4000bf46270 */
[-C--:B------:R-:W-:Y:S02]  /*1cc40*/  @!P4 LEA.HI.X R7, R226, R0.reuse, R15, 0x2, P0 ;  /* 0x00000000e207c211 */ /* 0x080fe400000f140f */
[----:B------:R-:W-:Y:S02]  /*1cc50*/  ISETP.GE.AND P0, PT, R222, UR4, PT ;  /* 0x00000004de007c0c */ /* 0x000fe4000bf06270 */
[----:B------:R-:W-:Y:S01]  /*1cc60*/  @!P1 LEA.HI.X R13, R225, R0, R5, 0x2, P5 ;  /* 0x00000000e10d9211 */ /* 0x000fe200028f1405 */
[----:B------:R2:W-:Y:S01]  /*1cc70*/  @!P4 ST.E.64 desc[UR42][R6.64], R36 ;  /* 0x000000240600c985 */ /* 0x0005e2000c101b2a */
[----:B------:R-:W-:Y:S02]  /*1cc80*/  @!P3 LEA R20, P5, R224, R14, 0x2 ;  /* 0x0000000ee014b211 */ /* 0x000fe400078a10ff */
[----:B------:R-:W-:Y:S01]  /*1cc90*/  SHF.R.S32.HI R5, RZ, 0x1f, R224 ;  /* 0x0000001fff057819 */ /* 0x000fe200000114e0 */
[----:B------:R3:W-:Y:S01]  /*1cca0*/  @!P1 ST.E.64 desc[UR42][R12.64], R116 ;  /* 0x000000740c009985 */ /* 0x0007e2000c101b2a */
[----:B------:R-:W-:-:S02]  /*1ccb0*/  ISETP.GE.AND P1, PT, R221, UR4, PT ;  /* 0x00000004dd007c0c */ /* 0x000fc4000bf26270 */
[----:B------:R-:W-:Y:S02]  /*1ccc0*/  @!P3 LEA.HI.X R21, R224, R0, R5, 0x2, P5 ;  /* 0x00000000e015b211 */ /* 0x000fe400028f1405 */
[CC--:B----4-:R-:W-:Y:S02]  /*1ccd0*/  @!P2 LEA R28, P4, R223.reuse, R14.reuse, 0x2 ;  /* 0x0000000edf1ca211 */ /* 0x0d0fe400078810ff */
[----:B------:R-:W-:Y:S01]  /*1cce0*/  SHF.R.S32.HI R15, RZ, 0x1f, R223 ;  /* 0x0000001fff0f7819 */ /* 0x000fe200000114df */
[----:B------:R4:W-:Y:S01]  /*1ccf0*/  @!P3 ST.E.64 desc[UR42][R20.64], R120 ;  /* 0x000000781400b985 */ /* 0x0009e2000c101b2a */
[----:B-1----:R-:W-:Y:S02]  /*1cd00*/  @!P0 LEA R10, P5, R222, R14, 0x2 ;  /* 0x0000000ede0a8211 */ /* 0x002fe400078a10ff */
[----:B------:R-:W-:Y:S02]  /*1cd10*/  SHF.R.S32.HI R5, RZ, 0x1f, R222 ;  /* 0x0000001fff057819 */ /* 0x000fe400000114de */
[----:B------:R-:W-:-:S02]  /*1cd20*/  @!P2 LEA.HI.X R29, R223, R0, R15, 0x2, P4 ;  /* 0x00000000df1da211 */ /* 0x000fc400020f140f */
[----:B------:R-:W-:Y:S02]  /*1cd30*/  ISETP.GE.AND P3, PT, R220, UR4, PT ;  /* 0x00000004dc007c0c */ /* 0x000fe4000bf66270 */
[----:B------:R-:W-:Y:S01]  /*1cd40*/  @!P0 LEA.HI.X R11, R222, R0, R5, 0x2, P5 ;  /* 0x00000000de0b8211 */ /* 0x000fe200028f1405 */
[----:B------:R1:W-:Y:S01]  /*1cd50*/  @!P2 ST.E.64 desc[UR42][R28.64], R38 ;  /* 0x000000261c00a985 */ /* 0x0003e2000c101b2a */
[----:B------:R-:W-:Y:S02]  /*1cd60*/  ISETP.GE.AND P4, PT, R219, UR4, PT ;  /* 0x00000004db007c0c */ /* 0x000fe4000bf86270 */
[----:B------:R-:W-:Y:S01]  /*1cd70*/  SHF.R.S32.HI R5, RZ, 0x1f, R221 ;  /* 0x0000001fff057819 */ /* 0x000fe200000114dd */
[----:B------:R0:W-:Y:S01]  /*1cd80*/  @!P0 ST.E.64 desc[UR42][R10.64], R128 ;  /* 0x000000800a008985 */ /* 0x0001e2000c101b2a */
[----:B--2---:R-:W-:Y:S02]  /*1cd90*/  @!P1 LEA R6, P5, R221, R14, 0x2 ;  /* 0x0000000edd069211 */ /* 0x004fe400078a10ff */
[----:B------:R-:W-:-:S02]  /*1cda0*/  ISETP.GE.AND P2, PT, R218, UR4, PT ;  /* 0x00000004da007c0c */ /* 0x000fc4000bf46270 */
[----:B------:R-:W-:Y:S02]  /*1cdb0*/  ISETP.GE.AND P0, PT, R217, UR4, PT ;  /* 0x00000004d9007c0c */ /* 0x000fe4000bf06270 */
[----:B------:R-:W-:Y:S02]  /*1cdc0*/  @!P1 LEA.HI.X R7, R221, R0, R5, 0x2, P5 ;  /* 0x00000000dd079211 */ /* 0x000fe400028f1405 */
[----:B---3--:R-:W-:-:S03]  /*1cdd0*/  @!P3 LEA R12, P5, R220, R14, 0x2 ;  /* 0x0000000edc0cb211 */ /* 0x008fc600078a10ff */
[----:B------:R0:W-:Y:S01]  /*1cde0*/  @!P1 ST.E.64 desc[UR42][R6.64], R132 ;  /* 0x0000008406009985 */ /* 0x0001e2000c101b2a */
[C---:B----4-:R-:W-:Y:S02]  /*1cdf0*/  @!P4 LEA R20, P1, R219.reuse, R14, 0x2 ;  /* 0x0000000edb14c211 */ /* 0x050fe400078210ff */
[----:B------:R-:W-:Y:S02]  /*1ce00*/  @!P3 LEA.HI.X R13, R220, R0, R237, 0x2, P5 ;  /* 0x00000000dc0db211 */ /* 0x000fe400028f14ed */
[C---:B-1----:R-:W-:Y:S02]  /*1ce10*/  @!P2 LEA R28, P5, R218.reuse, R14, 0x2 ;  /* 0x0000000eda1ca211 */ /* 0x042fe400078a10ff */
[----:B------:R-:W-:Y:S01]  /*1ce20*/  @!P4 LEA.HI.X R21, R219, R0, R236, 0x2, P1 ;  /* 0x00000000db15c211 */ /* 0x000fe200008f14ec */
[----:B------:R0:W-:Y:S01]  /*1ce30*/  @!P3 ST.E.64 desc[UR42][R12.64], R136 ;  /* 0x000000880c00b985 */ /* 0x0001e2000c101b2a */
[C---:B------:R-:W-:Y:S02]  /*1ce40*/  @!P0 LEA R14, P1, R217.reuse, R14, 0x2 ;  /* 0x0000000ed90e8211 */ /* 0x040fe400078210ff */
[-C--:B------:R-:W-:Y:S01]  /*1ce50*/  @!P2 LEA.HI.X R29, R218, R0.reuse, R235, 0x2, P5 ;  /* 0x00000000da1da211 */ /* 0x080fe200028f14eb */
[----:B------:R0:W-:Y:S01]  /*1ce60*/  @!P4 ST.E.64 desc[UR42][R20.64], R140 ;  /* 0x0000008c1400c985 */ /* 0x0001e2000c101b2a */
[----:B------:R-:W-:-:S03]  /*1ce70*/  @!P0 LEA.HI.X R15, R217, R0, R234, 0x2, P1 ;  /* 0x00000000d90f8211 */ /* 0x000fc600008f14ea */
[----:B------:R0:W-:Y:S04]  /*1ce80*/  @!P2 ST.E.64 desc[UR42][R28.64], R144 ;  /* 0x000000901c00a985 */ /* 0x0001e8000c101b2a */
[----:B------:R0:W-:Y:S02]  /*1ce90*/  @!P0 ST.E.64 desc[UR42][R14.64], R148 ;  /* 0x000000940e008985 */ /* 0x0001e4000c101b2a */
.L_x_1746:
[----:B------:R-:W-:Y:S05]  /*1cea0*/  BSYNC B1 ;  /* 0x0000000000017941 */ /* 0x000fea0003800000 */
.L_x_1745:
[----:B------:R-:W-:-:S03]  /*1ceb0*/  UMOV UR4, 0xffffffff ;  /* 0xffffffff00047882 */ /* 0x000fc60000000000 */
[----:B------:R-:W-:Y:S05]  /*1cec0*/  BRA.DIV UR4, `(.L_x_1747) ;  /* 0x000000b604f87947 */ /* 0x000fea000b800000 */
[----:B-1----:R1:W3:Y:S04]  /*1ced0*/  SHFL.IDX PT, R0, R4, 0x1, 0x1c1f ;  /* 0x003c1f0004007f89 */ /* 0x0022e800000e0000 */
[----:B0-2---:R1:W0:Y:S02]  /*1cee0*/  SHFL.IDX PT, R14, R3, 0x1, 0x1c1f ;  /* 0x003c1f00030e7f89 */ /* 0x00522400000e0000 */
.L_x_2011:
[----:B------:R-:W-:-:S13]  /*1cef0*/  ISETP.GE.AND P0, PT, R8, R9, PT ;  /* 0x000000090800720c */ /* 0x000fda0003f06270 */
[----:B------:R-:W-:Y:S05]  /*1cf00*/  @P0 BRA `(.L_x_1743) ;  /* 0x0000001000400947 */ /* 0x000fea0003800000 */
[----:B------:R-:W-:Y:S01]  /*1cf10*/  ULDC UR4, c[0x0][0xac8] ;  /* 0x0002b20000047ab9 */ /* 0x000fe20000000800 */
[----:B-1----:R-:W-:Y:S02]  /*1cf20*/  SHF.R.S32.HI R3, RZ, 0x1f, R188 ;  /* 0x0000001fff037819 */ /* 0x002fe400000114bc */
[----:B------:R-:W-:Y:S02]  /*1cf30*/  ISETP.GE.AND P2, PT, R188, UR4, PT ;  /* 0x00000004bc007c0c */ /* 0x000fe4000bf46270 */
[----:B------:R-:W-:Y:S02]  /*1cf40*/  ISETP.GE.AND P3, PT, R231, UR4, PT ;  /* 0x00000004e7007c0c */ /* 0x000fe4000bf66270 */
[----:B------:R-:W-:Y:S02]  /*1cf50*/  ISETP.GE.AND P1, PT, R230, UR4, PT ;  /* 0x00000004e6007c0c */ /* 0x000fe4000bf26270 */
[----:B------:R-:W-:Y:S02]  /*1cf60*/  SHF.R.S32.HI R10, RZ, 0x1f, R231 ;  /* 0x0000001fff0a7819 */ /* 0x000fe400000114e7 */
[----:B------:R-:W-:-:S05]  /*1cf70*/  SHF.R.S32.HI R15, RZ, 0x1f, R229 ;  /* 0x0000001fff0f7819 */ /* 0x000fca00000114e5 */
[CC--:B0-----:R-:W-:Y:S02]  /*1cf80*/  @!P2 LEA R4, P0, R188.reuse, R14.reuse, 0x2 ;  /* 0x0000000ebc04a211 */ /* 0x0c1fe400078010ff */
[----:B------:R-:W-:Y:S02]  /*1cf90*/  @!P3 LEA R6, P4, R231, R14, 0x2 ;  /* 0x0000000ee706b211 */ /* 0x000fe400078810ff */
[----:B---3--:R-:W-:Y:S02]  /*1cfa0*/  @!P2 LEA.HI.X R5, R188, R0, R3, 0x2, P0 ;  /* 0x00000000bc05a211 */ /* 0x008fe400000f1403 */
[----:B------:R-:W-:Y:S02]  /*1cfb0*/  ISETP.GE.AND P0, PT, R229, UR4, PT ;  /* 0x00000004e5007c0c */ /* 0x000fe4000bf06270 */
[----:B------:R-:W-:Y:S01]  /*1cfc0*/  SHF.R.S32.HI R3, RZ, 0x1f, R230 ;  /* 0x0000001fff037819 */ /* 0x000fe200000114e6 */
[----:B------:R0:W-:Y:S01]  /*1cfd0*/  @!P2 ST.E.64 desc[UR42][R4.64], R90 ;  /* 0x0000005a0400a985 */ /* 0x0001e2000c101b2a */
[----:B------:R-:W-:-:S02]  /*1cfe0*/  ISETP.GE.AND P2, PT, R228, UR4, PT ;  /* 0x00000004e4007c0c */ /* 0x000fc4000bf46270 */
[C---:B------:R-:W-:Y:S02]  /*1cff0*/  @!P1 LEA R8, P5, R230.reuse, R14, 0x2 ;  /* 0x0000000ee6089211 */ /* 0x040fe400078a10ff */
[-C--:B------:R-:W-:Y:S02]  /*1d000*/  @!P3 LEA.HI.X R7, R231, R0.reuse, R10, 0x2, P4 ;  /* 0x00000000e707b211 */ /* 0x080fe400020f140a */
[----:B------:R-:W-:Y:S02]  /*1d010*/  ISETP.GE.AND P4, PT, R227, UR4, PT ;  /* 0x00000004e3007c0c */ /* 0x000fe4000bf86270 */
[----:B------:R-:W-:Y:S01]  /*1d020*/  @!P1 LEA.HI.X R9, R230, R0, R3, 0x2, P5 ;  /* 0x00000000e6099211 */ /* 0x000fe200028f1403 */
[----:B------:R1:W-:Y:S01]  /*1d030*/  @!P3 ST.E.64 desc[UR42][R6.64], R94 ;  /* 0x0000005e0600b985 */ /* 0x0003e2000c101b2a */
[----:B------:R-:W-:Y:S02]  /*1d040*/  @!P0 LEA R10, P5, R229, R14, 0x2 ;  /* 0x0000000ee50a8211 */ /* 0x000fe400078a10ff */
[----:B------:R-:W-:Y:S01]  /*1d050*/  ISETP.GE.AND P3, PT, R226, UR4, PT ;  /* 0x00000004e2007c0c */ /* 0x000fe2000bf66270 */
[----:B------:R2:W-:Y:S01]  /*1d060*/  @!P1 ST.E.64 desc[UR42][R8.64], R98 ;  /* 0x0000006208009985 */ /* 0x0005e2000c101b2a */
[----:B------:R-:W-:-:S02]  /*1d070*/  SHF.R.S32.HI R3, RZ, 0x1f, R228 ;  /* 0x0000001fff037819 */ /* 0x000fc400000114e4 */
[C---:B------:R-:W-:Y:S02]  /*1d080*/  @!P2 LEA R12, P1, R228.reuse, R14, 0x2 ;  /* 0x0000000ee40ca211 */ /* 0x040fe400078210ff */
[-C--:B------:R-:W-:Y:S02]  /*1d090*/  @!P0 LEA.HI.X R11, R229, R0.reuse, R15, 0x2, P5 ;  /* 0x00000000e50b8211 */ /* 0x080fe400028f140f */
[----:B------:R-:W-:Y:S02]  /*1d0a0*/  @!P2 LEA.HI.X R13, R228, R0, R3, 0x2, P1 ;  /* 0x00000000e40da211 */ /* 0x000fe400008f1403 */
[----:B------:R-:W-:Y:S01]  /*1d0b0*/  ISETP.GE.AND P1, PT, R225, UR4, PT ;  /* 0x00000004e1007c0c */ /* 0x000fe2000bf26270 */
[----:B------:R3:W-:Y:S01]  /*1d0c0*/  @!P0 ST.E.64 desc[UR42][R10.64], R102 ;  /* 0x000000660a008985 */ /* 0x0007e2000c101b2a */
[----:B0-----:R-:W-:Y:S02]  /*1d0d0*/  @!P4 LEA R4, P0, R227, R14, 0x2 ;  /* 0x0000000ee304c211 */ /* 0x001fe400078010ff */
[----:B------:R-:W-:Y:S01]  /*1d0e0*/  SHF.R.S32.HI R15, RZ, 0x1f, R227 ;  /* 0x0000001fff0f7819 */ /* 0x000fe200000114e3 */
[----:B------:R0:W-:Y:S01]  /*1d0f0*/  @!P2 ST.E.64 desc[UR42][R12.64], R106 ;  /* 0x0000006a0c00a985 */ /* 0x0001e2000c101b2a */
[----:B------:R-:W-:-:S02]  /*1d100*/  SHF.R.S32.HI R3, RZ, 0x1f, R226 ;  /* 0x0000001fff037819 */ /* 0x000fc400000114e2 */
[----:B-1----:R-:W-:Y:S02]  /*1d110*/  @!P3 LEA R6, P5, R226, R14, 0x2 ;  /* 0x0000000ee206b211 */ /* 0x002fe400078a10ff */
[----:B------:R-:W-:Y:S02]  /*1d120*/  ISETP.GE.AND P2, PT, R224, UR4, PT ;  /* 0x00000004e0007c0c */ /* 0x000fe4000bf46270 */
[-C--:B------:R-:W-:Y:S02]  /*1d130*/  @!P4 LEA.HI.X R5, R227, R0.reuse, R15, 0x2, P0 ;  /* 0x00000000e305c211 */ /* 0x080fe400000f140f */
[----:B------:R-:W-:Y:S02]  /*1d140*/  ISETP.GE.AND P0, PT, R223, UR4, PT ;  /* 0x00000004df007c0c */ /* 0x000fe4000bf06270 */
[----:B------:R-:W-:Y:S01]  /*1d150*/  @!P3 LEA.HI.X R7, R226, R0, R3, 0x2, P5 ;  /* 0x00000000e207b211 */ /* 0x000fe200028f1403 */
[----:B------:R1:W-:Y:S01]  /*1d160*/  @!P4 ST.E.64 desc[UR42][R4.64], R110 ;  /* 0x0000006e0400c985 */ /* 0x0003e2000c101b2a */
[----:B--2---:R-:W-:-:S02]  /*1d170*/  @!P1 LEA R8, P5, R225, R14, 0x2 ;  /* 0x0000000ee1089211 */ /* 0x004fc400078a10ff */
[----:B------:R-:W-:Y:S01]  /*1d180*/  SHF.R.S32.HI R3, RZ, 0x1f, R225 ;  /* 0x0000001fff037819 */ /* 0x000fe200000114e1 */
[----:B------:R2:W-:Y:S01]  /*1d190*/  @!P3 ST.E.64 desc[UR42][R6.64], R114 ;  /* 0x000000720600b985 */ /* 0x0005e2000c101b2a */
[----:B------:R-:W-:Y:S02]  /*1d1a0*/  ISETP.GE.AND P3, PT, R222, UR4, PT ;  /* 0x00000004de007c0c */ /* 0x000fe4000bf66270 */
[----:B------:R-:W-:Y:S02]  /*1d1b0*/  @!P1 LEA.HI.X R9, R225, R0, R3, 0x2, P5 ;  /* 0x00000000e1099211 */ /* 0x000fe400028f1403 */
[-C--:B---3--:R-:W-:Y:S02]  /*1d1c0*/  @!P2 LEA R10, P4, R224, R14.reuse, 0x2 ;  /* 0x0000000ee00aa211 */ /* 0x088fe400078810ff */
[----:B------:R-:W-:Y:S01]  /*1d1d0*/  SHF.R.S32.HI R15, RZ, 0x1f, R224 ;  /* 0x0000001fff0f7819 */ /* 0x000fe200000114e0 */
[----:B------:R3:W-:Y:S01]  /*1d1e0*/  @!P1 ST.E.64 desc[UR42][R8.64], R118 ;  /* 0x0000007608009985 */ /* 0x0007e2000c101b2a */
[----:B0-----:R-:W-:-:S02]  /*1d1f0*/  @!P0 LEA R12, P5, R223, R14, 0x2 ;  /* 0x0000000edf0c8211 */ /* 0x001fc400078a10ff */
[----:B------:R-:W-:Y:S02]  /*1d200*/  SHF.R.S32.HI R3, RZ, 0x1f, R223 ;  /* 0x0000001fff037819 */ /* 0x000fe400000114df */
[-C--:B------:R-:W-:Y:S02]  /*1d210*/  @!P2 LEA.HI.X R11, R224, R0.reuse, R15, 0x2, P4 ;  /* 0x00000000e00ba211 */ /* 0x080fe400020f140f */
[----:B------:R-:W-:Y:S02]  /*1d220*/  ISETP.GE.AND P1, PT, R221, UR4, PT ;  /* 0x00000004dd007c0c */ /* 0x000fe4000bf26270 */
[----:B------:R-:W-:Y:S01]  /*1d230*/  @!P0 LEA.HI.X R13, R223, R0, R3, 0x2, P5 ;  /* 0x00000000df0d8211 */ /* 0x000fe200028f1403 */
[----:B------:R0:W-:Y:S01]  /*1d240*/  @!P2 ST.E.64 desc[UR42][R10.64], R122 ;  /* 0x0000007a0a00a985 */ /* 0x0001e2000c101b2a */
[----:B------:R-:W-:Y:S02]  /*1d250*/  ISETP.GE.AND P4, PT, R220, UR4, PT ;  /* 0x00000004dc007c0c */ /* 0x000fe4000bf86270 */
[----:B------:R-:W-:Y:S01]  /*1d260*/  SHF.R.S32.HI R3, RZ, 0x1f, R222 ;  /* 0x0000001fff037819 */ /* 0x000fe200000114de */
[----:B------:R4:W-:Y:S01]  /*1d270*/  @!P0 ST.E.64 desc[UR42][R12.64], R126 ;  /* 0x0000007e0c008985 */ /* 0x0009e2000c101b2a */
[----:B-1----:R-:W-:-:S02]  /*1d280*/  @!P3 LEA R4, P5, R222, R14, 0x2 ;  /* 0x0000000ede04b211 */ /* 0x002fc400078a10ff */
[----:B------:R-:W-:Y:S02]  /*1d290*/  ISETP.GE.AND P2, PT, R219, UR4, PT ;  /* 0x00000004db007c0c */ /* 0x000fe4000bf46270 */
[----:B------:R-:W-:Y:S02]  /*1d2a0*/  ISETP.GE.AND P0, PT, R218, UR4, PT ;  /* 0x00000004da007c0c */ /* 0x000fe4000bf06270 */
[----:B------:R-:W-:Y:S02]  /*1d2b0*/  @!P3 LEA.HI.X R5, R222, R0, R3, 0x2, P5 ;  /* 0x00000000de05b211 */ /* 0x000fe400028f1403 */
[----:B------:R-:W-:Y:S02]  /*1d2c0*/  SHF.R.S32.HI R3, RZ, 0x1f, R221 ;  /* 0x0000001fff037819 */ /* 0x000fe400000114dd */
[-C--:B--2---:R-:W-:Y:S01]  /*1d2d0*/  @!P1 LEA R6, P5, R221, R14.reuse, 0x2 ;  /* 0x0000000edd069211 */ /* 0x084fe200078a10ff */
[----:B------:R4:W-:Y:S01]  /*1d2e0*/  @!P3 ST.E.64 desc[UR42][R4.64], R130 ;  /* 0x000000820400b985 */ /* 0x0009e2000c101b2a */
[----:B---3--:R-:W-:-:S02]  /*1d2f0*/  @!P4 LEA R8, P3, R220, R14, 0x2 ;  /* 0x0000000edc08c211 */ /* 0x008fc400078610ff */
[----:B------:R-:W-:Y:S02]  /*1d300*/  @!P1 LEA.HI.X R7, R221, R0, R3, 0x2, P5 ;  /* 0x00000000dd079211 */ /* 0x000fe400028f1403 */
[C---:B0-----:R-:W-:Y:S02]  /*1d310*/  @!P2 LEA R10, P5, R219.reuse, R14, 0x2 ;  /* 0x0000000edb0aa211 */ /* 0x041fe400078a10ff */
[----:B------:R-:W-:Y:S01]  /*1d320*/  @!P4 LEA.HI.X R9, R220, R0, R237, 0x2, P3 ;  /* 0x00000000dc09c211 */ /* 0x000fe200018f14ed */
[----:B------:R4:W-:Y:S01]  /*1d330*/  @!P1 ST.E.64 desc[UR42][R6.64], R134 ;  /* 0x0000008606009985 */ /* 0x0009e2000c101b2a */
[C---:B------:R-:W-:Y:S02]  /*1d340*/  @!P0 LEA R20, P3, R218.reuse, R14, 0x2 ;  /* 0x0000000eda148211 */ /* 0x040fe400078610ff */
[-C--:B------:R-:W-:Y:S01]  /*1d350*/  @!P2 LEA.HI.X R11, R219, R0.reuse, R236, 0x2, P5 ;  /* 0x00000000db0ba211 */ /* 0x080fe200028f14ec */
[----:B------:R4:W-:Y:S01]  /*1d360*/  @!P4 ST.E.64 desc[UR42][R8.64], R138 ;  /* 0x0000008a0800c985 */ /* 0x0009e2000c101b2a */
[----:B------:R-:W-:-:S03]  /*1d370*/  @!P0 LEA.HI.X R21, R218, R0, R235, 0x2, P3 ;  /* 0x00000000da158211 */ /* 0x000fc600018f14eb */
[----:B------:R4:W-:Y:S04]  /*1d380*/  @!P2 ST.E.64 desc[UR42][R10.64], R142 ;  /* 0x0000008e0a00a985 */ /* 0x0009e8000c101b2a */
[----:B------:R4:W-:Y:S01]  /*1d390*/  @!P0 ST.E.64 desc[UR42][R20.64], R146 ;  /* 0x0000009214008985 */ /* 0x0009e2000c101b2a */
[----:B------:R-:W-:-:S13]  /*1d3a0*/  ISETP.GE.AND P0, PT, R217, UR4, PT ;  /* 0x00000004d9007c0c */ /* 0x000fda000bf06270 */
[----:B----4-:R-:W-:Y:S05]  /*1d3b0*/  @P0 BRA `(.L_x_1743) ;  /* 0x0000000c00140947 */ /* 0x010fea0003800000 */
[----:B------:R-:W-:-:S04]  /*1d3c0*/  LEA R14, P0, R217, R14, 0x2 ;  /* 0x0000000ed90e7211 */ /* 0x000fc800078010ff */
[----:B------:R-:W-:-:S05]  /*1d3d0*/  LEA.HI.X R15, R217, R0, R234, 0x2, P0 ;  /* 0x00000000d90f7211 */ /* 0x000fca00000f14ea */
[----:B------:R4:W-:Y:S01]  /*1d3e0*/  ST.E.64 desc[UR42][R14.64], R150 ;  /* 0x000000960e007985 */ /* 0x0009e2000c101b2a */
[----:B------:R-:W-:Y:S05]  /*1d3f0*/  BRA `(.L_x_1743) ;  /* 0x0000000c00047947 */ /* 0x000fea0003800000 */
.L_x_1730:
[----:B------:R-:W-:Y:S01]  /*1d400*/  ULDC.64 UR4, c[0x0][0xc08] ;  /* 0x0003020000047ab9 */ /* 0x000fe20000000a00 */
[----:B------:R-:W2:Y:S01]  /*1d410*/  LDC.64 R4, c[0x0][0xc00] ;  /* 0x00030000ff047b82 */ /* 0x000ea20000000a00 */
[----:B------:R-:W-:Y:S01]  /*1d420*/  ISETP.NE.U32.AND P0, PT, RZ, UR4, PT ;  /* 0x00000004ff007c0c */ /* 0x000fe2000bf05070 */
[----:B------:R-:W-:-:S03]  /*1d430*/  IMAD.MOV.U32 R3, RZ, RZ, RZ ;  /* 0x000000ffff037224 */ /* 0x000fc600078e00ff */
[----:B------:R-:W-:Y:S01]  /*1d440*/  ISETP.NE.AND.EX P1, PT, RZ, UR5, PT, P0 ;  /* 0x00000005ff007c0c */ /* 0x000fe2000bf25300 */
[----:B------:R-:W-:Y:S02]  /*1d450*/  ULDC.64 UR4, c[0x0][0xc00] ;  /* 0x0003000000047ab9 */ /* 0x000fe40000000a00 */
[----:B------:R-:W-:-:S04]  /*1d460*/  ISETP.NE.U32.AND P0, PT, RZ, UR4, PT ;  /* 0x00000004ff007c0c */ /* 0x000fc8000bf05070 */
[----:B------:R-:W-:-:S06]  /*1d470*/  ISETP.NE.AND.EX P0, PT, RZ, UR5, PT, P0 ;  /* 0x00000005ff007c0c */ /* 0x000fcc000bf05300 */
[----:B------:R-:W3:Y:S01]  /*1d480*/  @P1 LDC.64 R6, c[0x0][0xc08] ;  /* 0x00030200ff061b82 */ /* 0x000ee20000000a00 */
[----:B------:R-:W-:Y:S02]  /*1d490*/  ULDC UR4, c[0x0][0xa88] ;  /* 0x0002a20000047ab9 */ /* 0x000fe40000000800 */
[----:B------:R-:W-:Y:S02]  /*1d4a0*/  IMAD.U32 R20, RZ, RZ, UR4 ;  /* 0x00000004ff147e24 */ /* 0x000fe4000f8e00ff */
[----:B--2---:R-:W-:-:S05]  /*1d4b0*/  IMAD.WIDE R4, R209, 0x4, R4 ;  /* 0x00000004d1047825 */ /* 0x004fca00078e0204 */
[----:B------:R2:W5:Y:S01]  /*1d4c0*/  @P0 LDG.E R3, desc[UR42][R4.64] ;  /* 0x0000002a04030981 */ /* 0x000562000c1e1900 */
[----:B------:R-:W4:Y:S01]  /*1d4d0*/  S2R R0, SR_TID.X ;  /* 0x0000000000007919 */ /* 0x000f220000002100 */
[----:B---3--:R-:W-:-:S05]  /*1d4e0*/  @P1 IMAD.WIDE R6, R209, 0x4, R6 ;  /* 0x00000004d1061825 */ /* 0x008fca00078e0206 */
[----:B------:R2:W5:Y:S01]  /*1d4f0*/  @P1 LDG.E R20, desc[UR42][R6.64] ;  /* 0x0000002a06141981 */ /* 0x000562000c1e1900 */
[----:B------:R-:W-:-:S13]  /*1d500*/  ISETP.NE.AND P2, PT, R208, RZ, PT ;  /* 0x000000ffd000720c */ /* 0x000fda0003f45270 */
[----:B------:R-:W3:Y:S01]  /*1d510*/  @!P2 LDC R208, c[0x0][0xad4] ;  /* 0x0002b500ffd0ab82 */ /* 0x000ee20000000800 */
[----:B----4-:R-:W-:Y:S01]  /*1d520*/  VIADD R0, R0, 0xffffff80 ;  /* 0xffffff8000007836 */ /* 0x010fe20000000000 */
[----:B------:R-:W-:-:S04]  /*1d530*/  SHF.R.S32.HI R30, RZ, 0x1f, R209 ;  /* 0x0000001fff1e7819 */ /* 0x000fc800000114d1 */
[----:B------:R-:W-:Y:S02]  /*1d540*/  ISETP.GT.AND P3, PT, R0, 0x7f, PT ;  /* 0x0000007f0000780c */ /* 0x000fe40003f64270 */
[----:B---3--:R-:W-:Y:S01]  /*1d550*/  ISETP.GT.AND P2, PT, R208, 0x1, PT ;  /* 0x00000001d000780c */ /* 0x008fe20003f44270 */
[----:B--2---:R-:W-:-:S12]  /*1d560*/  @P1 BRA `(.L_x_1748) ;  /* 0x0000000000101947 */ /* 0x004fd80003800000 */
[----:B------:R-:W-:Y:S05]  /*1d570*/  @!P0 BRA `(.L_x_1748) ;  /* 0x00000000000c8947 */ /* 0x000fea0003800000 */
[----:B------:R-:W2:Y:S04]  /*1d580*/  LDG.E R7, desc[UR42][R4.64] ;  /* 0x0000002a04077981 */ /* 0x000ea8000c1e1900 */
[----:B-----5:R-:W2:Y:S02]  /*1d590*/  LDG.E R20, desc[UR42][R4.64+0x4] ;  /* 0x0000042a04147981 */ /* 0x020ea4000c1e1900 */
[----:B--2---:R-:W-:-:S07]  /*1d5a0*/  IMAD.IADD R20, R20, 0x1, -R7 ;  /* 0x0000000114147824 */ /* 0x004fce00078e0a07 */
.L_x_1748:
[----:B------:R-:W-:Y:S01]  /*1d5b0*/  BSSY B1, `(.L_x_1749) ;  /* 0x0000036000017945 */ /* 0x000fe20003800000 */
[----:B------:R-:W-:Y:S02]  /*1d5c0*/  SEL R31, R209, RZ, !P0 ;  /* 0x000000ffd11f7207 */ /* 0x000fe40004000000 */
[----:B------:R-:W-:Y:S02]  /*1d5d0*/  SEL R30, R30, RZ, !P0 ;  /* 0x000000ff1e1e7207 */ /* 0x000fe40004000000 */
[----:B-----5:R-:W-:Y:S01]  /*1d5e0*/  SHF.R.S32.HI R28, RZ, 0x1f, R3 ;  /* 0x0000001fff1c7819 */ /* 0x020fe20000011403 */
[----:B------:R-:W-:Y:S06]  /*1d5f0*/  @P3 BRA `(.L_x_1750) ;  /* 0x0000000000c43947 */ /* 0x000fec0003800000 */
[----:B------:R-:W2:Y:S01]  /*1d600*/  S2R R33, SR_TID.X ;  /* 0x0000000000217919 */ /* 0x000ea20000002100 */
[----:B------:R-:W3:Y:S02]  /*1d610*/  LDC R35, c[0x0][0xbe8] ;  /* 0x0002fa00ff237b82 */ /* 0x000ee40000000800 */
[----:B---3--:R-:W-:Y:S01]  /*1d620*/  IMAD R0, R20, R35, RZ ;  /* 0x0000002314007224 */ /* 0x008fe200078e02ff */
[----:B--2---:R-:W-:-:S04]  /*1d630*/  IADD3 R33, R192, -0x80, R33 ;  /* 0xffffff80c0217810 */ /* 0x004fc80007ffe021 */
[----:B------:R-:W-:-:S13]  /*1d640*/  ISETP.GE.AND P0, PT, R33, R0, PT ;  /* 0x000000002100720c */ /* 0x000fda0003f06270 */
[----:B------:R-:W-:Y:S05]  /*1d650*/  @P0 BRA `(.L_x_1750) ;  /* 0x0000000000ac0947 */ /* 0x000fea0003800000 */
[----:B-1----:R-:W-:Y:S01]  /*1d660*/  IMAD.MOV.U32 R24, RZ, RZ, 0x9b8 ;  /* 0x000009b8ff187424 */ /* 0x002fe200078e00ff */
[----:B------:R-:W-:Y:S01]  /*1d670*/  ISETP.GT.AND P0, PT, R208, 0x1, PT ;  /* 0x00000001d000780c */ /* 0x000fe20003f04270 */
[----:B------:R-:W1:Y:S01]  /*1d680*/  LDC.64 R4, c[0x0][0xba8] ;  /* 0x0002ea00ff047b82 */ /* 0x000e620000000a00 */
[----:B------:R-:W-:Y:S01]  /*1d690*/  ISETP.NE.AND P1, PT, R35, 0x1, PT ;  /* 0x000000012300780c */ /* 0x000fe20003f25270 */
[----:B------:R-:W-:Y:S01]  /*1d6a0*/  IMAD.MOV.U32 R21, RZ, RZ, R33 ;  /* 0x000000ffff157224 */ /* 0x000fe200078e0021 */
[----:B------:R-:W-:Y:S02]  /*1d6b0*/  SEL R24, R24, 0x978, P0 ;  /* 0x0000097818187807 */ /* 0x000fe40000000000 */
[----:B------:R-:W-:-:S03]  /*1d6c0*/  SEL R215, R215, RZ, P0 ;  /* 0x000000ffd7d77207 */ /* 0x000fc60000000000 */
[----:B------:R-:W2:Y:S08]  /*1d6d0*/  LDC.64 R8, c[0x0][R24+0x220] ;  /* 0x0000880018087b82 */ /* 0x000eb00000000a00 */
[----:B------:R-:W3:Y:S08]  /*1d6e0*/  LDC.64 R6, c[0x0][R24+0x218] ;  /* 0x0000860018067b82 */ /* 0x000ef00000000a00 */
[----:B------:R-:W4:Y:S08]  /*1d6f0*/  LDC.64 R10, c[0x0][R24+0x228] ;  /* 0x00008a00180a7b82 */ /* 0x000f300000000a00 */
[----:B------:R-:W5:Y:S08]  /*1d700*/  LDC.64 R12, c[0x0][R24+0x210] ;  /* 0x00008400180c7b82 */ /* 0x000f700000000a00 */
[----:B------:R-:W0:Y:S08]  /*1d710*/  @P1 LDC R0, c[0x0][0xbec] ;  /* 0x0002fb00ff001b82 */ /* 0x000e300000000800 */
[----:B------:R-:W4:Y:S01]  /*1d720*/  @P1 LDC R37, c[0x0][0xbf0] ;  /* 0x0002fc00ff251b82 */ /* 0x000f220000000800 */
[----:B--2---:R-:W-:-:S07]  /*1d730*/  IMAD R9, R9, R31, RZ ;  /* 0x0000001f09097224 */ /* 0x004fce00078e02ff */
[----:B-1----:R-:W1:Y:S01]  /*1d740*/  @!P0 LDC R4, c[0x0][0xb50] ;  /* 0x0002d400ff048b82 */ /* 0x002e620000000800 */
[----:B------:R-:W-:-:S04]  /*1d750*/  IMAD.WIDE.U32 R14, R8, R31, RZ ;  /* 0x0000001f080e7225 */ /* 0x000fc800078e00ff */
[----:B------:R-:W-:Y:S02]  /*1d760*/  IMAD R9, R8, R30, R9 ;  /* 0x0000001e08097224 */ /* 0x000fe400078e0209 */
[----:B0-----:R-:W-:Y:S01]  /*1d770*/  @P1 IMAD.HI.U32 R0, R33, R0, RZ ;  /* 0x0000000021001227 */ /* 0x001fe200078e00ff */
[----:B------:R-:W0:Y:S03]  /*1d780*/  @!P0 LDC R5, c[0x0][0xb54] ;  /* 0x0002d500ff058b82 */ /* 0x000e260000000800 */
[-C--:B---3--:R-:W-:Y:S02]  /*1d790*/  IMAD R29, R7, R206.reuse, RZ ;  /* 0x000000ce071d7224 */ /* 0x088fe400078e02ff */
[----:B------:R-:W-:Y:S01]  /*1d7a0*/  IMAD.WIDE.U32 R6, R6, R206, RZ ;  /* 0x000000ce06067225 */ /* 0x000fe200078e00ff */
[----:B----4-:R-:W-:-:S03]  /*1d7b0*/  @P1 SHF.R.U32.HI R21, RZ, R37, R0 ;  /* 0x00000025ff151219 */ /* 0x010fc60000011600 */
[----:B------:R-:W-:Y:S01]  /*1d7c0*/  IMAD.IADD R29, R7, 0x1, R29 ;  /* 0x00000001071d7824 */ /* 0x000fe200078e021d */
[----:B------:R-:W-:Y:S01]  /*1d7d0*/  IADD3 R0, P1, P3, R14, R6, R3 ;  /* 0x000000060e007210 */ /* 0x000fe20007b3e003 */
[----:B------:R-:W-:Y:S02]  /*1d7e0*/  IMAD.IADD R14, R15, 0x1, R9 ;  /* 0x000000010f0e7824 */ /* 0x000fe400078e0209 */
[----:B------:R-:W-:Y:S02]  /*1d7f0*/  IMAD.MOV R8, RZ, RZ, -R21 ;  /* 0x000000ffff087224 */ /* 0x000fe400078e0a15 */
[----:B------:R-:W-:-:S04]  /*1d800*/  IMAD.WIDE.U32 R6, R10, R215, RZ ;  /* 0x000000d70a067225 */ /* 0x000fc800078e00ff */
[----:B------:R-:W-:Y:S02]  /*1d810*/  IMAD R11, R11, R215, RZ ;  /* 0x000000d70b0b7224 */ /* 0x000fe400078e02ff */
[----:B------:R-:W-:Y:S01]  /*1d820*/  IMAD R9, R35, R8, R33 ;  /* 0x0000000823097224 */ /* 0x000fe200078e0221 */
[----:B------:R-:W-:Y:S02]  /*1d830*/  IADD3.X R8, R14, R29, R28, P1, P3 ;  /* 0x0000001d0e087210 */ /* 0x000fe40000fe641c */
[----:B------:R-:W-:Y:S01]  /*1d840*/  IADD3 R6, P0, P1, R21, R0, R6 ;  /* 0x0000000015067210 */ /* 0x000fe2000791e006 */
[----:B-----5:R-:W-:Y:S01]  /*1d850*/  IMAD R0, R13, R9, RZ ;  /* 0x000000090d007224 */ /* 0x020fe200078e02ff */
[----:B------:R-:W-:Y:S02]  /*1d860*/  IADD3 R11, R7, R11, RZ ;  /* 0x0000000b070b7210 */ /* 0x000fe40007ffe0ff */
        /* <DEDUP_REMOVED lines=8> */
[----:B0-----:R-:W-:-:S05]  /*1d8f0*/  LEA.HI.X R5, R6, R5, R0, 0x2, P0 ;  /* 0x0000000506057211 */ /* 0x001fca00000f1400 */
[----:B------:R2:W-:Y:S02]  /*1d900*/  STG.E desc[UR42][R4.64], R7 ;  /* 0x0000000704007986 */ /* 0x0005e4000c10192a */
.L_x_1750:
[----:B------:R-:W-:Y:S05]  /*1d910*/  BSYNC B1 ;  /* 0x0000000000017941 */ /* 0x000fea0003800000 */
.L_x_1749:
[----:B------:R-:W-:Y:S05]  /*1d920*/  @P2 BRA `(.L_x_1743) ;  /* 0x0000000400b82947 */ /* 0x000fea0003800000 */
[----:B------:R-:W3:Y:S01]  /*1d930*/  LDC R21, c[0x0][0xbe8] ;  /* 0x0002fa00ff157b82 */ /* 0x000ee20000000800 */
[----:B------:R-:W-:Y:S01]  /*1d940*/  ULDC.64 UR4, c[0x0][0xaa0] ;  /* 0x0002a80000047ab9 */ /* 0x000fe20000000a00 */
[----:B------:R-:W-:Y:S01]  /*1d950*/  ULDC.64 UR6, c[0x0][0xaf0] ;  /* 0x0002bc0000067ab9 */ /* 0x000fe20000000a00 */
[----:B------:R-:W-:Y:S02]  /*1d960*/  IMAD R0, R28, UR4, RZ ;  /* 0x000000041c007c24 */ /* 0x000fe4000f8e02ff */
[----:B--2---:R-:W-:-:S04]  /*1d970*/  IMAD.WIDE.U32 R4, R3, UR4, RZ ;  /* 0x0000000403047c25 */ /* 0x004fc8000f8e00ff */
[----:B------:R-:W-:Y:S01]  /*1d980*/  IMAD R7, R3, UR5, R0 ;  /* 0x0000000503077c24 */ /* 0x000fe2000f8e0200 */
[----:B------:R-:W-:Y:S01]  /*1d990*/  ULDC.64 UR4, c[0x0][0xae8] ;  /* 0x0002ba0000047ab9 */ /* 0x000fe20000000a00 */
[----:B------:R-:W-:Y:S02]  /*1d9a0*/  IMAD R3, R207, 0x20, R23 ;  /* 0x00000020cf037824 */ /* 0x000fe400078e0217 */
[----:B------:R-:W-:Y:S02]  /*1d9b0*/  IMAD.IADD R5, R5, 0x1, R7 ;  /* 0x0000000105057824 */ /* 0x000fe400078e0207 */
[----:B------:R-:W-:Y:S02]  /*1d9c0*/  IMAD.IADD R8, R192, 0x1, R3 ;  /* 0x00000001c0087824 */ /* 0x000fe400078e0203 */
[----:B------:R-:W-:-:S04]  /*1d9d0*/  IMAD.WIDE.U32 R4, R206, UR4, R4 ;  /* 0x00000004ce047c25 */ /* 0x000fc8000f8e0004 */
[----:B------:R-:W-:Y:S02]  /*1d9e0*/  IMAD.MOV.U32 R3, RZ, RZ, R8 ;  /* 0x000000ffff037224 */ /* 0x000fe400078e0008 */
[----:B------:R-:W-:Y:S01]  /*1d9f0*/  IMAD R6, R30, UR6, RZ ;  /* 0x000000061e067c24 */ /* 0x000fe2000f8e02ff */
[----:B---3--:R-:W-:Y:S01]  /*1da00*/  ISETP.NE.AND P0, PT, R21, 0x1, PT ;  /* 0x000000011500780c */ /* 0x008fe20003f05270 */
[----:B------:R-:W-:Y:S01]  /*1da10*/  IMAD R5, R206, UR5, R5 ;  /* 0x00000005ce057c24 */ /* 0x000fe2000f8e0205 */
[----:B------:R-:W-:Y:S01]  /*1da20*/  ULDC.64 UR4, c[0x0][0xae0] ;  /* 0x0002b80000047ab9 */ /* 0x000fe20000000a00 */
[----:B------:R-:W-:Y:S02]  /*1da30*/  IMAD.IADD R192, R23, 0x1, R192 ;  /* 0x0000000117c07824 */ /* 0x000fe400078e02c0 */
[----:B------:R-:W-:-:S08]  /*1da40*/  IMAD.WIDE.U32 R4, R31, UR6, R4 ;  /* 0x000000061f047c25 */ /* 0x000fd0000f8e0004 */
[----:B------:R-:W2:Y:S08]  /*1da50*/  @P0 LDC R9, c[0x0][0xbec] ;  /* 0x0002fb00ff090b82 */ /* 0x000eb00000000800 */
[----:B------:R-:W3:Y:S01]  /*1da60*/  @P0 LDC R11, c[0x0][0xbf0] ;  /* 0x0002fc00ff0b0b82 */ /* 0x000ee20000000800 */
[----:B--2---:R-:W-:-:S04]  /*1da70*/  @P0 IMAD.HI.U32 R0, R8, R9, RZ ;  /* 0x0000000908000227 */ /* 0x004fc800078e00ff */
[----:B------:R-:W-:Y:S01]  /*1da80*/  IMAD R9, R31, UR7, R6 ;  /* 0x000000071f097c24 */ /* 0x000fe2000f8e0206 */
[----:B---3--:R-:W-:-:S03]  /*1da90*/  @P0 SHF.R.U32.HI R3, RZ, R11, R0 ;  /* 0x0000000bff030219 */ /* 0x008fc60000011600 */
[----:B------:R-:W-:Y:S01]  /*1daa0*/  IMAD.IADD R5, R5, 0x1, R9 ;  /* 0x0000000105057824 */ /* 0x000fe200078e0209 */
[--C-:B------:R-:W-:Y:S01]  /*1dab0*/  SHF.R.S32.HI R0, RZ, 0x1f, R3.reuse ;  /* 0x0000001fff007819 */ /* 0x100fe20000011403 */
[----:B------:R-:W-:Y:S02]  /*1dac0*/  IMAD.MOV R7, RZ, RZ, -R3 ;  /* 0x000000ffff077224 */ /* 0x000fe400078e0a03 */
[----:B------:R-:W-:-:S04]  /*1dad0*/  IMAD.WIDE.U32 R4, R3, UR4, R4 ;  /* 0x0000000403047c25 */ /* 0x000fc8000f8e0004 */
[----:B------:R-:W-:Y:S02]  /*1dae0*/  IMAD R7, R21, R7, R8 ;  /* 0x0000000715077224 */ /* 0x000fe400078e0208 */
[----:B------:R-:W-:-:S04]  /*1daf0*/  IMAD R0, R0, UR4, RZ ;  /* 0x0000000400007c24 */ /* 0x000fc8000f8e02ff */
[----:B------:R-:W-:Y:S01]  /*1db00*/  IMAD R9, R3, UR5, R0 ;  /* 0x0000000503097c24 */ /* 0x000fe2000f8e0200 */
[----:B------:R-:W-:Y:S01]  /*1db10*/  SHF.R.S32.HI R0, RZ, 0x1f, R7 ;  /* 0x0000001fff007819 */ /* 0x000fe20000011407 */
[----:B------:R-:W-:Y:S02]  /*1db20*/  ULDC.64 UR4, c[0x0][0xad8] ;  /* 0x0002b60000047ab9 */ /* 0x000fe40000000a00 */
[----:B------:R-:W-:Y:S02]  /*1db30*/  IMAD.IADD R5, R5, 0x1, R9 ;  /* 0x0000000105057824 */ /* 0x000fe400078e0209 */
[----:B------:R-:W-:Y:S02]  /*1db40*/  IMAD R0, R0, UR4, RZ ;  /* 0x0000000400007c24 */ /* 0x000fe4000f8e02ff */
[----:B------:R-:W-:-:S04]  /*1db50*/  IMAD.WIDE.U32 R4, R7, UR4, R4 ;  /* 0x0000000407047c25 */ /* 0x000fc8000f8e0004 */
[----:B------:R-:W-:Y:S01]  /*1db60*/  IMAD R3, R7, UR5, R0 ;  /* 0x0000000507037c24 */ /* 0x000fe2000f8e0200 */
[----:B------:R-:W-:Y:S02]  /*1db70*/  ULDC.64 UR4, c[0x0][0xa80] ;  /* 0x0002a00000047ab9 */ /* 0x000fe40000000a00 */
[----:B------:R-:W-:Y:S01]  /*1db80*/  LEA R0, P0, R4, UR4, 0x1 ;  /* 0x0000000404007c11 */ /* 0x000fe2000f8008ff */
[----:B------:R-:W-:Y:S01]  /*1db90*/  IMAD.IADD R3, R5, 0x1, R3 ;  /* 0x0000000105037824 */ /* 0x000fe200078e0203 */
[----:B------:R-:W-:-:S04]  /*1dba0*/  UMOV UR4, 0xffffffff ;  /* 0xffffffff00047882 */ /* 0x000fc80000000000 */
[----:B------:R-:W-:Y:S01]  /*1dbb0*/  LEA.HI.X R4, R4, UR5, R3, 0x1, P0 ;  /* 0x0000000504047c11 */ /* 0x000fe200080f0c03 */
[----:B------:R-:W-:Y:S06]  /*1dbc0*/  BRA.DIV UR4, `(.L_x_1751) ;  /* 0x000000ae04007947 */ /* 0x000fec000b800000 */
[----:B------:R2:W3:Y:S04]  /*1dbd0*/  SHFL.IDX PT, R3, R4, RZ, 0x181f ;  /* 0x00181fff04037589 */ /* 0x0004e800000e0000 */
[----:B------:R2:W4:Y:S02]  /*1dbe0*/  SHFL.IDX PT, R14, R0, RZ, 0x181f ;  /* 0x00181fff000e7589 */ /* 0x00052400000e0000 */
.L_x_2014:
[----:B------:R-:W-:Y:S01]  /*1dbf0*/  IMAD R20, R20, R21, RZ ;  /* 0x0000001514147224 */ /* 0x000fe200078e02ff */
[----:B------:R-:W-:Y:S04]  /*1dc00*/  BSSY B1, `(.L_x_1752) ;  /* 0x000000c000017945 */ /* 0x000fe80003800000 */
[----:B------:R-:W-:-:S13]  /*1dc10*/  ISETP.GE.AND P0, PT, R192, R20, PT ;  /* 0x00000014c000720c */ /* 0x000fda0003f06270 */
[----:B------:R-:W-:Y:S05]  /*1dc20*/  @P0 BRA `(.L_x_1753) ;  /* 0x0000000000240947 */ /* 0x000fea0003800000 */
[----:B------:R-:W-:Y:S02]  /*1dc30*/  ULDC UR4, c[0x0][0xac8] ;  /* 0x0002b20000047ab9 */ /* 0x000fe40000000800 */
[----:B------:R-:W-:Y:S02]  /*1dc40*/  ISETP.GE.AND P2, PT, R16, UR4, PT ;  /* 0x0000000410007c0c */ /* 0x000fe4000bf46270 */
[----:B------:R-:W-:-:S11]  /*1dc50*/  ISETP.GE.AND P3, PT, R190, UR4, PT ;  /* 0x00000004be007c0c */ /* 0x000fd6000bf66270 */
[-C--:B----4-:R-:W-:Y:S02]  /*1dc60*/  @!P2 LEA R6, P0, R16, R14.reuse, 0x1 ;  /* 0x0000000e1006a211 */ /* 0x090fe400078008ff */
[----:B------:R-:W-:Y:S02]  /*1dc70*/  @!P3 LEA R14, P1, R190, R14, 0x1 ;  /* 0x0000000ebe0eb211 */ /* 0x000fe400078208ff */
[-C--:B---3--:R-:W-:Y:S02]  /*1dc80*/  @!P2 LEA.HI.X R7, R16, R3.reuse, R17, 0x1, P0 ;  /* 0x000000031007a211 */ /* 0x088fe400000f0c11 */
[----:B------:R-:W-:-:S03]  /*1dc90*/  @!P3 LEA.HI.X R15, R190, R3, R214, 0x1, P1 ;  /* 0x00000003be0fb211 */ /* 0x000fc600008f0cd6 */
[----:B------:R3:W-:Y:S04]  /*1dca0*/  @!P2 ST.E.128 desc[UR42][R6.64], RZ ;  /* 0x000000ff0600a985 */ /* 0x0007e8000c101d2a */
[----:B------:R3:W-:Y:S02]  /*1dcb0*/  @!P3 ST.E.128 desc[UR42][R14.64], RZ ;  /* 0x000000ff0e00b985 */ /* 0x0007e4000c101d2a */
.L_x_1753:
[----:B------:R-:W-:Y:S05]  /*1dcc0*/  BSYNC B1 ;  /* 0x0000000000017941 */ /* 0x000fea0003800000 */
.L_x_1752:
[----:B------:R-:W-:-:S03]  /*1dcd0*/  UMOV UR4, 0xffffffff ;  /* 0xffffffff00047882 */ /* 0x000fc60000000000 */
[----:B------:R-:W-:Y:S05]  /*1dce0*/  BRA.DIV UR4, `(.L_x_1754) ;  /* 0x000000aa04ec7947 */ /* 0x000fea000b800000 */
[----:B---3--:R3:W0:Y:S04]  /*1dcf0*/  SHFL.IDX PT, R3, R4, 0x1, 0x181f ;  /* 0x00381f0004037f89 */ /* 0x00862800000e0000 */
[----:B----4-:R3:W4:Y:S02]  /*1dd00*/  SHFL.IDX PT, R14, R0, 0x1, 0x181f ;  /* 0x00381f00000e7f89 */ /* 0x01072400000e0000 */
.L_x_2018:
[----:B------:R-:W-:Y:S01]  /*1dd10*/  VIADD R5, R192, 0x20 ;  /* 0x00000020c0057836 */ /* 0x000fe20000000000 */
        /* <DEDUP_REMOVED lines=8> */
[-C--:B0-----:R-:W-:Y:S02]  /*1dda0*/  @!P2 LEA.HI.X R7, R16, R3.reuse, R17, 0x1, P0 ;  /* 0x000000031007a211 */ /* 0x081fe400000f0c11 */
[----:B------:R-:W-:-:S03]  /*1ddb0*/  @!P3 LEA.HI.X R15, R190, R3, R214, 0x1, P1 ;  /* 0x00000003be0fb211 */ /* 0x000fc600008f0cd6 */
[----:B------:R0:W-:Y:S04]  /*1ddc0*/  @!P2 ST.E.128 desc[UR42][R6.64], RZ ;  /* 0x000000ff0600a985 */ /* 0x0001e8000c101d2a */
[----:B------:R0:W-:Y:S02]  /*1ddd0*/  @!P3 ST.E.128 desc[UR42][R14.64], RZ ;  /* 0x000000ff0e00b985 */ /* 0x0001e4000c101d2a */
.L_x_1756:
[----:B------:R-:W-:Y:S05]  /*1dde0*/  BSYNC B1 ;  /* 0x0000000000017941 */ /* 0x000fea0003800000 */
.L_x_1755:
[----:B------:R-:W-:-:S03]  /*1ddf0*/  UMOV UR4, 0xffffffff ;  /* 0xffffffff00047882 */ /* 0x000fc60000000000 */
[----:B------:R-:W-:Y:S05]  /*1de00*/  BRA.DIV UR4, `(.L_x_1757) ;  /* 0x000000aa04ec7947 */ /* 0x000fea000b800000 */
[----:B0-----:R0:W0:Y:S04]  /*1de10*/  SHFL.IDX PT, R3, R4, 0x2, 0x181f ;  /* 0x00581f0004037f89 */ /* 0x00102800000e0000 */
[----:B----4-:R4:W0:Y:S02]  /*1de20*/  SHFL.IDX PT, R14, R0, 0x2, 0x181f ;  /* 0x00581f00000e7f89 */ /* 0x01082400000e0000 */
.L_x_2022:
[----:B------:R-:W-:Y:S01]  /*1de30*/  VIADD R5, R192, 0x40 ;  /* 0x00000040c0057836 */ /* 0x000fe20000000000 */
[----:B------:R-:W-:Y:S04]  /*1de40*/  BSSY B1, `(.L_x_1758) ;  /* 0x000000c000017945 */ /* 0x000fe80003800000 */
[----:B------:R-:W-:-:S13]  /*1de50*/  ISETP.GE.AND P0, PT, R5, R20, PT ;  /* 0x000000140500720c */ /* 0x000fda0003f06270 */
[----:B------:R-:W-:Y:S05]  /*1de60*/  @P0 BRA `(.L_x_1759) ;  /* 0x0000000000240947 */ /* 0x000fea0003800000 */
[----:B------:R-:W-:Y:S02]  /*1de70*/  ULDC UR4, c[0x0][0xac8] ;  /* 0x0002b20000047ab9 */ /* 0x000fe40000000800 */
[----:B------:R-:W-:Y:S02]  /*1de80*/  ISETP.GE.AND P2, PT, R16, UR4, PT ;  /* 0x0000000410007c0c */ /* 0x000fe4000bf46270 */
[----:B------:R-:W-:-:S11]  /*1de90*/  ISETP.GE.AND P3, PT, R190, UR4, PT ;  /* 0x00000004be007c0c */ /* 0x000fd6000bf66270 */
[-C--:B0-----:R-:W-:Y:S02]  /*1dea0*/  @!P2 LEA R6, P0, R16, R14.reuse, 0x1 ;  /* 0x0000000e1006a211 */ /* 0x081fe400078008ff */
[----:B------:R-:W-:Y:S02]  /*1deb0*/  @!P3 LEA R14, P1, R190, R14, 0x1 ;  /* 0x0000000ebe0eb211 */ /* 0x000fe400078208ff */
[-C--:B------:R-:W-:Y:S02]  /*1dec0*/  @!P2 LEA.HI.X R7, R16, R3.reuse, R17, 0x1, P0 ;  /* 0x000000031007a211 */ /* 0x080fe400000f0c11 */
[----:B------:R-:W-:-:S03]  /*1ded0*/  @!P3 LEA.HI.X R15, R190, R3, R214, 0x1, P1 ;  /* 0x00000003be0fb211 */ /* 0x000fc600008f0cd6 */
[----:B------:R0:W-:Y:S04]  /*1dee0*/  @!P2 ST.E.128 desc[UR42][R6.64], RZ ;  /* 0x000000ff0600a985 */ /* 0x0001e8000c101d2a */
[----:B------:R0:W-:Y:S02]  /*1def0*/  @!P3 ST.E.128 desc[UR42][R14.64], RZ ;  /* 0x000000ff0e00b985 */ /* 0x0001e4000c101d2a */
.L_x_1759:
[----:B------:R-:W-:Y:S05]  /*1df00*/  BSYNC B1 ;  /* 0x0000000000017941 */ /* 0x000fea0003800000 */
.L_x_1758:
[----:B------:R-:W-:-:S03]  /*1df10*/  UMOV UR4, 0xffffffff ;  /* 0xffffffff00047882 */ /* 0x000fc60000000000 */
[----:B------:R-:W-:Y:S05]  /*1df20*/  BRA.DIV UR4, `(.L_x_1760) ;  /* 0x000000aa04ec7947 */ /* 0x000fea000b800000 */
[----:B0-----:R0:W0:Y:S04]  /*1df30*/  SHFL.IDX PT, R3, R4, 0x3, 0x181f ;  /* 0x00781f0004037f89 */ /* 0x00102800000e0000 */
[----:B------:R0:W0:Y:S02]  /*1df40*/  SHFL.IDX PT, R14, R0, 0x3, 0x181f ;  /* 0x00781f00000e7f89 */ /* 0x00002400000e0000 */
.L_x_2026:
[----:B0-234-:R-:W-:-:S05]  /*1df50*/  VIADD R0, R192, 0x60 ;  /* 0x00000060c0007836 */ /* 0x01dfca0000000000 */
[----:B------:R-:W-:-:S13]  /*1df60*/  ISETP.GE.AND P0, PT, R0, R20, PT ;  /* 0x000000140000720c */ /* 0x000fda0003f06270 */
[----:B------:R-:W-:Y:S05]  /*1df70*/  @P0 BRA `(.L_x_1743) ;  /* 0x0000000000240947 */ /* 0x000fea0003800000 */
[----:B------:R-:W-:Y:S02]  /*1df80*/  ULDC UR4, c[0x0][0xac8] ;  /* 0x0002b20000047ab9 */ /* 0x000fe40000000800 */
[----:B------:R-:W-:Y:S02]  /*1df90*/  ISETP.GE.AND P2, PT, R16, UR4, PT ;  /* 0x0000000410007c0c */ /* 0x000fe4000bf46270 */
[----:B------:R-:W-:-:S11]  /*1dfa0*/  ISETP.GE.AND P3, PT, R190, UR4, PT ;  /* 0x00000004be007c0c */ /* 0x000fd6000bf66270 */
[-C--:B------:R-:W-:Y:S02]  /*1dfb0*/  @!P2 LEA R4, P0, R16, R14.reuse, 0x1 ;  /* 0x0000000e1004a211 */ /* 0x080fe400078008ff */
[----:B------:R-:W-:Y:S02]  /*1dfc0*/  @!P3 LEA R14, P1, R190, R14, 0x1 ;  /* 0x0000000ebe0eb211 */ /* 0x000fe400078208ff */
[-C--:B------:R-:W-:Y:S02]  /*1dfd0*/  @!P2 LEA.HI.X R5, R16, R3.reuse, R17, 0x1, P0 ;  /* 0x000000031005a211 */ /* 0x080fe400000f0c11 */
[----:B------:R-:W-:-:S03]  /*1dfe0*/  @!P3 LEA.HI.X R15, R190, R3, R214, 0x1, P1 ;  /* 0x00000003be0fb211 */ /* 0x000fc600008f0cd6 */
[----:B------:R3:W-:Y:S04]  /*1dff0*/  @!P2 ST.E.128 desc[UR42][R4.64], RZ ;  /* 0x000000ff0400a985 */ /* 0x0007e8000c101d2a */
[----:B------:R3:W-:Y:S02]  /*1e000*/  @!P3 ST.E.128 desc[UR42][R14.64], RZ ;  /* 0x000000ff0e00b985 */ /* 0x0007e4000c101d2a */
.L_x_1743:
[----:B------:R-:W-:Y:S05]  /*1e010*/  BSYNC B0 ;  /* 0x0000000000007941 */ /* 0x000fea0003800000 */
.L_x_1729:
[----:B------:R-:W-:Y:S02]  /*1e020*/  ULDC UR4, c[0x0][0xc3c] ;  /* 0x00030f0000047ab9 */ /* 0x000fe40000000800 */
[----:B-1----:R-:W-:-:S13]  /*1e030*/  ISETP.GE.AND P0, PT, R27, UR4, PT ;  /* 0x000000041b007c0c */ /* 0x002fda000bf06270 */
[----:B------:R-:W-:Y:S05]  /*1e040*/  @!P0 BRA `(.L_x_1761) ;  /* 0xfffffe3000f08947 */ /* 0x000fea000383ffff */
[----:B------:R-:W-:Y:S05]  /*1e050*/  BRA `(.L_x_1486) ;  /* 0x0000008800707947 */ /* 0x000fea0003800000 */
.L_x_1484:
        /* <DEDUP_REMOVED lines=20> */
.L_x_1762:
        /* <DEDUP_REMOVED lines=43> */
.L_x_1766:
        /* <DEDUP_REMOVED lines=39> */
.L_x_1764:
[----:B------:R-:W-:Y:S01]  /*1e6c0*/  IMAD.IADD R10, R9, 0x1, -R4 ;  /* 0x00000001090a7824 */ /* 0x000fe200078e0a04 */
[----:B------:R-:W-:-:S03]  /*1e6d0*/  MOV R3, RZ ;  /* 0x000000ff00037202 */ /* 0x000fc60000000f00 */
        /* <DEDUP_REMOVED lines=10> */
.L_x_1767:
        /* <DEDUP_REMOVED lines=63> */
.L_x_1768:
        /* <DEDUP_REMOVED lines=44> */
[----:B------:R-:W-:Y:S02]  /*1ee30*/  IABS R5, R8 ;  /* 0x0000000800057213 */ /* 0x000fe40000000000 */
[----:B------:R-:W-:-:S03]  /*1ee40*/  IADD3 R3, RZ, -R11, RZ ;  /* 0x8000000bff037210 */ /* 0x000fc60007ffe0ff */
        /* <DEDUP_REMOVED lines=15> */
.L_x_1769:
[----:B01----:R-:W-:-:S05]  /*1ef40*/  LOP3.LUT R3, RZ, R2, RZ, 0x33, !PT ;  /* 0x00000002ff037212 */ /* 0x003fca00078e33ff */
[----:B------:R-:W-:-:S05]  /*1ef50*/  IMAD.IADD R2, R4, 0x1, R3 ;  /* 0x0000000104027824 */ /* 0x000fca00078e0203 */
[----:B------:R1:W-:Y:S01]  /*1ef60*/  STL [R1+0x4], R2 ;  /* 0x0000040201007387 */ /* 0x0003e20000100800 */
[----:B------:R-:W-:Y:S05]  /*1ef70*/  BRA `(.L_x_1770) ;  /* 0x0000000000107947 */ /* 0x000fea0003800000 */
.L_x_1765:
[----:B------:R-:W-:Y:S01]  /*1ef80*/  IMAD.U32 R2, RZ, RZ, UR6 ;  /* 0x00000006ff027e24 */ /* 0x000fe2000f8e00ff */
[----:B------:R0:W-:Y:S04]  /*1ef90*/  STL [R1+0x4], RZ ;  /* 0x000004ff01007387 */ /* 0x0001e80000100800 */
[----:B------:R0:W-:Y:S04]  /*1efa0*/  STL [R1+0x8], RZ ;  /* 0x000008ff01007387 */ /* 0x0001e80000100800 */
[----:B------:R0:W-:Y:S02]  /*1efb0*/  STL [R1], R2 ;  /* 0x0000000201007387 */ /* 0x0001e40000100800 */
.L_x_1770:
        /* <DEDUP_REMOVED lines=10> */
.L_x_1763:
        /* <DEDUP_REMOVED lines=31> */
[----:B------:R0:W-:Y:S04]  /*1f250*/  STL [R1+0x20], R2 ;  /* 0x0000200201007387 */ /* 0x0001e80000100800 */
[----:B------:R0:W-:Y:S04]  /*1f260*/  STL [R1+0x1c], RZ ;  /* 0x00001cff01007387 */ /* 0x0001e80000100800 */
[----:B------:R0:W-:Y:S02]  /*1f270*/  STL [R1+0x14], R2 ;  /* 0x0000140201007387 */ /* 0x0001e40000100800 */
.L_x_1926:
[----:B------:R-:W2:Y:S01]  /*1f280*/  LDL R14, [R1+0xc] ;  /* 0x00000c00010e7983 */ /* 0x000ea20000100800 */
[----:B------:R-:W-:Y:S05]  /*1f290*/  YIELD ;  /* 0x0000000000007946 */ /* 0x000fea0003800000 */
[----:B------:R-:W-:Y:S01]  /*1f2a0*/  ULDC.64 UR4, c[0x0][0xa28] ;  /* 0x00028a0000047ab9 */ /* 0x000fe20000000a00 */
[----:B01----:R-:W-:Y:S02]  /*1f2b0*/  CS2R R6, SRZ ;  /* 0x0000000000067805 */ /* 0x003fe4000001ff00 */
[----:B------:R-:W-:Y:S01]  /*1f2c0*/  ISETP.NE.U32.AND P0, PT, RZ, UR4, PT ;  /* 0x00000004ff007c0c */ /* 0x000fe2000bf05070 */
[----:B------:R-:W1:Y:S01]  /*1f2d0*/  LDC.64 R12, c[0x0][0xa00] ;  /* 0x00028000ff0c7b82 */ /* 0x000e620000000a00 */
[----:B------:R-:W-:Y:S01]  /*1f2e0*/  ULDC.64 UR6, c[0x0][0xa08] ;  /* 0x0002820000067ab9 */ /* 0x000fe20000000a00 */
[----:B------:R-:W-:Y:S01]  /*1f2f0*/  ULDC.64 UR8, c[0x0][0xa10] ;  /* 0x0002840000087ab9 */ /* 0x000fe20000000a00 */
[----:B------:R-:W-:Y:S01]  /*1f300*/  ISETP.NE.AND.EX P0, PT, RZ, UR5, PT, P0 ;  /* 0x00000005ff007c0c */ /* 0x000fe2000bf05300 */
[----:B------:R-:W-:-:S04]  /*1f310*/  ULDC.64 UR4, c[0x0][0xa18] ;  /* 0x0002860000047ab9 */ /* 0x000fc80000000a00 */
[----:B------:R-:W4:Y:S08]  /*1f320*/  LDC.64 R4, c[0x0][0xa08] ;  /* 0x00028200ff047b82 */ /* 0x000f300000000a00 */
        /* <DEDUP_REMOVED lines=8> */
[----:B------:R-:W-:Y:S01]  /*1f3b0*/  ISETP.NE.U32.AND P4, PT, RZ, UR8, PT ;  /* 0x00000008ff007c0c */ /* 0x000fe2000bf85070 */
[----:B---3--:R-:W-:Y:S01]  /*1f3c0*/  IMAD.MOV.U32 R8, RZ, RZ, RZ ;  /* 0x000000ffff087224 */ /* 0x008fe200078e00ff */
[----:B------:R-:W-:Y:S01]  /*1f3d0*/  ISETP.NE.U32.AND P1, PT, RZ, UR4, PT ;  /* 0x00000004ff007c0c */ /* 0x000fe2000bf25070 */
[----:B0-----:R-:W0:Y:S01]  /*1f3e0*/  LDC.64 R2, c[0x0][0xa10] ;  /* 0x00028400ff027b82 */ /* 0x001e220000000a00 */
[----:B------:R-:W-:-:S02]  /*1f3f0*/  IMAD.MOV.U32 R0, RZ, RZ, RZ ;  /* 0x000000ffff007224 */ /* 0x000fc400078e00ff */
[----:B------:R-:W-:Y:S01]  /*1f400*/  ISETP.NE.AND.EX P3, PT, RZ, UR5, PT, P1 ;  /* 0x00000005ff007c0c */ /* 0x000fe2000bf65310 */
[----:B----4-:R-:W-:-:S04]  /*1f410*/  IMAD.WIDE R4, R14, 0x4, R4 ;  /* 0x000000040e047825 */ /* 0x010fc800078e0204 */
[----:B------:R-:W1:Y:S01]  /*1f420*/  @P0 LDC.64 R10, c[0x0][0xa18] ;  /* 0x00028600ff0a0b82 */ /* 0x000e620000000a00 */
[----:B------:R-:W-:Y:S01]  /*1f430*/  ULDC UR4, c[0x0][0x288] ;  /* 0x0000a20000047ab9 */ /* 0x000fe20000000800 */
[----:B------:R-:W-:Y:S02]  /*1f440*/  ISETP.NE.AND.EX P1, PT, RZ, UR7, PT, P2 ;  /* 0x00000007ff007c0c */ /* 0x000fe4000bf25320 */
[----:B------:R-:W-:-:S04]  /*1f450*/  ISETP.NE.AND.EX P2, PT, RZ, UR9, PT, P4 ;  /* 0x00000009ff007c0c */ /* 0x000fc8000bf45340 */
[----:B------:R-:W2:Y:S07]  /*1f460*/  @P3 LDG.E R7, desc[UR42][R12.64] ;  /* 0x0000002a0c073981 */ /* 0x000eae000c1e1900 */
[----:B------:R3:W5:Y:S01]  /*1f470*/  @P1 LDG.E R8, desc[UR42][R4.64] ;  /* 0x0000002a04081981 */ /* 0x000762000c1e1900 */
[----:B0-----:R-:W-:-:S05]  /*1f480*/  IMAD.WIDE R2, R14, 0x4, R2 ;  /* 0x000000040e027825 */ /* 0x001fca00078e0202 */
[----:B------:R3:W5:Y:S01]  /*1f490*/  @P2 LDG.E R0, desc[UR42][R2.64] ;  /* 0x0000002a02002981 */ /* 0x000762000c1e1900 */
[----:B-1----:R-:W-:-:S03]  /*1f4a0*/  @P0 IMAD.WIDE R10, R14, 0x4, R10 ;  /* 0x000000040e0a0825 */ /* 0x002fc600078e020a */
[----:B--2---:R0:W-:Y:S02]  /*1f4b0*/  STL [R1+0x48], R7 ;  /* 0x0000480701007387 */ /* 0x0041e40000100800 */
[----:B0-----:R-:W-:Y:S01]  /*1f4c0*/  IMAD.U32 R7, RZ, RZ, UR4 ;  /* 0x00000004ff077e24 */ /* 0x001fe2000f8e00ff */
[----:B------:R-:W-:-:S05]  /*1f4d0*/  ULDC.64 UR4, c[0x0][0x418] ;  /* 0x0001060000047ab9 */ /* 0x000fca0000000a00 */
[----:B------:R-:W2:Y:S01]  /*1f4e0*/  @P0 LDG.E R7, desc[UR42][R10.64] ;  /* 0x0000002a0a070981 */ /* 0x000ea2000c1e1900 */
[----:B------:R-:W-:-:S03]  /*1f4f0*/  UISETP.NE.U32.AND UP0, UPT, UR4, URZ, UPT ;  /* 0x0000003f0400728c */ /* 0x000fc6000bf05070 */
[----:B------:R-:W-:Y:S01]  /*1f500*/  ULDC UR4, c[0x0][0x424] ;  /* 0x0001090000047ab9 */ /* 0x000fe20000000800 */
[----:B------:R-:W-:-:S03]  /*1f510*/  UISETP.NE.AND.EX UP0, UPT, UR5, URZ, UPT, UP0 ;  /* 0x0000003f0500728c */ /* 0x000fc6000bf05300 */
[----:B------:R-:W-:Y:S01]  /*1f520*/  ULDC UR5, c[0x0][0x2f0] ;  /* 0x0000bc0000057ab9 */ /* 0x000fe20000000800 */
[----:B------:R-:W-:Y:S01]  /*1f530*/  USEL UR4, UR4, 0x1, UP0 ;  /* 0x0000000104047887 */ /* 0x000fe20008000000 */
[----:B--2---:R0:W-:Y:S04]  /*1f540*/  STL [R1+0x38], R7 ;  /* 0x0000380701007387 */ /* 0x0041e80000100800 */
[----:B------:R3:W5:Y:S01]  /*1f550*/  LDL R15, [R1+0x38] ;  /* 0x00003800010f7983 */ /* 0x0007620000100800 */
[----:B------:R-:W-:-:S03]  /*1f560*/  UIMAD UR4, UR4, UR5, URZ ;  /* 0x00000005040472a4 */ /* 0x000fc6000f8e023f */
[----:B------:R-:W-:Y:S02]  /*1f570*/  ULDC UR5, c[0x0][0x348] ;  /* 0x0000d20000057ab9 */ /* 0x000fe40000000800 */
[----:B------:R-:W-:Y:S02]  /*1f580*/  IMAD.U32 R10, RZ, RZ, UR5 ;  /* 0x00000005ff0a7e24 */ /* 0x000fe4000f8e00ff */
[----:B0-----:R-:W-:Y:S01]  /*1f590*/  IMAD.U32 R7, RZ, RZ, UR4 ;  /* 0x00000004ff077e24 */ /* 0x001fe2000f8e00ff */
[----:B---3--:R-:W-:Y:S06]  /*1f5a0*/  @P0 BRA `(.L_x_1772) ;  /* 0x0000000000140947 */ /* 0x008fec0003800000 */
[----:B------:R-:W-:Y:S05]  /*1f5b0*/  @!P3 BRA `(.L_x_1772) ;  /* 0x000000000010b947 */ /* 0x000fea0003800000 */
[----:B------:R-:W2:Y:S04]  /*1f5c0*/  LDG.E R9, desc[UR42][R12.64] ;  /* 0x0000002a0c097981 */ /* 0x000ea8000c1e1900 */
[----:B------:R-:W2:Y:S02]  /*1f5d0*/  LDG.E R12, desc[UR42][R12.64+0x4] ;  /* 0x0000042a0c0c7981 */ /* 0x000ea4000c1e1900 */
[----:B--2--5:R-:W-:-:S05]  /*1f5e0*/  IMAD.IADD R15, R12, 0x1, -R9 ;  /* 0x000000010c0f7824 */ /* 0x024fca00078e0a09 */
[----:B------:R0:W-:Y:S02]  /*1f5f0*/  STL [R1+0x38], R15 ;  /* 0x0000380f01007387 */ /* 0x0001e40000100800 */
.L_x_1772:
[----:B------:R-:W2:Y:S01]  /*1f600*/  LDL.LU R12, [R1+0x8] ;  /* 0x00000800010c7983 */ /* 0x000ea20000300800 */
[----:B-----5:R-:W-:Y:S01]  /*1f610*/  IMAD.IADD R8, R8, 0x1, R6 ;  /* 0x0000000108087824 */ /* 0x020fe200078e0206 */
[----:B------:R-:W-:Y:S02]  /*1f620*/  ULDC.64 UR4, c[0x0][0xa20] ;  /* 0x0002880000047ab9 */ /* 0x000fe40000000a00 */
[----:B------:R-:W-:Y:S02]  /*1f630*/  ISETP.NE.U32.AND P0, PT, RZ, UR4, PT ;  /* 0x00000004ff007c0c */ /* 0x000fe4000bf05070 */
[----:B------:R1:W-:Y:S02]  /*1f640*/  STL [R1+0x18], R8 ;  /* 0x0000180801007387 */ /* 0x0003e40000100800 */
[----:B------:R-:W-:Y:S02]  /*1f650*/  ISETP.NE.AND.EX P0, PT, RZ, UR5, PT, P0 ;  /* 0x00000005ff007c0c */ /* 0x000fe4000bf05300 */
[----:B--2---:R-:W-:-:S02]  /*1f660*/  LOP3.LUT R11, R12, 0xff000000, RZ, 0xc0, !PT ;  /* 0xff0000000c0b7812 */ /* 0x004fc400078ec0ff */
[C---:B------:R-:W-:Y:S02]  /*1f670*/  LOP3.LUT R9, R12.reuse, 0xff0000, RZ, 0xc0, !PT ;  /* 0x00ff00000c097812 */ /* 0x040fe400078ec0ff */
[----:B------:R-:W-:Y:S02]  /*1f680*/  SHF.R.U32.HI R11, RZ, 0x8, R11 ;  /* 0x00000008ff0b7819 */ /* 0x000fe4000001160b */
[----:B------:R-:W-:Y:S02]  /*1f690*/  LOP3.LUT R16, R12, 0xffff, RZ, 0xc0, !PT ;  /* 0x0000ffff0c107812 */ /* 0x000fe400078ec0ff */
[----:B------:R-:W-:-:S03]  /*1f6a0*/  LEA.HI R11, R9, R11, RZ, 0x10 ;  /* 0x0000000b090b7211 */ /* 0x000fc600078f80ff */
[----:B-1----:R-:W-:Y:S05]  /*1f6b0*/  @!P0 BRA `(.L_x_1773) ;  /* 0x0000000000108947 */ /* 0x002fea0003800000 */
[----:B------:R-:W1:Y:S02]  /*1f6c0*/  LDC.64 R4, c[0x0][0xa20] ;  /* 0x00028800ff047b82 */ /* 0x000e640000000a00 */
[----:B-1----:R-:W-:-:S05]  /*1f6d0*/  IMAD.WIDE R4, R14, 0x4, R4 ;  /* 0x000000040e047825 */ /* 0x002fca00078e0204 */
[----:B------:R1:W5:Y:S01]  /*1f6e0*/  LDG.E R7, desc[UR42][R4.64] ;  /* 0x0000002a04077981 */ /* 0x000362000c1e1900 */
[----:B------:R-:W-:Y:S05]  /*1f6f0*/  BRA `(.L_x_1774) ;  /* 0x0000000000107947 */ /* 0x000fea0003800000 */
.L_x_1773:
[----:B------:R-:W-:Y:S05]  /*1f700*/  @!P1 BRA `(.L_x_1774) ;  /* 0x00000000000c9947 */ /* 0x000fea0003800000 */
[----:B------:R-:W2:Y:S04]  /*1f710*/  LDG.E R7, desc[UR42][R4.64] ;  /* 0x0000002a04077981 */ /* 0x000ea8000c1e1900 */
[----:B------:R-:W2:Y:S02]  /*1f720*/  LDG.E R4, desc[UR42][R4.64+0x4] ;  /* 0x0000042a04047981 */ /* 0x000ea4000c1e1900 */
[----:B--2---:R-:W-:-:S07]  /*1f730*/  IMAD.IADD R7, R4, 0x1, -R7 ;  /* 0x0000000104077824 */ /* 0x004fce00078e0a07 */
.L_x_1774:
[----:B------:R-:W2:Y:S04]  /*1f740*/  LDL.LU R8, [R1+0x4] ;  /* 0x0000040001087983 */ /* 0x000ea80000300800 */
[----:B-1----:R-:W3:Y:S04]  /*1f750*/  @P2 LDG.E R4, desc[UR42][R2.64] ;  /* 0x0000002a02042981 */ /* 0x002ee8000c1e1900 */
[----:B------:R1:W3:Y:S01]  /*1f760*/  @P2 LDG.E R2, desc[UR42][R2.64+0x4] ;  /* 0x0000042a02022981 */ /* 0x0002e2000c1e1900 */
[----:B-----5:R-:W-:Y:S01]  /*1f770*/  IMAD.IADD R9, R7, 0x1, -R6 ;  /* 0x0000000107097824 */ /* 0x020fe200078e0a06 */
[----:B-1----:R-:W1:Y:S02]  /*1f780*/  LDC R3, c[0x0][0x448] ;  /* 0x00011200ff037b82 */ /* 0x002e640000000800 */
[----:B-1----:R-:W-:-:S13]  /*1f790*/  ISETP.NE.AND P1, PT, R3, 0x1, PT ;  /* 0x000000010300780c */ /* 0x002fda0003f25270 */
[----:B------:R-:W1:Y:S08]  /*1f7a0*/  @P1 LDC R3, c[0x0][0x44c] ;  /* 0x00011300ff031b82 */ /* 0x000e700000000800 */
[----:B------:R-:W4:Y:S01]  /*1f7b0*/  @P1 LDC R5, c[0x0][0x450] ;  /* 0x00011400ff051b82 */ /* 0x000f220000000800 */
[----:B--2---:R-:W-:-:S04]  /*1f7c0*/  IMAD.SHL.U32 R13, R8, 0x80, RZ ;  /* 0x00000080080d7824 */ /* 0x004fc800078e00ff */
[----:B------:R-:W-:Y:S01]  /*1f7d0*/  VIADD R7, R13, 0x7f ;  /* 0x0000007f0d077836 */ /* 0x000fe20000000000 */
[----:B------:R2:W-:Y:S01]  /*1f7e0*/  STL [R1+0x30], R13 ;  /* 0x0000300d01007387 */ /* 0x0005e20000100800 */
[----:B---3--:R-:W-:Y:S02]  /*1f7f0*/  @P2 IMAD.IADD R10, R2, 0x1, -R4 ;  /* 0x00000001020a2824 */ /* 0x008fe400078e0a04 */
[----:B-1----:R-:W-:-:S04]  /*1f800*/  @P1 IMAD.HI.U32 R2, R7, R3, RZ ;  /* 0x0000000307021227 */ /* 0x002fc800078e00ff */
[----:B------:R-:W-:Y:S01]  /*1f810*/  IMAD.IADD R6, R9, 0x1, R10 ;  /* 0x0000000109067824 */ /* 0x000fe200078e020a */
[----:B----4-:R-:W-:-:S03]  /*1f820*/  @P1 SHF.R.U32.HI R7, RZ, R5, R2 ;  /* 0x00000005ff071219 */ /* 0x010fc60000011602 */
[C---:B------:R-:W-:Y:S01]  /*1f830*/  VIADD R2, R6.reuse, 0x7f ;  /* 0x0000007f06027836 */ /* 0x040fe20000000000 */
[----:B------:R-:W-:-:S04]  /*1f840*/  IADD3 R20, R6, 0x1, -R15 ;  /* 0x0000000106147810 */ /* 0x000fc80007ffe80f */
[----:B------:R-:W-:Y:S01]  /*1f850*/  SHF.R.S32.HI R3, RZ, 0x1f, R2 ;  /* 0x0000001fff037819 */ /* 0x000fe20000011402 */
[----:B------:R-:W-:-:S03]  /*1f860*/  IMAD.IADD R7, R20, 0x1, R7 ;  /* 0x0000000114077824 */ /* 0x000fc600078e0207 */
[----:B------:R-:W-:Y:S02]  /*1f870*/  LEA.HI R4, R3, R2, RZ, 0x7 ;  /* 0x0000000203047211 */ /* 0x000fe400078f38ff */
[----:B------:R-:W1:Y:S02]  /*1f880*/  LDC.64 R2, c[0x0][0x9e0] ;  /* 0x00027800ff027b82 */ /* 0x000e640000000a00 */
[----:B------:R-:W-:-:S05]  /*1f890*/  SHF.R.S32.HI R12, RZ, 0x7, R4 ;  /* 0x00000007ff0c7819 */ /* 0x000fca0000011404 */
[----:B------:R2:W-:Y:S01]  /*1f8a0*/  STL [R1+0x5c], R12 ;  /* 0x00005c0c01007387 */ /* 0x0005e20000100800 */
[----:B-1----:R-:W-:Y:S01]  /*1f8b0*/  ISETP.GE.AND P3, PT, R3, 0x1, PT ;  /* 0x000000010300780c */ /* 0x002fe20003f66270 */
        /* <DEDUP_REMOVED lines=8> */
[----:B------:R-:W1:Y:S02]  /*1f940*/  @P0 LDC.64 R4, c[0x0][0x9e8] ;  /* 0x00027a00ff040b82 */ /* 0x000e640000000a00 */
[----:B-1----:R-:W-:-:S05]  /*1f950*/  @P0 IMAD.HI.U32 R4, R2, R4, RZ ;  /* 0x0000000402040227 */ /* 0x002fca00078e00ff */
[----:B------:R-:W-:-:S04]  /*1f960*/  @P0 SHF.R.U32.HI R2, RZ, R5, R4 ;  /* 0x00000005ff020219 */ /* 0x000fc80000011604 */
[----:B------:R-:W-:Y:S01]  /*1f970*/  LOP3.LUT R2, RZ, R2, RZ, 0x33, !PT ;  /* 0x00000002ff027212 */ /* 0x000fe200078e33ff */
[----:B------:R-:W-:Y:S06]  /*1f980*/  BRA `(.L_x_1778) ;  /* 0x0000000000107947 */ /* 0x000fec0003800000 */
.L_x_1777:
[----:B------:R-:W-:-:S13]  /*1f990*/  ISETP.NE.AND P0, PT, R3, 0x1, PT ;  /* 0x000000010300780c */ /* 0x000fda0003f05270 */
[----:B------:R-:W1:Y:S02]  /*1f9a0*/  @P0 LDC.64 R4, c[0x0][0x9e8] ;  /* 0x00027a00ff040b82 */ /* 0x000e640000000a00 */
[----:B-1----:R-:W-:-:S05]  /*1f9b0*/  @P0 IMAD.HI.U32 R4, R2, R4, RZ ;  /* 0x0000000402040227 */ /* 0x002fca00078e00ff */
[----:B------:R-:W-:-:S07]  /*1f9c0*/  @P0 SHF.R.U32.HI R2, RZ, R5, R4 ;  /* 0x00000005ff020219 */ /* 0x000fce0000011604 */
.L_x_1778:
[----:B------:R-:W-:Y:S05]  /*1f9d0*/  BSYNC B0 ;  /* 0x0000000000007941 */ /* 0x000fea0003800000 */
.L_x_1776:
[----:B------:R-:W-:-:S05]  /*1f9e0*/  IMAD R2, R2, R3, R3 ;  /* 0x0000000302027224 */ /* 0x000fca00078e0203 */
[----:B------:R-:W-:-:S07]  /*1f9f0*/  VIMNMX R8, R8, R2, PT ;  /* 0x0000000208087248 */ /* 0x000fce0003fe0100 */
.L_x_1775:
[----:B------:R-:W1:Y:S01]  /*1fa00*/  @P1 LDC R4, c[0x0][0x44c] ;  /* 0x00011300ff041b82 */ /* 0x000e620000000800 */
[----:B------:R-:W-:Y:S01]  /*1fa10*/  IADD3 R8, R8, 0x7f, RZ ;  /* 0x0000007f08087810 */ /* 0x000fe20007ffe0ff */
[----:B------:R-:W-:Y:S01]  /*1fa20*/  IMAD.MOV.U32 R2, RZ, RZ, R13 ;  /* 0x000000ffff027224 */ /* 0x000fe200078e000d */
[----:B------:R-:W-:Y:S01]  /*1fa30*/  ULDC UR4, c[0x0][0x9dc] ;  /* 0x0002770000047ab9 */ /* 0x000fe20000000800 */
[----:B------:R-:W-:-:S04]  /*1fa40*/  IMAD.IADD R17, R6, 0x1, -R15 ;  /* 0x0000000106117824 */ /* 0x000fc800078e0a0f */
[----:B------:R-:W2:Y:S01]  /*1fa50*/  @P1 LDC R5, c[0x0][0x450] ;  /* 0x00011400ff051b82 */ /* 0x000ea20000000800 */
[----:B-1----:R-:W-:-:S05]  /*1fa60*/  @P1 IMAD.HI.U32 R4, R13, R4, RZ ;  /* 0x000000040d041227 */ /* 0x002fca00078e00ff */
[----:B--2---:R-:W-:Y:S02]  /*1fa70*/  @P1 SHF.R.U32.HI R2, RZ, R5, R4 ;  /* 0x00000005ff021219 */ /* 0x004fe40000011604 */
[----:B------:R-:W-:-:S03]  /*1fa80*/  SHF.R.S32.HI R4, RZ, 0x1f, R8 ;  /* 0x0000001fff047819 */ /* 0x000fc60000011408 */
[----:B------:R-:W-:Y:S01]  /*1fa90*/  IMAD.IADD R6, R17, 0x1, R2 ;  /* 0x0000000111067824 */ /* 0x000fe200078e0202 */
[----:B------:R-:W-:-:S03]  /*1faa0*/  LEA.HI R8, R4, R8, RZ, 0x7 ;  /* 0x0000000804087211 */ /* 0x000fc600078f38ff */
[----:B------:R-:W-:Y:S01]  /*1fab0*/  VIADD R2, R6, -UR4 ;  /* 0x8000000406027c36 */ /* 0x000fe20008000000 */
[----:B------:R-:W-:-:S04]  /*1fac0*/  SHF.R.S32.HI R8, RZ, 0x7, R8 ;  /* 0x00000007ff087819 */ /* 0x000fc80000011408 */
[----:B------:R-:W-:Y:S01]  /*1fad0*/  VIMNMX R8, R12, R8, PT ;  /* 0x000000080c087248 */ /* 0x000fe20003fe0100 */
[----:B------:R-:W-:Y:S06]  /*1fae0*/  @!P3 BRA `(.L_x_1779) ;  /* 0x000000000044b947 */ /* 0x000fec0003800000 */
[----:B------:R-:W-:Y:S01]  /*1faf0*/  ISETP.GT.AND P0, PT, R6, -0x1, PT ;  /* 0xffffffff0600780c */ /* 0x000fe20003f04270 */
[----:B------:R-:W-:-:S12]  /*1fb00*/  BSSY B0, `(.L_x_1780) ;  /* 0x000000d000007945 */ /* 0x000fd80003800000 */
[----:B------:R-:W-:Y:S05]  /*1fb10*/  @P0 BRA `(.L_x_1781) ;  /* 0x00000000001c0947 */ /* 0x000fea0003800000 */
[----:B------:R-:W-:Y:S02]  /*1fb20*/  ISETP.NE.AND P0, PT, R3, 0x1, PT ;  /* 0x000000010300780c */ /* 0x000fe40003f05270 */
[----:B------:R-:W-:-:S11]  /*1fb30*/  LOP3.LUT R6, RZ, R6, RZ, 0x33, !PT ;  /* 0x00000006ff067212 */ /* 0x000fd600078e33ff */
[----:B------:R-:W1:Y:S02]  /*1fb40*/  @P0 LDC.64 R4, c[0x0][0x9e8] ;  /* 0x00027a00ff040b82 */ /* 0x000e640000000a00 */
[----:B-1----:R-:W-:-:S05]  /*1fb50*/  @P0 IMAD.HI.U32 R4, R6, R4, RZ ;  /* 0x0000000406040227 */ /* 0x002fca00078e00ff */
[----:B------:R-:W-:-:S04]  /*1fb60*/  @P0 SHF.R.U32.HI R6, RZ, R5, R4 ;  /* 0x00000005ff060219 */ /* 0x000fc80000011604 */
[----:B------:R-:W-:Y:S01]  /*1fb70*/  LOP3.LUT R6, RZ, R6, RZ, 0x33, !PT ;  /* 0x00000006ff067212 */ /* 0x000fe200078e33ff */
[----:B------:R-:W-:Y:S06]  /*1fb80*/  BRA `(.L_x_1782) ;  /* 0x0000000000107947 */ /* 0x000fec0003800000 */
.L_x_1781:
[----:B------:R-:W-:-:S13]  /*1fb90*/  ISETP.NE.AND P0, PT, R3, 0x1, PT ;  /* 0x000000010300780c */ /* 0x000fda0003f05270 */
[----:B------:R-:W1:Y:S02]  /*1fba0*/  @P0 LDC.64 R4, c[0x0][0x9e8] ;  /* 0x00027a00ff040b82 */ /* 0x000e640000000a00 */
[----:B-1----:R-:W-:-:S05]  /*1fbb0*/  @P0 IMAD.HI.U32 R4, R6, R4, RZ ;  /* 0x0000000406040227 */ /* 0x002fca00078e00ff */
[----:B------:R-:W-:-:S07]  /*1fbc0*/  @P0 SHF.R.U32.HI R6, RZ, R5, R4 ;  /* 0x00000005ff060219 */ /* 0x000fce0000011604 */
.L_x_1782:
[----:B------:R-:W-:Y:S05]  /*1fbd0*/  BSYNC B0 ;  /* 0x0000000000007941 */ /* 0x000fea0003800000 */
.L_x_1780:
[----:B------:R-:W-:-:S05]  /*1fbe0*/  IMAD R3, R6, R3, RZ ;  /* 0x0000000306037224 */ /* 0x000fca00078e02ff */
[----:B------:R-:W-:-:S07]  /*1fbf0*/  VIMNMX R2, R2, R3, !PT ;  /* 0x0000000302027248 */ /* 0x000fce0007fe0100 */
.L_x_1779:
[----:B------:R-:W-:Y:S01]  /*1fc00*/  SHF.R.S32.HI R5, RZ, 0x1f, R2 ;  /* 0x0000001fff057819 */ /* 0x000fe20000011402 */
[----:B------:R-:W-:Y:S01]  /*1fc10*/  BSSY B0, `(.L_x_1783) ;  /* 0x0000028000007945 */ /* 0x000fe20003800000 */
[----:B------:R-:W-:Y:S02]  /*1fc20*/  LOP3.LUT R13, R11, 0xff, RZ, 0xc0, !PT ;  /* 0x000000ff0b0d7812 */ /* 0x000fe400078ec0ff */
[----:B------:R-:W-:Y:S01]  /*1fc30*/  LEA.HI R5, R5, R2, RZ, 0x7 ;  /* 0x0000000205057211 */ /* 0x000fe200078f38ff */
[----:B------:R-:W-:Y:S01]  /*1fc40*/  IMAD.MOV.U32 R2, RZ, RZ, RZ ;  /* 0x000000ffff027224 */ /* 0x000fe200078e00ff */
[----:B------:R-:W-:Y:S01]  /*1fc50*/  SHF.R.U32.HI R4, RZ, 0x10, R11 ;  /* 0x00000010ff047819 */ /* 0x000fe2000001160b */
[----:B------:R1:W-:Y:S01]  /*1fc60*/  STL [R1+0x50], R13 ;  /* 0x0000500d01007387 */ /* 0x0003e20000100800 */
[----:B------:R-:W-:-:S04]  /*1fc70*/  SHF.R.S32.HI R5, RZ, 0x7, R5 ;  /* 0x00000007ff057819 */ /* 0x000fc80000011405 */
[----:B------:R-:W-:-:S04]  /*1fc80*/  VIMNMX R5, RZ, R5, !PT ;  /* 0x00000005ff057248 */ /* 0x000fc80007fe0100 */
[----:B------:R-:W-:-:S13]  /*1fc90*/  ISETP.GT.AND P0, PT, R8, R5, PT ;  /* 0x000000050800720c */ /* 0x000fda0003f04270 */
[----:B-1----:R-:W-:Y:S05]  /*1fca0*/  @!P0 BRA `(.L_x_1784) ;  /* 0x0000000000788947 */ /* 0x002fea0003800000 */
[----:B------:R-:W-:Y:S01]  /*1fcb0*/  ISETP.NE.AND P0, PT, R4, RZ, PT ;  /* 0x000000ff0400720c */ /* 0x000fe20003f05270 */
[----:B------:R-:W-:-:S03]  /*1fcc0*/  ULDC UR4, c[0x0][0x9f0] ;  /* 0x00027c0000047ab9 */ /* 0x000fc60000000800 */
[----:B------:R-:W-:-:S04]  /*1fcd0*/  SEL R6, R4, UR4, P0 ;  /* 0x0000000404067c07 */ /* 0x000fc80008000000 */
[----:B------:R-:W-:Y:S02]  /*1fce0*/  IABS R7, R6 ;  /* 0x0000000600077213 */ /* 0x000fe40000000000 */
[----:B------:R-:W-:Y:S02]  /*1fcf0*/  IADD3 R11, R6, -0x1, R8 ;  /* 0xffffffff060b7810 */ /* 0x000fe40007ffe008 */
[----:B------:R-:W1:Y:S03]  /*1fd00*/  I2F.RP R2, R7 ;  /* 0x0000000700027306 */ /* 0x000e660000209400 */
[----:B------:R-:W-:-:S05]  /*1fd10*/  IMAD.IADD R11, R11, 0x1, -R5 ;  /* 0x000000010b0b7824 */ /* 0x000fca00078e0a05 */
        /* <DEDUP_REMOVED lines=10> */
[----:B------:R-:W-:-:S03]  /*1fdc0*/  IABS R3, R11 ;  /* 0x0000000b00037213 */ /* 0x000fc60000000000 */
[----:B------:R-:W-:-:S04]  /*1fdd0*/  IMAD.MOV R2, RZ, RZ, -R2 ;  /* 0x000000ffff027224 */ /* 0x000fc800078e0a02 */
[----:B------:R-:W-:Y:S02]  /*1fde0*/  IMAD.MOV.U32 R11, RZ, RZ, R2 ;  /* 0x000000ffff0b7224 */ /* 0x000fe400078e0002 */
        /* <DEDUP_REMOVED lines=9> */
[----:B------:R-:W-:-:S07]  /*1fe80*/  @!P1 LOP3.LUT R2, RZ, R6, RZ, 0x33, !PT ;  /* 0x00000006ff029212 */ /* 0x000fce00078e33ff */
.L_x_1784:
[----:B------:R-:W-:Y:S05]  /*1fe90*/  BSYNC B0 ;  /* 0x0000000000007941 */ /* 0x000fea0003800000 */
.L_x_1783:
[-C--:B------:R-:W-:Y:S01]  /*1fea0*/  IMAD R5, R13, R2.reuse, R5 ;  /* 0x000000020d057224 */ /* 0x080fe200078e0205 */
[----:B------:R-:W-:Y:S03]  /*1feb0*/  BSSY B0, `(.L_x_1785) ;  /* 0x0000122000007945 */ /* 0x000fe60003800000 */
[C---:B------:R-:W-:Y:S01]  /*1fec0*/  IMAD R3, R5.reuse, 0x80, -R9 ;  /* 0x0000008005037824 */ /* 0x040fe200078e0a09 */
[----:B------:R-:W-:-:S04]  /*1fed0*/  VIADDMNMX R2, R5, R2, R8, PT ;  /* 0x0000000205027246 */ /* 0x000fc80003800108 */
[----:B------:R-:W-:Y:S01]  /*1fee0*/  VIMNMX R3, RZ, R3, !PT ;  /* 0x00000003ff037248 */ /* 0x000fe20007fe0100 */
[----:B------:R-:W-:-:S05]  /*1fef0*/  IMAD R2, R2, 0x80, -R9 ;  /* 0x0000008002027824 */ /* 0x000fca00078e0a09 */
[----:B------:R-:W-:-:S04]  /*1ff00*/  VIMNMX R2, R2, R10, PT ;  /* 0x0000000a02027248 */ /* 0x000fc80003fe0100 */
[----:B------:R-:W-:Y:S02]  /*1ff10*/  ISETP.GT.AND P0, PT, R2, R3, PT ;  /* 0x000000030200720c */ /* 0x000fe40003f04270 */
[----:B------:R-:W-:-:S05]  /*1ff20*/  SHF.R.U32.HI R3, RZ, 0x7, R3 ;  /* 0x00000007ff037819 */ /* 0x000fca0000011603 */
[----:B------:R-:W-:-:S06]  /*1ff30*/  IMAD.MOV.U32 R9, RZ, RZ, R3 ;  /* 0x000000ffff097224 */ /* 0x000fcc00078e0003 */
[----:B------:R-:W-:-:S05]  /*1ff40*/  @P0 VIADD R2, R2, 0x7f ;  /* 0x0000007f02020836 */ /* 0x000fca0000000000 */
[----:B------:R-:W-:-:S04]  /*1ff50*/  @P0 SHF.R.S32.HI R5, RZ, 0x1f, R2 ;  /* 0x0000001fff050819 */ /* 0x000fc80000011402 */
[----:B------:R-:W-:-:S04]  /*1ff60*/  @P0 LEA.HI R2, R5, R2, RZ, 0x7 ;  /* 0x0000000205020211 */ /* 0x000fc800078f38ff */
[----:B------:R-:W-:Y:S02]  /*1ff70*/  @P0 SHF.R.S32.HI R9, RZ, 0x7, R2 ;  /* 0x00000007ff090819 */ /* 0x000fe40000011402 */
        /* <DEDUP_REMOVED lines=10> */
.L_x_2029:
[----:B--2---:R-:W-:Y:S02]  /*20020*/  ISETP.NE.AND P0, PT, R14, RZ, PT ;  /* 0x000000ff0e00720c */ /* 0x004fe40003f05270 */
[----:B------:R-:W-:-:S11]  /*20030*/  PLOP3.LUT P6, PT, PT, PT, PT, 0x8, 0x0 ;  /* 0x000000000000781c */ /* 0x000fd60003fce170 */
[----:B------:R-:W-:Y:S05]  /*20040*/  @P0 BRA `(.L_x_1788) ;  /* 0x00000000000c0947 */ /* 0x000fea0003800000 */
[----:B------:R-:W-:-:S03]  /*20050*/  UMOV UR4, 0xffffffff ;  /* 0xffffffff00047882 */ /* 0x000fc60000000000 */
[----:B------:R-:W-:Y:S05]  /*20060*/  BRA.DIV UR4, `(.L_x_1789) ;  /* 0x0000008e04187947 */ /* 0x000fea000b800000 */
[----:B------:R-:W-:-:S13]  /*20070*/  ELECT P6, URZ, PT ;  /* 0x00000000003f782f */ /* 0x000fda00038c0000 */
.L_x_1788:
[----:B-1----:R-:W2:Y:S01]  /*20080*/  LDL R5, [R1+0x58] ;  /* 0x0000580001057983 */ /* 0x002ea20000100800 */
[----:B------:R-:W-:Y:S01]  /*20090*/  BSSY B1, `(.L_x_1790) ;  /* 0x0000008000017945 */ /* 0x000fe20003800000 */
[----:B--2---:R-:W-:-:S05]  /*200a0*/  VIADD R5, R5, 0x1 ;  /* 0x0000000105057836 */ /* 0x004fca0000000000 */
[----:B------:R-:W-:-:S04]  /*200b0*/  LEA.HI R6, R5, R5, RZ, 0x1 ;  /* 0x0000000505067211 */ /* 0x000fc800078f08ff */
[----:B------:R-:W-:-:S05]  /*200c0*/  LOP3.LUT R6, R6, 0xfffffffe, RZ, 0xc0, !PT ;  /* 0xfffffffe06067812 */ /* 0x000fca00078ec0ff */
[----:B------:R-:W-:-:S05]  /*200d0*/  IMAD.IADD R5, R5, 0x1, -R6 ;  /* 0x0000000105057824 */ /* 0x000fca00078e0a06 */
[----:B------:R-:W-:-:S04]  /*200e0*/  SHF.L.U32 R5, R5, 0x1f, RZ ;  /* 0x0000001f05057819 */ /* 0x000fc800000006ff */
[----:B------:R-:W1:Y:S02]  /*200f0*/  SYNCS.PHASECHK.TRANS64.TRYWAIT P0, [R18+URZ+0x28820], R5 ;  /* 0x02882005120075a7 */ /* 0x000e64000800017f */
[----:B-1----:R-:W-:Y:S05]  /*20100*/  @!P0 BRA `(.L_x_1791) ;  /* 0x0000008c00108947 */ /* 0x002fea0003800000 */
.L_x_2032:
[----:B------:R-:W-:Y:S05]  /*20110*/  BSYNC B1 ;  /* 0x0000000000017941 */ /* 0x000fea0003800000 */
.L_x_1790:
        /* <DEDUP_REMOVED lines=12> */
.L_x_2033:
[----:B------:R-:W-:Y:S05]  /*201e0*/  BSYNC B2 ;  /* 0x0000000000027941 */ /* 0x000fea0003800000 */
.L_x_1794:
        /* <DEDUP_REMOVED lines=9> */
.L_x_1797:
[----:B------:R-:W-:Y:S05]  /*20280*/  BSYNC B2 ;  /* 0x0000000000027941 */ /* 0x000fea0003800000 */
.L_x_1796:
        /* <DEDUP_REMOVED lines=10> */
[----:B---3--:R-:W-:-:S02]  /*20330*/  IMAD R10, R5, 0x8000, R18 ;  /* 0x00008000050a7824 */ /* 0x008fc400078e0212 */
[----:B------:R-:W-:Y:S02]  /*20340*/  IMAD.SHL.U32 R12, R5, 0x4000, RZ ;  /* 0x00004000050c7824 */ /* 0x000fe400078e00ff */
[----:B------:R-:W-:Y:S02]  /*20350*/  VIADD R5, R7, 0x28890 ;  /* 0x0002889007057836 */ /* 0x000fe40000000000 */
[----:B------:R-:W-:-:S07]  /*20360*/  VIADD R8, R10, 0x18400 ;  /* 0x000184000a087836 */ /* 0x000fce0000000000 */
.L_x_1798:
        /* <DEDUP_REMOVED lines=10> */
[----:B------:R-:W-:Y:S01]  /*20410*/  IMAD.MOV.U32 R14, RZ, RZ, 0x40 ;  /* 0x00000040ff0e7424 */ /* 0x000fe200078e00ff */
[----:B------:R-:W-:Y:S01]  /*20420*/  PLOP3.LUT P0, PT, PT, PT, PT, 0x80, 0x0 ;  /* 0x000000000000781c */ /* 0x000fe20003f0f070 */
[----:B------:R-:W-:Y:S01]  /*20430*/  VIADD R8, R10, 0x1c400 ;  /* 0x0001c4000a087836 */ /* 0x000fe20000000000 */
[----:B------:R-:W-:Y:S01]  /*20440*/  UMOV UR6, 0x0 ;  /* 0x0000000000067882 */ /* 0x000fe20000000000 */
[----:B------:R-:W-:Y:S01]  /*20450*/  UMOV UR7, 0x12f00000 ;  /* 0x12f0000000077882 */ /* 0x000fe20000000000 */
[----:B------:R-:W-:-:S15]  /*20460*/  R2UR UR10, R14 ;  /* 0x000000000e0a72ca */ /* 0x000fde00000e0000 */
.L_x_1799:
        /* <DEDUP_REMOVED lines=10> */
[----:B------:R-:W1:Y:S01]  /*20510*/  SYNCS.PHASECHK.TRANS64.TRYWAIT P0, [R7+URZ+0x288c0], R11 ;  /* 0x0288c00b070075a7 */ /* 0x000e62000800017f */
[----:B------:R-:W-:Y:S04]  /*20520*/  BSSY B2, `(.L_x_1800) ;  /* 0x0000002000027945 */ /* 0x000fe80003800000 */
[----:B-1----:R-:W-:Y:S05]  /*20530*/  @!P0 BRA `(.L_x_1801) ;  /* 0x00000088002c8947 */ /* 0x002fea0003800000 */
.L_x_2034:
[----:B------:R-:W-:Y:S05]  /*20540*/  BSYNC B2 ;  /* 0x0000000000027941 */ /* 0x000fea0003800000 */
.L_x_1800:
[----:B------:R-:W-:Y:S01]  /*20550*/  BSSY B2, `(.L_x_1802) ;  /* 0x000000b000027945 */ /* 0x000fe20003800000 */
[----:B------:R-:W-:Y:S02]  /*20560*/  IMAD.MOV.U32 R10, RZ, RZ, 0x0 ;  /* 0x00000000ff0a7424 */ /* 0x000fe400078e00ff */
[----:B-12---:R-:W-:Y:S01]  /*20570*/  IMAD.MOV.U32 R11, RZ, RZ, 0x12f00000 ;  /* 0x12f00000ff0b7424 */ /* 0x006fe200078e00ff */
        /* <DEDUP_REMOVED lines=8> */
.L_x_1803:
[----:B------:R-:W-:Y:S05]  /*20600*/  BSYNC B2 ;  /* 0x0000000000027941 */ /* 0x000fea0003800000 */
.L_x_1802:
        /* <DEDUP_REMOVED lines=8> */
[----:B------:R-:W-:-:S11]  /*20690*/  IADD3 R7, R7, 0x288b0, RZ ;  /* 0x000288b007077810 */ /* 0x000fd60007ffe0ff */
.L_x_1804:
        /* <DEDUP_REMOVED lines=10> */
[----:B------:R-:W-:Y:S01]  /*20740*/  R2UR UR10, R14 ;  /* 0x000000000e0a72ca */ /* 0x000fe200000e0000 */
[----:B------:R-:W-:Y:S01]  /*20750*/  VIADD R5, R8, 0x4400 ;  /* 0x0000440008057836 */ /* 0x000fe20000000000 */
[----:B------:R-:W-:Y:S02]  /*20760*/  R2UR UR6, R10 ;  /* 0x000000000a0672ca */ /* 0x000fe400000e0000 */
[----:B------:R-:W-:Y:S02]  /*20770*/  R2UR UR7, R11 ;  /* 0x000000000b0772ca */ /* 0x000fe400000e0000 */
[----:B------:R-:W-:-:S13]  /*20780*/  PLOP3.LUT P0, PT, PT, PT, PT, 0x80, 0x0 ;  /* 0x000000000000781c */ /* 0x000fda0003f0f070 */
.L_x_1805:
        /* <DEDUP_REMOVED lines=10> */
.L_x_1793:
[----:B------:R-:W-:Y:S05]  /*20830*/  BSYNC B1 ;  /* 0x0000000000017941 */ /* 0x000fea0003800000 */
.L_x_1792:
        /* <DEDUP_REMOVED lines=13> */
.L_x_1820:
        /* <DEDUP_REMOVED lines=8> */
[----:B------:R-:W-:Y:S01]  /*20990*/  ISETP.NE.AND P2, PT, R5, RZ, PT ;  /* 0x000000ff0500720c */ /* 0x000fe20003f45270 */
[----:B--2---:R-:W-:Y:S01]  /*209a0*/  IMAD R9, R7, 0x8, R18 ;  /* 0x0000000807097824 */ /* 0x004fe200078e0212 */
[----:B---3--:R-:W-:-:S04]  /*209b0*/  SHF.L.U32 R8, R6, 0x1f, RZ ;  /* 0x0000001f06087819 */ /* 0x008fc800000006ff */
[----:B------:R-:W1:Y:S02]  /*209c0*/  SYNCS.PHASECHK.TRANS64.TRYWAIT P1, [R9+URZ+0x288a0], R8 ;  /* 0x0288a008090075a7 */ /* 0x000e64000802017f */
[----:B-1----:R-:W-:Y:S05]  /*209d0*/  @!P1 BRA `(.L_x_1809) ;  /* 0x0000008400189947 */ /* 0x002fea0003800000 */
.L_x_2035:
[----:B------:R-:W-:Y:S05]  /*209e0*/  BSYNC B2 ;  /* 0x0000000000027941 */ /* 0x000fea0003800000 */
.L_x_1808:
        /* <DEDUP_REMOVED lines=9> */
.L_x_1811:
[----:B------:R-:W-:Y:S05]  /*20a80*/  BSYNC B2 ;  /* 0x0000000000027941 */ /* 0x000fea0003800000 */
.L_x_1810:
[----:B------:R-:W2:Y:S01]  /*20a90*/  LDL R5, [R1+0x1c] ;  /* 0x00001c0001057983 */ /* 0x000ea20000100800 */
[----:B------:R-:W-:Y:S01]  /*20aa0*/  IMAD.MOV.U32 R14, RZ, RZ, RZ ;  /* 0x000000ffff0e7224 */ /* 0x000fe200078e00ff */
        /* <DEDUP_REMOVED lines=10> */
.L_x_1812:
        /* <DEDUP_REMOVED lines=10> */
[----:B0-----:R-:W-:Y:S01]  /*20bf0*/  IMAD.MOV.U32 R15, RZ, RZ, 0x40 ;  /* 0x00000040ff0f7424 */ /* 0x001fe200078e00ff */
[----:B------:R-:W-:Y:S01]  /*20c00*/  PLOP3.LUT P1, PT, PT, PT, PT, 0x80, 0x0 ;  /* 0x000000000000781c */ /* 0x000fe20003f2f070 */
[----:B------:R-:W-:Y:S01]  /*20c10*/  VIADD R11, R7, 0x1c400 ;  /* 0x0001c400070b7836 */ /* 0x000fe20000000000 */
[----:B------:R-:W-:Y:S01]  /*20c20*/  UMOV UR6, 0x0 ;  /* 0x0000000000067882 */ /* 0x000fe20000000000 */
[----:B------:R-:W-:Y:S01]  /*20c30*/  UMOV UR7, 0x12f00000 ;  /* 0x12f0000000077882 */ /* 0x000fe20000000000 */
[----:B------:R-:W-:-:S15]  /*20c40*/  R2UR UR10, R15 ;  /* 0x000000000f0a72ca */ /* 0x000fde00000e0000 */
.L_x_1813:
        /* <DEDUP_REMOVED lines=13> */
.L_x_2036:
[----:B------:R-:W-:Y:S05]  /*20d20*/  BSYNC B2 ;  /* 0x0000000000027941 */ /* 0x000fea0003800000 */
.L_x_1814:
        /* <DEDUP_REMOVED lines=11> */
.L_x_1817:
[----:B------:R-:W-:Y:S05]  /*20de0*/  BSYNC B2 ;  /* 0x0000000000027941 */ /* 0x000fea0003800000 */
.L_x_1816:
        /* <DEDUP_REMOVED lines=8> */
.L_x_1818:
        /* <DEDUP_REMOVED lines=15> */
.L_x_1819:
        /* <DEDUP_REMOVED lines=10> */
.L_x_1807:
[----:B------:R-:W-:Y:S05]  /*21000*/  BSYNC B1 ;  /* 0x0000000000017941 */ /* 0x000fea0003800000 */
.L_x_1806:
        /* <DEDUP_REMOVED lines=12> */
.L_x_1786:
[----:B------:R-:W-:Y:S05]  /*210d0*/  BSYNC B0 ;  /* 0x0000000000007941 */ /* 0x000fea0003800000 */
.L_x_1785:
[----:B-12---:R-:W2:Y:S01]  /*210e0*/  LDL R8, [R1+0x30] ;  /* 0x0000300001087983 */ /* 0x006ea20000100800 */
[----:B------:R-:W1:Y:S01]  /*210f0*/  LDC R0, c[0x0][0x448] ;  /* 0x00011200ff007b82 */ /* 0x000e620000000800 */
[----:B------:R-:W-:Y:S07]  /*21100*/  @!P0 WARPSYNC.ALL ;  /* 0x0000000000008948 */ /* 0x000fee0003800000 */
[----:B------:R-:W-:Y:S01]  /*21110*/  @!P0 BAR.SYNC.DEFER_BLOCKING 0xc, 0x180 ;  /* 0x0306000000008b1d */ /* 0x000fe20000010000 */
[----:B-1----:R-:W-:-:S13]  /*21120*/  ISETP.NE.AND P1, PT, R0, 0x1, PT ;  /* 0x000000010000780c */ /* 0x002fda0003f25270 */
[----:B------:R-:W1:Y:S08]  /*21130*/  @P1 LDC R0, c[0x0][0x44c] ;  /* 0x00011300ff001b82 */ /* 0x000e700000000800 */
[----:B------:R-:W3:Y:S01]  /*21140*/  @P1 LDC R3, c[0x0][0x450] ;  /* 0x00011400ff031b82 */ /* 0x000ee20000000800 */
[----:B--2---:R-:W-:-:S04]  /*21150*/  VIADD R2, R8, 0x7f ;  /* 0x0000007f08027836 */ /* 0x004fc80000000000 */
[----:B-1----:R-:W-:-:S05]  /*21160*/  @P1 IMAD.HI.U32 R0, R2, R0, RZ ;  /* 0x0000000002001227 */ /* 0x002fca00078e00ff */
[----:B---3--:R-:W-:-:S05]  /*21170*/  @P1 SHF.R.U32.HI R2, RZ, R3, R0 ;  /* 0x00000003ff021219 */ /* 0x008fca0000011600 */
[----:B------:R-:W-:Y:S02]  /*21180*/  IMAD.IADD R0, R20, 0x1, R2 ;  /* 0x0000000114007824 */ /* 0x000fe400078e0202 */
[----:B------:R-:W1:Y:S02]  /*21190*/  LDC.64 R2, c[0x0][0x9e0] ;  /* 0x00027800ff027b82 */ /* 0x000e640000000a00 */
[----:B-1----:R-:W-:Y:S01]  /*211a0*/  ISETP.GE.AND P2, PT, R3, 0x1, PT ;  /* 0x000000010300780c */ /* 0x002fe20003f46270 */
[----:B------:R-:W-:-:S12]  /*211b0*/  IMAD.IADD R2, R0, 0x1, R2 ;  /* 0x0000000100027824 */ /* 0x000fd800078e0202 */
[----:B------:R-:W-:Y:S05]  /*211c0*/  @!P2 BRA `(.L_x_1821) ;  /* 0x000000000048a947 */ /* 0x000fea0003800000 */
        /* <DEDUP_REMOVED lines=11> */
.L_x_1823:
[----:B------:R-:W-:-:S13]  /*21280*/  ISETP.NE.AND P0, PT, R3, 0x1, PT ;  /* 0x000000010300780c */ /* 0x000fda0003f05270 */
[----:B------:R-:W1:Y:S02]  /*21290*/  @P0 LDC.64 R6, c[0x0][0x9e8] ;  /* 0x00027a00ff060b82 */ /* 0x000e640000000a00 */
[----:B-1----:R-:W-:-:S05]  /*212a0*/  @P0 IMAD.HI.U32 R6, R5, R6, RZ ;  /* 0x0000000605060227 */ /* 0x002fca00078e00ff */
[----:B------:R-:W-:-:S07]  /*212b0*/  @P0 SHF.R.U32.HI R5, RZ, R7, R6 ;  /* 0x00000007ff050219 */ /* 0x000fce0000011606 */
.L_x_1824:
[----:B------:R-:W-:Y:S05]  /*212c0*/  BSYNC B0 ;  /* 0x0000000000007941 */ /* 0x000fea0003800000 */
.L_x_1822:
[----:B------:R-:W-:-:S05]  /*212d0*/  IMAD R5, R5, R3, R3 ;  /* 0x0000000305057224 */ /* 0x000fca00078e0203 */
[----:B------:R-:W-:-:S07]  /*212e0*/  VIMNMX R2, R2, R5, PT ;  /* 0x0000000502027248 */ /* 0x000fce0003fe0100 */
.L_x_1821:
[----:B------:R-:W2:Y:S01]  /*212f0*/  LDL R7, [R1+0x5c] ;  /* 0x00005c0001077983 */ /* 0x000ea20000100800 */
[----:B------:R-:W1:Y:S01]  /*21300*/  @P1 LDC R5, c[0x0][0x44c] ;  /* 0x00011300ff051b82 */ /* 0x000e620000000800 */
[----:B------:R-:W-:Y:S01]  /*21310*/  IMAD.MOV.U32 R0, RZ, RZ, R8 ;  /* 0x000000ffff007224 */ /* 0x000fe200078e0008 */
[----:B------:R-:W-:-:S06]  /*21320*/  ULDC UR4, c[0x0][0x9dc] ;  /* 0x0002770000047ab9 */ /* 0x000fcc0000000800 */
[----:B------:R-:W3:Y:S01]  /*21330*/  @P1 LDC R6, c[0x0][0x450] ;  /* 0x00011400ff061b82 */ /* 0x000ee20000000800 */
[----:B-1----:R-:W-:-:S05]  /*21340*/  @P1 IMAD.HI.U32 R5, R8, R5, RZ ;  /* 0x0000000508051227 */ /* 0x002fca00078e00ff */
[----:B---3--:R-:W-:Y:S01]  /*21350*/  @P1 SHF.R.U32.HI R0, RZ, R6, R5 ;  /* 0x00000006ff001219 */ /* 0x008fe20000011605 */
[----:B------:R-:W-:-:S04]  /*21360*/  VIADD R5, R2, 0x7f ;  /* 0x0000007f02057836 */ /* 0x000fc80000000000 */
[----:B------:R-:W-:Y:S01]  /*21370*/  IMAD.IADD R2, R17, 0x1, R0 ;  /* 0x0000000111027824 */ /* 0x000fe200078e0200 */
[----:B------:R-:W-:-:S04]  /*21380*/  SHF.R.S32.HI R0, RZ, 0x1f, R5 ;  /* 0x0000001fff007819 */ /* 0x000fc80000011405 */
[----:B------:R-:W-:-:S04]  /*21390*/  LEA.HI R0, R0, R5, RZ, 0x7 ;  /* 0x0000000500007211 */ /* 0x000fc800078f38ff */
[----:B------:R-:W-:Y:S01]  /*213a0*/  SHF.R.S32.HI R8, RZ, 0x7, R0 ;  /* 0x00000007ff087819 */ /* 0x000fe20000011400 */
[----:B------:R-:W-:-:S04]  /*213b0*/  VIADD R0, R2, -UR4 ;  /* 0x8000000402007c36 */ /* 0x000fc80008000000 */
[----:B------:R1:W-:Y:S01]  /*213c0*/  STL [R1+0x60], R8 ;  /* 0x0000600801007387 */ /* 0x0003e20000100800 */
[----:B--2---:R-:W-:Y:S01]  /*213d0*/  VIMNMX R5, R7, R8, PT ;  /* 0x0000000807057248 */ /* 0x004fe20003fe0100 */
[----:B-1----:R-:W-:Y:S06]  /*213e0*/  @!P2 BRA `(.L_x_1825) ;  /* 0x000000000044a947 */ /* 0x002fec0003800000 */
        /* <DEDUP_REMOVED lines=10> */
.L_x_1827:
[----:B------:R-:W-:-:S13]  /*21490*/  ISETP.NE.AND P0, PT, R3, 0x1, PT ;  /* 0x000000010300780c */ /* 0x000fda0003f05270 */
[----:B------:R-:W1:Y:S02]  /*214a0*/  @P0 LDC.64 R6, c[0x0][0x9e8] ;  /* 0x00027a00ff060b82 */ /* 0x000e640000000a00 */
[----:B-1----:R-:W-:-:S05]  /*214b0*/  @P0 IMAD.HI.U32 R6, R2, R6, RZ ;  /* 0x0000000602060227 */ /* 0x002fca00078e00ff */
[----:B------:R-:W-:-:S07]  /*214c0*/  @P0 SHF.R.U32.HI R2, RZ, R7, R6 ;  /* 0x00000007ff020219 */ /* 0x000fce0000011606 */
.L_x_1828:
[----:B------:R-:W-:Y:S05]  /*214d0*/  BSYNC B0 ;  /* 0x0000000000007941 */ /* 0x000fea0003800000 */
.L_x_1826:
[----:B------:R-:W-:-:S05]  /*214e0*/  IMAD R2, R2, R3, RZ ;  /* 0x0000000302027224 */ /* 0x000fca00078e02ff */
[----:B------:R-:W-:-:S07]  /*214f0*/  VIMNMX R0, R0, R2, !PT ;  /* 0x0000000200007248 */ /* 0x000fce0007fe0100 */
.L_x_1825:
[----:B------:R-:W-:Y:S01]  /*21500*/  SHF.R.S32.HI R2, RZ, 0x1f, R0 ;  /* 0x0000001fff027819 */ /* 0x000fe20000011400 */
[----:B------:R-:W-:Y:S01]  /*21510*/  BSSY B0, `(.L_x_1829) ;  /* 0x0000026000007945 */ /* 0x000fe20003800000 */
[----:B------:R-:W-:Y:S02]  /*21520*/  ISETP.NE.AND P1, PT, R4, RZ, PT ;  /* 0x000000ff0400720c */ /* 0x000fe40003f25270 */
[----:B------:R-:W-:-:S04]  /*21530*/  LEA.HI R2, R2, R0, RZ, 0x7 ;  /* 0x0000000002027211 */ /* 0x000fc800078f38ff */
[----:B------:R-:W-:-:S04]  /*21540*/  SHF.R.S32.HI R2, RZ, 0x7, R2 ;  /* 0x00000007ff027819 */ /* 0x000fc80000011402 */
[----:B------:R-:W-:-:S03]  /*21550*/  VIMNMX R9, RZ, R2, !PT ;  /* 0x00000002ff097248 */ /* 0x000fc60007fe0100 */
[----:B------:R-:W1:Y:S01]  /*21560*/  @!P1 LDC R4, c[0x0][0x9f0] ;  /* 0x00027c00ff049b82 */ /* 0x000e620000000800 */
[----:B------:R-:W-:Y:S01]  /*21570*/  ISETP.GT.AND P0, PT, R5, R9, PT ;  /* 0x000000090500720c */ /* 0x000fe20003f04270 */
[----:B------:R2:W-:Y:S04]  /*21580*/  STL [R1+0x3c], R9 ;  /* 0x00003c0901007387 */ /* 0x0005e80000100800 */
[----:B------:R2:W-:Y:S08]  /*21590*/  STL [R1+0x44], RZ ;  /* 0x000044ff01007387 */ /* 0x0005f00000100800 */
[----:B--2---:R-:W-:Y:S05]  /*215a0*/  @!P0 BRA `(.L_x_1830) ;  /* 0x0000000000708947 */ /* 0x004fea0003800000 */
[----:B-1----:R-:W-:-:S04]  /*215b0*/  IABS R0, R4 ;  /* 0x0000000400007213 */ /* 0x002fc80000000000 */
[----:B------:R-:W1:Y:S08]  /*215c0*/  I2F.RP R2, R0 ;  /* 0x0000000000027306 */ /* 0x000e700000209400 */
[----:B-1----:R-:W1:Y:S02]  /*215d0*/  MUFU.RCP R2, R2 ;  /* 0x0000000200027308 */ /* 0x002e640000001000 */
[----:B-1----:R-:W-:-:S06]  /*215e0*/  VIADD R2, R2, 0xffffffe ;  /* 0x0ffffffe02027836 */ /* 0x002fcc0000000000 */
[----:B------:R-:W1:Y:S02]  /*215f0*/  F2I.FTZ.U32.TRUNC.NTZ R3, R2 ;  /* 0x0000000200037305 */ /* 0x000e64000021f000 */
[----:B-1----:R-:W-:-:S04]  /*21600*/  IMAD.MOV R2, RZ, RZ, -R3 ;  /* 0x000000ffff027224 */ /* 0x002fc800078e0a03 */
[----:B------:R-:W-:Y:S02]  /*21610*/  IMAD R6, R2, R0, RZ ;  /* 0x0000000002067224 */ /* 0x000fe400078e02ff */
[----:B------:R-:W-:-:S04]  /*21620*/  IMAD.MOV.U32 R2, RZ, RZ, RZ ;  /* 0x000000ffff027224 */ /* 0x000fc800078e00ff */
[----:B------:R-:W-:Y:S01]  /*21630*/  IMAD.HI.U32 R8, R3, R6, R2 ;  /* 0x0000000603087227 */ /* 0x000fe200078e0002 */
[----:B------:R-:W-:Y:S02]  /*21640*/  IADD3 R6, R4, -0x1, R5 ;  /* 0xffffffff04067810 */ /* 0x000fe40007ffe005 */
[----:B------:R-:W-:-:S03]  /*21650*/  IABS R2, R4 ;  /* 0x0000000400027213 */ /* 0x000fc60000000000 */
[----:B------:R-:W-:Y:S02]  /*21660*/  IMAD.IADD R6, R6, 0x1, -R9 ;  /* 0x0000000106067824 */ /* 0x000fe400078e0a09 */
[----:B------:R-:W-:-:S03]  /*21670*/  IMAD.MOV R2, RZ, RZ, -R2 ;  /* 0x000000ffff027224 */ /* 0x000fc600078e0a02 */
[----:B------:R-:W-:Y:S02]  /*21680*/  IABS R3, R6 ;  /* 0x0000000600037213 */ /* 0x000fe40000000000 */
[----:B------:R-:W-:Y:S02]  /*21690*/  MOV R7, R2 ;  /* 0x0000000200077202 */ /* 0x000fe40000000f00 */
[----:B------:R-:W-:Y:S01]  /*216a0*/  LOP3.LUT R6, R6, R4, RZ, 0x3c, !PT ;  /* 0x0000000406067212 */ /* 0x000fe200078e3cff */
[----:B------:R-:W-:-:S03]  /*216b0*/  IMAD.HI.U32 R2, R8, R3, RZ ;  /* 0x0000000308027227 */ /* 0x000fc600078e00ff */
[----:B------:R-:W-:Y:S01]  /*216c0*/  ISETP.GE.AND P2, PT, R6, RZ, PT ;  /* 0x000000ff0600720c */ /* 0x000fe20003f46270 */
        /* <DEDUP_REMOVED lines=9> */
[----:B------:R2:W-:Y:S02]  /*21760*/  STL [R1+0x44], R2 ;  /* 0x0000440201007387 */ /* 0x0005e40000100800 */
.L_x_1830:
[----:B------:R-:W-:Y:S05]  /*21770*/  BSYNC B0 ;  /* 0x0000000000007941 */ /* 0x000fea0003800000 */
.L_x_1829:
[----:B------:R-:W3:Y:S04]  /*21780*/  LDL R0, [R1+0x44] ;  /* 0x0000440001007983 */ /* 0x000ee80000100800 */
[----:B--2---:R-:W3:Y:S01]  /*21790*/  LDL R2, [R1+0x50] ;  /* 0x0000500001027983 */ /* 0x004ee20000100800 */
[----:B------:R-:W-:Y:S01]  /*217a0*/  BSSY B7, `(.L_x_1831) ;  /* 0x00003cf000077945 */ /* 0x000fe20003800000 */
[----:B---3--:R-:W-:-:S05]  /*217b0*/  IMAD R2, R2, R0, R9 ;  /* 0x0000000002027224 */ /* 0x008fca00078e0209 */
[----:B------:R-:W-:Y:S01]  /*217c0*/  VIADDMNMX R0, R2, R0, R5, PT ;  /* 0x0000000002007246 */ /* 0x000fe20003800105 */
[----:B------:R2:W-:Y:S03]  /*217d0*/  STL [R1+0x28], R2 ;  /* 0x0000280201007387 */ /* 0x0005e60000100800 */
[----:B------:R-:W-:Y:S01]  /*217e0*/  ISETP.GT.AND P0, PT, R0, R2, PT ;  /* 0x000000020000720c */ /* 0x000fe20003f04270 */
[----:B------:R2:W-:-:S12]  /*217f0*/  STL [R1+0x40], R0 ;  /* 0x0000400001007387 */ /* 0x0005d80000100800 */
[----:B--2---:R-:W-:Y:S05]  /*21800*/  @P0 BRA `(.L_x_1832) ;  /* 0x0000000000480947 */ /* 0x004fea0003800000 */
[----:B------:R-:W2:Y:S02]  /*21810*/  S2R R0, SR_TID.X ;  /* 0x0000000000007919 */ /* 0x000ea40000002100 */
[----:B--2---:R-:W-:-:S04]  /*21820*/  LOP3.LUT R0, R0, 0x7f, RZ, 0xc0, !PT ;  /* 0x0000007f00007812 */ /* 0x004fc800078ec0ff */
[----:B------:R-:W-:-:S13]  /*21830*/  ISETP.NE.AND P0, PT, R0, RZ, PT ;  /* 0x000000ff0000720c */ /* 0x000fda0003f05270 */
[----:B------:R-:W-:Y:S05]  /*21840*/  @P0 BRA `(.L_x_1833) ;  /* 0x0000003c00100947 */ /* 0x000fea0003800000 */
[----:B------:R-:W2:Y:S01]  /*21850*/  S2R R3, SR_LANEID ;  /* 0x0000000000037919 */ /* 0x000ea20000000000 */
[----:B------:R-:W-:Y:S02]  /*21860*/  VOTEU.ANY UR4, UPT, PT ;  /* 0x0000000000047886 */ /* 0x000fe400038e0100 */
[----:B------:R-:W2:Y:S08]  /*21870*/  FLO.U32 R0, UR4 ;  /* 0x0000000400007d00 */ /* 0x000eb000080e0000 */
[----:B------:R-:W3:Y:S01]  /*21880*/  POPC R5, UR4 ;  /* 0x0000000400057d09 */ /* 0x000ee20008000000 */
[----:B--2---:R-:W-:-:S02]  /*21890*/  ISETP.EQ.U32.AND P0, PT, R0, R3, PT ;  /* 0x000000030000720c */ /* 0x004fc40003f02070 */
[----:B------:R-:W3:Y:S11]  /*218a0*/  LDC.64 R2, c[0x0][0xc60] ;  /* 0x00031800ff027b82 */ /* 0x000ef60000000a00 */
[----:B---3--:R-:W2:Y:S01]  /*218b0*/  @P0 ATOMG.E.ADD.STRONG.GPU PT, R3, desc[UR42][R2.64], R5 ;  /* 0x00000005020309a8 */ /* 0x008ea200081ee1ea */
[----:B-1----:R-:W1:Y:S02]  /*218c0*/  S2R R4, SR_LTMASK ;  /* 0x0000000000047919 */ /* 0x002e640000003900 */
[----:B-1----:R-:W-:-:S04]  /*218d0*/  LOP3.LUT R4, R4, UR4, RZ, 0xc0, !PT ;  /* 0x0000000404047c12 */ /* 0x002fc8000f8ec0ff */
[----:B------:R-:W1:Y:S01]  /*218e0*/  POPC R7, R4 ;  /* 0x0000000400077309 */ /* 0x000e620000000000 */
[----:B--2---:R-:W1:Y:S02]  /*218f0*/  SHFL.IDX PT, R0, R3, R0, 0x1f ;  /* 0x00001f0003007589 */ /* 0x004e6400000e0000 */
[----:B-1----:R-:W-:-:S05]  /*21900*/  IADD3 R0, R0, UR36, R7 ;  /* 0x0000002400007c10 */ /* 0x002fca000fffe007 */
[----:B------:R2:W-:Y:S01]  /*21910*/  STL [R1], R0 ;  /* 0x0000000001007387 */ /* 0x0005e20000100800 */
[----:B------:R-:W-:Y:S05]  /*21920*/  BRA `(.L_x_1833) ;  /* 0x0000003800d87947 */ /* 0x000fea0003800000 */
.L_x_1832:
        /* <DEDUP_REMOVED lines=19> */
[----:B01----:R-:W-:Y:S05]  /*21a60*/  CALL.ABS.NOINC R2 ;  /* 0x0000000002007343 */ /* 0x003fea0003c00000 */
.L_x_1835:
[----:B------:R-:W-:Y:S05]  /*21a70*/  BSYNC B6 ;  /* 0x0000000000067941 */ /* 0x000fea0003800000 */
.L_x_1834:
        /* <DEDUP_REMOVED lines=8> */
[----:B------:R2:W3:Y:S01]  /*21b00*/  LDC.64 R2, c[0x4][R17] ;  /* 0x0100000011027b82 */ /* 0x0004e20000000a00 */
[----:B-1----:R-:W-:Y:S02]  /*21b10*/  IMAD.U32 R4, RZ, RZ, UR6 ;  /* 0x00000006ff047e24 */ /* 0x002fe4000f8e00ff */
[----:B------:R-:W-:Y:S02]  /*21b20*/  IMAD.U32 R5, RZ, RZ, UR7 ;  /* 0x00000007ff057e24 */ /* 0x000fe4000f8e00ff */
[----:B------:R-:W-:Y:S02]  /*21b30*/  IMAD.U32 R6, RZ, RZ, UR8 ;  /* 0x00000008ff067e24 */ /* 0x000fe4000f8e00ff */
[----:B------:R-:W-:-:S02]  /*21b40*/  IMAD.U32 R7, RZ, RZ, UR9 ;  /* 0x00000009ff077e24 */ /* 0x000fc4000f8e00ff */
[----:B------:R-:W-:Y:S02]  /*21b50*/  IMAD.U32 R10, RZ, RZ, UR4 ;  /* 0x00000004ff0a7e24 */ /* 0x000fe4000f8e00ff */
[----:B------:R-:W-:Y:S02]  /*21b60*/  IMAD.U32 R11, RZ, RZ, UR5 ;  /* 0x00000005ff0b7e24 */ /* 0x000fe4000f8e00ff */
[----:B------:R-:W-:Y:S02]  /*21b70*/  IMAD.MOV.U32 R8, RZ, RZ, 0x70 ;  /* 0x00000070ff087424 */ /* 0x000fe400078e00ff */
[----:B------:R-:W-:Y:S02]  /*21b80*/  IMAD.MOV.U32 R12, RZ, RZ, 0x1 ;  /* 0x00000001ff0c7424 */ /* 0x000fe400078e00ff */
[----:B--2---:R-:W-:-:S07]  /*21b90*/  IMAD.MOV.U32 R13, RZ, RZ, RZ ;  /* 0x000000ffff0d7224 */ /* 0x004fce00078e00ff */
[----:B------:R-:W-:-:S07]  /*21ba0*/  LEPC R20, `(.L_x_1838) ;  /* 0x000000001014794e */ /* 0x000fce0000000000 */
[----:B0--3--:R-:W-:Y:S05]  /*21bb0*/  CALL.ABS.NOINC R2 ;  /* 0x0000000002007343 */ /* 0x009fea0003c00000 */
.L_x_1838:
        /* <DEDUP_REMOVED lines=15> */
.L_x_1837:
[----:B------:R-:W-:Y:S05]  /*21cb0*/  BSYNC B6 ;  /* 0x0000000000067941 */ /* 0x000fea0003800000 */
.L_x_1836:
[----:B------:R-:W2:Y:S01]  /*21cc0*/  LDL R0, [R1+0xc] ;  /* 0x00000c0001007983 */ /* 0x000ea20000100800 */
[----:B------:R-:W-:Y:S02]  /*21cd0*/  ULDC.64 UR4, c[0x0][0x9f8] ;  /* 0x00027e0000047ab9 */ /* 0x000fe40000000a00 */
[----:B------:R-:W-:Y:S01]  /*21ce0*/  ISETP.NE.U32.AND P0, PT, RZ, UR4, PT ;  /* 0x00000004ff007c0c */ /* 0x000fe2000bf05070 */
[----:B------:R-:W3:Y:S03]  /*21cf0*/  LDL R17, [R1+0x40] ;  /* 0x0000400001117983 */ /* 0x000ee60000100800 */
[----:B------:R-:W-:Y:S01]  /*21d00*/  ISETP.NE.AND.EX P0, PT, RZ, UR5, PT, P0 ;  /* 0x00000005ff007c0c */ /* 0x000fe2000bf05300 */
[----:B------:R-:W-:-:S12]  /*21d10*/  ULDC.64 UR4, c[0x0][0xa08] ;  /* 0x0002820000047ab9 */ /* 0x000fd80000000a00 */
[----:B------:R-:W4:Y:S01]  /*21d20*/  @P0 LDC.64 R2, c[0x0][0x9f8] ;  /* 0x00027e00ff020b82 */ /* 0x000f220000000a00 */
[----:B--2---:R-:W-:Y:S02]  /*21d30*/  IMAD.MOV.U32 R7, RZ, RZ, R0 ;  /* 0x000000ffff077224 */ /* 0x004fe400078e0000 */
[----:B----4-:R-:W-:-:S05]  /*21d40*/  @P0 IMAD.WIDE R2, R0, 0x4, R2 ;  /* 0x0000000400020825 */ /* 0x010fca00078e0202 */
[----:B------:R2:W4:Y:S01]  /*21d50*/  @P0 LDG.E R7, desc[UR42][R2.64] ;  /* 0x0000002a02070981 */ /* 0x000522000c1e1900 */
[----:B---3--:R-:W-:Y:S01]  /*21d60*/  VIADD R0, R17, 0xffffffff ;  /* 0xffffffff11007836 */ /* 0x008fe20000000000 */
[----:B--2---:R-:W2:Y:S02]  /*21d70*/  LDC.64 R2, c[0x0][0x418] ;  /* 0x00010600ff027b82 */ /* 0x004ea40000000a00 */
[----:B--2---:R-:W-:Y:S01]  /*21d80*/  LOP3.LUT P0, RZ, R2, UR4, RZ, 0xfc, !PT ;  /* 0x0000000402ff7c12 */ /* 0x004fe2000f80fcff */
[----:B------:R-:W-:-:S03]  /*21d90*/  UMOV UR4, 0xffffffff ;  /* 0xffffffff00047882 */ /* 0x000fc60000000000 */
[----:B------:R-:W-:Y:S02]  /*21da0*/  LOP3.LUT P0, RZ, R3, UR5, RZ, 0xfc, P0 ;  /* 0x0000000503ff7c12 */ /* 0x000fe4000800fcff */
[----:B----4-:R-:W-:Y:S01]  /*21db0*/  SHF.R.S32.HI R8, RZ, 0x1f, R7 ;  /* 0x0000001fff087819 */ /* 0x010fe20000011407 */
        /* <DEDUP_REMOVED lines=8> */
.L_x_2039:
        /* <DEDUP_REMOVED lines=11> */
.L_x_2042:
[----:B------:R-:W-:Y:S05]  /*21ef0*/  @!P6 BRA `(.L_x_1840) ;  /* 0x000000040010e947 */ /* 0x000fea0003800000 */
[----:B------:R-:W-:-:S04]  /*21f00*/  ISETP.NE.U32.AND P0, PT, R2, RZ, PT ;  /* 0x000000ff0200720c */ /* 0x000fc80003f05070 */
[----:B------:R-:W-:-:S13]  /*21f10*/  ISETP.NE.AND.EX P0, PT, R3, RZ, PT, P0 ;  /* 0x000000ff0300720c */ /* 0x000fda0003f05300 */
[----:B------:R-:W-:Y:S05]  /*21f20*/  @!P0 BRA `(.L_x_1842) ;  /* 0x0000000000508947 */ /* 0x000fea0003800000 */
[----:B------:R-:W3:Y:S01]  /*21f30*/  LDC R6, c[0x0][0x43c] ;  /* 0x00010f00ff067b82 */ /* 0x000ee20000000800 */
[----:B------:R-:W-:Y:S01]  /*21f40*/  MOV R9, R0 ;  /* 0x0000000000097202 */ /* 0x000fe20000000f00 */
[----:B------:R-:W-:-:S04]  /*21f50*/  ULDC.64 UR4, c[0x0][0x428] ;  /* 0x00010a0000047ab9 */ /* 0x000fc80000000a00 */
        /* <DEDUP_REMOVED lines=17> */
.L_x_1842:
[----:B---3--:R-:W3:Y:S01]  /*22070*/  LDL R2, [R1+0x14] ;  /* 0x0000140001027983 */ /* 0x008ee20000100800 */
[----:B-1----:R-:W-:Y:S01]  /*22080*/  IMAD R0, R19, 0x8, R18 ;  /* 0x0000000813007824 */ /* 0x002fe200078e0212 */
[----:B---3--:R-:W-:-:S04]  /*22090*/  SHF.L.U32 R2, R2, 0x1f, RZ ;  /* 0x0000001f02027819 */ /* 0x008fc800000006ff */
[----:B------:R-:W1:Y:S02]  /*220a0*/  SYNCS.PHASECHK.TRANS64.TRYWAIT P0, [R0+URZ+0x28840], R2 ;  /* 0x02884002000075a7 */ /* 0x000e64000800017f */
[----:B-1----:R-:W-:Y:S05]  /*220b0*/  @!P0 BRA `(.L_x_1843) ;  /* 0x0000006c00dc8947 */ /* 0x002fea0003800000 */
.L_x_2043:
        /* <DEDUP_REMOVED lines=11> */
.L_x_1844:
        /* <DEDUP_REMOVED lines=29> */
.L_x_1840:
        /* <DEDUP_REMOVED lines=23> */
[----:B--2---:R-:W-:-:S02]  /*224b0*/  IMAD.U32 R7, RZ, RZ, UR7 ;  /* 0x00000007ff077e24 */ /* 0x004fc4000f8e00ff */
[----:B------:R-:W-:Y:S02]  /*224c0*/  IMAD.U32 R10, RZ, RZ, UR8 ;  /* 0x00000008ff0a7e24 */ /* 0x000fe4000f8e00ff */
[----:B------:R-:W-:Y:S02]  /*224d0*/  IMAD.U32 R11, RZ, RZ, UR9 ;  /* 0x00000009ff0b7e24 */ /* 0x000fe4000f8e00ff */
[----:B------:R-:W-:Y:S02]  /*224e0*/  IMAD.MOV.U32 R8, RZ, RZ, 0x70 ;  /* 0x00000070ff087424 */ /* 0x000fe400078e00ff */
[----:B------:R-:W-:Y:S02]  /*224f0*/  IMAD.MOV.U32 R12, RZ, RZ, 0x1 ;  /* 0x00000001ff0c7424 */ /* 0x000fe400078e00ff */
[----:B------:R-:W-:-:S07]  /*22500*/  IMAD.MOV.U32 R13, RZ, RZ, RZ ;  /* 0x000000ffff0d7224 */ /* 0x000fce00078e00ff */
[----:B------:R-:W-:-:S07]  /*22510*/  LEPC R20, `(.L_x_1846) ;  /* 0x000000001014794e */ /* 0x000fce0000000000 */
[----:B01----:R-:W-:Y:S05]  /*22520*/  CALL.ABS.NOINC R2 ;  /* 0x0000000002007343 */ /* 0x003fea0003c00000 */
.L_x_1846:
[----:B------:R-:W-:Y:S05]  /*22530*/  BSYNC B6 ;  /* 0x0000000000067941 */ /* 0x000fea0003800000 */
.L_x_1845:
[----:B-1----:R-:W3:Y:S01]  /*22540*/  LDL.LU R0, [R1+0x54] ;  /* 0x0000540001007983 */ /* 0x002ee20000300800 */
[----:B------:R-:W-:Y:S01]  /*22550*/  ULDC.64 UR6, c[0x0][0xa00] ;  /* 0x0002800000067ab9 */ /* 0x000fe20000000a00 */
[----:B--2---:R-:W1:Y:S01]  /*22560*/  LDC R7, c[0x0][0x448] ;  /* 0x00011200ff077b82 */ /* 0x004e620000000800 */
[----:B------:R-:W-:Y:S01]  /*22570*/  ULDC.64 UR4, c[0x0][0x2d8] ;  /* 0x0000b60000047ab9 */ /* 0x000fe20000000a00 */
[----:B------:R-:W3:Y:S04]  /*22580*/  LDL.LU.64 R2, [R1+0x48] ;  /* 0x0000480001027983 */ /* 0x000ee80000300a00 */
[----:B------:R-:W2:Y:S04]  /*22590*/  LDL R5, [R1+0xc] ;  /* 0x00000c0001057983 */ /* 0x000ea80000100800 */
[----:B------:R-:W4:Y:S01]  /*225a0*/  LDL R8, [R1+0x30] ;  /* 0x0000300001087983 */ /* 0x000f220000100800 */
[----:B------:R-:W-:-:S04]  /*225b0*/  ISETP.NE.U32.AND P0, PT, RZ, UR6, PT ;  /* 0x00000006ff007c0c */ /* 0x000fc8000bf05070 */
[----:B------:R-:W-:Y:S01]  /*225c0*/  ISETP.NE.AND.EX P0, PT, RZ, UR7, PT, P0 ;  /* 0x00000007ff007c0c */ /* 0x000fe2000bf05300 */
[----:B------:R-:W0:Y:S01]  /*225d0*/  S2R R9, SR_TID.X ;  /* 0x0000000000097919 */ /* 0x000e220000002100 */
[----:B------:R-:W-:Y:S01]  /*225e0*/  ULDC.64 UR6, c[0x0][0x280] ;  /* 0x0000a00000067ab9 */ /* 0x000fe20000000a00 */
[----:B0-----:R-:W-:Y:S02]  /*225f0*/  IMAD.SHL.U32 R9, R9, 0x10, RZ ;  /* 0x0000001009097824 */ /* 0x001fe400078e00ff */
[----:B---3--:R-:W-:Y:S01]  /*22600*/  IMAD.MOV.U32 R3, RZ, RZ, R0 ;  /* 0x000000ffff037224 */ /* 0x008fe200078e0000 */
[----:B--2---:R-:W-:-:S04]  /*22610*/  SHF.R.S32.HI R0, RZ, 0x1f, R5 ;  /* 0x0000001fff007819 */ /* 0x004fc80000011405 */
[----:B------:R-:W-:Y:S02]  /*22620*/  SEL R4, R0, RZ, !P0 ;  /* 0x000000ff00047207 */ /* 0x000fe40004000000 */
[----:B------:R-:W-:Y:S02]  /*22630*/  SEL R0, R5, RZ, !P0 ;  /* 0x000000ff05007207 */ /* 0x000fe40004000000 */
[----:B------:R-:W0:Y:S01]  /*22640*/  S2R R5, SR_TID.X ;  /* 0x0000000000057919 */ /* 0x000e220000002100 */
[----:B-1----:R-:W-:Y:S01]  /*22650*/  ISETP.NE.AND P0, PT, R7, 0x1, PT ;  /* 0x000000010700780c */ /* 0x002fe20003f05270 */
[----:B------:R-:W-:-:S04]  /*22660*/  IMAD.WIDE.U32 R2, R16, UR4, R2 ;  /* 0x0000000410027c25 */ /* 0x000fc8000f8e0002 */
[----:B------:R-:W-:Y:S01]  /*22670*/  IMAD R3, R16, UR5, R3 ;  /* 0x0000000510037c24 */ /* 0x000fe2000f8e0203 */
[----:B------:R-:W-:Y:S02]  /*22680*/  ULDC.64 UR4, c[0x0][0x2e0] ;  /* 0x0000b80000047ab9 */ /* 0x000fe40000000a00 */
[----:B------:R-:W-:-:S05]  /*22690*/  IMAD R4, R4, UR4, RZ ;  /* 0x0000000404047c24 */ /* 0x000fca000f8e02ff */
[----:B------:R-:W1:Y:S01]  /*226a0*/  @P0 LDC R6, c[0x0][0x450] ;  /* 0x00011400ff060b82 */ /* 0x000e620000000800 */
[----:B0-----:R-:W-:-:S04]  /*226b0*/  LOP3.LUT R5, R5, 0x7f, RZ, 0xc0, !PT ;  /* 0x0000007f05057812 */ /* 0x001fc800078ec0ff */
[----:B------:R-:W-:-:S04]  /*226c0*/  SHF.R.U32.HI R5, RZ, 0x3, R5 ;  /* 0x00000003ff057819 */ /* 0x000fc80000011605 */
[----:B------:R-:W-:Y:S02]  /*226d0*/  LOP3.LUT R9, R5, 0x70, R9, 0xf8, !PT ;  /* 0x0000007005097812 */ /* 0x000fe400078ef809 */
[----:B------:R-:W0:Y:S01]  /*226e0*/  @P0 LDC R5, c[0x0][0x44c] ;  /* 0x00011300ff050b82 */ /* 0x000e220000000800 */
[----:B------:R-:W-:-:S04]  /*226f0*/  IMAD.WIDE.U32 R2, R0, UR4, R2 ;  /* 0x0000000400027c25 */ /* 0x000fc8000f8e0002 */
[----:B------:R-:W-:Y:S01]  /*22700*/  IMAD R0, R0, UR5, R4 ;  /* 0x0000000500007c24 */ /* 0x000fe2000f8e0204 */
[----:B------:R-:W-:Y:S01]  /*22710*/  ULDC.64 UR4, c[0x0][0x2d0] ;  /* 0x0000b40000047ab9 */ /* 0x000fe20000000a00 */
[----:B----4-:R-:W-:Y:S02]  /*22720*/  IMAD.IADD R4, R9, 0x1, R8 ;  /* 0x0000000109047824 */ /* 0x010fe400078e0208 */
[----:B------:R-:W2:Y:S01]  /*22730*/  S2R R9, SR_TID.X ;  /* 0x0000000000097919 */ /* 0x000ea20000002100 */
[----:B------:R-:W-:Y:S02]  /*22740*/  IMAD.IADD R3, R3, 0x1, R0 ;  /* 0x0000000103037824 */ /* 0x000fe400078e0200 */
[----:B------:R-:W-:Y:S02]  /*22750*/  IMAD.MOV.U32 R0, RZ, RZ, R4 ;  /* 0x000000ffff007224 */ /* 0x000fe400078e0004 */
[----:B0-----:R-:W-:-:S05]  /*22760*/  @P0 IMAD.HI.U32 R5, R4, R5, RZ ;  /* 0x0000000504050227 */ /* 0x001fca00078e00ff */
[----:B-1----:R-:W-:-:S05]  /*22770*/  @P0 SHF.R.U32.HI R0, RZ, R6, R5 ;  /* 0x00000006ff000219 */ /* 0x002fca0000011605 */
        /* <DEDUP_REMOVED lines=107> */
.L_x_2060:
        /* <DEDUP_REMOVED lines=11> */
.L_x_1849:
[----:B------:R-:W-:Y:S05]  /*22ee0*/  BSYNC B0 ;  /* 0x0000000000007941 */ /* 0x000fea0003800000 */
.L_x_1848:
[----:B------:R-:W-:Y:S01]  /*22ef0*/  NOP ;  /* 0x0000000000007918 */ /* 0x000fe20000000000 */
[----:B------:R-:W-:Y:S01]  /*22f00*/  PLOP3.LUT P0, PT, PT, PT, PT, 0x80, 0x0 ;  /* 0x000000000000781c */ /* 0x000fe20003f0f070 */
[----:B------:R-:W-:-:S12]  /*22f10*/  VIADD R11, R18, 0x28800 ;  /* 0x00028800120b7836 */ /* 0x000fd80000000000 */
.L_x_1850:
        /* <DEDUP_REMOVED lines=18> */
.L_x_2061:
[----:B------:R-:W-:Y:S05]  /*23040*/  BSYNC B0 ;  /* 0x0000000000007941 */ /* 0x000fea0003800000 */
.L_x_1851:
[----:B------:R-:W3:Y:S04]  /*23050*/  LDL R2, [R1+0x40] ;  /* 0x0000400001027983 */ /* 0x000ee80000100800 */
[----:B0-----:R-:W4:Y:S01]  /*23060*/  LDL R4, [R1+0x28] ;  /* 0x0000280001047983 */ /* 0x001f220000100800 */
[----:B------:R-:W-:Y:S01]  /*23070*/  BSSY B0, `(.L_x_1853) ;  /* 0x00001eb000007945 */ /* 0x000fe20003800000 */
[----:B---3--:R-:W-:-:S05]  /*23080*/  VIADD R0, R2, 0xfffffffe ;  /* 0xfffffffe02007836 */ /* 0x008fca0000000000 */
[----:B----4-:R-:W-:-:S13]  /*23090*/  ISETP.GE.AND P0, PT, R0, R4, PT ;  /* 0x000000040000720c */ /* 0x010fda0003f06270 */
[----:B------:R-:W-:Y:S05]  /*230a0*/  @!P0 BRA `(.L_x_1854) ;  /* 0x0000001c009c8947 */ /* 0x000fea0003800000 */
[----:B--2---:R-:W2:Y:S04]  /*230b0*/  LDL.LU R3, [R1+0x50] ;  /* 0x0000500001037983 */ /* 0x004ea80000300800 */
[----:B------:R-:W3:Y:S04]  /*230c0*/  LDL.LU R7, [R1+0x44] ;  /* 0x0000440001077983 */ /* 0x000ee80000300800 */
[----:B------:R-:W4:Y:S04]  /*230d0*/  LDL.LU R2, [R1+0x60] ;  /* 0x0000600001027983 */ /* 0x000f280000300800 */
[----:B------:R-:W5:Y:S04]  /*230e0*/  LDL.LU R6, [R1+0x3c] ;  /* 0x00003c0001067983 */ /* 0x000f680000300800 */
[----:B-1----:R-:W5:Y:S01]  /*230f0*/  LDL.LU R5, [R1+0x5c] ;  /* 0x00005c0001057983 */ /* 0x002f620000300800 */
[----:B------:R-:W-:Y:S01]  /*23100*/  LOP3.LUT R10, RZ, R4, RZ, 0x33, !PT ;  /* 0x00000004ff0a7212 */ /* 0x000fe200078e33ff */
[----:B------:R-:W-:Y:S01]  /*23110*/  BSSY B2, `(.L_x_1855) ;  /* 0x00000aa000027945 */ /* 0x000fe20003800000 */
[----:B--2---:R-:W-:-:S04]  /*23120*/  VIADD R3, R3, 0x1 ;  /* 0x0000000103037836 */ /* 0x004fc80000000000 */
[----:B---3--:R-:W-:Y:S01]  /*23130*/  IMAD R3, R3, R7, RZ ;  /* 0x0000000703037224 */ /* 0x008fe200078e02ff */
[----:B----4-:R-:W-:-:S04]  /*23140*/  LOP3.LUT R2, RZ, R2, RZ, 0x33, !PT ;  /* 0x00000002ff027212 */ /* 0x010fc800078e33ff */
        /* <DEDUP_REMOVED lines=44> */
.L_x_1859:
[----:B------:R-:W-:Y:S01]  /*23410*/  IMAD R3, R7, 0x8, R18 ;  /* 0x0000000807037824 */ /* 0x000fe200078e0212 */
[----:B------:R-:W-:Y:S01]  /*23420*/  SHF.L.U32 R2, R9, 0x1f, RZ ;  /* 0x0000001f09027819 */ /* 0x000fe200000006ff */
[----:B------:R-:W-:Y:S03]  /*23430*/  BSSY B3, `(.L_x_1860) ;  /* 0x0000003000037945 */ /* 0x000fe60003800000 */
[----:B------:R-:W1:Y:S02]  /*23440*/  SYNCS.PHASECHK.TRANS64.TRYWAIT P0, [R3+URZ+0x28840], R2 ;  /* 0x02884002030075a7 */ /* 0x000e64000800017f */
[----:B-1----:R-:W-:Y:S05]  /*23450*/  @!P0 BRA `(.L_x_1861) ;  /* 0x0000006400d88947 */ /* 0x002fea0003800000 */
.L_x_2062:
[----:B------:R-:W-:Y:S05]  /*23460*/  BSYNC B3 ;  /* 0x0000000000037941 */ /* 0x000fea0003800000 */
.L_x_1860:
        /* <DEDUP_REMOVED lines=12> */
.L_x_1863:
[----:B------:R-:W-:Y:S05]  /*23530*/  BSYNC B3 ;  /* 0x0000000000037941 */ /* 0x000fea0003800000 */
.L_x_1862:
        /* <DEDUP_REMOVED lines=12> */
.L_x_1864:
        /* <DEDUP_REMOVED lines=16> */
.L_x_1865:
        /* <DEDUP_REMOVED lines=16> */
.L_x_2063:
[----:B------:R-:W-:Y:S05]  /*23800*/  BSYNC B3 ;  /* 0x0000000000037941 */ /* 0x000fea0003800000 */
.L_x_1866:
        /* <DEDUP_REMOVED lines=12> */
.L_x_1869:
[----:B------:R-:W-:Y:S05]  /*238d0*/  BSYNC B3 ;  /* 0x0000000000037941 */ /* 0x000fea0003800000 */
.L_x_1868:
        /* <DEDUP_REMOVED lines=13> */
.L_x_1870:
        /* <DEDUP_REMOVED lines=15> */
.L_x_1871:
        /* <DEDUP_REMOVED lines=12> */
.L_x_1858:
[----:B------:R-:W-:Y:S05]  /*23b60*/  BSYNC B1 ;  /* 0x0000000000017941 */ /* 0x000fea0003800000 */
.L_x_1857:
[----:B0-----:R-:W2:Y:S01]  /*23b70*/  LDL.LU R0, [R1+0x40] ;  /* 0x0000400001007983 */ /* 0x001ea20000300800 */
[----:B------:R-:W-:-:S03]  /*23b80*/  IMAD.MOV.U32 R19, RZ, RZ, R7 ;  /* 0x000000ffff137224 */ /* 0x000fc600078e0007 */
[----:B------:R0:W-:Y:S02]  /*23b90*/  STL [R1+0x14], R9 ;  /* 0x0000140901007387 */ /* 0x0001e40000100800 */
[----:B0-2---:R-:W-:-:S07]  /*23ba0*/  VIADD R0, R0, 0xfffffffd ;  /* 0xfffffffd00007836 */ /* 0x005fce0000000000 */
.L_x_1856:
[----:B------:R-:W-:Y:S05]  /*23bb0*/  BSYNC B2 ;  /* 0x0000000000027941 */ /* 0x000fea0003800000 */
.L_x_1855:
[----:B------:R-:W-:-:S05]  /*23bc0*/  VIADD R10, R10, 0xfffffffe ;  /* 0xfffffffe0a0a7836 */ /* 0x000fca0000000000 */
[----:B------:R-:W-:-:S13]  /*23bd0*/  ISETP.NE.AND P0, PT, R10, R6, PT ;  /* 0x000000060a00720c */ /* 0x000fda0003f05270 */
[----:B------:R-:W-:Y:S05]  /*23be0*/  @!P0 BRA `(.L_x_1854) ;  /* 0x0000001000cc8947 */ /* 0x000fea0003800000 */
[----:B------:R-:W-:-:S07]  /*23bf0*/  IMAD.MOV.U32 R8, RZ, RZ, R17 ;  /* 0x000000ffff087224 */ /* 0x000fce00078e0011 */
.L_x_1902:
        /* <DEDUP_REMOVED lines=35> */
.L_x_1874:
[----:B------:R-:W-:Y:S01]  /*23e30*/  IMAD R3, R4, 0x8, R18 ;  /* 0x0000000804037824 */ /* 0x000fe200078e0212 */
[----:B------:R-:W-:Y:S01]  /*23e40*/  SHF.L.U32 R2, R5, 0x1f, RZ ;  /* 0x0000001f05027819 */ /* 0x000fe200000006ff */
[----:B------:R-:W-:Y:S03]  /*23e50*/  BSSY B2, `(.L_x_1875) ;  /* 0x0000003000027945 */ /* 0x000fe60003800000 */
[----:B------:R-:W1:Y:S02]  /*23e60*/  SYNCS.PHASECHK.TRANS64.TRYWAIT P0, [R3+URZ+0x28840], R2 ;  /* 0x02884002030075a7 */ /* 0x000e64000800017f */
[----:B-1----:R-:W-:Y:S05]  /*23e70*/  @!P0 BRA `(.L_x_1876) ;  /* 0x0000005c00788947 */ /* 0x002fea0003800000 */
.L_x_2064:
[----:B------:R-:W-:Y:S05]  /*23e80*/  BSYNC B2 ;  /* 0x0000000000027941 */ /* 0x000fea0003800000 */
.L_x_1875:
        /* <DEDUP_REMOVED lines=12> */
.L_x_1878:
[----:B------:R-:W-:Y:S05]  /*23f50*/  BSYNC B2 ;  /* 0x0000000000027941 */ /* 0x000fea0003800000 */
.L_x_1877:
[----:B------:R-:W2:Y:S01]  /*23f60*/  LDL R7, [R1+0x18] ;  /* 0x0000180001077983 */ /* 0x000ea20000100800 */
[----:B------:R-:W-:Y:S01]  /*23f70*/  IMAD.MOV.U32 R10, RZ, RZ, RZ ;  /* 0x000000ffff0a7224 */ /* 0x000fe200078e00ff */
[----:B------:R-:W-:Y:S01]  /*23f80*/  UIADD3 UR4, UP0, UR38, 0x370, URZ ;  /* 0x0000037026047890 */ /* 0x000fe2000ff1e03f */
[----:B-1----:R-:W-:Y:S01]  /*23f90*/  IMAD R2, R4, 0x8000, R18 ;  /* 0x0000800004027824 */ /* 0x002fe200078e0212 */
        /* <DEDUP_REMOVED lines=8> */
.L_x_1879:
        /* <DEDUP_REMOVED lines=16> */
.L_x_1880:
        /* <DEDUP_REMOVED lines=16> */
.L_x_2065:
[----:B------:R-:W-:Y:S05]  /*24220*/  BSYNC B2 ;  /* 0x0000000000027941 */ /* 0x000fea0003800000 */
.L_x_1881:
        /* <DEDUP_REMOVED lines=11> */
.L_x_1884:
[----:B------:R-:W-:Y:S05]  /*242e0*/  BSYNC B2 ;  /* 0x0000000000027941 */ /* 0x000fea0003800000 */
.L_x_1883:
        /* <DEDUP_REMOVED lines=12> */
.L_x_1885:
        /* <DEDUP_REMOVED lines=15> */
.L_x_1886:
        /* <DEDUP_REMOVED lines=12> */
.L_x_1873:
[----:B------:R-:W-:Y:S05]  /*24560*/  BSYNC B1 ;  /* 0x0000000000017941 */ /* 0x000fea0003800000 */
.L_x_1872:
        /* <DEDUP_REMOVED lines=35> */
.L_x_1889:
[----:B------:R-:W-:Y:S01]  /*247a0*/  IMAD R2, R19, 0x8, R18 ;  /* 0x0000000813027824 */ /* 0x000fe200078e0212 */
[----:B------:R-:W-:Y:S01]  /*247b0*/  SHF.L.U32 R3, R10, 0x1f, RZ ;  /* 0x0000001f0a037819 */ /* 0x000fe200000006ff */
[----:B------:R-:W-:Y:S03]  /*247c0*/  BSSY B2, `(.L_x_1890) ;  /* 0x0000003000027945 */ /* 0x000fe60003800000 */
[----:B------:R-:W2:Y:S02]  /*247d0*/  SYNCS.PHASECHK.TRANS64.TRYWAIT P0, [R2+URZ+0x28840], R3 ;  /* 0x02884003020075a7 */ /* 0x000ea4000800017f */
[----:B--2---:R-:W-:Y:S05]  /*247e0*/  @!P0 BRA `(.L_x_1891) ;  /* 0x0000005400448947 */ /* 0x004fea0003800000 */
.L_x_2066:
[----:B------:R-:W-:Y:S05]  /*247f0*/  BSYNC B2 ;  /* 0x0000000000027941 */ /* 0x000fea0003800000 */
.L_x_1890:
        /* <DEDUP_REMOVED lines=12> */
.L_x_1893:
[----:B------:R-:W-:Y:S05]  /*248c0*/  BSYNC B2 ;  /* 0x0000000000027941 */ /* 0x000fea0003800000 */
.L_x_1892:
        /* <DEDUP_REMOVED lines=13> */
.L_x_1894:
        /* <DEDUP_REMOVED lines=16> */
.L_x_1895:
        /* <DEDUP_REMOVED lines=15> */
.L_x_2067:
[----:B------:R-:W-:Y:S05]  /*24b90*/  BSYNC B2 ;  /* 0x0000000000027941 */ /* 0x000fea0003800000 */
.L_x_1896:
        /* <DEDUP_REMOVED lines=11> */
.L_x_1899:
[----:B------:R-:W-:Y:S05]  /*24c50*/  BSYNC B2 ;  /* 0x0000000000027941 */ /* 0x000fea0003800000 */
.L_x_1898:
        /* <DEDUP_REMOVED lines=12> */
.L_x_1900:
        /* <DEDUP_REMOVED lines=15> */
.L_x_1901:
        /* <DEDUP_REMOVED lines=11> */
[----:B------:R-:W-:-:S07]  /*24ec0*/  MOV R17, R8 ;  /* 0x0000000800117202 */ /* 0x000fce0000000f00 */
.L_x_1888:
[----:B------:R-:W-:Y:S05]  /*24ed0*/  BSYNC B1 ;  /* 0x0000000000017941 */ /* 0x000fea0003800000 */
.L_x_1887:
[----:B------:R-:W2:Y:S01]  /*24ee0*/  LDL R2, [R1+0x28] ;  /* 0x0000280001027983 */ /* 0x000ea20000100800 */
[----:B------:R-:W-:Y:S01]  /*24ef0*/  VIADD R0, R0, 0xfffffffe ;  /* 0xfffffffe00007836 */ /* 0x000fe20000000000 */
[----:B--2---:R-:W-:-:S13]  /*24f00*/  ISETP.GT.AND P0, PT, R6, R2, PT ;  /* 0x000000020600720c */ /* 0x004fda0003f04270 */
[----:B------:R-:W-:Y:S05]  /*24f10*/  @P0 BRA `(.L_x_1902) ;  /* 0xffffffec00380947 */ /* 0x000fea000383ffff */
.L_x_1854:
[----:B------:R-:W-:Y:S05]  /*24f20*/  BSYNC B0 ;  /* 0x0000000000007941 */ /* 0x000fea0003800000 */
.L_x_1853:
[----:B--2---:R-:W2:Y:S01]  /*24f30*/  S2R R3, SR_TID.X ;  /* 0x0000000000037919 */ /* 0x004ea20000002100 */
[----:B------:R-:W-:Y:S01]  /*24f40*/  BSSY B0, `(.L_x_1903) ;  /* 0x0000011000007945 */ /* 0x000fe20003800000 */
[----:B--2---:R-:W-:-:S04]  /*24f50*/  LOP3.LUT R3, R3, 0x7f, RZ, 0xc0, !PT ;  /* 0x0000007f03037812 */ /* 0x004fc800078ec0ff */
[----:B------:R-:W-:-:S13]  /*24f60*/  ISETP.NE.AND P0, PT, R3, RZ, PT ;  /* 0x000000ff0300720c */ /* 0x000fda0003f05270 */
[----:B------:R-:W-:Y:S05]  /*24f70*/  @P0 BRA `(.L_x_1904) ;  /* 0x0000000000340947 */ /* 0x000fea0003800000 */
[----:B------:R-:W2:Y:S01]  /*24f80*/  S2R R2, SR_LANEID ;  /* 0x0000000000027919 */ /* 0x000ea20000000000 */
[----:B------:R-:W-:Y:S01]  /*24f90*/  VOTEU.ANY UR4, UPT, PT ;  /* 0x0000000000047886 */ /* 0x000fe200038e0100 */
[----:B-1----:R-:W1:Y:S01]  /*24fa0*/  LDC.64 R4, c[0x0][0xc60] ;  /* 0x00031800ff047b82 */ /* 0x002e620000000a00 */
[----:B------:R-:W2:Y:S02]  /*24fb0*/  FLO.U32 R0, UR4 ;  /* 0x0000000400007d00 */ /* 0x000ea400080e0000 */
        /* <DEDUP_REMOVED lines=8> */
[----:B------:R2:W-:Y:S02]  /*25040*/  STL [R1], R0 ;  /* 0x0000000001007387 */ /* 0x0005e40000100800 */
.L_x_1904:
[----:B------:R-:W-:Y:S05]  /*25050*/  BSYNC B0 ;  /* 0x0000000000007941 */ /* 0x000fea0003800000 */
.L_x_1903:
        /* <DEDUP_REMOVED lines=11> */
.L_x_2068:
[----:B------:R-:W-:Y:S05]  /*25110*/  BSYNC B1 ;  /* 0x0000000000017941 */ /* 0x000fea0003800000 */
.L_x_1907:
        /* <DEDUP_REMOVED lines=9> */
.L_x_1910:
[----:B------:R-:W-:Y:S05]  /*251b0*/  BSYNC B1 ;  /* 0x0000000000017941 */ /* 0x000fea0003800000 */
.L_x_1909:
        /* <DEDUP_REMOVED lines=12> */
.L_x_1911:
        /* <DEDUP_REMOVED lines=15> */
.L_x_1912:
        /* <DEDUP_REMOVED lines=10> */
.L_x_1906:
[----:B------:R-:W-:Y:S05]  /*25410*/  BSYNC B0 ;  /* 0x0000000000007941 */ /* 0x000fea0003800000 */
.L_x_1905:
[----:B------:R-:W2:Y:S01]  /*25420*/  LDL.LU R4, [R1+0x14] ;  /* 0x0000140001047983 */ /* 0x000ea20000300800 */
[----:B------:R-:W-:-:S05]  /*25430*/  VIADD R19, R19, 0x1 ;  /* 0x0000000113137836 */ /* 0x000fca0000000000 */
[----:B------:R-:W-:-:S04]  /*25440*/  ISETP.NE.AND P0, PT, R19, 0x2, PT ;  /* 0x000000021300780c */ /* 0x000fc80003f05270 */
[----:B------:R-:W-:Y:S02]  /*25450*/  SEL R0, RZ, 0x1, P0 ;  /* 0x00000001ff007807 */ /* 0x000fe40000000000 */
[----:B------:R-:W-:Y:S02]  /*25460*/  SEL R19, R19, RZ, P0 ;  /* 0x000000ff13137207 */ /* 0x000fe40000000000 */
[----:B--2---:R-:W-:-:S05]  /*25470*/  LOP3.LUT R4, R4, R0, RZ, 0x3c, !PT ;  /* 0x0000000004047212 */ /* 0x004fca00078e3cff */
[----:B------:R3:W-:Y:S02]  /*25480*/  STL [R1+0x14], R4 ;  /* 0x0000140401007387 */ /* 0x0007e40000100800 */
.L_x_1833:
[----:B------:R-:W-:Y:S05]  /*25490*/  BSYNC B7 ;  /* 0x0000000000077941 */ /* 0x000fea0003800000 */
.L_x_1831:
[----:B--2---:R-:W2:Y:S02]  /*254a0*/  LDL R0, [R1+0x10] ;  /* 0x0000100001007983 */ /* 0x004ea40000100800 */
[----:B--2---:R-:W-:-:S13]  /*254b0*/  LOP3.LUT P0, RZ, R0, 0x2, RZ, 0xc0, !PT ;  /* 0x0000000200ff7812 */ /* 0x004fda000780c0ff */
[----:B------:R-:W-:Y:S05]  /*254c0*/  @!P0 BRA `(.L_x_1913) ;  /* 0x00000000002c8947 */ /* 0x000fea0003800000 */
[----:B------:R-:W-:Y:S05]  /*254d0*/  WARPSYNC.ALL ;  /* 0x0000000000007948 */ /* 0x000fea0003800000 */
[----:B------:R-:W2:Y:S08]  /*254e0*/  S2UR UR5, SR_CgaCtaId ;  /* 0x00000000000579c3 */ /* 0x000eb00000008800 */
[----:B------:R-:W-:Y:S06]  /*254f0*/  BAR.SYNC.DEFER_BLOCKING 0x5, 0x180 ;  /* 0x0146000000007b1d */ /* 0x000fec0000010000 */
[----:B------:R-:W-:-:S02]  /*25500*/  UMOV UR4, 0x400 ;  /* 0x0000040000047882 */ /* 0x000fc40000000000 */
[----:B--2---:R-:W-:-:S06]  /*25510*/  ULEA UR4, UR5, UR4, 0x18 ;  /* 0x0000000405047291 */ /* 0x004fcc000f8ec03f */
[----:B------:R-:W-:-:S05]  /*25520*/  IMAD.U32 R18, RZ, RZ, UR4 ;  /* 0x00000004ff127e24 */ /* 0x000fca000f8e00ff */
[----:B-1-3--:R-:W1:Y:S04]  /*25530*/  LDS.128 R4, [R18+0x288d0] ;  /* 0x0288d00012047984 */ /* 0x00ae680000000c00 */
[----:B-1----:R1:W-:Y:S04]  /*25540*/  STL.64 [R1], R4 ;  /* 0x0000000401007387 */ /* 0x0023e80000100a00 */
[----:B------:R1:W-:Y:S01]  /*25550*/  STL.64 [R1+0x8], R6 ;  /* 0x0000080601007387 */ /* 0x0003e20000100a00 */
[----:B------:R-:W-:Y:S06]  /*25560*/  BAR.ARV 0x4, 0x180 ;  /* 0x0106000000007b1d */ /* 0x000fec0000002000 */
[----:B------:R-:W-:Y:S05]  /*25570*/  BRA `(.L_x_1914) ;  /* 0x0000001000347947 */ /* 0x000fea0003800000 */
.L_x_1913:
[----:B------:R-:W2:Y:S01]  /*25580*/  S2R R16, SR_TID.X ;  /* 0x0000000000107919 */ /* 0x000ea20000002100 */
[----:B------:R-:W-:Y:S01]  /*25590*/  UMOV UR4, 0xffffffff ;  /* 0xffffffff00047882 */ /* 0x000fe20000000000 */
[----:B--2---:R-:W-:-:S04]  /*255a0*/  LOP3.LUT R16, R16, 0x1f, RZ, 0xc0, !PT ;  /* 0x0000001f10107812 */ /* 0x004fc800078ec0ff */
[----:B------:R-:W-:Y:S01]  /*255b0*/  ISETP.NE.AND P0, PT, R16, 0x1f, PT ;  /* 0x0000001f1000780c */ /* 0x000fe20003f05270 */
[----:B------:R-:W-:-:S12]  /*255c0*/  BRA.DIV UR4, `(.L_x_1915) ;  /* 0x0000004a04087947 */ /* 0x000fd8000b800000 */
[----:B------:R-:W0:Y:S01]  /*255d0*/  LDL.LU R2, [R1] ;  /* 0x0000000001027983 */ /* 0x000e220000300800 */
[----:B------:R-:W-:-:S03]  /*255e0*/  ULDC UR4, c[0x0][0xc3c] ;  /* 0x00030f0000047ab9 */ /* 0x000fc60000000800 */
[----:B------:R-:W2:Y:S01]  /*255f0*/  LDL R3, [R1+0xc] ;  /* 0x00000c0001037983 */ /* 0x000ea20000100800 */
[----:B0-----:R-:W-:Y:S02]  /*25600*/  IMAD.MOV.U32 R10, RZ, RZ, R2 ;  /* 0x000000ffff0a7224 */ /* 0x001fe400078e0002 */
[----:B--2---:R-:W-:-:S05]  /*25610*/  IMAD.IADD R0, R3, 0x1, R16 ;  /* 0x0000000103007824 */ /* 0x004fca00078e0210 */
[----:B------:R-:W-:-:S13]  /*25620*/  ISETP.GE.OR P1, PT, R0, UR4, !P0 ;  /* 0x0000000400007c0c */ /* 0x000fda000c726670 */
[----:B------:R-:W0:Y:S08]  /*25630*/  @!P1 LDC.64 R2, c[0x0][0xc80] ;  /* 0x00032000ff029b82 */ /* 0x000e300000000a00 */
[----:B-1----:R-:W1:Y:S01]  /*25640*/  @!P1 LDC.64 R6, c[0x0][0xc78] ;  /* 0x00031e00ff069b82 */ /* 0x002e620000000a00 */
[----:B0-----:R-:W-:-:S05]  /*25650*/  @!P1 IMAD.WIDE R2, R0, 0x4, R2 ;  /* 0x0000000400029825 */ /* 0x001fca00078e0202 */
[----:B------:R1:W2:Y:S02]  /*25660*/  @!P1 LDG.E R8, desc[UR42][R2.64] ;  /* 0x0000002a02089981 */ /* 0x0002a4000c1e1900 */
[----:B-1----:R-:W-:-:S06]  /*25670*/  @!P1 IMAD.WIDE R2, R0, 0x4, R6 ;  /* 0x0000000400029825 */ /* 0x002fcc00078e0206 */
[----:B------:R-:W4:Y:S01]  /*25680*/  @!P1 LDG.E R2, desc[UR42][R2.64] ;  /* 0x0000002a02029981 */ /* 0x000f22000c1e1900 */
[----:B---3--:R-:W-:Y:S01]  /*25690*/  IMAD.MOV.U32 R4, RZ, RZ, RZ ;  /* 0x000000ffff047224 */ /* 0x008fe200078e00ff */
[C---:B------:R-:W-:Y:S01]  /*256a0*/  ISETP.GE.U32.AND P2, PT, R16.reuse, 0x2, PT ;  /* 0x000000021000780c */ /* 0x040fe20003f46070 */
[----:B------:R-:W-:Y:S01]  /*256b0*/  IMAD.MOV.U32 R6, RZ, RZ, RZ ;  /* 0x000000ffff067224 */ /* 0x000fe200078e00ff */
[C---:B------:R-:W-:Y:S01]  /*256c0*/  ISETP.GE.U32.AND P3, PT, R16.reuse, 0x4, PT ;  /* 0x000000041000780c */ /* 0x040fe20003f66070 */
[----:B------:R-:W-:Y:S01]  /*256d0*/  SHFL.IDX PT, R0, R10, 0x1, 0x1f ;  /* 0x00201f000a007f89 */ /* 0x000fe200000e0000 */
[C---:B------:R-:W-:Y:S02]  /*256e0*/  ISETP.GE.U32.AND P4, PT, R16.reuse, 0x8, PT ;  /* 0x000000081000780c */ /* 0x040fe40003f86070 */
[----:B------:R-:W-:Y:S01]  /*256f0*/  ISETP.GE.U32.AND P5, PT, R16, 0x10, PT ;  /* 0x000000101000780c */ /* 0x000fe20003fa6070 */
[----:B--2---:R-:W-:Y:S02]  /*25700*/  @!P1 IMAD.MOV.U32 R4, RZ, RZ, R8 ;  /* 0x000000ffff049224 */ /* 0x004fe400078e0008 */
[----:B------:R-:W-:-:S02]  /*25710*/  IMAD.MOV.U32 R8, RZ, RZ, RZ ;  /* 0x000000ffff087224 */ /* 0x000fc400078e00ff */
[----:B----4-:R-:W-:Y:S01]  /*25720*/  @!P1 IMAD.MOV.U32 R6, RZ, RZ, R2 ;  /* 0x000000ffff069224 */ /* 0x010fe200078e0002 */
[----:B------:R-:W-:-:S03]  /*25730*/  ISETP.NE.AND P1, PT, R16, RZ, PT ;  /* 0x000000ff1000720c */ /* 0x000fc60003f25270 */
[----:B------:R-:W-:-:S05]  /*25740*/  IMAD R2, R6, R4, RZ ;  /* 0x0000000406027224 */ /* 0x000fca00078e02ff */
[----:B------:R-:W0:Y:S02]  /*25750*/  SHFL.UP PT, R3, R2, 0x1, RZ ;  /* 0x0420000002037989 */ /* 0x000e2400000e00ff */
[----:B0-----:R-:W-:-:S05]  /*25760*/  SEL R5, R3, RZ, P1 ;  /* 0x000000ff03057207 */ /* 0x001fca0000800000 */
[----:B------:R-:W-:Y:S02]  /*25770*/  IMAD.IADD R2, R2, 0x1, R5 ;  /* 0x0000000102027824 */ /* 0x000fe400078e0205 */
[----:B------:R-:W-:Y:S04]  /*25780*/  SHFL.IDX PT, R5, R10, RZ, 0x1f ;  /* 0x00001fff0a057589 */ /* 0x000fe800000e0000 */
        /* <DEDUP_REMOVED lines=13> */
.L_x_2078:
[----:B------:R-:W-:Y:S02]  /*25860*/  ULDC UR4, c[0x0][0xc38] ;  /* 0x00030e0000047ab9 */ /* 0x000fe40000000800 */
[----:B------:R-:W-:-:S04]  /*25870*/  IMAD.U32 R2, RZ, RZ, UR4 ;  /* 0x00000004ff027e24 */ /* 0x000fc8000f8e00ff */
[----:B-1----:R-:W-:-:S04]  /*25880*/  IMAD R9, R9, R2, RZ ;  /* 0x0000000209097224 */ /* 0x002fc800078e02ff */
[----:B------:R-:W-:-:S05]  /*25890*/  IMAD.IADD R0, R0, 0x1, R9 ;  /* 0x0000000100007824 */ /* 0x000fca00078e0209 */
[----:B------:R-:W-:-:S13]  /*258a0*/  ISETP.GT.AND P6, PT, R0, R5, PT ;  /* 0x000000050000720c */ /* 0x000fda0003fc4270 */
[----:B------:R-:W-:Y:S05]  /*258b0*/  @P6 BRA `(.L_x_1916) ;  /* 0x0000000000ac6947 */ /* 0x000fea0003800000 */
.L_x_1919:
[----:B------:R-:W2:Y:S01]  /*258c0*/  LDL.LU R2, [R1+0xc] ;  /* 0x00000c0001027983 */ /* 0x000ea20000300800 */
[----:B------:R-:W1:Y:S01]  /*258d0*/  LDC R3, c[0x0][0xc3c] ;  /* 0x00030f00ff037b82 */ /* 0x000e620000000800 */
[----:B--2---:R-:W-:-:S05]  /*258e0*/  VIADD R2, R2, 0x1f ;  /* 0x0000001f02027836 */ /* 0x004fca0000000000 */
[----:B-1----:R-:W-:-:S13]  /*258f0*/  ISETP.GE.AND P6, PT, R2, R3, PT ;  /* 0x000000030200720c */ /* 0x002fda0003fc6270 */
[----:B------:R-:W-:Y:S05]  /*25900*/  @P6 BRA `(.L_x_1917) ;  /* 0x0000000800e86947 */ /* 0x000fea0003800000 */
[----:B------:R-:W1:Y:S01]  /*25910*/  S2R R4, SR_TID.X ;  /* 0x0000000000047919 */ /* 0x000e620000002100 */
        /* <DEDUP_REMOVED lines=29> */
[----:B0-----:R-:W-:-:S05]  /*25af0*/  IMAD.IADD R7, R2, 0x1, R3 ;  /* 0x0000000102077824 */ /* 0x001fca00078e0203 */
[----:B------:R0:W1:Y:S02]  /*25b00*/  SHFL.IDX PT, R9, R7, 0x1f, 0x1f ;  /* 0x03e01f0007097f89 */ /* 0x00006400000e0000 */
.L_x_2086:
[----:B------:R-:W-:Y:S02]  /*25b10*/  ULDC UR4, c[0x0][0xc38] ;  /* 0x00030e0000047ab9 */ /* 0x000fe40000000800 */
[----:B------:R-:W-:-:S04]  /*25b20*/  IMAD.U32 R2, RZ, RZ, UR4 ;  /* 0x00000004ff027e24 */ /* 0x000fc8000f8e00ff */
[----:B-1----:R-:W-:-:S05]  /*25b30*/  IMAD R9, R9, R2, RZ ;  /* 0x0000000209097224 */ /* 0x002fca00078e02ff */
[----:B------:R-:W-:-:S04]  /*25b40*/  IADD3 R0, R9, R0, RZ ;  /* 0x0000000009007210 */ /* 0x000fc80007ffe0ff */
[----:B------:R-:W-:-:S13]  /*25b50*/  ISETP.GT.AND P6, PT, R0, R5, PT ;  /* 0x000000050000720c */ /* 0x000fda0003fc4270 */
[----:B------:R-:W-:Y:S05]  /*25b60*/  @!P6 BRA `(.L_x_1919) ;  /* 0xfffffffc0054e947 */ /* 0x000fea000383ffff */
.L_x_1916:
        /* <DEDUP_REMOVED lines=8> */
[----:B-1----:R1:W3:Y:S04]  /*25bf0*/  SHFL.IDX PT, R4, R4, R3, 0x1f ;  /* 0x00001f0304047589 */ /* 0x0022e800000e0000 */
[----:B------:R1:W4:Y:S01]  /*25c00*/  SHFL.IDX PT, R6, R6, R3, 0x1f ;  /* 0x00001f0306067589 */ /* 0x00032200000e0000 */
[----:B--2---:R-:W-:-:S05]  /*25c10*/  IMAD.IADD R10, R3, 0x1, R10 ;  /* 0x00000001030a7824 */ /* 0x004fca00078e020a */
[----:B---34-:R1:W-:Y:S02]  /*25c20*/  STL [R1+0xc], R10 ;  /* 0x00000c0a01007387 */ /* 0x0183e40000100800 */
.L_x_2091:
[----:B------:R-:W-:-:S13]  /*25c30*/  ISETP.NE.AND P0, PT, R0, RZ, PT ;  /* 0x000000ff0000720c */ /* 0x000fda0003f05270 */
[----:B------:R-:W-:Y:S05]  /*25c40*/  @!P0 BRA `(.L_x_1921) ;  /* 0x0000000000148947 */ /* 0x000fea0003800000 */
[----:B------:R-:W-:Y:S01]  /*25c50*/  UMOV UR4, 0xffffffff ;  /* 0xffffffff00047882 */ /* 0x000fe20000000000 */
[----:B-1----:R-:W-:Y:S02]  /*25c60*/  VIADD R3, R3, 0xffffffff ;  /* 0xffffffff03037836 */ /* 0x002fe40000000000 */
[----:B------:R-:W-:Y:S05]  /*25c70*/  BRA.DIV UR4, `(.L_x_1922) ;  /* 0x0000004a04fc7947 */ /* 0x000fea000b800000 */
[----:B------:R1:W3:Y:S02]  /*25c80*/  SHFL.IDX PT, R3, R7, R3, 0x1f ;  /* 0x00001f0307037589 */ /* 0x0002e400000e0000 */
.L_x_2094:
[----:B---3--:R-:W-:-:S07]  /*25c90*/  IMAD.MOV.U32 R8, RZ, RZ, R3 ;  /* 0x000000ffff087224 */ /* 0x008fce00078e0003 */
.L_x_1921:
[----:B------:R-:W-:Y:S01]  /*25ca0*/  ISETP.NE.AND P0, PT, R6, 0x1, PT ;  /* 0x000000010600780c */ /* 0x000fe20003f05270 */
[----:B------:R-:W-:-:S05]  /*25cb0*/  IMAD R0, R8, R2, R9 ;  /* 0x0000000208007224 */ /* 0x000fca00078e0209 */
[----:B------:R3:W-:Y:S02]  /*25cc0*/  STL [R1], R0 ;  /* 0x0000000001007387 */ /* 0x0007e40000100800 */
[----:B---3--:R-:W-:-:S05]  /*25cd0*/  IMAD.IADD R0, R5, 0x1, -R0 ;  /* 0x0000000105007824 */ /* 0x008fca00078e0a00 */
[----:B------:R-:W-:Y:S05]  /*25ce0*/  @!P0 BRA `(.L_x_1923) ;  /* 0x0000000000e48947 */ /* 0x000fea0003800000 */
[----:B------:R-:W-:-:S04]  /*25cf0*/  IABS R5, R4 ;  /* 0x0000000400057213 */ /* 0x000fc80000000000 */
[----:B------:R-:W3:Y:S08]  /*25d00*/  I2F.RP R2, R5 ;  /* 0x0000000500027306 */ /* 0x000ef00000209400 */
[----:B---3--:R-:W3:Y:S02]  /*25d10*/  MUFU.RCP R2, R2 ;  /* 0x0000000200027308 */ /* 0x008ee40000001000 */
[----:B---3--:R-:W-:-:S06]  /*25d20*/  VIADD R2, R2, 0xffffffe ;  /* 0x0ffffffe02027836 */ /* 0x008fcc0000000000 */
[----:B-1----:R-:W1:Y:S02]  /*25d30*/  F2I.FTZ.U32.TRUNC.NTZ R3, R2 ;  /* 0x0000000200037305 */ /* 0x002e64000021f000 */
[----:B-1----:R-:W-:-:S04]  /*25d40*/  IMAD.MOV R2, RZ, RZ, -R3 ;  /* 0x000000ffff027224 */ /* 0x002fc800078e0a03 */
        /* <DEDUP_REMOVED lines=14> */
[----:B------:R-:W1:Y:S07]  /*25e30*/  I2F.RP R2, R5 ;  /* 0x0000000500027306 */ /* 0x000e6e0000209400 */
[----:B------:R-:W-:Y:S01]  /*25e40*/  @P0 VIADD R8, R8, 0x1 ;  /* 0x0000000108080836 */ /* 0x000fe20000000000 */
[----:B-1----:R-:W1:Y:S02]  /*25e50*/  MUFU.RCP R2, R2 ;  /* 0x0000000200027308 */ /* 0x002e640000001000 */
[----:B-1----:R-:W-:-:S06]  /*25e60*/  VIADD R2, R2, 0xffffffe ;  /* 0x0ffffffe02027836 */ /* 0x002fcc0000000000 */
[----:B------:R-:W1:Y:S02]  /*25e70*/  F2I.FTZ.U32.TRUNC.NTZ R3, R2 ;  /* 0x0000000200037305 */ /* 0x000e64000021f000 */
[----:B-1----:R-:W-:-:S04]  /*25e80*/  IMAD.MOV R2, RZ, RZ, -R3 ;  /* 0x000000ffff027224 */ /* 0x002fc800078e0a03 */
[----:B0-----:R-:W-:Y:S02]  /*25e90*/  IMAD R7, R2, R5, RZ ;  /* 0x0000000502077224 */ /* 0x001fe400078e02ff */
        /* <DEDUP_REMOVED lines=17> */
[----:B------:R-:W-:-:S04]  /*25fb0*/  IMAD.MOV R2, RZ, RZ, -R3 ;  /* 0x000000ffff027224 */ /* 0x000fc800078e0a03 */
[----:B------:R-:W-:Y:S01]  /*25fc0*/  IMAD R0, R4, R2, R0 ;  /* 0x0000000204007224 */ /* 0x000fe200078e0200 */
[----:B------:R-:W-:-:S04]  /*25fd0*/  LOP3.LUT R2, R3, R6, RZ, 0x3c, !PT ;  /* 0x0000000603027212 */ /* 0x000fc800078e3cff */
[----:B------:R-:W-:-:S03]  /*25fe0*/  ISETP.GE.AND P2, PT, R2, RZ, PT ;  /* 0x000000ff0200720c */ /* 0x000fc60003f46270 */
[----:B------:R-:W-:-:S10]  /*25ff0*/  @P0 VIADD R7, R7, 0x1 ;  /* 0x0000000107070836 */ /* 0x000fd40000000000 */
        /* <DEDUP_REMOVED lines=8> */
.L_x_1923:
[----:B-1----:R-:W3:Y:S01]  /*26080*/  LDL R3, [R1+0xc] ;  /* 0x00000c0001037983 */ /* 0x002ee20000100800 */
[----:B0-----:R-:W3:Y:S02]  /*26090*/  LDC.64 R6, c[0x0][0xc90] ;  /* 0x00032400ff067b82 */ /* 0x001ee40000000a00 */
[----:B---3--:R-:W-:-:S05]  /*260a0*/  IMAD.WIDE R6, R3, 0x4, R6 ;  /* 0x0000000403067825 */ /* 0x008fca00078e0206 */
[----:B------:R-:W3:Y:S02]  /*260b0*/  LDG.E R3, desc[UR42][R6.64] ;  /* 0x0000002a06037981 */ /* 0x000ee4000c1e1900 */
[----:B---3--:R-:W-:-:S05]  /*260c0*/  IMAD R5, R4, R3, RZ ;  /* 0x0000000304057224 */ /* 0x008fca00078e02ff */
        /* <DEDUP_REMOVED lines=25> */
[----:B------:R-:W-:-:S03]  /*26260*/  IMAD.MOV R6, RZ, RZ, -R6 ;  /* 0x000000ffff067224 */ /* 0x000fc600078e0a06 */
[----:B------:R-:W-:Y:S01]  /*26270*/  IADD3 R8, -R7, RZ, RZ ;  /* 0x000000ff07087210 */ /* 0x000fe20007ffe1ff */
[----:B------:R-:W-:-:S03]  /*26280*/  IMAD R6, R5, R6, R0 ;  /* 0x0000000605067224 */ /* 0x000fc600078e0200 */
[----:B------:R-:W-:Y:S02]  /*26290*/  VIADDMNMX R8, R8, R2, R3, PT ;  /* 0x0000000208087246 */ /* 0x000fe40003800103 */
[----:B------:R-:W-:Y:S02]  /*262a0*/  IADD3 R7, R7, 0x1000000, R6 ;  /* 0x0100000007077810 */ /* 0x000fe40007ffe006 */
[----:B------:R-:W-:-:S04]  /*262b0*/  IABS R9, R8 ;  /* 0x0000000800097213 */ /* 0x000fc80000000000 */
[----:B------:R-:W0:Y:S08]  /*262c0*/  I2F.RP R2, R9 ;  /* 0x0000000900027306 */ /* 0x000e300000209400 */
[----:B0-----:R-:W0:Y:S02]  /*262d0*/  MUFU.RCP R2, R2 ;  /* 0x0000000200027308 */ /* 0x001e240000001000 */
[----:B0-----:R-:W-:-:S06]  /*262e0*/  VIADD R2, R2, 0xffffffe ;  /* 0x0ffffffe02027836 */ /* 0x001fcc0000000000 */
[----:B------:R0:W1:Y:S02]  /*262f0*/  F2I.FTZ.U32.TRUNC.NTZ R3, R2 ;  /* 0x0000000200037305 */ /* 0x000064000021f000 */
[----:B0-----:R-:W-:Y:S02]  /*26300*/  IMAD.MOV.U32 R2, RZ, RZ, RZ ;  /* 0x000000ffff027224 */ /* 0x001fe400078e00ff */
[----:B-1----:R-:W-:-:S04]  /*26310*/  IMAD.MOV R0, RZ, RZ, -R3 ;  /* 0x000000ffff007224 */ /* 0x002fc800078e0a03 */
[----:B------:R-:W-:-:S04]  /*26320*/  IMAD R0, R0, R9, RZ ;  /* 0x0000000900007224 */ /* 0x000fc800078e02ff */
        /* <DEDUP_REMOVED lines=13> */
[----:B------:R-:W-:-:S04]  /*26400*/  @P0 VIADD R2, R2, 0x1 ;  /* 0x0000000102020836 */ /* 0x000fc80000000000 */
[----:B------:R-:W-:-:S04]  /*26410*/  IMAD.MOV.U32 R0, RZ, RZ, R2 ;  /* 0x000000ffff007224 */ /* 0x000fc800078e0002 */
[----:B------:R-:W-:Y:S01]  /*26420*/  @!P2 IMAD.MOV R0, RZ, RZ, -R0 ;  /* 0x000000ffff00a224 */ /* 0x000fe200078e0a00 */
[----:B------:R-:W-:Y:S01]  /*26430*/  @!P1 LOP3.LUT R0, RZ, R8, RZ, 0x33, !PT ;  /* 0x00000008ff009212 */ /* 0x000fe200078e33ff */
[----:B------:R-:W-:-:S04]  /*26440*/  IMAD.MOV R8, RZ, RZ, -R8 ;  /* 0x000000ffff087224 */ /* 0x000fc800078e0a08 */
[----:B------:R-:W-:-:S05]  /*26450*/  IMAD R2, R0, R8, R7 ;  /* 0x0000000800027224 */ /* 0x000fca00078e0207 */
[----:B------:R0:W-:Y:S02]  /*26460*/  STL [R1+0x8], R2 ;  /* 0x0000080201007387 */ /* 0x0001e40000100800 */
.L_x_1924:
[----:B------:R-:W-:-:S05]  /*26470*/  LOP3.LUT R3, RZ, R0, RZ, 0x33, !PT ;  /* 0x00000000ff037212 */ /* 0x000fca00078e33ff */
[----:B------:R-:W-:-:S05]  /*26480*/  IMAD.IADD R0, R4, 0x1, R3 ;  /* 0x0000000104007824 */ /* 0x000fca00078e0203 */
[----:B------:R3:W-:Y:S01]  /*26490*/  STL [R1+0x4], R0 ;  /* 0x0000040001007387 */ /* 0x0007e20000100800 */
[----:B------:R-:W-:Y:S05]  /*264a0*/  BRA `(.L_x_1925) ;  /* 0x0000000000287947 */ /* 0x000fea0003800000 */
.L_x_1917:
[----:B------:R-:W-:Y:S01]  /*264b0*/  UMOV UR4, URZ ;  /* 0x0000003f00047c82 */ /* 0x000fe20008000000 */
[----:B------:R-:W-:Y:S01]  /*264c0*/  ULDC UR6, c[0x0][0xc3c] ;  /* 0x00030f0000067ab9 */ /* 0x000fe20000000800 */
[----:B------:R-:W-:Y:S01]  /*264d0*/  UMOV UR5, URZ ;  /* 0x0000003f00057c82 */ /* 0x000fe20008000000 */
[----:B------:R-:W-:Y:S01]  /*264e0*/  IMAD.U32 R3, RZ, RZ, UR4 ;  /* 0x00000004ff037e24 */ /* 0x000fe2000f8e00ff */
[----:B------:R1:W-:Y:S01]  /*264f0*/  STL [R1], R5 ;  /* 0x0000000501007387 */ /* 0x0003e20000100800 */
[----:B------:R-:W-:Y:S02]  /*26500*/  IMAD.U32 R0, RZ, RZ, UR6 ;  /* 0x00000006ff007e24 */ /* 0x000fe4000f8e00ff */
[----:B------:R-:W-:Y:S01]  /*26510*/  IMAD.U32 R2, RZ, RZ, UR5 ;  /* 0x00000005ff027e24 */ /* 0x000fe2000f8e00ff */
[----:B------:R1:W-:Y:S04]  /*26520*/  STL [R1+0x4], R3 ;  /* 0x0000040301007387 */ /* 0x0003e80000100800 */
[----:B------:R1:W-:Y:S04]  /*26530*/  STL [R1+0xc], R0 ;  /* 0x00000c0001007387 */ /* 0x0003e80000100800 */
[----:B------:R1:W-:Y:S02]  /*26540*/  STL [R1+0x8], R2 ;  /* 0x0000080201007387 */ /* 0x0003e40000100800 */
.L_x_1925:
[----:B-1----:R-:W4:Y:S04]  /*26550*/  LDL R3, [R1+0x8] ;  /* 0x0000080001037983 */ /* 0x002f280000100800 */
[----:B0-----:R-:W5:Y:S04]  /*26560*/  LDL R2, [R1+0xc] ;  /* 0x00000c0001027983 */ /* 0x001f680000100800 */
[----:B------:R-:W2:Y:S04]  /*26570*/  LDL R5, [R1+0x4] ;  /* 0x0000040001057983 */ /* 0x000ea80000100800 */
[----:B------:R-:W2:Y:S01]  /*26580*/  LDL R4, [R1] ;  /* 0x0000000001047983 */ /* 0x000ea20000100800 */
[----:B---3--:R-:W0:Y:S01]  /*26590*/  S2R R0, SR_TID.X ;  /* 0x0000000000007919 */ /* 0x008e220000002100 */
[----:B------:R-:W-:Y:S05]  /*265a0*/  WARPSYNC.ALL ;  /* 0x0000000000007948 */ /* 0x000fea0003800000 */
[----:B0-----:R-:W-:Y:S01]  /*265b0*/  LOP3.LUT R0, R0, 0x1f, RZ, 0xc0, !PT ;  /* 0x0000001f00007812 */ /* 0x001fe200078ec0ff */
[----:B------:R-:W-:Y:S03]  /*265c0*/  BAR.SYNC.DEFER_BLOCKING 0x4, 0x180 ;  /* 0x0106000000007b1d */ /* 0x000fe60000010000 */
[----:B------:R-:W-:-:S13]  /*265d0*/  ISETP.NE.AND P0, PT, R0, RZ, PT ;  /* 0x000000ff0000720c */ /* 0x000fda0003f05270 */
[----:B------:R-:W-:Y:S01]  /*265e0*/  @!P0 MOV R0, 0x400 ;  /* 0x0000040000008802 */ /* 0x000fe20000000f00 */
[----:B----4-:R-:W-:Y:S02]  /*265f0*/  IMAD.MOV.U32 R6, RZ, RZ, R3 ;  /* 0x000000ffff067224 */ /* 0x010fe400078e0003 */
[----:B------:R-:W0:Y:S01]  /*26600*/  @!P0 S2R R3, SR_CgaCtaId ;  /* 0x0000000000038919 */ /* 0x000e220000008800 */
[----:B-----5:R-:W-:Y:S01]  /*26610*/  IMAD.MOV.U32 R7, RZ, RZ, R2 ;  /* 0x000000ffff077224 */ /* 0x020fe200078e0002 */
[----:B0-----:R-:W-:-:S05]  /*26620*/  @!P0 LEA R18, R3, R0, 0x18 ;  /* 0x0000000003128211 */ /* 0x001fca00078ec0ff */
[----:B--2---:R0:W-:Y:S01]  /*26630*/  @!P0 STS.128 [R18+0x288d0], R4 ;  /* 0x0288d00412008388 */ /* 0x0041e20000000c00 */
[----:B------:R-:W-:Y:S06]  /*26640*/  BAR.ARV 0x5, 0x180 ;  /* 0x0146000000007b1d */ /* 0x000fec0000002000 */
.L_x_1914:
[----:B------:R-:W2:Y:S01]  /*26650*/  LDL R0, [R1+0xc] ;  /* 0x00000c0001007983 */ /* 0x000ea20000100800 */
[----:B------:R-:W-:Y:S02]  /*26660*/  ULDC UR4, c[0x0][0xc3c] ;  /* 0x00030f0000047ab9 */ /* 0x000fe40000000800 */
[----:B--2---:R-:W-:-:S13]  /*26670*/  ISETP.GE.AND P0, PT, R0, UR4, PT ;  /* 0x0000000400007c0c */ /* 0x004fda000bf06270 */
[----:B------:R-:W-:Y:S05]  /*26680*/  @!P0 BRA `(.L_x_1926) ;  /* 0xffffff8800fc8947 */ /* 0x000fea000383ffff */
[----:B------:R-:W-:Y:S05]  /*26690*/  BSYNC B8 ;  /* 0x0000000000087941 */ /* 0x000fea0003800000 */
.L_x_1771:
        /* <DEDUP_REMOVED lines=12> */
.L_x_2095:
[----:B------:R-:W-:Y:S05]  /*26760*/  BSYNC B0 ;  /* 0x0000000000007941 */ /* 0x000fea0003800000 */
.L_x_1927:
[----:B------:R-:W-:-:S03]  /*26770*/  UMOV UR4, 0xffffffff ;  /* 0xffffffff00047882 */ /* 0x000fc60000000000 */
[----:B------:R-:W-:Y:S05]  /*26780*/  BRA.DIV UR4, `(.L_x_1929) ;  /* 0x0000004204787947 */ /* 0x000fea000b800000 */
[----:B------:R-:W1:Y:S02]  /*26790*/  S2R R2, SR_TID.X ;  /* 0x0000000000027919 */ /* 0x000e640000002100 */
[----:B-1----:R-:W-:-:S04]  /*267a0*/  SHF.R.U32.HI R2, RZ, 0x5, R2 ;  /* 0x00000005ff027819 */ /* 0x002fc80000011602 */
[----:B------:R-:W-:-:S05]  /*267b0*/  LOP3.LUT R2, R2, 0x3, RZ, 0xc0, !PT ;  /* 0x0000000302027812 */ /* 0x000fca00078ec0ff */
[----:B------:R1:W2:Y:S02]  /*267c0*/  SHFL.IDX PT, R14, R2, RZ, 0x1f ;  /* 0x00001fff020e7589 */ /* 0x0002a400000e0000 */
.L_x_2098:
[----:B--2---:R-:W-:-:S13]  /*267d0*/  ISETP.NE.AND P0, PT, R14, RZ, PT ;  /* 0x000000ff0e00720c */ /* 0x004fda0003f05270 */
[----:B------:R-:W-:Y:S05]  /*267e0*/  @P0 BRA `(.L_x_1486) ;  /* 0x00000000008c0947 */ /* 0x000fea0003800000 */
[----:B------:R-:W-:-:S03]  /*267f0*/  UMOV UR4, 0xffffffff ;  /* 0xffffffff00047882 */ /* 0x000fc60000000000 */
[----:B------:R-:W-:Y:S05]  /*26800*/  BRA.DIV UR4, `(.L_x_1930) ;  /* 0x00000042048c7947 */ /* 0x000fea000b800000 */
[----:B------:R-:W-:-:S13]  /*26810*/  ELECT P6, URZ, PT ;  /* 0x00000000003f782f */ /* 0x000fda00038c0000 */
.L_x_2101:
[----:B------:R-:W-:Y:S05]  /*26820*/  @!P6 BRA `(.L_x_1486) ;  /* 0x00000000007ce947 */ /* 0x000fea0003800000 */
[----:B------:R-:W-:-:S06]  /*26830*/  ULOP3.LUT UR4, UR40, 0x2, URZ, 0xfc, !UPT ;  /* 0x0000000228047892 */ /* 0x000fcc000f8efc3f */
[----:B-1----:R-:W-:-:S05]  /*26840*/  IMAD.U32 R2, RZ, RZ, UR4 ;  /* 0x00000004ff027e24 */ /* 0x002fca000f8e00ff */
[----:B------:R-:W-:-:S13]  /*26850*/  ISETP.NE.AND P2, PT, R2, 0x3, PT ;  /* 0x000000030200780c */ /* 0x000fda0003f45270 */
[----:B------:R-:W-:Y:S05]  /*26860*/  @!P2 BRA `(.L_x_1931) ;  /* 0x000000000004a947 */ /* 0x000fea0003800000 */
[----:B------:R-:W-:Y:S01]  /*26870*/  BPT.TRAP 0x1 ;  /* 0x000000040000795c */ /* 0x000fe20000300000 */
.L_x_1931:
        /* <DEDUP_REMOVED lines=13> */
.L_x_2102:
[----:B------:R-:W1:Y:S02]  /*26950*/  SYNCS.PHASECHK.TRANS64.TRYWAIT P0, [R7+URZ], R2 ;  /* 0x00000002070075a7 */ /* 0x000e64000800017f */
[----:B-1----:R-:W-:Y:S05]  /*26960*/  @!P0 BRA `(.L_x_1933) ;  /* 0x0000004000688947 */ /* 0x002fea0003800000 */
.L_x_2103:
[----:B------:R-:W-:Y:S05]  /*26970*/  @!P2 BRA `(.L_x_1934) ;  /* 0x000000000004a947 */ /* 0x000fea0003800000 */
[----:B------:R-:W-:Y:S01]  /*26980*/  BPT.TRAP 0x1 ;  /* 0x000000040000795c */ /* 0x000fe20000300000 */
.L_x_1934:
[----:B------:R-:W-:-:S04]  /*26990*/  VIADD R0, R0, 0x28860 ;  /* 0x0002886000007836 */ /* 0x000fc80000000000 */
[----:B------:R-:W-:-:S04]  /*269a0*/  IMAD R4, R19, 0x8, R0 ;  /* 0x0000000813047824 */ /* 0x000fc800078e0200 */
[----:B------:R-:W2:Y:S02]  /*269b0*/  SYNCS.PHASECHK.TRANS64.TRYWAIT P0, [R4+URZ], R5 ;  /* 0x00000005040075a7 */ /* 0x000ea4000800017f */
[----:B--2---:R-:W-:Y:S05]  /*269c0*/  @!P0 BRA `(.L_x_1935) ;  /* 0x0000004000648947 */ /* 0x004fea0003800000 */
.L_x_2104:
[----:B------:R-:W-:-:S07]  /*269d0*/  IMAD R3, R3, 0x8, R0 ;  /* 0x0000000803037824 */ /* 0x000fce00078e0200 */
.L_x_1936:
[----:B----4-:R4:W0:Y:S02]  /*269e0*/  SYNCS.PHASECHK.TRANS64.TRYWAIT P0, [R3+URZ], R2 ;  /* 0x00000002030075a7 */ /* 0x010824000800017f */
[----:B0-----:R-:W-:Y:S05]  /*269f0*/  @!P0 NANOSLEEP.SYNCS 0x989680 ;  /* 0x009896800000895d */ /* 0x001fea0003900000 */
[----:B------:R-:W0:Y:S02]  /*26a00*/  @!P0 SYNCS.PHASECHK.TRANS64 P0, [R3+URZ], R2 ;  /* 0x00000002030085a7 */ /* 0x000e24000800007f */
[----:B0-----:R-:W-:Y:S05]  /*26a10*/  @!P0 BRA `(.L_x_1936) ;  /* 0xfffffffc00f08947 */ /* 0x001fea000383ffff */
.L_x_1486:
[----:B------:R-:W-:Y:S05]  /*26a20*/  BSYNC B9 ;  /* 0x0000000000097941 */ /* 0x000fea0003800000 */
.L_x_1483:
[----:B------:R-:W-:Y:S05]  /*26a30*/  EXIT ;  /* 0x000000000000794d */ /* 0x000fea0003800000 */
.L_x_1518:
[----:B0-----:R0:W1:Y:S02]  /*26a40*/  SYNCS.PHASECHK.TRANS64.TRYWAIT P6, [R107+URZ+0x28890], R117 ;  /* 0x028890756b0075a7 */ /* 0x00106400080c017f */
[----:B-1----:R-:W-:Y:S05]  /*26a50*/  @!P6 NANOSLEEP.SYNCS 0x989680 ;  /* 0x009896800000e95d */ /* 0x002fea0003900000 */
[----:B------:R-:W1:Y:S02]  /*26a60*/  @!P6 SYNCS.PHASECHK.TRANS64 P6, [R107+URZ+0x28890], R117 ;  /* 0x028890756b00e5a7 */ /* 0x000e6400080c007f */
[----:B-1----:R-:W-:Y:S05]  /*26a70*/  @!P6 BRA `(.L_x_1518) ;  /* 0xfffffffc00f0e947 */ /* 0x002fea000383ffff */
[----:B------:R-:W-:Y:S05]  /*26a80*/  BRA `(.L_x_1937) ;  /* 0xfffffdcc00c87947 */ /* 0x000fea000383ffff */
.L_x_1554:
[----:B0-----:R0:W1:Y:S02]  /*26a90*/  SYNCS.PHASECHK.TRANS64.TRYWAIT P4, [R107+URZ+0x28890], R117 ;  /* 0x028890756b0075a7 */ /* 0x001064000808017f */
[----:B-1----:R-:W-:Y:S05]  /*26aa0*/  @!P4 NANOSLEEP.SYNCS 0x989680 ;  /* 0x009896800000c95d */ /* 0x002fea0003900000 */
[----:B------:R-:W1:Y:S02]  /*26ab0*/  @!P4 SYNCS.PHASECHK.TRANS64 P4, [R107+URZ+0x28890], R117 ;  /* 0x028890756b00c5a7 */ /* 0x000e64000808007f */
[----:B-1----:R-:W-:Y:S05]  /*26ac0*/  @!P4 BRA `(.L_x_1554) ;  /* 0xfffffffc00f0c947 */ /* 0x002fea000383ffff */
[----:B------:R-:W-:Y:S05]  /*26ad0*/  BRA `(.L_x_1938) ;  /* 0xfffffdf4003c7947 */ /* 0x000fea000383ffff */
.L_x_1571:
[----:B0-----:R0:W1:Y:S02]  /*26ae0*/  SYNCS.PHASECHK.TRANS64.TRYWAIT P3, [R107+URZ+0x28890], R117 ;  /* 0x028890756b0075a7 */ /* 0x001064000806017f */
[----:B-1----:R-:W-:Y:S05]  /*26af0*/  @!P3 NANOSLEEP.SYNCS 0x989680 ;  /* 0x009896800000b95d */ /* 0x002fea0003900000 */
[----:B------:R-:W1:Y:S02]  /*26b00*/  @!P3 SYNCS.PHASECHK.TRANS64 P3, [R107+URZ+0x28890], R117 ;  /* 0x028890756b00b5a7 */ /* 0x000e64000806007f */
[----:B-1----:R-:W-:Y:S05]  /*26b10*/  @!P3 BRA `(.L_x_1571) ;  /* 0xfffffffc00f0b947 */ /* 0x002fea000383ffff */
[----:B------:R-:W-:Y:S05]  /*26b20*/  BRA `(.L_x_1939) ;  /* 0xfffffe1400907947 */ /* 0x000fea000383ffff */
.L_x_1581:
[----:B--2---:R2:W3:Y:S02]  /*26b30*/  SYNCS.PHASECHK.TRANS64.TRYWAIT P0, [R107+URZ+0x288b0], R117 ;  /* 0x0288b0756b0075a7 */ /* 0x0044e4000800017f */
[----:B---3--:R-:W-:Y:S05]  /*26b40*/  @!P0 NANOSLEEP.SYNCS 0x989680 ;  /* 0x009896800000895d */ /* 0x008fea0003900000 */
[----:B------:R-:W3:Y:S02]  /*26b50*/  @!P0 SYNCS.PHASECHK.TRANS64 P0, [R107+URZ+0x288b0], R117 ;  /* 0x0288b0756b0085a7 */ /* 0x000ee4000800007f */
[----:B---3--:R-:W-:Y:S05]  /*26b60*/  @!P0 BRA `(.L_x_1581) ;  /* 0xfffffffc00f08947 */ /* 0x008fea000383ffff */
[----:B------:R-:W-:Y:S05]  /*26b70*/  BRA `(.L_x_1940) ;  /* 0xfffffe1c002c7947 */ /* 0x000fea000383ffff */
.L_x_1603:
[----:B------:R-:W0:Y:S01]  /*26b80*/  S2R R4, SR_TID.X ;  /* 0x0000000000047919 */ /* 0x000e220000002100 */
[----:B------:R-:W-:Y:S01]  /*26b90*/  BSSY B0, `(.L_x_1941) ;  /* 0x000000c000007945 */ /* 0x000fe20003800000 */
[----:B------:R-:W-:Y:S02]  /*26ba0*/  IMAD.MOV.U32 R12, RZ, RZ, RZ ;  /* 0x000000ffff0c7224 */ /* 0x000fe400078e00ff */
[----:B------:R-:W-:Y:S02]  /*26bb0*/  IMAD.MOV.U32 R11, RZ, RZ, 0x1f ;  /* 0x0000001fff0b7424 */ /* 0x000fe400078e00ff */
[----:B------:R-:W-:Y:S02]  /*26bc0*/  IMAD.MOV.U32 R15, RZ, RZ, -0x1 ;  /* 0xffffffffff0f7424 */ /* 0x000fe400078e00ff */
[----:B0-----:R-:W-:-:S05]  /*26bd0*/  VIADD R4, R4, 0xffffff80 ;  /* 0xffffff8004047836 */ /* 0x001fca0000000000 */
[----:B------:R-:W-:-:S04]  /*26be0*/  SHF.R.S32.HI R0, RZ, 0x1f, R4 ;  /* 0x0000001fff007819 */ /* 0x000fc80000011404 */
[----:B------:R-:W-:-:S04]  /*26bf0*/  LEA.HI R0, R0, R4, RZ, 0x7 ;  /* 0x0000000400007211 */ /* 0x000fc800078f38ff */
[----:B------:R-:W-:-:S05]  /*26c00*/  SHF.R.S32.HI R0, RZ, 0x7, R0 ;  /* 0x00000007ff007819 */ /* 0x000fca0000011400 */
[----:B------:R-:W-:-:S07]  /*26c10*/  IMAD.MOV.U32 R13, RZ, RZ, R0 ;  /* 0x000000ffff0d7224 */ /* 0x000fce00078e0000 */
[----:B-----5:R-:W-:Y:S05]  /*26c20*/  WARPSYNC.COLLECTIVE R15, `(.L_x_1942) ;  /* 0x000000000f087348 */ /* 0x020fea0003c00000 */
[----:B------:R0:W1:Y:S02]  /*26c30*/  SHFL.IDX P6, R14, R13, R12, R11 ;  /* 0x0000000c0d0e7389 */ /* 0x00006400000c000b */
[----:B01---5:R-:W-:Y:S01]  /*26c40*/  ENDCOLLECTIVE ;  /* 0x000000000000791b */ /* 0x023fe20003800000 */
.L_x_1942:
[----:B------:R-:W-:Y:S05]  /*26c50*/  BSYNC B0 ;  /* 0x0000000000007941 */ /* 0x000fea0003800000 */
.L_x_1941:
[----:B------:R-:W-:Y:S01]  /*26c60*/  IMAD.MOV.U32 R193, RZ, RZ, R14 ;  /* 0x000000ffffc17224 */ /* 0x000fe200078e000e */
[----:B------:R-:W-:Y:S06]  /*26c70*/  BRA `(.L_x_1943) ;  /* 0xfffffe2800ec7947 */ /* 0x000fec000383ffff */
.L_x_1613:
[----:B------:R-:W-:Y:S01]  /*26c80*/  BSSY B1, `(.L_x_1944) ;  /* 0x0000008000017945 */ /* 0x000fe20003800000 */
[----:B------:R-:W-:Y:S01]  /*26c90*/  IMAD.MOV.U32 R13, RZ, RZ, R7 ;  /* 0x000000ffff0d7224 */ /* 0x000fe200078e0007 */
[----:B------:R-:W-:Y:S01]  /*26ca0*/  MOV R12, RZ ;  /* 0x000000ff000c7202 */ /* 0x000fe20000000f00 */
[----:B------:R-:W-:Y:S02]  /*26cb0*/  IMAD.MOV.U32 R11, RZ, RZ, 0x181f ;  /* 0x0000181fff0b7424 */ /* 0x000fe400078e00ff */
[----:B------:R-:W-:-:S07]  /*26cc0*/  IMAD.MOV.U32 R15, RZ, RZ, -0x1 ;  /* 0xffffffffff0f7424 */ /* 0x000fce00078e00ff */
[----:B------:R-:W-:Y:S05]  /*26cd0*/  WARPSYNC.COLLECTIVE R15, `(.L_x_1945) ;  /* 0x000000000f087348 */ /* 0x000fea0003c00000 */
[----:B------:R0:W1:Y:S02]  /*26ce0*/  SHFL.IDX P6, R14, R13, R12, R11 ;  /* 0x0000000c0d0e7389 */ /* 0x00006400000c000b */
[----:B01----:R-:W-:Y:S01]  /*26cf0*/  ENDCOLLECTIVE ;  /* 0x000000000000791b */ /* 0x003fe20003800000 */
.L_x_1945:
[----:B------:R-:W-:Y:S05]  /*26d00*/  BSYNC B1 ;  /* 0x0000000000017941 */ /* 0x000fea0003800000 */
.L_x_1944:
[----:B------:R-:W-:Y:S02]  /*26d10*/  IMAD.MOV.U32 R13, RZ, RZ, R6 ;  /* 0x000000ffff0d7224 */ /* 0x000fe400078e0006 */
[----:B------:R-:W-:Y:S02]  /*26d20*/  IMAD.MOV.U32 R12, RZ, RZ, RZ ;  /* 0x000000ffff0c7224 */ /* 0x000fe400078e00ff */
[----:B------:R-:W-:Y:S02]  /*26d30*/  IMAD.MOV.U32 R11, RZ, RZ, 0x181f ;  /* 0x0000181fff0b7424 */ /* 0x000fe400078e00ff */
[----:B------:R-:W-:Y:S02]  /*26d40*/  IMAD.MOV.U32 R15, RZ, RZ, -0x1 ;  /* 0xffffffffff0f7424 */ /* 0x000fe400078e00ff */
[----:B------:R-:W-:-:S07]  /*26d50*/  IMAD.MOV.U32 R0, RZ, RZ, R14 ;  /* 0x000000ffff007224 */ /* 0x000fce00078e000e */
[----:B------:R-:W-:Y:S05]  /*26d60*/  WARPSYNC.COLLECTIVE R15, `(.L_x_1946) ;  /* 0x000000000f087348 */ /* 0x000fea0003c00000 */
[----:B------:R0:W1:Y:S02]  /*26d70*/  SHFL.IDX P6, R14, R13, R12, R11 ;  /* 0x0000000c0d0e7389 */ /* 0x00006400000c000b */
[----:B01----:R-:W-:Y:S01]  /*26d80*/  ENDCOLLECTIVE ;  /* 0x000000000000791b */ /* 0x003fe20003800000 */
.L_x_1946:
[----:B------:R-:W-:Y:S02]  /*26d90*/  IMAD.MOV.U32 R13, RZ, RZ, R10 ;  /* 0x000000ffff0d7224 */ /* 0x000fe400078e000a */
[----:B------:R-:W-:-:S07]  /*26da0*/  IMAD.MOV.U32 R3, RZ, RZ, R14 ;  /* 0x000000ffff037224 */ /* 0x000fce00078e000e */
[----:B------:R-:W-:Y:S05]  /*26db0*/  WARPSYNC.COLLECTIVE R15, `(.L_x_1947) ;  /* 0x000000000f087348 */ /* 0x000fea0003c00000 */
[----:B------:R0:W1:Y:S02]  /*26dc0*/  SHFL.IDX P6, R14, R13, R12, R11 ;  /* 0x0000000c0d0e7389 */ /* 0x00006400000c000b */
[----:B01----:R-:W-:Y:S01]  /*26dd0*/  ENDCOLLECTIVE ;  /* 0x000000000000791b */ /* 0x003fe20003800000 */
.L_x_1947:
[----:B------:R-:W-:Y:S02]  /*26de0*/  IMAD.MOV.U32 R13, RZ, RZ, R5 ;  /* 0x000000ffff0d7224 */ /* 0x000fe400078e0005 */
[----:B------:R-:W-:-:S07]  /*26df0*/  IMAD.MOV.U32 R4, RZ, RZ, R14 ;  /* 0x000000ffff047224 */ /* 0x000fce00078e000e */
[----:B------:R-:W-:Y:S05]  /*26e00*/  WARPSYNC.COLLECTIVE R15, `(.L_x_1948) ;  /* 0x000000000f087348 */ /* 0x000fea0003c00000 */
[----:B------:R0:W1:Y:S02]  /*26e10*/  SHFL.IDX P6, R14, R13, R12, R11 ;  /* 0x0000000c0d0e7389 */ /* 0x00006400000c000b */
[----:B01----:R-:W-:Y:S01]  /*26e20*/  ENDCOLLECTIVE ;  /* 0x000000000000791b */ /* 0x003fe20003800000 */
.L_x_1948:
[----:B------:R-:W-:Y:S05]  /*26e30*/  BRA `(.L_x_1949) ;  /* 0xfffffe30003c7947 */ /* 0x000fea000383ffff */
.L_x_1616:
[----:B------:R-:W-:Y:S01]  /*26e40*/  BSSY B1, `(.L_x_1950) ;  /* 0x0000008000017945 */ /* 0x000fe20003800000 */
[----:B------:R-:W-:Y:S02]  /*26e50*/  IMAD.MOV.U32 R13, RZ, RZ, R7 ;  /* 0x000000ffff0d7224 */ /* 0x000fe400078e0007 */
[----:B------:R-:W-:Y:S02]  /*26e60*/  IMAD.MOV.U32 R12, RZ, RZ, 0x1 ;  /* 0x00000001ff0c7424 */ /* 0x000fe400078e00ff */
[----:B------:R-:W-:Y:S02]  /*26e70*/  IMAD.MOV.U32 R11, RZ, RZ, 0x181f ;  /* 0x0000181fff0b7424 */ /* 0x000fe400078e00ff */
[----:B------:R-:W-:-:S07]  /*26e80*/  IMAD.MOV.U32 R15, RZ, RZ, -0x1 ;  /* 0xffffffffff0f7424 */ /* 0x000fce00078e00ff */
[----:B0---4-:R-:W-:Y:S05]  /*26e90*/  WARPSYNC.COLLECTIVE R15, `(.L_x_1951) ;  /* 0x000000000f087348 */ /* 0x011fea0003c00000 */
[----:B----4-:R1:W2:Y:S02]  /*26ea0*/  SHFL.IDX P6, R14, R13, R12, R11 ;  /* 0x0000000c0d0e7389 */ /* 0x0102a400000c000b */
[----:B012---:R-:W-:Y:S01]  /*26eb0*/  ENDCOLLECTIVE ;  /* 0x000000000000791b */ /* 0x007fe20003800000 */
.L_x_1951:
[----:B------:R-:W-:Y:S05]  /*26ec0*/  BSYNC B1 ;  /* 0x0000000000017941 */ /* 0x000fea0003800000 */
.L_x_1950:
[----:B------:R-:W-:Y:S02]  /*26ed0*/  IMAD.MOV.U32 R13, RZ, RZ, R6 ;  /* 0x000000ffff0d7224 */ /* 0x000fe400078e0006 */
[----:B------:R-:W-:Y:S02]  /*26ee0*/  IMAD.MOV.U32 R12, RZ, RZ, 0x1 ;  /* 0x00000001ff0c7424 */ /* 0x000fe400078e00ff */
[----:B------:R-:W-:Y:S02]  /*26ef0*/  IMAD.MOV.U32 R11, RZ, RZ, 0x181f ;  /* 0x0000181fff0b7424 */ /* 0x000fe400078e00ff */
[----:B------:R-:W-:Y:S02]  /*26f00*/  IMAD.MOV.U32 R15, RZ, RZ, -0x1 ;  /* 0xffffffffff0f7424 */ /* 0x000fe400078e00ff */
[----:B------:R-:W-:-:S07]  /*26f10*/  IMAD.MOV.U32 R0, RZ, RZ, R14 ;  /* 0x000000ffff007224 */ /* 0x000fce00078e000e */
[----:B------:R-:W-:Y:S05]  /*26f20*/  WARPSYNC.COLLECTIVE R15, `(.L_x_1952) ;  /* 0x000000000f087348 */ /* 0x000fea0003c00000 */
[----:B------:R0:W1:Y:S02]  /*26f30*/  SHFL.IDX P6, R14, R13, R12, R11 ;  /* 0x0000000c0d0e7389 */ /* 0x00006400000c000b */
[----:B01----:R-:W-:Y:S01]  /*26f40*/  ENDCOLLECTIVE ;  /* 0x000000000000791b */ /* 0x003fe20003800000 */
.L_x_1952:
[----:B------:R-:W-:Y:S02]  /*26f50*/  IMAD.MOV.U32 R13, RZ, RZ, R10 ;  /* 0x000000ffff0d7224 */ /* 0x000fe400078e000a */
[----:B------:R-:W-:-:S07]  /*26f60*/  IMAD.MOV.U32 R3, RZ, RZ, R14 ;  /* 0x000000ffff037224 */ /* 0x000fce00078e000e */
[----:B------:R-:W-:Y:S05]  /*26f70*/  WARPSYNC.COLLECTIVE R15, `(.L_x_1953) ;  /* 0x000000000f087348 */ /* 0x000fea0003c00000 */
[----:B------:R0:W1:Y:S02]  /*26f80*/  SHFL.IDX P6, R14, R13, R12, R11 ;  /* 0x0000000c0d0e7389 */ /* 0x00006400000c000b */
[----:B01----:R-:W-:Y:S01]  /*26f90*/  ENDCOLLECTIVE ;  /* 0x000000000000791b */ /* 0x003fe20003800000 */
.L_x_1953:
[----:B------:R-:W-:Y:S02]  /*26fa0*/  IMAD.MOV.U32 R13, RZ, RZ, R5 ;  /* 0x000000ffff0d7224 */ /* 0x000fe400078e0005 */
[----:B------:R-:W-:-:S07]  /*26fb0*/  IMAD.MOV.U32 R4, RZ, RZ, R14 ;  /* 0x000000ffff047224 */ /* 0x000fce00078e000e */
[----:B------:R-:W-:Y:S05]  /*26fc0*/  WARPSYNC.COLLECTIVE R15, `(.L_x_1954) ;  /* 0x000000000f087348 */ /* 0x000fea0003c00000 */
[----:B------:R0:W1:Y:S02]  /*26fd0*/  SHFL.IDX P6, R14, R13, R12, R11 ;  /* 0x0000000c0d0e7389 */ /* 0x00006400000c000b */
[----:B01----:R-:W-:Y:S01]  /*26fe0*/  ENDCOLLECTIVE ;  /* 0x000000000000791b */ /* 0x003fe20003800000 */
.L_x_1954:
[----:B------:R-:W-:Y:S05]  /*26ff0*/  BRA `(.L_x_1955) ;  /* 0xfffffe3000a87947 */ /* 0x000fea000383ffff */
.L_x_1619:
[----:B------:R-:W-:Y:S01]  /*27000*/  BSSY B1, `(.L_x_1956) ;  /* 0x0000008000017945 */ /* 0x000fe20003800000 */
[----:B------:R-:W-:Y:S02]  /*27010*/  IMAD.MOV.U32 R13, RZ, RZ, R7 ;  /* 0x000000ffff0d7224 */ /* 0x000fe400078e0007 */
[----:B------:R-:W-:Y:S02]  /*27020*/  IMAD.MOV.U32 R12, RZ, RZ, 0x2 ;  /* 0x00000002ff0c7424 */ /* 0x000fe400078e00ff */
[----:B------:R-:W-:Y:S02]  /*27030*/  IMAD.MOV.U32 R11, RZ, RZ, 0x181f ;  /* 0x0000181fff0b7424 */ /* 0x000fe400078e00ff */
[----:B------:R-:W-:-:S07]  /*27040*/  IMAD.MOV.U32 R15, RZ, RZ, -0x1 ;  /* 0xffffffffff0f7424 */ /* 0x000fce00078e00ff */
[----:B-1--4-:R-:W-:Y:S05]  /*27050*/  WARPSYNC.COLLECTIVE R15, `(.L_x_1957) ;  /* 0x000000000f087348 */ /* 0x012fea0003c00000 */
[----:B----4-:R0:W2:Y:S02]  /*27060*/  SHFL.IDX P6, R14, R13, R12, R11 ;  /* 0x0000000c0d0e7389 */ /* 0x0100a400000c000b */
[----:B012---:R-:W-:Y:S01]  /*27070*/  ENDCOLLECTIVE ;  /* 0x000000000000791b */ /* 0x007fe20003800000 */
.L_x_1957:
[----:B------:R-:W-:Y:S05]  /*27080*/  BSYNC B1 ;  /* 0x0000000000017941 */ /* 0x000fea0003800000 */
.L_x_1956:
        /* <DEDUP_REMOVED lines=8> */
.L_x_1958:
[----:B------:R-:W-:Y:S01]  /*27110*/  MOV R13, R10 ;  /* 0x0000000a000d7202 */ /* 0x000fe20000000f00 */
[----:B------:R-:W-:-:S07]  /*27120*/  IMAD.MOV.U32 R3, RZ, RZ, R14 ;  /* 0x000000ffff037224 */ /* 0x000fce00078e000e */
[----:B------:R-:W-:Y:S05]  /*27130*/  WARPSYNC.COLLECTIVE R15, `(.L_x_1959) ;  /* 0x000000000f087348 */ /* 0x000fea0003c00000 */
[----:B------:R0:W1:Y:S02]  /*27140*/  SHFL.IDX P6, R14, R13, R12, R11 ;  /* 0x0000000c0d0e7389 */ /* 0x00006400000c000b */
[----:B01----:R-:W-:Y:S01]  /*27150*/  ENDCOLLECTIVE ;  /* 0x000000000000791b */ /* 0x003fe20003800000 */
.L_x_1959:
[----:B------:R-:W-:Y:S02]  /*27160*/  IMAD.MOV.U32 R13, RZ, RZ, R5 ;  /* 0x000000ffff0d7224 */ /* 0x000fe400078e0005 */
[----:B------:R-:W-:-:S07]  /*27170*/  IMAD.MOV.U32 R4, RZ, RZ, R14 ;  /* 0x000000ffff047224 */ /* 0x000fce00078e000e */
[----:B------:R-:W-:Y:S05]  /*27180*/  WARPSYNC.COLLECTIVE R15, `(.L_x_1960) ;  /* 0x000000000f087348 */ /* 0x000fea0003c00000 */
[----:B------:R0:W1:Y:S02]  /*27190*/  SHFL.IDX P6, R14, R13, R12, R11 ;  /* 0x0000000c0d0e7389 */ /* 0x00006400000c000b */
[----:B01----:R-:W-:Y:S01]  /*271a0*/  ENDCOLLECTIVE ;  /* 0x000000000000791b */ /* 0x003fe20003800000 */
.L_x_1960:
[----:B------:R-:W-:Y:S05]  /*271b0*/  BRA `(.L_x_1961) ;  /* 0xfffffe3000fc7947 */ /* 0x000fea000383ffff */
.L_x_1622:
[----:B------:R-:W-:Y:S01]  /*271c0*/  BSSY B1, `(.L_x_1962) ;  /* 0x0000008000017945 */ /* 0x000fe20003800000 */
[----:B------:R-:W-:Y:S02]  /*271d0*/  IMAD.MOV.U32 R13, RZ, RZ, R7 ;  /* 0x000000ffff0d7224 */ /* 0x000fe400078e0007 */
[----:B------:R-:W-:Y:S02]  /*271e0*/  IMAD.MOV.U32 R12, RZ, RZ, 0x3 ;  /* 0x00000003ff0c7424 */ /* 0x000fe400078e00ff */
[----:B------:R-:W-:Y:S02]  /*271f0*/  IMAD.MOV.U32 R11, RZ, RZ, 0x181f ;  /* 0x0000181fff0b7424 */ /* 0x000fe400078e00ff */
[----:B------:R-:W-:-:S07]  /*27200*/  IMAD.MOV.U32 R15, RZ, RZ, -0x1 ;  /* 0xffffffffff0f7424 */ /* 0x000fce00078e00ff */
[----:B-1--4-:R-:W-:Y:S05]  /*27210*/  WARPSYNC.COLLECTIVE R15, `(.L_x_1963) ;  /* 0x000000000f087348 */ /* 0x012fea0003c00000 */
[----:B------:R0:W2:Y:S02]  /*27220*/  SHFL.IDX P6, R14, R13, R12, R11 ;  /* 0x0000000c0d0e7389 */ /* 0x0000a400000c000b */
[----:B012-4-:R-:W-:Y:S01]  /*27230*/  ENDCOLLECTIVE ;  /* 0x000000000000791b */ /* 0x017fe20003800000 */
.L_x_1963:
[----:B------:R-:W-:Y:S05]  /*27240*/  BSYNC B1 ;  /* 0x0000000000017941 */ /* 0x000fea0003800000 */
.L_x_1962:
        /* <DEDUP_REMOVED lines=8> */
.L_x_1964:
[----:B------:R-:W-:Y:S02]  /*272d0*/  IMAD.MOV.U32 R13, RZ, RZ, R10 ;  /* 0x000000ffff0d7224 */ /* 0x000fe400078e000a */
[----:B------:R-:W-:-:S07]  /*272e0*/  IMAD.MOV.U32 R3, RZ, RZ, R14 ;  /* 0x000000ffff037224 */ /* 0x000fce00078e000e */
[----:B------:R-:W-:Y:S05]  /*272f0*/  WARPSYNC.COLLECTIVE R15, `(.L_x_1965) ;  /* 0x000000000f087348 */ /* 0x000fea0003c00000 */
[----:B------:R0:W1:Y:S02]  /*27300*/  SHFL.IDX P6, R14, R13, R12, R11 ;  /* 0x0000000c0d0e7389 */ /* 0x00006400000c000b */
[----:B01----:R-:W-:Y:S01]  /*27310*/  ENDCOLLECTIVE ;  /* 0x000000000000791b */ /* 0x003fe20003800000 */
.L_x_1965:
[----:B------:R-:W-:Y:S02]  /*27320*/  IMAD.MOV.U32 R13, RZ, RZ, R5 ;  /* 0x000000ffff0d7224 */ /* 0x000fe400078e0005 */
[----:B------:R-:W-:-:S07]  /*27330*/  IMAD.MOV.U32 R4, RZ, RZ, R14 ;  /* 0x000000ffff047224 */ /* 0x000fce00078e000e */
[----:B------:R-:W-:Y:S05]  /*27340*/  WARPSYNC.COLLECTIVE R15, `(.L_x_1966) ;  /* 0x000000000f087348 */ /* 0x000fea0003c00000 */
[----:B------:R0:W1:Y:S02]  /*27350*/  SHFL.IDX P6, R14, R13, R12, R11 ;  /* 0x0000000c0d0e7389 */ /* 0x00006400000c000b */
[----:B01----:R-:W-:Y:S01]  /*27360*/  ENDCOLLECTIVE ;  /* 0x000000000000791b */ /* 0x003fe20003800000 */
.L_x_1966:
[----:B------:R-:W-:Y:S01]  /*27370*/  IMAD.MOV.U32 R5, RZ, RZ, R14 ;  /* 0x000000ffff057224 */ /* 0x000fe200078e000e */
[----:B------:R-:W-:Y:S06]  /*27380*/  BRA `(.L_x_1967) ;  /* 0xfffffe3400547947 */ /* 0x000fec000383ffff */
.L_x_1626:
[----:B0-----:R0:W1:Y:S02]  /*27390*/  SYNCS.PHASECHK.TRANS64.TRYWAIT P0, [R2+URZ+0x28800], R67 ;  /* 0x02880043020075a7 */ /* 0x001064000800017f */
[----:B-1----:R-:W-:Y:S05]  /*273a0*/  @!P0 NANOSLEEP.SYNCS 0x989680 ;  /* 0x009896800000895d */ /* 0x002fea0003900000 */
[----:B------:R-:W1:Y:S02]  /*273b0*/  @!P0 SYNCS.PHASECHK.TRANS64 P0, [R2+URZ+0x28800], R67 ;  /* 0x02880043020085a7 */ /* 0x000e64000800007f */
[----:B-1----:R-:W-:Y:S05]  /*273c0*/  @!P0 BRA `(.L_x_1626) ;  /* 0xfffffffc00f08947 */ /* 0x002fea000383ffff */
[----:B------:R-:W-:Y:S05]  /*273d0*/  BRA `(.L_x_1968) ;  /* 0xfffffe38000c7947 */ /* 0x000fea000383ffff */
.L_x_1642:
[----:B------:R-:W0:Y:S01]  /*273e0*/  LDC R54, c[0x0][0x3f4] ;  /* 0x0000fd00ff367b82 */ /* 0x000e220000000800 */
[----:B------:R-:W-:Y:S01]  /*273f0*/  BSSY B1, `(.L_x_1969) ;  /* 0x0000008000017945 */ /* 0x000fe20003800000 */
[----:B------:R-:W-:Y:S02]  /*27400*/  IMAD.MOV.U32 R13, RZ, RZ, R35 ;  /* 0x000000ffff0d7224 */ /* 0x000fe400078e0023 */
[----:B------:R-:W-:Y:S02]  /*27410*/  IMAD.MOV.U32 R12, RZ, RZ, RZ ;  /* 0x000000ffff0c7224 */ /* 0x000fe400078e00ff */
[----:B------:R-:W-:Y:S02]  /*27420*/  IMAD.MOV.U32 R11, RZ, RZ, 0x181f ;  /* 0x0000181fff0b7424 */ /* 0x000fe400078e00ff */
[----:B------:R-:W-:-:S07]  /*27430*/  IMAD.MOV.U32 R15, RZ, RZ, -0x1 ;  /* 0xffffffffff0f7424 */ /* 0x000fce00078e00ff */
[----:B0-----:R-:W-:Y:S05]  /*27440*/  WARPSYNC.COLLECTIVE R15, `(.L_x_1970) ;  /* 0x000000000f087348 */ /* 0x001fea0003c00000 */
[----:B------:R1:W2:Y:S02]  /*27450*/  SHFL.IDX P6, R14, R13, R12, R11 ;  /* 0x0000000c0d0e7389 */ /* 0x0002a400000c000b */
[----:B012---:R-:W-:Y:S01]  /*27460*/  ENDCOLLECTIVE ;  /* 0x000000000000791b */ /* 0x007fe20003800000 */
.L_x_1970:
[----:B------:R-:W-:Y:S05]  /*27470*/  BSYNC B1 ;  /* 0x0000000000017941 */ /* 0x000fea0003800000 */
.L_x_1969:
[----:B------:R-:W-:Y:S01]  /*27480*/  IMAD.MOV.U32 R13, RZ, RZ, R32 ;  /* 0x000000ffff0d7224 */ /* 0x000fe200078e0020 */
[----:B------:R-:W-:Y:S01]  /*27490*/  ISETP.GE.AND P0, PT, R16, R54, PT ;  /* 0x000000361000720c */ /* 0x000fe20003f06270 */
[----:B------:R-:W-:Y:S02]  /*274a0*/  IMAD.MOV.U32 R12, RZ, RZ, RZ ;  /* 0x000000ffff0c7224 */ /* 0x000fe400078e00ff */
[----:B------:R-:W-:Y:S02]  /*274b0*/  IMAD.MOV.U32 R11, RZ, RZ, 0x181f ;  /* 0x0000181fff0b7424 */ /* 0x000fe400078e00ff */
[----:B------:R-:W-:Y:S02]  /*274c0*/  IMAD.MOV.U32 R15, RZ, RZ, -0x1 ;  /* 0xffffffffff0f7424 */ /* 0x000fe400078e00ff */
[----:B------:R-:W-:Y:S02]  /*274d0*/  IMAD.MOV.U32 R0, RZ, RZ, R14 ;  /* 0x000000ffff007224 */ /* 0x000fe400078e000e */
[----:B------:R-:W-:-:S07]  /*274e0*/  IMAD R3, R187, R6, RZ ;  /* 0x00000006bb037224 */ /* 0x000fce00078e02ff */
[----:B------:R-:W-:Y:S05]  /*274f0*/  WARPSYNC.COLLECTIVE R15, `(.L_x_1971) ;  /* 0x000000000f087348 */ /* 0x000fea0003c00000 */
[----:B------:R0:W1:Y:S02]  /*27500*/  SHFL.IDX P6, R14, R13, R12, R11 ;  /* 0x0000000c0d0e7389 */ /* 0x00006400000c000b */
[----:B01----:R-:W-:Y:S01]  /*27510*/  ENDCOLLECTIVE ;  /* 0x000000000000791b */ /* 0x003fe20003800000 */
.L_x_1971:
[----:B------:R-:W-:Y:S01]  /*27520*/  ISETP.GE.OR P1, PT, R56, R3, P0 ;  /* 0x000000033800720c */ /* 0x000fe20000726670 */
[----:B------:R-:W-:-:S12]  /*27530*/  IMAD.MOV.U32 R13, RZ, RZ, R33 ;  /* 0x000000ffff0d7224 */ /* 0x000fd800078e0021 */
[C---:B------:R-:W-:Y:S01]  /*27540*/  @!P1 IMAD.SHL.U32 R21, R16.reuse, 0x2, RZ ;  /* 0x0000000210159824 */ /* 0x040fe200078e00ff */
[----:B------:R-:W-:Y:S01]  /*27550*/  @!P1 SHF.L.U64.HI R6, R16, 0x1, R17 ;  /* 0x0000000110069819 */ /* 0x000fe20000010211 */
[----:B------:R-:W-:-:S07]  /*27560*/  IMAD.MOV.U32 R4, RZ, RZ, R14 ;  /* 0x000000ffff047224 */ /* 0x000fce00078e000e */
[----:B------:R-:W-:Y:S05]  /*27570*/  WARPSYNC.COLLECTIVE R15, `(.L_x_1972) ;  /* 0x000000000f087348 */ /* 0x000fea0003c00000 */
[----:B------:R0:W1:Y:S02]  /*27580*/  SHFL.IDX P6, R14, R13, R12, R11 ;  /* 0x0000000c0d0e7389 */ /* 0x00006400000c000b */
[----:B01----:R-:W-:Y:S01]  /*27590*/  ENDCOLLECTIVE ;  /* 0x000000000000791b */ /* 0x003fe20003800000 */
.L_x_1972:
[----:B------:R-:W-:-:S05]  /*275a0*/  @!P1 IADD3 R4, P2, R4, R21, RZ ;  /* 0x0000001504049210 */ /* 0x000fca0007f5e0ff */
[----:B------:R-:W-:Y:S02]  /*275b0*/  @!P1 IMAD.X R7, R0, 0x1, R6, P2 ;  /* 0x0000000100079824 */ /* 0x000fe400010e0606 */
[----:B------:R-:W-:Y:S02]  /*275c0*/  @!P1 IMAD.MOV.U32 R8, RZ, RZ, R4 ;  /* 0x000000ffff089224 */ /* 0x000fe400078e0004 */
[----:B------:R-:W-:Y:S02]  /*275d0*/  @!P1 IMAD.MOV.U32 R9, RZ, RZ, R7 ;  /* 0x000000ffff099224 */ /* 0x000fe400078e0007 */
[----:B------:R-:W-:Y:S02]  /*275e0*/  IMAD.MOV.U32 R13, RZ, RZ, R34 ;  /* 0x000000ffff0d7224 */ /* 0x000fe400078e0022 */
[----:B------:R-:W-:-:S07]  /*275f0*/  IMAD.MOV.U32 R5, RZ, RZ, R14 ;  /* 0x000000ffff057224 */ /* 0x000fce00078e000e */
[----:B------:R-:W-:Y:S05]  /*27600*/  WARPSYNC.COLLECTIVE R15, `(.L_x_1973) ;  /* 0x000000000f087348 */ /* 0x000fea0003c00000 */
[----:B------:R0:W1:Y:S02]  /*27610*/  SHFL.IDX P6, R14, R13, R12, R11 ;  /* 0x0000000c0d0e7389 */ /* 0x00006400000c000b */
[----:B01----:R-:W-:Y:S01]  /*27620*/  ENDCOLLECTIVE ;  /* 0x000000000000791b */ /* 0x003fe20003800000 */
.L_x_1973:
[----:B------:R-:W2:Y:S01]  /*27630*/  @!P1 LD.E.128 R8, desc[UR42][R8.64] ;  /* 0x0000002a08089980 */ /* 0x000ea2000c101d00 */
[----:B------:R-:W-:-:S04]  /*27640*/  @!P1 IADD3 R14, P2, R14, R21, RZ ;  /* 0x000000150e0e9210 */ /* 0x000fc80007f5e0ff */
[----:B------:R-:W-:Y:S01]  /*27650*/  @!P1 MOV R4, R14 ;  /* 0x0000000e00049202 */ /* 0x000fe20000000f00 */
[----:B------:R-:W-:-:S06]  /*27660*/  @!P1 IMAD.X R5, R5, 0x1, R6, P2 ;  /* 0x0000000105059824 */ /* 0x000fcc00010e0606 */
[----:B------:R-:W5:Y:S01]  /*27670*/  @!P1 LD.E.128 R4, desc[UR42][R4.64] ;  /* 0x0000002a04049980 */ /* 0x000f62000c101d00 */
[----:B------:R-:W-:Y:S02]  /*27680*/  CS2R R46, SRZ ;  /* 0x00000000002e7805 */ /* 0x000fe4000001ff00 */
[----:B------:R-:W-:Y:S01]  /*27690*/  CS2R R48, SRZ ;  /* 0x0000000000307805 */ /* 0x000fe2000001ff00 */
[----:B------:R-:W-:Y:S01]  /*276a0*/  IMAD.MOV.U32 R13, RZ, RZ, R35 ;  /* 0x000000ffff0d7224 */ /* 0x000fe200078e0023 */
[----:B------:R-:W-:Y:S02]  /*276b0*/  CS2R R44, SRZ ;  /* 0x00000000002c7805 */ /* 0x000fe4000001ff00 */
[----:B------:R-:W-:Y:S02]  /*276c0*/  CS2R R50, SRZ ;  /* 0x0000000000327805 */ /* 0x000fe4000001ff00 */
[----:B------:R-:W-:Y:S01]  /*276d0*/  CS2R R24, SRZ ;  /* 0x0000000000187805 */ /* 0x000fe2000001ff00 */
[----:B--2---:R-:W-:-:S02]  /*276e0*/  @!P1 IMAD.MOV.U32 R47, RZ, RZ, R9 ;  /* 0x000000ffff2f9224 */ /* 0x004fc400078e0009 */
[----:B------:R-:W-:Y:S02]  /*276f0*/  @!P1 IMAD.MOV.U32 R49, RZ, RZ, R11 ;  /* 0x000000ffff319224 */ /* 0x000fe400078e000b */
[----:B------:R-:W-:Y:S02]  /*27700*/  IMAD.MOV.U32 R12, RZ, RZ, R47 ;  /* 0x000000ffff0c7224 */ /* 0x000fe400078e002f */
[----:B------:R-:W-:Y:S02]  /*27710*/  IMAD.MOV.U32 R11, RZ, RZ, 0x181f ;  /* 0x0000181fff0b7424 */ /* 0x000fe400078e00ff */
[----:B------:R-:W-:Y:S01]  /*27720*/  @!P1 IMAD.MOV.U32 R46, RZ, RZ, R8 ;  /* 0x000000ffff2e9224 */ /* 0x000fe200078e0008 */
[----:B------:R-:W-:Y:S01]  /*27730*/  PRMT R67, R12, 0x7610, R67 ;  /* 0x000076100c437816 */ /* 0x000fe20000000043 */
[----:B------:R-:W-:Y:S02]  /*27740*/  IMAD.MOV.U32 R12, RZ, RZ, 0x1 ;  /* 0x00000001ff0c7424 */ /* 0x000fe400078e00ff */
[----:B------:R-:W-:-:S02]  /*27750*/  IMAD.MOV.U32 R0, RZ, RZ, R46 ;  /* 0x000000ffff007224 */ /* 0x000fc400078e002e */
[----:B------:R-:W-:-:S07]  /*27760*/  @!P1 IMAD.MOV.U32 R48, RZ, RZ, R10 ;  /* 0x000000ffff309224 */ /* 0x000fce00078e000a */
[----:B-----5:R-:W-:Y:S05]  /*27770*/  WARPSYNC.COLLECTIVE R15, `(.L_x_1974) ;  /* 0x000000000f087348 */ /* 0x020fea0003c00000 */
[----:B------:R0:W1:Y:S02]  /*27780*/  SHFL.IDX P6, R14, R13, R12, R11 ;  /* 0x0000000c0d0e7389 */ /* 0x00006400000c000b */
[----:B01---5:R-:W-:Y:S01]  /*27790*/  ENDCOLLECTIVE ;  /* 0x000000000000791b */ /* 0x023fe20003800000 */
.L_x_1974:
[----:B------:R-:W-:Y:S01]  /*277a0*/  IMAD.MOV.U32 R20, RZ, RZ, R49 ;  /* 0x000000ffff147224 */ /* 0x000fe200078e0031 */
[----:B------:R-:W-:Y:S01]  /*277b0*/  PRMT R64, R64, 0x5410, R0 ;  /* 0x0000541040407816 */ /* 0x000fe20000000000 */
[----:B------:R-:W-:Y:S02]  /*277c0*/  IMAD.MOV.U32 R10, RZ, RZ, R48 ;  /* 0x000000ffff0a7224 */ /* 0x000fe400078e0030 */
[----:B------:R-:W-:Y:S02]  /*277d0*/  @!P1 IMAD.MOV.U32 R44, RZ, RZ, R4 ;  /* 0x000000ffff2c9224 */ /* 0x000fe400078e0004 */
[----:B------:R-:W-:Y:S01]  /*277e0*/  @!P1 IMAD.MOV.U32 R45, RZ, RZ, R5 ;  /* 0x000000ffff2d9224 */ /* 0x000fe200078e0005 */
[----:B------:R-:W-:Y:S01]  /*277f0*/  PRMT R37, R10, 0x5410, R20 ;  /* 0x000054100a257816 */ /* 0x000fe20000000014 */
[----:B------:R-:W-:Y:S02]  /*27800*/  @!P1 IMAD.MOV.U32 R50, RZ, RZ, R6 ;  /* 0x000000ffff329224 */ /* 0x000fe400078e0006 */
[----:B------:R-:W-:-:S02]  /*27810*/  @!P1 IMAD.MOV.U32 R51, RZ, RZ, R7 ;  /* 0x000000ffff339224 */ /* 0x000fc400078e0007 */
[----:B------:R-:W-:Y:S02]  /*27820*/  IMAD.MOV.U32 R13, RZ, RZ, R32 ;  /* 0x000000ffff0d7224 */ /* 0x000fe400078e0020 */
[----:B------:R-:W-:Y:S02]  /*27830*/  IMAD.MOV.U32 R4, RZ, RZ, R44 ;  /* 0x000000ffff047224 */ /* 0x000fe400078e002c */
[----:B------:R-:W-:Y:S02]  /*27840*/  IMAD.MOV.U32 R5, RZ, RZ, R45 ;  /* 0x000000ffff057224 */ /* 0x000fe400078e002d */
[----:B------:R-:W-:Y:S02]  /*27850*/  IMAD.MOV.U32 R6, RZ, RZ, R50 ;  /* 0x000000ffff067224 */ /* 0x000fe400078e0032 */
[----:B------:R-:W-:Y:S01]  /*27860*/  IMAD.MOV.U32 R7, RZ, RZ, R51 ;  /* 0x000000ffff077224 */ /* 0x000fe200078e0033 */
[----:B------:R-:W-:Y:S01]  /*27870*/  PRMT R67, R67, 0x5410, R5 ;  /* 0x0000541043437816 */ /* 0x000fe20000000005 */
[----:B------:R-:W-:Y:S01]  /*27880*/  IMAD.MOV.U32 R0, RZ, RZ, R14 ;  /* 0x000000ffff007224 */ /* 0x000fe200078e000e */
[----:B------:R-:W-:-:S07]  /*27890*/  PRMT R66, R6, 0x5410, R4 ;  /* 0x0000541006427816 */ /* 0x000fce0000000004 */
[----:B------:R-:W-:Y:S05]  /*278a0*/  WARPSYNC.COLLECTIVE R15, `(.L_x_1975) ;  /* 0x000000000f087348 */ /* 0x000fea0003c00000 */
[----:B------:R0:W1:Y:S02]  /*278b0*/  SHFL.IDX P6, R14, R13, R12, R11 ;  /* 0x0000000c0d0e7389 */ /* 0x00006400000c000b */
[----:B01----:R-:W-:Y:S01]  /*278c0*/  ENDCOLLECTIVE ;  /* 0x000000000000791b */ /* 0x003fe20003800000 */
.L_x_1975:
[----:B------:R-:W-:Y:S01]  /*278d0*/  PRMT R64, R7, 0x7610, R64 ;  /* 0x0000761007407816 */ /* 0x000fe20000000040 */
[----:B------:R-:W-:Y:S02]  /*278e0*/  IMAD.MOV.U32 R13, RZ, RZ, R33 ;  /* 0x000000ffff0d7224 */ /* 0x000fe400078e0021 */
[----:B------:R-:W-:-:S07]  /*278f0*/  IMAD.MOV.U32 R8, RZ, RZ, R14 ;  /* 0x000000ffff087224 */ /* 0x000fce00078e000e */
[----:B------:R-:W-:Y:S05]  /*27900*/  WARPSYNC.COLLECTIVE R15, `(.L_x_1976) ;  /* 0x000000000f087348 */ /* 0x000fea0003c00000 */
[----:B------:R0:W1:Y:S02]  /*27910*/  SHFL.IDX P6, R14, R13, R12, R11 ;  /* 0x0000000c0d0e7389 */ /* 0x00006400000c000b */
[----:B01----:R-:W-:Y:S01]  /*27920*/  ENDCOLLECTIVE ;  /* 0x000000000000791b */ /* 0x003fe20003800000 */
.L_x_1976:
[----:B------:R-:W-:Y:S02]  /*27930*/  IMAD.MOV.U32 R13, RZ, RZ, R34 ;  /* 0x000000ffff0d7224 */ /* 0x000fe400078e0022 */
[----:B------:R-:W-:-:S07]  /*27940*/  IMAD.MOV.U32 R9, RZ, RZ, R14 ;  /* 0x000000ffff097224 */ /* 0x000fce00078e000e */
[----:B------:R-:W-:Y:S05]  /*27950*/  WARPSYNC.COLLECTIVE R15, `(.L_x_1977) ;  /* 0x000000000f087348 */ /* 0x000fea0003c00000 */
[----:B------:R0:W1:Y:S02]  /*27960*/  SHFL.IDX P6, R14, R13, R12, R11 ;  /* 0x0000000c0d0e7389 */ /* 0x00006400000c000b */
[----:B01----:R-:W-:Y:S01]  /*27970*/  ENDCOLLECTIVE ;  /* 0x000000000000791b */ /* 0x003fe20003800000 */
.L_x_1977:
[----:B------:R-:W-:Y:S05]  /*27980*/  BRA `(.L_x_1978) ;  /* 0xfffffe4c00c47947 */ /* 0x000fea000383ffff */
.L_x_1645:
[----:B------:R-:W-:Y:S01]  /*27990*/  BSSY B1, `(.L_x_1979) ;  /* 0x0000008000017945 */ /* 0x000fe20003800000 */
[----:B------:R-:W-:Y:S02]  /*279a0*/  IMAD.MOV.U32 R13, RZ, RZ, R35 ;  /* 0x000000ffff0d7224 */ /* 0x000fe400078e0023 */
[----:B------:R-:W-:Y:S02]  /*279b0*/  IMAD.MOV.U32 R12, RZ, RZ, 0x2 ;  /* 0x00000002ff0c7424 */ /* 0x000fe400078e00ff */
[----:B------:R-:W-:Y:S02]  /*279c0*/  IMAD.MOV.U32 R11, RZ, RZ, 0x181f ;  /* 0x0000181fff0b7424 */ /* 0x000fe400078e00ff */
[----:B-1----:R-:W-:-:S07]  /*279d0*/  IMAD.MOV.U32 R15, RZ, RZ, -0x1 ;  /* 0xffffffffff0f7424 */ /* 0x002fce00078e00ff */
[----:B------:R-:W-:Y:S05]  /*279e0*/  WARPSYNC.COLLECTIVE R15, `(.L_x_1980) ;  /* 0x000000000f087348 */ /* 0x000fea0003c00000 */
[----:B------:R0:W1:Y:S02]  /*279f0*/  SHFL.IDX P6, R14, R13, R12, R11 ;  /* 0x0000000c0d0e7389 */ /* 0x00006400000c000b */
[----:B01----:R-:W-:Y:S01]  /*27a00*/  ENDCOLLECTIVE ;  /* 0x000000000000791b */ /* 0x003fe20003800000 */
.L_x_1980:
[----:B------:R-:W-:Y:S05]  /*27a10*/  BSYNC B1 ;  /* 0x0000000000017941 */ /* 0x000fea0003800000 */
.L_x_1979:
[----:B------:R-:W-:Y:S02]  /*27a20*/  IMAD.MOV.U32 R13, RZ, RZ, R32 ;  /* 0x000000ffff0d7224 */ /* 0x000fe400078e0020 */
[----:B------:R-:W-:Y:S02]  /*27a30*/  IMAD.MOV.U32 R12, RZ, RZ, 0x2 ;  /* 0x00000002ff0c7424 */ /* 0x000fe400078e00ff */
[----:B------:R-:W-:Y:S02]  /*27a40*/  IMAD.MOV.U32 R11, RZ, RZ, 0x181f ;  /* 0x0000181fff0b7424 */ /* 0x000fe400078e00ff */
[----:B------:R-:W-:Y:S02]  /*27a50*/  IMAD.MOV.U32 R15, RZ, RZ, -0x1 ;  /* 0xffffffffff0f7424 */ /* 0x000fe400078e00ff */
[----:B------:R-:W-:Y:S02]  /*27a60*/  IMAD.MOV.U32 R0, RZ, RZ, R14 ;  /* 0x000000ffff007224 */ /* 0x000fe400078e000e */
[----:B------:R-:W-:-:S07]  /*27a70*/  VIADD R10, R56, 0x40 ;  /* 0x00000040380a7836 */ /* 0x000fce0000000000 */
[----:B------:R-:W-:Y:S05]  /*27a80*/  WARPSYNC.COLLECTIVE R15, `(.L_x_1981) ;  /* 0x000000000f087348 */ /* 0x000fea0003c00000 */
[----:B------:R0:W1:Y:S02]  /*27a90*/  SHFL.IDX P6, R14, R13, R12, R11 ;  /* 0x0000000c0d0e7389 */ /* 0x00006400000c000b */
[----:B01----:R-:W-:Y:S01]  /*27aa0*/  ENDCOLLECTIVE ;  /* 0x000000000000791b */ /* 0x003fe20003800000 */
.L_x_1981:
[----:B------:R-:W-:Y:S01]  /*27ab0*/  ISETP.GE.OR P1, PT, R10, R3, P0 ;  /* 0x000000030a00720c */ /* 0x000fe20000726670 */
[----:B------:R-:W-:-:S12]  /*27ac0*/  IMAD.MOV.U32 R13, RZ, RZ, R33 ;  /* 0x000000ffff0d7224 */ /* 0x000fd800078e0021 */
[C---:B------:R-:W-:Y:S01]  /*27ad0*/  @!P1 IMAD.SHL.U32 R21, R16.reuse, 0x2, RZ ;  /* 0x0000000210159824 */ /* 0x040fe200078e00ff */
[----:B------:R-:W-:Y:S02]  /*27ae0*/  @!P1 SHF.L.U64.HI R29, R16, 0x1, R17 ;  /* 0x00000001101d9819 */ /* 0x000fe40000010211 */
[----:B------:R-:W-:-:S07]  /*27af0*/  MOV R8, R14 ;  /* 0x0000000e00087202 */ /* 0x000fce0000000f00 */
[----:B------:R-:W-:Y:S05]  /*27b00*/  WARPSYNC.COLLECTIVE R15, `(.L_x_1982) ;  /* 0x000000000f087348 */ /* 0x000fea0003c00000 */
[----:B------:R0:W1:Y:S02]  /*27b10*/  SHFL.IDX P6, R14, R13, R12, R11 ;  /* 0x0000000c0d0e7389 */ /* 0x00006400000c000b */
[----:B01----:R-:W-:Y:S01]  /*27b20*/  ENDCOLLECTIVE ;  /* 0x000000000000791b */ /* 0x003fe20003800000 */
.L_x_1982:
[----:B------:R-:W-:-:S05]  /*27b30*/  @!P1 IADD3 R8, P2, R8, R21, RZ ;  /* 0x0000001508089210 */ /* 0x000fca0007f5e0ff */
[----:B------:R-:W-:Y:S02]  /*27b40*/  @!P1 IMAD.X R9, R0, 0x1, R29, P2 ;  /* 0x0000000100099824 */ /* 0x000fe400010e061d */
[----:B------:R-:W-:Y:S02]  /*27b50*/  IMAD.MOV.U32 R13, RZ, RZ, R34 ;  /* 0x000000ffff0d7224 */ /* 0x000fe400078e0022 */
[----:B------:R-:W-:-:S07]  /*27b60*/  IMAD.MOV.U32 R20, RZ, RZ, R14 ;  /* 0x000000ffff147224 */ /* 0x000fce00078e000e */
[----:B------:R-:W-:Y:S05]  /*27b70*/  WARPSYNC.COLLECTIVE R15, `(.L_x_1983) ;  /* 0x000000000f087348 */ /* 0x000fea0003c00000 */
[----:B------:R0:W1:Y:S02]  /*27b80*/  SHFL.IDX P6, R14, R13, R12, R11 ;  /* 0x0000000c0d0e7389 */ /* 0x00006400000c000b */
[----:B01----:R-:W-:Y:S01]  /*27b90*/  ENDCOLLECTIVE ;  /* 0x000000000000791b */ /* 0x003fe20003800000 */
.L_x_1983:
[----:B------:R-:W2:Y:S01]  /*27ba0*/  @!P1 LD.E.128 R8, desc[UR42][R8.64] ;  /* 0x0000002a08089980 */ /* 0x000ea2000c101d00 */
[----:B------:R-:W-:-:S05]  /*27bb0*/  @!P1 IADD3 R28, P2, R14, R21, RZ ;  /* 0x000000150e1c9210 */ /* 0x000fca0007f5e0ff */
[----:B------:R-:W-:-:S06]  /*27bc0*/  @!P1 IMAD.X R29, R20, 0x1, R29, P2 ;  /* 0x00000001141d9824 */ /* 0x000fcc00010e061d */
[----:B------:R-:W5:Y:S01]  /*27bd0*/  @!P1 LD.E.128 R28, desc[UR42][R28.64] ;  /* 0x0000002a1c1c9980 */ /* 0x000f62000c101d00 */
[----:B------:R-:W-:Y:S02]  /*27be0*/  CS2R R20, SRZ ;  /* 0x0000000000147805 */ /* 0x000fe4000001ff00 */
[----:B------:R-:W-:Y:S01]  /*27bf0*/  CS2R R38, SRZ ;  /* 0x0000000000267805 */ /* 0x000fe2000001ff00 */
[----:B------:R-:W-:Y:S01]  /*27c00*/  IMAD.MOV.U32 R13, RZ, RZ, R35 ;  /* 0x000000ffff0d7224 */ /* 0x000fe200078e0023 */
[----:B------:R-:W-:Y:S02]  /*27c10*/  CS2R R40, SRZ ;  /* 0x0000000000287805 */ /* 0x000fe4000001ff00 */
[----:B------:R-:W-:Y:S01]  /*27c20*/  CS2R R42, SRZ ;  /* 0x00000000002a7805 */ /* 0x000fe2000001ff00 */
[----:B--2---:R-:W-:Y:S02]  /*27c30*/  @!P1 IMAD.MOV.U32 R20, RZ, RZ, R8 ;  /* 0x000000ffff149224 */ /* 0x004fe400078e0008 */
[----:B------:R-:W-:-:S02]  /*27c40*/  @!P1 IMAD.MOV.U32 R21, RZ, RZ, R9 ;  /* 0x000000ffff159224 */ /* 0x000fc400078e0009 */
[----:B------:R-:W-:Y:S02]  /*27c50*/  IMAD.MOV.U32 R0, RZ, RZ, R20 ;  /* 0x000000ffff007224 */ /* 0x000fe400078e0014 */
[----:B------:R-:W-:Y:S02]  /*27c60*/  IMAD.MOV.U32 R12, RZ, RZ, R21 ;  /* 0x000000ffff0c7224 */ /* 0x000fe400078e0015 */
[----:B------:R-:W-:Y:S02]  /*27c70*/  @!P1 IMAD.MOV.U32 R39, RZ, RZ, R11 ;  /* 0x000000ffff279224 */ /* 0x000fe400078e000b */
[----:B------:R-:W-:Y:S01]  /*27c80*/  IMAD.MOV.U32 R11, RZ, RZ, 0x181f ;  /* 0x0000181fff0b7424 */ /* 0x000fe200078e00ff */
[----:B------:R-:W-:Y:S01]  /*27c90*/  PRMT R59, R0, 0x5410, R12 ;  /* 0x00005410003b7816 */ /* 0x000fe2000000000c */
[----:B------:R-:W-:Y:S02]  /*27ca0*/  IMAD.MOV.U32 R12, RZ, RZ, 0x3 ;  /* 0x00000003ff0c7424 */ /* 0x000fe400078e00ff */
[----:B------:R-:W-:-:S02]  /*27cb0*/  @!P1 IMAD.MOV.U32 R38, RZ, RZ, R10 ;  /* 0x000000ffff269224 */ /* 0x000fc400078e000a */
[----:B------:R-:W-:-:S07]  /*27cc0*/  IMAD.MOV.U32 R9, RZ, RZ, R39 ;  /* 0x000000ffff097224 */ /* 0x000fce00078e0027 */
[----:B-----5:R-:W-:Y:S05]  /*27cd0*/  WARPSYNC.COLLECTIVE R15, `(.L_x_1984) ;  /* 0x000000000f087348 */ /* 0x020fea0003c00000 */
[----:B------:R0:W1:Y:S02]  /*27ce0*/  SHFL.IDX P6, R14, R13, R12, R11 ;  /* 0x0000000c0d0e7389 */ /* 0x00006400000c000b */
[----:B01---5:R-:W-:Y:S01]  /*27cf0*/  ENDCOLLECTIVE ;  /* 0x000000000000791b */ /* 0x023fe20003800000 */
.L_x_1984:
[----:B------:R-:W-:Y:S02]  /*27d00*/  IMAD.MOV.U32 R8, RZ, RZ, R38 ;  /* 0x000000ffff087224 */ /* 0x000fe400078e0026 */
[----:B------:R-:W-:Y:S02]  /*27d10*/  @!P1 IMAD.MOV.U32 R40, RZ, RZ, R28 ;  /* 0x000000ffff289224 */ /* 0x000fe400078e001c */
[----:B------:R-:W-:Y:S01]  /*27d20*/  @!P1 IMAD.MOV.U32 R41, RZ, RZ, R29 ;  /* 0x000000ffff299224 */ /* 0x000fe200078e001d */
[----:B------:R-:W-:Y:S01]  /*27d30*/  PRMT R52, R8, 0x5410, R9 ;  /* 0x0000541008347816 */ /* 0x000fe20000000009 */
[----:B------:R-:W-:Y:S02]  /*27d40*/  @!P1 IMAD.MOV.U32 R42, RZ, RZ, R30 ;  /* 0x000000ffff2a9224 */ /* 0x000fe400078e001e */
[----:B------:R-:W-:Y:S02]  /*27d50*/  @!P1 IMAD.MOV.U32 R43, RZ, RZ, R31 ;  /* 0x000000ffff2b9224 */ /* 0x000fe400078e001f */
[----:B------:R-:W-:-:S02]  /*27d60*/  IMAD.MOV.U32 R8, RZ, RZ, R40 ;  /* 0x000000ffff087224 */ /* 0x000fc400078e0028 */
[----:B------:R-:W-:Y:S02]  /*27d70*/  IMAD.MOV.U32 R13, RZ, RZ, R32 ;  /* 0x000000ffff0d7224 */ /* 0x000fe400078e0020 */
[----:B------:R-:W-:Y:S02]  /*27d80*/  IMAD.MOV.U32 R9, RZ, RZ, R41 ;  /* 0x000000ffff097224 */ /* 0x000fe400078e0029 */
[----:B------:R-:W-:-:S03]  /*27d90*/  IMAD.MOV.U32 R10, RZ, RZ, R42 ;  /* 0x000000ffff0a7224 */ /* 0x000fc600078e002a */
[----:B------:R-:W-:Y:S02]  /*27da0*/  PRMT R62, R8, 0x5410, R9 ;  /* 0x00005410083e7816 */ /* 0x000fe40000000009 */
[----:B------:R-:W-:Y:S01]  /*27db0*/  CS2R R8, SRZ ;  /* 0x0000000000087805 */ /* 0x000fe2000001ff00 */
[----:B------:R-:W-:-:S07]  /*27dc0*/  IMAD.MOV.U32 R0, RZ, RZ, R14 ;  /* 0x000000ffff007224 */ /* 0x000fce00078e000e */
[----:B------:R-:W-:Y:S05]  /*27dd0*/  WARPSYNC.COLLECTIVE R15, `(.L_x_1985) ;  /* 0x000000000f087348 */ /* 0x000fea0003c00000 */
[----:B------:R0:W1:Y:S02]  /*27de0*/  SHFL.IDX P6, R14, R13, R12, R11 ;  /* 0x0000000c0d0e7389 */ /* 0x00006400000c000b */
[----:B01----:R-:W-:Y:S01]  /*27df0*/  ENDCOLLECTIVE ;  /* 0x000000000000791b */ /* 0x003fe20003800000 */
.L_x_1985:
[----:B------:R-:W-:Y:S02]  /*27e00*/  IMAD.MOV.U32 R13, RZ, RZ, R33 ;  /* 0x000000ffff0d7224 */ /* 0x000fe400078e0021 */
[----:B------:R-:W-:-:S07]  /*27e10*/  IMAD.MOV.U32 R32, RZ, RZ, R14 ;  /* 0x000000ffff207224 */ /* 0x000fce00078e000e */
[----:B------:R-:W-:Y:S05]  /*27e20*/  WARPSYNC.COLLECTIVE R15, `(.L_x_1986) ;  /* 0x000000000f087348 */ /* 0x000fea0003c00000 */
[----:B------:R0:W1:Y:S02]  /*27e30*/  SHFL.IDX P6, R14, R13, R12, R11 ;  /* 0x0000000c0d0e7389 */ /* 0x00006400000c000b */
[----:B01----:R-:W-:Y:S01]  /*27e40*/  ENDCOLLECTIVE ;  /* 0x000000000000791b */ /* 0x003fe20003800000 */
.L_x_1986:
[----:B------:R-:W-:Y:S02]  /*27e50*/  IMAD.MOV.U32 R13, RZ, RZ, R34 ;  /* 0x000000ffff0d7224 */ /* 0x000fe400078e0022 */
[----:B------:R-:W-:-:S07]  /*27e60*/  IMAD.MOV.U32 R33, RZ, RZ, R14 ;  /* 0x000000ffff217224 */ /* 0x000fce00078e000e */
[----:B------:R-:W-:Y:S05]  /*27e70*/  WARPSYNC.COLLECTIVE R15, `(.L_x_1987) ;  /* 0x000000000f087348 */ /* 0x000fea0003c00000 */
[----:B------:R0:W1:Y:S02]  /*27e80*/  SHFL.IDX P6, R14, R13, R12, R11 ;  /* 0x0000000c0d0e7389 */ /* 0x00006400000c000b */
[----:B01----:R-:W-:Y:S01]  /*27e90*/  ENDCOLLECTIVE ;  /* 0x000000000000791b */ /* 0x003fe20003800000 */
.L_x_1987:
[----:B------:R-:W-:-:S05]  /*27ea0*/  IMAD.MOV.U32 R11, RZ, RZ, R43 ;  /* 0x000000ffff0b7224 */ /* 0x000fca00078e002b */
[----:B------:R-:W-:Y:S01]  /*27eb0*/  PRMT R63, R10, 0x5410, R11 ;  /* 0x000054100a3f7816 */ /* 0x000fe2000000000b */
[----:B------:R-:W-:Y:S01]  /*27ec0*/  IMAD.MOV.U32 R34, RZ, RZ, R14 ;  /* 0x000000ffff227224 */ /* 0x000fe200078e000e */
[----:B------:R-:W-:Y:S06]  /*27ed0*/  BRA `(.L_x_1988) ;  /* 0xfffffe4c00a47947 */ /* 0x000fec000383ffff */
.L_x_1649:
[----:B0-----:R0:W1:Y:S02]  /*27ee0*/  SYNCS.PHASECHK.TRANS64.TRYWAIT P4, [R2+URZ+0x28800], R29 ;  /* 0x0288001d020075a7 */ /* 0x001064000808017f */
[----:B-1----:R-:W-:Y:S05]  /*27ef0*/  @!P4 NANOSLEEP.SYNCS 0x989680 ;  /* 0x009896800000c95d */ /* 0x002fea0003900000 */
[----:B------:R-:W1:Y:S02]  /*27f00*/  @!P4 SYNCS.PHASECHK.TRANS64 P4, [R2+URZ+0x28800], R29 ;  /* 0x0288001d0200c5a7 */ /* 0x000e64000808007f */
[----:B-1----:R-:W-:Y:S05]  /*27f10*/  @!P4 BRA `(.L_x_1649) ;  /* 0xfffffffc00f0c947 */ /* 0x002fea000383ffff */
[----:B------:R-:W-:Y:S05]  /*27f20*/  BRA `(.L_x_1989) ;  /* 0xfffffe50003c7947 */ /* 0x000fea000383ffff */
.L_x_1659:
[----:B-1----:R1:W2:Y:S02]  /*27f30*/  SYNCS.PHASECHK.TRANS64.TRYWAIT P2, [R3+URZ+0x28830], R0 ;  /* 0x02883000030075a7 */ /* 0x0022a4000804017f */
[----:B--2---:R-:W-:Y:S05]  /*27f40*/  @!P2 NANOSLEEP.SYNCS 0x989680 ;  /* 0x009896800000a95d */ /* 0x004fea0003900000 */
[----:B------:R-:W2:Y:S02]  /*27f50*/  @!P2 SYNCS.PHASECHK.TRANS64 P2, [R3+URZ+0x28830], R0 ;  /* 0x028830000300a5a7 */ /* 0x000ea4000804007f */
[----:B--2---:R-:W-:Y:S05]  /*27f60*/  @!P2 BRA `(.L_x_1659) ;  /* 0xfffffffc00f0a947 */ /* 0x004fea000383ffff */
[----:B------:R-:W-:Y:S05]  /*27f70*/  BRA `(.L_x_1658) ;  /* 0xfffffe6800b87947 */ /* 0x000fea000383ffff */
.L_x_1677:
[----:B-1----:R1:W2:Y:S02]  /*27f80*/  SYNCS.PHASECHK.TRANS64.TRYWAIT P5, [R11+URZ+0x28830], R6 ;  /* 0x028830060b0075a7 */ /* 0x0022a400080a017f */
[----:B--2---:R-:W-:Y:S05]  /*27f90*/  @!P5 NANOSLEEP.SYNCS 0x989680 ;  /* 0x009896800000d95d */ /* 0x004fea0003900000 */
[----:B------:R-:W2:Y:S02]  /*27fa0*/  @!P5 SYNCS.PHASECHK.TRANS64 P5, [R11+URZ+0x28830], R6 ;  /* 0x028830060b00d5a7 */ /* 0x000ea400080a007f */
[----:B--2---:R-:W-:Y:S05]  /*27fb0*/  @!P5 BRA `(.L_x_1677) ;  /* 0xfffffffc00f0d947 */ /* 0x004fea000383ffff */
[----:B------:R-:W-:Y:S05]  /*27fc0*/  BRA `(.L_x_1676) ;  /* 0xfffffe9c008c7947 */ /* 0x000fea000383ffff */
.L_x_1681:
[----:B-1----:R1:W2:Y:S02]  /*27fd0*/  SYNCS.PHASECHK.TRANS64.TRYWAIT P4, [R10+URZ+0x28850], R6 ;  /* 0x028850060a0075a7 */ /* 0x0022a4000808017f */
[----:B--2---:R-:W-:Y:S05]  /*27fe0*/  @!P4 NANOSLEEP.SYNCS 0x989680 ;  /* 0x009896800000c95d */ /* 0x004fea0003900000 */
[----:B------:R-:W2:Y:S02]  /*27ff0*/  @!P4 SYNCS.PHASECHK.TRANS64 P4, [R10+URZ+0x28850], R6 ;  /* 0x028850060a00c5a7 */ /* 0x000ea4000808007f */
[----:B--2---:R-:W-:Y:S05]  /*28000*/  @!P4 BRA `(.L_x_1681) ;  /* 0xfffffffc00f0c947 */ /* 0x004fea000383ffff */
[----:B------:R-:W-:Y:S05]  /*28010*/  BRA `(.L_x_1678) ;  /* 0xfffffea0008c7947 */ /* 0x000fea000383ffff */
.L_x_1700:
[----:B-1----:R1:W2:Y:S02]  /*28020*/  SYNCS.PHASECHK.TRANS64.TRYWAIT P3, [R0+URZ+0x28830], R11 ;  /* 0x0288300b000075a7 */ /* 0x0022a4000806017f */
[----:B--2---:R-:W-:Y:S05]  /*28030*/  @!P3 NANOSLEEP.SYNCS 0x989680 ;  /* 0x009896800000b95d */ /* 0x004fea0003900000 */
[----:B------:R-:W2:Y:S02]  /*28040*/  @!P3 SYNCS.PHASECHK.TRANS64 P3, [R0+URZ+0x28830], R11 ;  /* 0x0288300b0000b5a7 */ /* 0x000ea4000806007f */
[----:B--2---:R-:W-:Y:S05]  /*28050*/  @!P3 BRA `(.L_x_1700) ;  /* 0xfffffffc00f0b947 */ /* 0x004fea000383ffff */
[----:B------:R-:W-:Y:S05]  /*28060*/  BRA `(.L_x_1699) ;  /* 0xfffffed000987947 */ /* 0x000fea000383ffff */
.L_x_1704:
[----:B-1----:R1:W2:Y:S02]  /*28070*/  SYNCS.PHASECHK.TRANS64.TRYWAIT P2, [R8+URZ+0x28850], R0 ;  /* 0x02885000080075a7 */ /* 0x0022a4000804017f */
[----:B--2---:R-:W-:Y:S05]  /*28080*/  @!P2 NANOSLEEP.SYNCS 0x989680 ;  /* 0x009896800000a95d */ /* 0x004fea0003900000 */
[----:B------:R-:W2:Y:S02]  /*28090*/  @!P2 SYNCS.PHASECHK.TRANS64 P2, [R8+URZ+0x28850], R0 ;  /* 0x028850000800a5a7 */ /* 0x000ea4000804007f */
[----:B--2---:R-:W-:Y:S05]  /*280a0*/  @!P2 BRA `(.L_x_1704) ;  /* 0xfffffffc00f0a947 */ /* 0x004fea000383ffff */
[----:B------:R-:W-:Y:S05]  /*280b0*/  BRA `(.L_x_1701) ;  /* 0xfffffed400987947 */ /* 0x000fea000383ffff */
.L_x_1711:
[----:B-1----:R1:W2:Y:S02]  /*280c0*/  SYNCS.PHASECHK.TRANS64.TRYWAIT P3, [R0+URZ+0x28830], R11 ;  /* 0x0288300b000075a7 */ /* 0x0022a4000806017f */
[----:B--2---:R-:W-:Y:S05]  /*280d0*/  @!P3 NANOSLEEP.SYNCS 0x989680 ;  /* 0x009896800000b95d */ /* 0x004fea0003900000 */
[----:B------:R-:W2:Y:S02]  /*280e0*/  @!P3 SYNCS.PHASECHK.TRANS64 P3, [R0+URZ+0x28830], R11 ;  /* 0x0288300b0000b5a7 */ /* 0x000ea4000806007f */
[----:B--2---:R-:W-:Y:S05]  /*280f0*/  @!P3 BRA `(.L_x_1711) ;  /* 0xfffffffc00f0b947 */ /* 0x004fea000383ffff */
[----:B------:R-:W-:Y:S05]  /*28100*/  BRA `(.L_x_1710) ;  /* 0xfffffef000ec7947 */ /* 0x000fea000383ffff */
.L_x_1715:
[----:B-1----:R1:W2:Y:S02]  /*28110*/  SYNCS.PHASECHK.TRANS64.TRYWAIT P2, [R8+URZ+0x28850], R0 ;  /* 0x02885000080075a7 */ /* 0x0022a4000804017f */
[----:B--2---:R-:W-:Y:S05]  /*28120*/  @!P2 NANOSLEEP.SYNCS 0x989680 ;  /* 0x009896800000a95d */ /* 0x004fea0003900000 */
[----:B------:R-:W2:Y:S02]  /*28130*/  @!P2 SYNCS.PHASECHK.TRANS64 P2, [R8+URZ+0x28850], R0 ;  /* 0x028850000800a5a7 */ /* 0x000ea4000804007f */
[----:B--2---:R-:W-:Y:S05]  /*28140*/  @!P2 BRA `(.L_x_1715) ;  /* 0xfffffffc00f0a947 */ /* 0x004fea000383ffff */
[----:B------:R-:W-:Y:S05]  /*28150*/  BRA `(.L_x_1712) ;  /* 0xfffffef400ec7947 */ /* 0x000fea000383ffff */
.L_x_1728:
[----:B-1----:R1:W2:Y:S02]  /*28160*/  SYNCS.PHASECHK.TRANS64.TRYWAIT P0, [R13+URZ+0x28850], R4 ;  /* 0x028850040d0075a7 */ /* 0x0022a4000800017f */
[----:B--2---:R-:W-:Y:S05]  /*28170*/  @!P0 NANOSLEEP.SYNCS 0x989680 ;  /* 0x009896800000895d */ /* 0x004fea0003900000 */
[----:B------:R-:W2:Y:S02]  /*28180*/  @!P0 SYNCS.PHASECHK.TRANS64 P0, [R13+URZ+0x28850], R4 ;  /* 0x028850040d0085a7 */ /* 0x000ea4000800007f */
[----:B--2---:R-:W-:Y:S05]  /*28190*/  @!P0 BRA `(.L_x_1728) ;  /* 0xfffffffc00f08947 */ /* 0x004fea000383ffff */
[----:B------:R-:W-:Y:S05]  /*281a0*/  BRA `(.L_x_1727) ;  /* 0xffffff2400347947 */ /* 0x000fea000383ffff */
.L_x_1733:
[----:B------:R-:W-:Y:S01]  /*281b0*/  IMAD.MOV.U32 R13, RZ, RZ, R8 ;  /* 0x000000ffff0d7224 */ /* 0x000fe200078e0008 */
[----:B------:R-:W-:Y:S01]  /*281c0*/  MOV R12, RZ ;  /* 0x000000ff000c7202 */ /* 0x000fe20000000f00 */
[----:B------:R-:W-:Y:S02]  /*281d0*/  IMAD.MOV.U32 R11, RZ, RZ, 0x181f ;  /* 0x0000181fff0b7424 */ /* 0x000fe400078e00ff */
[----:B------:R-:W-:-:S07]  /*281e0*/  IMAD.MOV.U32 R15, RZ, RZ, -0x1 ;  /* 0xffffffffff0f7424 */ /* 0x000fce00078e00ff */
[----:B-----5:R-:W-:Y:S05]  /*281f0*/  WARPSYNC.COLLECTIVE R15, `(.L_x_1990) ;  /* 0x000000000f087348 */ /* 0x020fea0003c00000 */
[----:B------:R0:W1:Y:S02]  /*28200*/  SHFL.IDX P6, R14, R13, R12, R11 ;  /* 0x0000000c0d0e7389 */ /* 0x00006400000c000b */
[----:B01---5:R-:W-:Y:S01]  /*28210*/  ENDCOLLECTIVE ;  /* 0x000000000000791b */ /* 0x023fe20003800000 */
.L_x_1990:
[----:B------:R-:W-:Y:S02]  /*28220*/  IMAD.MOV.U32 R13, RZ, RZ, R0 ;  /* 0x000000ffff0d7224 */ /* 0x000fe400078e0000 */
[----:B------:R-:W-:-:S07]  /*28230*/  IMAD.MOV.U32 R3, RZ, RZ, R14 ;  /* 0x000000ffff037224 */ /* 0x000fce00078e000e */
[----:B------:R-:W-:Y:S05]  /*28240*/  WARPSYNC.COLLECTIVE R15, `(.L_x_1991) ;  /* 0x000000000f087348 */ /* 0x000fea0003c00000 */
[----:B------:R0:W1:Y:S02]  /*28250*/  SHFL.IDX P6, R14, R13, R12, R11 ;  /* 0x0000000c0d0e7389 */ /* 0x00006400000c000b */
[----:B01----:R-:W-:Y:S01]  /*28260*/  ENDCOLLECTIVE ;  /* 0x000000000000791b */ /* 0x003fe20003800000 */
.L_x_1991:
[----:B------:R-:W-:Y:S05]  /*28270*/  BRA `(.L_x_1992) ;  /* 0xffffff4000047947 */ /* 0x000fea000383ffff */
.L_x_1736:
[----:B------:R-:W-:Y:S01]  /*28280*/  BSSY B1, `(.L_x_1993) ;  /* 0x0000008000017945 */ /* 0x000fe20003800000 */
[----:B------:R-:W-:Y:S02]  /*28290*/  IMAD.MOV.U32 R13, RZ, RZ, R8 ;  /* 0x000000ffff0d7224 */ /* 0x000fe400078e0008 */
[----:B------:R-:W-:Y:S02]  /*282a0*/  IMAD.MOV.U32 R12, RZ, RZ, 0x1 ;  /* 0x00000001ff0c7424 */ /* 0x000fe400078e00ff */
[----:B---3--:R-:W-:Y:S02]  /*282b0*/  IMAD.MOV.U32 R11, RZ, RZ, 0x181f ;  /* 0x0000181fff0b7424 */ /* 0x008fe400078e00ff */
[----:B------:R-:W-:-:S07]  /*282c0*/  IMAD.MOV.U32 R15, RZ, RZ, -0x1 ;  /* 0xffffffffff0f7424 */ /* 0x000fce00078e00ff */
[----:B012--5:R-:W-:Y:S05]  /*282d0*/  WARPSYNC.COLLECTIVE R15, `(.L_x_1994) ;  /* 0x000000000f087348 */ /* 0x027fea0003c00000 */
[----:B--2---:R2:W3:Y:S02]  /*282e0*/  SHFL.IDX P6, R14, R13, R12, R11 ;  /* 0x0000000c0d0e7389 */ /* 0x0044e400000c000b */
[----:B0123-5:R-:W-:Y:S01]  /*282f0*/  ENDCOLLECTIVE ;  /* 0x000000000000791b */ /* 0x02ffe20003800000 */
.L_x_1994:
[----:B------:R-:W-:Y:S05]  /*28300*/  BSYNC B1 ;  /* 0x0000000000017941 */ /* 0x000fea0003800000 */
.L_x_1993:
        /* <DEDUP_REMOVED lines=8> */
.L_x_1995:
[----:B------:R-:W-:Y:S05]  /*28390*/  BRA `(.L_x_1996) ;  /* 0xffffff4000007947 */ /* 0x000fea000383ffff */
.L_x_1739:
        /* <DEDUP_REMOVED lines=8> */
.L_x_1998:
[----:B------:R-:W-:Y:S05]  /*28420*/  BSYNC B1 ;  /* 0x0000000000017941 */ /* 0x000fea0003800000 */
.L_x_1997:
        /* <DEDUP_REMOVED lines=8> */
.L_x_1999:
[----:B------:R-:W-:Y:S05]  /*284b0*/  BRA `(.L_x_2000) ;  /* 0xffffff4000007947 */ /* 0x000fea000383ffff */
.L_x_1742:
        /* <DEDUP_REMOVED lines=8> */
.L_x_2002:
[----:B------:R-:W-:Y:S05]  /*28540*/  BSYNC B1 ;  /* 0x0000000000017941 */ /* 0x000fea0003800000 */
.L_x_2001:
        /* <DEDUP_REMOVED lines=8> */
.L_x_2003:
[----:B------:R-:W-:Y:S05]  /*285d0*/  BRA `(.L_x_2004) ;  /* 0xffffff4000007947 */ /* 0x000fea000383ffff */
.L_x_1744:
[----:B------:R-:W-:Y:S01]  /*285e0*/  IMAD.MOV.U32 R13, RZ, RZ, R4 ;  /* 0x000000ffff0d7224 */ /* 0x000fe200078e0004 */
[----:B------:R-:W-:Y:S01]  /*285f0*/  MOV R15, 0xffffffff ;  /* 0xffffffff000f7802 */ /* 0x000fe20000000f00 */
[----:B------:R-:W-:Y:S02]  /*28600*/  IMAD.MOV.U32 R12, RZ, RZ, RZ ;  /* 0x000000ffff0c7224 */ /* 0x000fe400078e00ff */
[----:B------:R-:W-:-:S07]  /*28610*/  IMAD.MOV.U32 R11, RZ, RZ, 0x1c1f ;  /* 0x00001c1fff0b7424 */ /* 0x000fce00078e00ff */
[----:B------:R-:W-:Y:S05]  /*28620*/  WARPSYNC.COLLECTIVE R15, `(.L_x_2005) ;  /* 0x000000000f087348 */ /* 0x000fea0003c00000 */
[----:B------:R0:W1:Y:S02]  /*28630*/  SHFL.IDX P6, R14, R13, R12, R11 ;  /* 0x0000000c0d0e7389 */ /* 0x00006400000c000b */
[----:B01----:R-:W-:Y:S01]  /*28640*/  ENDCOLLECTIVE ;  /* 0x000000000000791b */ /* 0x003fe20003800000 */
.L_x_2005:
[----:B------:R-:W-:Y:S02]  /*28650*/  IMAD.MOV.U32 R13, RZ, RZ, R3 ;  /* 0x000000ffff0d7224 */ /* 0x000fe400078e0003 */
[----:B------:R-:W-:-:S07]  /*28660*/  IMAD.MOV.U32 R0, RZ, RZ, R14 ;  /* 0x000000ffff007224 */ /* 0x000fce00078e000e */
[----:B------:R-:W-:Y:S05]  /*28670*/  WARPSYNC.COLLECTIVE R15, `(.L_x_2006) ;  /* 0x000000000f087348 */ /* 0x000fea0003c00000 */
[----:B------:R0:W1:Y:S02]  /*28680*/  SHFL.IDX P6, R14, R13, R12, R11 ;  /* 0x0000000c0d0e7389 */ /* 0x00006400000c000b */
[----:B01----:R-:W-:Y:S01]  /*28690*/  ENDCOLLECTIVE ;  /* 0x000000000000791b */ /* 0x003fe20003800000 */
.L_x_2006:
[----:B------:R-:W-:Y:S05]  /*286a0*/  BRA `(.L_x_2007) ;  /* 0xffffff4000bc7947 */ /* 0x000fea000383ffff */
.L_x_1747:
[----:B------:R-:W-:Y:S01]  /*286b0*/  BSSY B1, `(.L_x_2008) ;  /* 0x0000008000017945 */ /* 0x000fe20003800000 */
[----:B0-----:R-:W-:Y:S02]  /*286c0*/  IMAD.MOV.U32 R13, RZ, RZ, R4 ;  /* 0x000000ffff0d7224 */ /* 0x001fe400078e0004 */
[----:B------:R-:W-:Y:S02]  /*286d0*/  IMAD.MOV.U32 R12, RZ, RZ, 0x1 ;  /* 0x00000001ff0c7424 */ /* 0x000fe400078e00ff */
[----:B------:R-:W-:Y:S02]  /*286e0*/  IMAD.MOV.U32 R11, RZ, RZ, 0x1c1f ;  /* 0x00001c1fff0b7424 */ /* 0x000fe400078e00ff */
[----:B------:R-:W-:-:S07]  /*286f0*/  IMAD.MOV.U32 R15, RZ, RZ, -0x1 ;  /* 0xffffffffff0f7424 */ /* 0x000fce00078e00ff */
[----:B-12---:R-:W-:Y:S05]  /*28700*/  WARPSYNC.COLLECTIVE R15, `(.L_x_2009) ;  /* 0x000000000f087348 */ /* 0x006fea0003c00000 */
[----:B--2---:R0:W2:Y:S02]  /*28710*/  SHFL.IDX P6, R14, R13, R12, R11 ;  /* 0x0000000c0d0e7389 */ /* 0x0040a400000c000b */
[----:B012---:R-:W-:Y:S01]  /*28720*/  ENDCOLLECTIVE ;  /* 0x000000000000791b */ /* 0x007fe20003800000 */
.L_x_2009:
[----:B------:R-:W-:Y:S05]  /*28730*/  BSYNC B1 ;  /* 0x0000000000017941 */ /* 0x000fea0003800000 */
.L_x_2008:
        /* <DEDUP_REMOVED lines=8> */
.L_x_2010:
[----:B------:R-:W-:Y:S05]  /*287c0*/  BRA `(.L_x_2011) ;  /* 0xffffff4400c87947 */ /* 0x000fea000383ffff */
.L_x_1751:
[----:B------:R-:W-:Y:S02]  /*287d0*/  IMAD.MOV.U32 R13, RZ, RZ, R4 ;  /* 0x000000ffff0d7224 */ /* 0x000fe400078e0004 */
[----:B------:R-:W-:Y:S02]  /*287e0*/  IMAD.MOV.U32 R12, RZ, RZ, RZ ;  /* 0x000000ffff0c7224 */ /* 0x000fe400078e00ff */
[----:B------:R-:W-:Y:S02]  /*287f0*/  IMAD.MOV.U32 R11, RZ, RZ, 0x181f ;  /* 0x0000181fff0b7424 */ /* 0x000fe400078e00ff */
[----:B------:R-:W-:-:S07]  /*28800*/  IMAD.MOV.U32 R15, RZ, RZ, -0x1 ;  /* 0xffffffffff0f7424 */ /* 0x000fce00078e00ff */
[----:B01----:R-:W-:Y:S05]  /*28810*/  WARPSYNC.COLLECTIVE R15, `(.L_x_2012) ;  /* 0x000000000f087348 */ /* 0x003fea0003c00000 */
[----:B------:R2:W3:Y:S02]  /*28820*/  SHFL.IDX P6, R14, R13, R12, R11 ;  /* 0x0000000c0d0e7389 */ /* 0x0004e400000c000b */
[----:B0123--:R-:W-:Y:S01]  /*28830*/  ENDCOLLECTIVE ;  /* 0x000000000000791b */ /* 0x00ffe20003800000 */
.L_x_2012:
[----:B------:R-:W-:Y:S02]  /*28840*/  IMAD.MOV.U32 R13, RZ, RZ, R0 ;  /* 0x000000ffff0d7224 */ /* 0x000fe400078e0000 */
[----:B------:R-:W-:-:S07]  /*28850*/  IMAD.MOV.U32 R3, RZ, RZ, R14 ;  /* 0x000000ffff037224 */ /* 0x000fce00078e000e */
[----:B------:R-:W-:Y:S05]  /*28860*/  WARPSYNC.COLLECTIVE R15, `(.L_x_2013) ;  /* 0x000000000f087348 */ /* 0x000fea0003c00000 */
[----:B------:R0:W1:Y:S02]  /*28870*/  SHFL.IDX P6, R14, R13, R12, R11 ;  /* 0x0000000c0d0e7389 */ /* 0x00006400000c000b */
[----:B01----:R-:W-:Y:S01]  /*28880*/  ENDCOLLECTIVE ;  /* 0x000000000000791b */ /* 0x003fe20003800000 */
.L_x_2013:
[----:B------:R-:W-:Y:S05]  /*28890*/  BRA `(.L_x_2014) ;  /* 0xffffff5000d47947 */ /* 0x000fea000383ffff */
.L_x_1754:
[----:B------:R-:W-:Y:S01]  /*288a0*/  BSSY B1, `(.L_x_2015) ;  /* 0x0000008000017945 */ /* 0x000fe20003800000 */
[----:B------:R-:W-:Y:S02]  /*288b0*/  IMAD.MOV.U32 R13, RZ, RZ, R4 ;  /* 0x000000ffff0d7224 */ /* 0x000fe400078e0004 */
[----:B------:R-:W-:Y:S02]  /*288c0*/  IMAD.MOV.U32 R12, RZ, RZ, 0x1 ;  /* 0x00000001ff0c7424 */ /* 0x000fe400078e00ff */
[----:B------:R-:W-:Y:S02]  /*288d0*/  IMAD.MOV.U32 R11, RZ, RZ, 0x181f ;  /* 0x0000181fff0b7424 */ /* 0x000fe400078e00ff */
[----:B---3--:R-:W-:-:S07]  /*288e0*/  IMAD.MOV.U32 R15, RZ, RZ, -0x1 ;  /* 0xffffffffff0f7424 */ /* 0x008fce00078e00ff */
[----:B012-4-:R-:W-:Y:S05]  /*288f0*/  WARPSYNC.COLLECTIVE R15, `(.L_x_2016) ;  /* 0x000000000f087348 */ /* 0x017fea0003c00000 */
[----:B----4-:R3:W4:Y:S02]  /*28900*/  SHFL.IDX P6, R14, R13, R12, R11 ;  /* 0x0000000c0d0e7389 */ /* 0x01072400000c000b */
[----:B01234-:R-:W-:Y:S01]  /*28910*/  ENDCOLLECTIVE ;  /* 0x000000000000791b */ /* 0x01ffe20003800000 */
.L_x_2016:
[----:B------:R-:W-:Y:S05]  /*28920*/  BSYNC B1 ;  /* 0x0000000000017941 */ /* 0x000fea0003800000 */
.L_x_2015:
        /* <DEDUP_REMOVED lines=8> */
.L_x_2017:
[----:B------:R-:W-:Y:S05]  /*289b0*/  BRA `(.L_x_2018) ;  /* 0xffffff5000d47947 */ /* 0x000fea000383ffff */
.L_x_1757:
[----:B------:R-:W-:Y:S01]  /*289c0*/  BSSY B1, `(.L_x_2019) ;  /* 0x0000008000017945 */ /* 0x000fe20003800000 */
[----:B------:R-:W-:Y:S02]  /*289d0*/  IMAD.MOV.U32 R13, RZ, RZ, R4 ;  /* 0x000000ffff0d7224 */ /* 0x000fe400078e0004 */
[----:B------:R-:W-:Y:S02]  /*289e0*/  IMAD.MOV.U32 R12, RZ, RZ, 0x2 ;  /* 0x00000002ff0c7424 */ /* 0x000fe400078e00ff */
[----:B------:R-:W-:Y:S02]  /*289f0*/  IMAD.MOV.U32 R11, RZ, RZ, 0x181f ;  /* 0x0000181fff0b7424 */ /* 0x000fe400078e00ff */
[----:B0-----:R-:W-:-:S07]  /*28a00*/  IMAD.MOV.U32 R15, RZ, RZ, -0x1 ;  /* 0xffffffffff0f7424 */ /* 0x001fce00078e00ff */
[----:B-1234-:R-:W-:Y:S05]  /*28a10*/  WARPSYNC.COLLECTIVE R15, `(.L_x_2020) ;  /* 0x000000000f087348 */ /* 0x01efea0003c00000 */
[----:B----4-:R0:W4:Y:S02]  /*28a20*/  SHFL.IDX P6, R14, R13, R12, R11 ;  /* 0x0000000c0d0e7389 */ /* 0x01012400000c000b */
[----:B01234-:R-:W-:Y:S01]  /*28a30*/  ENDCOLLECTIVE ;  /* 0x000000000000791b */ /* 0x01ffe20003800000 */
.L_x_2020:
[----:B------:R-:W-:Y:S05]  /*28a40*/  BSYNC B1 ;  /* 0x0000000000017941 */ /* 0x000fea0003800000 */
.L_x_2019:
        /* <DEDUP_REMOVED lines=8> */
.L_x_2021:
[----:B------:R-:W-:Y:S05]  /*28ad0*/  BRA `(.L_x_2022) ;  /* 0xffffff5000d47947 */ /* 0x000fea000383ffff */
.L_x_1760:
[----:B------:R-:W-:Y:S01]  /*28ae0*/  BSSY B1, `(.L_x_2023) ;  /* 0x0000008000017945 */ /* 0x000fe20003800000 */
[----:B------:R-:W-:Y:S02]  /*28af0*/  IMAD.MOV.U32 R13, RZ, RZ, R4 ;  /* 0x000000ffff0d7224 */ /* 0x000fe400078e0004 */
[----:B------:R-:W-:Y:S02]  /*28b00*/  IMAD.MOV.U32 R12, RZ, RZ, 0x3 ;  /* 0x00000003ff0c7424 */ /* 0x000fe400078e00ff */
[----:B------:R-:W-:Y:S02]  /*28b10*/  IMAD.MOV.U32 R11, RZ, RZ, 0x181f ;  /* 0x0000181fff0b7424 */ /* 0x000fe400078e00ff */
[----:B0-----:R-:W-:-:S07]  /*28b20*/  IMAD.MOV.U32 R15, RZ, RZ, -0x1 ;  /* 0xffffffffff0f7424 */ /* 0x001fce00078e00ff */
[----:B-1234-:R-:W-:Y:S05]  /*28b30*/  WARPSYNC.COLLECTIVE R15, `(.L_x_2024) ;  /* 0x000000000f087348 */ /* 0x01efea0003c00000 */
[----:B------:R0:W0:Y:S02]  /*28b40*/  SHFL.IDX P6, R14, R13, R12, R11 ;  /* 0x0000000c0d0e7389 */ /* 0x00002400000c000b */
[----:B01234-:R-:W-:Y:S01]  /*28b50*/  ENDCOLLECTIVE ;  /* 0x000000000000791b */ /* 0x01ffe20003800000 */
.L_x_2024:
[----:B------:R-:W-:Y:S05]  /*28b60*/  BSYNC B1 ;  /* 0x0000000000017941 */ /* 0x000fea0003800000 */
.L_x_2023:
        /* <DEDUP_REMOVED lines=8> */
.L_x_2025:
[----:B------:R-:W-:Y:S05]  /*28bf0*/  BRA `(.L_x_2026) ;  /* 0xffffff5000d47947 */ /* 0x000fea000383ffff */
.L_x_1787:
[----:B------:R-:W1:Y:S01]  /*28c00*/  S2R R6, SR_TID.X ;  /* 0x0000000000067919 */ /* 0x000e620000002100 */
[----:B------:R-:W-:Y:S01]  /*28c10*/  BSSY B1, `(.L_x_2027) ;  /* 0x000000a000017945 */ /* 0x000fe20003800000 */
[----:B------:R-:W-:Y:S02]  /*28c20*/  IMAD.MOV.U32 R12, RZ, RZ, RZ ;  /* 0x000000ffff0c7224 */ /* 0x000fe400078e00ff */
[----:B------:R-:W-:Y:S02]  /*28c30*/  IMAD.MOV.U32 R11, RZ, RZ, 0x1f ;  /* 0x0000001fff0b7424 */ /* 0x000fe400078e00ff */
[----:B0-----:R-:W-:Y:S01]  /*28c40*/  IMAD.MOV.U32 R15, RZ, RZ, -0x1 ;  /* 0xffffffffff0f7424 */ /* 0x001fe200078e00ff */
[----:B-1----:R-:W-:-:S04]  /*28c50*/  SHF.R.U32.HI R6, RZ, 0x5, R6 ;  /* 0x00000005ff067819 */ /* 0x002fc80000011606 */
[----:B------:R-:W-:-:S05]  /*28c60*/  LOP3.LUT R6, R6, 0x3, RZ, 0xc0, !PT ;  /* 0x0000000306067812 */ /* 0x000fca00078ec0ff */
[----:B------:R-:W-:-:S07]  /*28c70*/  IMAD.MOV.U32 R13, RZ, RZ, R6 ;  /* 0x000000ffff0d7224 */ /* 0x000fce00078e0006 */
[----:B------:R-:W-:Y:S05]  /*28c80*/  WARPSYNC.COLLECTIVE R15, `(.L_x_2028) ;  /* 0x000000000f087348 */ /* 0x000fea0003c00000 */
[----:B------:R0:W1:Y:S02]  /*28c90*/  SHFL.IDX P6, R14, R13, R12, R11 ;  /* 0x0000000c0d0e7389 */ /* 0x00006400000c000b */
[----:B01----:R-:W-:Y:S01]  /*28ca0*/  ENDCOLLECTIVE ;  /* 0x000000000000791b */ /* 0x003fe20003800000 */
.L_x_2028:
[----:B------:R-:W-:Y:S05]  /*28cb0*/  BSYNC B1 ;  /* 0x0000000000017941 */ /* 0x000fea0003800000 */
.L_x_2027:
[----:B------:R-:W-:Y:S05]  /*28cc0*/  BRA `(.L_x_2029) ;  /* 0xffffff7000d47947 */ /* 0x000fea000383ffff */
.L_x_1789:
[----:B------:R-:W-:Y:S01]  /*28cd0*/  BSSY B1, `(.L_x_2030) ;  /* 0x0000006000017945 */ /* 0x000fe20003800000 */
[----:B0-----:R-:W-:-:S07]  /*28ce0*/  IMAD.MOV.U32 R15, RZ, RZ, -0x1 ;  /* 0xffffffffff0f7424 */ /* 0x001fce00078e00ff */
[----:B-1----:R-:W-:Y:S05]  /*28cf0*/  WARPSYNC.COLLECTIVE R15, `(.L_x_2031) ;  /* 0x000000000f0c7348 */ /* 0x002fea0003c00000 */
[----:B------:R-:W-:Y:S02]  /*28d00*/  ELECT P6, UR62, PT ;  /* 0x00000000003e782f */ /* 0x000fe400038c0000 */
[----:B------:R-:W-:Y:S01]  /*28d10*/  MOV R14, UR62 ;  /* 0x0000003e000e7c02 */ /* 0x000fe20008000f00 */
[----:B-1----:R-:W-:Y:S10]  /*28d20*/  ENDCOLLECTIVE ;  /* 0x000000000000791b */ /* 0x002ff40003800000 */
.L_x_2031:
[----:B------:R-:W-:Y:S05]  /*28d30*/  BSYNC B1 ;  /* 0x0000000000017941 */ /* 0x000fea0003800000 */
.L_x_2030:
[----:B------:R-:W-:Y:S05]  /*28d40*/  BRA `(.L_x_1788) ;  /* 0xffffff7000cc7947 */ /* 0x000fea000383ffff */
.L_x_1791:
[----:B-1----:R1:W2:Y:S02]  /*28d50*/  SYNCS.PHASECHK.TRANS64.TRYWAIT P0, [R18+URZ+0x28820], R5 ;  /* 0x02882005120075a7 */ /* 0x0022a4000800017f */
[----:B--2---:R-:W-:Y:S05]  /*28d60*/  @!P0 NANOSLEEP.SYNCS 0x989680 ;  /* 0x009896800000895d */ /* 0x004fea0003900000 */
[----:B------:R-:W2:Y:S02]  /*28d70*/  @!P0 SYNCS.PHASECHK.TRANS64 P0, [R18+URZ+0x28820], R5 ;  /* 0x02882005120085a7 */ /* 0x000ea4000800007f */
[----:B--2---:R-:W-:Y:S05]  /*28d80*/  @!P0 BRA `(.L_x_1791) ;  /* 0xfffffffc00f08947 */ /* 0x004fea000383ffff */
[----:B------:R-:W-:Y:S05]  /*28d90*/  BRA `(.L_x_2032) ;  /* 0xffffff7000dc7947 */ /* 0x000fea000383ffff */
.L_x_1795:
[----:B--2---:R2:W3:Y:S02]  /*28da0*/  SYNCS.PHASECHK.TRANS64.TRYWAIT P0, [R7+URZ+0x288a0], R11 ;  /* 0x0288a00b070075a7 */ /* 0x0044e4000800017f */
[----:B---3--:R-:W-:Y:S05]  /*28db0*/  @!P0 NANOSLEEP.SYNCS 0x989680 ;  /* 0x009896800000895d */ /* 0x008fea0003900000 */
[----:B------:R-:W3:Y:S02]  /*28dc0*/  @!P0 SYNCS.PHASECHK.TRANS64 P0, [R7+URZ+0x288a0], R11 ;  /* 0x0288a00b070085a7 */ /* 0x000ee4000800007f */
[----:B---3--:R-:W-:Y:S05]  /*28dd0*/  @!P0 BRA `(.L_x_1795) ;  /* 0xfffffffc00f08947 */ /* 0x008fea000383ffff */
[----:B------:R-:W-:Y:S05]  /*28de0*/  BRA `(.L_x_2033) ;  /* 0xffffff7000fc7947 */ /* 0x000fea000383ffff */
.L_x_1801:
[----:B-1----:R1:W3:Y:S02]  /*28df0*/  SYNCS.PHASECHK.TRANS64.TRYWAIT P0, [R7+URZ+0x288c0], R11 ;  /* 0x0288c00b070075a7 */ /* 0x0022e4000800017f */
[----:B---3--:R-:W-:Y:S05]  /*28e00*/  @!P0 NANOSLEEP.SYNCS 0x989680 ;  /* 0x009896800000895d */ /* 0x008fea0003900000 */
[----:B------:R-:W3:Y:S02]  /*28e10*/  @!P0 SYNCS.PHASECHK.TRANS64 P0, [R7+URZ+0x288c0], R11 ;  /* 0x0288c00b070085a7 */ /* 0x000ee4000800007f */
[----:B---3--:R-:W-:Y:S05]  /*28e20*/  @!P0 BRA `(.L_x_1801) ;  /* 0xfffffffc00f08947 */ /* 0x008fea000383ffff */
[----:B------:R-:W-:Y:S05]  /*28e30*/  BRA `(.L_x_2034) ;  /* 0xffffff7400c07947 */ /* 0x000fea000383ffff */
.L_x_1809:
[----:B-1----:R1:W2:Y:S02]  /*28e40*/  SYNCS.PHASECHK.TRANS64.TRYWAIT P1, [R9+URZ+0x288a0], R8 ;  /* 0x0288a008090075a7 */ /* 0x0022a4000802017f */
[----:B--2---:R-:W-:Y:S05]  /*28e50*/  @!P1 NANOSLEEP.SYNCS 0x989680 ;  /* 0x009896800000995d */ /* 0x004fea0003900000 */
[----:B------:R-:W2:Y:S02]  /*28e60*/  @!P1 SYNCS.PHASECHK.TRANS64 P1, [R9+URZ+0x288a0], R8 ;  /* 0x0288a008090095a7 */ /* 0x000ea4000802007f */
[----:B--2---:R-:W-:Y:S05]  /*28e70*/  @!P1 BRA `(.L_x_1809) ;  /* 0xfffffffc00f09947 */ /* 0x004fea000383ffff */
[----:B------:R-:W-:Y:S05]  /*28e80*/  BRA `(.L_x_2035) ;  /* 0xffffff7800d47947 */ /* 0x000fea000383ffff */
.L_x_1815:
[----:B0-----:R0:W2:Y:S02]  /*28e90*/  SYNCS.PHASECHK.TRANS64.TRYWAIT P1, [R9+URZ+0x288c0], R8 ;  /* 0x0288c008090075a7 */ /* 0x0010a4000802017f */
[----:B--2---:R-:W-:Y:S05]  /*28ea0*/  @!P1 NANOSLEEP.SYNCS 0x989680 ;  /* 0x009896800000995d */ /* 0x004fea0003900000 */
[----:B------:R-:W2:Y:S02]  /*28eb0*/  @!P1 SYNCS.PHASECHK.TRANS64 P1, [R9+URZ+0x288c0], R8 ;  /* 0x0288c008090095a7 */ /* 0x000ea4000802007f */
[----:B--2---:R-:W-:Y:S05]  /*28ec0*/  @!P1 BRA `(.L_x_1815) ;  /* 0xfffffffc00f09947 */ /* 0x004fea000383ffff */
[----:B------:R-:W-:Y:S05]  /*28ed0*/  BRA `(.L_x_2036) ;  /* 0xffffff7c00907947 */ /* 0x000fea000383ffff */
.L_x_1839:
[----:B-1----:R-:W1:Y:S01]  /*28ee0*/  S2R R4, SR_TID.X ;  /* 0x0000000000047919 */ /* 0x002e620000002100 */
[----:B------:R-:W-:Y:S01]  /*28ef0*/  BSSY B0, `(.L_x_2037) ;  /* 0x000000a000007945 */ /* 0x000fe20003800000 */
[----:B------:R-:W-:Y:S02]  /*28f00*/  IMAD.MOV.U32 R12, RZ, RZ, RZ ;  /* 0x000000ffff0c7224 */ /* 0x000fe400078e00ff */
[----:B------:R-:W-:Y:S02]  /*28f10*/  IMAD.MOV.U32 R11, RZ, RZ, 0x1f ;  /* 0x0000001fff0b7424 */ /* 0x000fe400078e00ff */
[----:B0-----:R-:W-:Y:S01]  /*28f20*/  IMAD.MOV.U32 R15, RZ, RZ, -0x1 ;  /* 0xffffffffff0f7424 */ /* 0x001fe200078e00ff */
[----:B-1----:R-:W-:-:S04]  /*28f30*/  SHF.R.U32.HI R4, RZ, 0x5, R4 ;  /* 0x00000005ff047819 */ /* 0x002fc80000011604 */
[----:B------:R-:W-:-:S05]  /*28f40*/  LOP3.LUT R4, R4, 0x3, RZ, 0xc0, !PT ;  /* 0x0000000304047812 */ /* 0x000fca00078ec0ff */
[----:B------:R-:W-:-:S07]  /*28f50*/  IMAD.MOV.U32 R13, RZ, RZ, R4 ;  /* 0x000000ffff0d7224 */ /* 0x000fce00078e0004 */
[----:B--2---:R-:W-:Y:S05]  /*28f60*/  WARPSYNC.COLLECTIVE R15, `(.L_x_2038) ;  /* 0x000000000f087348 */ /* 0x004fea0003c00000 */
[----:B------:R0:W1:Y:S02]  /*28f70*/  SHFL.IDX P6, R14, R13, R12, R11 ;  /* 0x0000000c0d0e7389 */ /* 0x00006400000c000b */
[----:B012---:R-:W-:Y:S01]  /*28f80*/  ENDCOLLECTIVE ;  /* 0x000000000000791b */ /* 0x007fe20003800000 */
.L_x_2038:
[----:B------:R-:W-:Y:S05]  /*28f90*/  BSYNC B0 ;  /* 0x0000000000007941 */ /* 0x000fea0003800000 */
.L_x_2037:
[----:B------:R-:W-:Y:S05]  /*28fa0*/  BRA `(.L_x_2039) ;  /* 0xffffff8c00a47947 */ /* 0x000fea000383ffff */
.L_x_1841:
[----:B------:R-:W-:Y:S01]  /*28fb0*/  BSSY B0, `(.L_x_2040) ;  /* 0x0000006000007945 */ /* 0x000fe20003800000 */
[----:B0-----:R-:W-:-:S07]  /*28fc0*/  IMAD.MOV.U32 R15, RZ, RZ, -0x1 ;  /* 0xffffffffff0f7424 */ /* 0x001fce00078e00ff */
[----:B-12---:R-:W-:Y:S05]  /*28fd0*/  WARPSYNC.COLLECTIVE R15, `(.L_x_2041) ;  /* 0x000000000f0c7348 */ /* 0x006fea0003c00000 */
[----:B------:R-:W-:Y:S02]  /*28fe0*/  ELECT P6, UR62, PT ;  /* 0x00000000003e782f */ /* 0x000fe400038c0000 */
[----:B------:R-:W-:Y:S01]  /*28ff0*/  MOV R14, UR62 ;  /* 0x0000003e000e7c02 */ /* 0x000fe20008000f00 */
[----:B-12---:R-:W-:Y:S10]  /*29000*/  ENDCOLLECTIVE ;  /* 0x000000000000791b */ /* 0x006ff40003800000 */
.L_x_2041:
[----:B------:R-:W-:Y:S05]  /*29010*/  BSYNC B0 ;  /* 0x0000000000007941 */ /* 0x000fea0003800000 */
.L_x_2040:
[----:B------:R-:W-:Y:S05]  /*29020*/  BRA `(.L_x_2042) ;  /* 0xffffff8c00b07947 */ /* 0x000fea000383ffff */
.L_x_1843:
[----:B-1----:R1:W3:Y:S02]  /*29030*/  SYNCS.PHASECHK.TRANS64.TRYWAIT P0, [R0+URZ+0x28840], R2 ;  /* 0x02884002000075a7 */ /* 0x0022e4000800017f */
[----:B---3--:R-:W-:Y:S05]  /*29040*/  @!P0 NANOSLEEP.SYNCS 0x989680 ;  /* 0x009896800000895d */ /* 0x008fea0003900000 */
[----:B------:R-:W3:Y:S02]  /*29050*/  @!P0 SYNCS.PHASECHK.TRANS64 P0, [R0+URZ+0x28840], R2 ;  /* 0x02884002000085a7 */ /* 0x000ee4000800007f */
[----:B---3--:R-:W-:Y:S05]  /*29060*/  @!P0 BRA `(.L_x_1843) ;  /* 0xfffffffc00f08947 */ /* 0x008fea000383ffff */
[----:B------:R-:W-:Y:S05]  /*29070*/  BRA `(.L_x_2043) ;  /* 0xffffff9000107947 */ /* 0x000fea000383ffff */
.L_x_1847:
        /* <DEDUP_REMOVED lines=15> */
.L_x_2044:
[----:B------:R-:W-:Y:S02]  /*29170*/  IMAD.MOV.U32 R13, RZ, RZ, R4 ;  /* 0x000000ffff0d7224 */ /* 0x000fe400078e0004 */
[----:B------:R-:W-:-:S07]  /*29180*/  IMAD.MOV.U32 R6, RZ, RZ, R14 ;  /* 0x000000ffff067224 */ /* 0x000fce00078e000e */
[----:B------:R-:W-:Y:S05]  /*29190*/  WARPSYNC.COLLECTIVE R15, `(.L_x_2045) ;  /* 0x000000000f087348 */ /* 0x000fea0003c00000 */
[----:B------:R0:W1:Y:S02]  /*291a0*/  SHFL.IDX P6, R14, R13, R12, R11 ;  /* 0x0000000c0d0e7389 */ /* 0x00006400000c000b */
[----:B01----:R-:W-:Y:S01]  /*291b0*/  ENDCOLLECTIVE ;  /* 0x000000000000791b */ /* 0x003fe20003800000 */
.L_x_2045:
[----:B------:R-:W-:Y:S02]  /*291c0*/  IMAD.MOV.U32 R13, RZ, RZ, R3 ;  /* 0x000000ffff0d7224 */ /* 0x000fe400078e0003 */
[----:B------:R-:W-:Y:S02]  /*291d0*/  IMAD.MOV.U32 R12, RZ, RZ, 0x1 ;  /* 0x00000001ff0c7424 */ /* 0x000fe400078e00ff */
[----:B------:R-:W-:-:S07]  /*291e0*/  IMAD.MOV.U32 R7, RZ, RZ, R14 ;  /* 0x000000ffff077224 */ /* 0x000fce00078e000e */
[----:B------:R-:W-:Y:S05]  /*291f0*/  WARPSYNC.COLLECTIVE R15, `(.L_x_2046) ;  /* 0x000000000f087348 */ /* 0x000fea0003c00000 */
[----:B------:R0:W1:Y:S02]  /*29200*/  SHFL.IDX P6, R14, R13, R12, R11 ;  /* 0x0000000c0d0e7389 */ /* 0x00006400000c000b */
[----:B01----:R-:W-:Y:S01]  /*29210*/  ENDCOLLECTIVE ;  /* 0x000000000000791b */ /* 0x003fe20003800000 */
.L_x_2046:
        /* <DEDUP_REMOVED lines=10> */
.L_x_2047:
        /* <DEDUP_REMOVED lines=12> */
.L_x_2048:
[----:B------:R-:W-:Y:S01]  /*29380*/  @!P2 LEA R7, P3, R10, R5, 0x1 ;  /* 0x000000050a07a211 */ /* 0x000fe200078608ff */
[----:B------:R-:W-:-:S03]  /*29390*/  VIADD R5, R0, 0x20 ;  /* 0x0000002000057836 */ /* 0x000fc60000000000 */
[----:B------:R-:W-:-:S04]  /*293a0*/  @!P2 IADD3.X R6, RZ, R8, RZ, P3, !PT ;  /* 0x00000008ff06a210 */ /* 0x000fc80001ffe4ff */
        /* <DEDUP_REMOVED lines=14> */
.L_x_2049:
[----:B------:R-:W-:Y:S02]  /*29490*/  IMAD.MOV.U32 R13, RZ, RZ, R3 ;  /* 0x000000ffff0d7224 */ /* 0x000fe400078e0003 */
[----:B------:R-:W-:Y:S02]  /*294a0*/  IMAD.MOV.U32 R12, RZ, RZ, 0x3 ;  /* 0x00000003ff0c7424 */ /* 0x000fe400078e00ff */
[----:B------:R-:W-:-:S07]  /*294b0*/  IMAD.MOV.U32 R5, RZ, RZ, R14 ;  /* 0x000000ffff057224 */ /* 0x000fce00078e000e */
[----:B------:R-:W-:Y:S05]  /*294c0*/  WARPSYNC.COLLECTIVE R15, `(.L_x_2050) ;  /* 0x000000000f087348 */ /* 0x000fea0003c00000 */
[----:B------:R0:W1:Y:S02]  /*294d0*/  SHFL.IDX P6, R14, R13, R12, R11 ;  /* 0x0000000c0d0e7389 */ /* 0x00006400000c000b */
[----:B01----:R-:W-:Y:S01]  /*294e0*/  ENDCOLLECTIVE ;  /* 0x000000000000791b */ /* 0x003fe20003800000 */
.L_x_2050:
        /* <DEDUP_REMOVED lines=16> */
.L_x_2051:
[----:B------:R-:W-:Y:S02]  /*295f0*/  IMAD.MOV.U32 R13, RZ, RZ, R3 ;  /* 0x000000ffff0d7224 */ /* 0x000fe400078e0003 */
[----:B------:R-:W-:Y:S02]  /*29600*/  IMAD.MOV.U32 R12, RZ, RZ, 0x4 ;  /* 0x00000004ff0c7424 */ /* 0x000fe400078e00ff */
[----:B------:R-:W-:-:S07]  /*29610*/  IMAD.MOV.U32 R5, RZ, RZ, R14 ;  /* 0x000000ffff057224 */ /* 0x000fce00078e000e */
[----:B------:R-:W-:Y:S05]  /*29620*/  WARPSYNC.COLLECTIVE R15, `(.L_x_2052) ;  /* 0x000000000f087348 */ /* 0x000fea0003c00000 */
[----:B------:R0:W1:Y:S02]  /*29630*/  SHFL.IDX P6, R14, R13, R12, R11 ;  /* 0x0000000c0d0e7389 */ /* 0x00006400000c000b */
[----:B01----:R-:W-:Y:S01]  /*29640*/  ENDCOLLECTIVE ;  /* 0x000000000000791b */ /* 0x003fe20003800000 */
.L_x_2052:
        /* <DEDUP_REMOVED lines=16> */
.L_x_2053:
[----:B------:R-:W-:Y:S02]  /*29750*/  IMAD.MOV.U32 R13, RZ, RZ, R3 ;  /* 0x000000ffff0d7224 */ /* 0x000fe400078e0003 */
[----:B------:R-:W-:Y:S02]  /*29760*/  IMAD.MOV.U32 R12, RZ, RZ, 0x5 ;  /* 0x00000005ff0c7424 */ /* 0x000fe400078e00ff */
[----:B------:R-:W-:-:S07]  /*29770*/  IMAD.MOV.U32 R5, RZ, RZ, R14 ;  /* 0x000000ffff057224 */ /* 0x000fce00078e000e */
[----:B------:R-:W-:Y:S05]  /*29780*/  WARPSYNC.COLLECTIVE R15, `(.L_x_2054) ;  /* 0x000000000f087348 */ /* 0x000fea0003c00000 */
[----:B------:R0:W1:Y:S02]  /*29790*/  SHFL.IDX P6, R14, R13, R12, R11 ;  /* 0x0000000c0d0e7389 */ /* 0x00006400000c000b */
[----:B01----:R-:W-:Y:S01]  /*297a0*/  ENDCOLLECTIVE ;  /* 0x000000000000791b */ /* 0x003fe20003800000 */
.L_x_2054:
        /* <DEDUP_REMOVED lines=16> */
.L_x_2055:
[----:B------:R-:W-:Y:S02]  /*298b0*/  IMAD.MOV.U32 R13, RZ, RZ, R3 ;  /* 0x000000ffff0d7224 */ /* 0x000fe400078e0003 */
[----:B------:R-:W-:Y:S02]  /*298c0*/  IMAD.MOV.U32 R12, RZ, RZ, 0x6 ;  /* 0x00000006ff0c7424 */ /* 0x000fe400078e00ff */
[----:B------:R-:W-:-:S07]  /*298d0*/  IMAD.MOV.U32 R5, RZ, RZ, R14 ;  /* 0x000000ffff057224 */ /* 0x000fce00078e000e */
[----:B------:R-:W-:Y:S05]  /*298e0*/  WARPSYNC.COLLECTIVE R15, `(.L_x_2056) ;  /* 0x000000000f087348 */ /* 0x000fea0003c00000 */
[----:B------:R0:W1:Y:S02]  /*298f0*/  SHFL.IDX P6, R14, R13, R12, R11 ;  /* 0x0000000c0d0e7389 */ /* 0x00006400000c000b */
[----:B01----:R-:W-:Y:S01]  /*29900*/  ENDCOLLECTIVE ;  /* 0x000000000000791b */ /* 0x003fe20003800000 */
.L_x_2056:
[----:B------:R-:W-:-:S05]  /*29910*/  @!P2 LEA R5, P3, R10, R5, 0x1 ;  /* 0x000000050a05a211 */ /* 0x000fca00078608ff */
[----:B------:R-:W-:-:S05]  /*29920*/  @!P2 IMAD.X R6, RZ, RZ, R6, P3 ;  /* 0x000000ffff06a224 */ /* 0x000fca00018e0606 */
[----:B------:R-:W-:Y:S01]  /*29930*/  @!P2 MOV R7, R6 ;  /* 0x000000060007a202 */ /* 0x000fe20000000f00 */
        /* <DEDUP_REMOVED lines=11> */
.L_x_2057:
        /* <DEDUP_REMOVED lines=8> */
.L_x_2058:
        /* <DEDUP_REMOVED lines=14> */
.L_x_2059:
[----:B------:R-:W-:Y:S01]  /*29b50*/  IMAD.MOV.U32 R3, RZ, RZ, R14 ;  /* 0x000000ffff037224 */ /* 0x000fe200078e000e */
[----:B------:R-:W-:Y:S06]  /*29b60*/  BRA `(.L_x_2060) ;  /* 0xffffff9000b07947 */ /* 0x000fec000383ffff */
.L_x_1852:
[----:B---3--:R3:W4:Y:S02]  /*29b70*/  SYNCS.PHASECHK.TRANS64.TRYWAIT P0, [R18+URZ+0x28820], R0 ;  /* 0x02882000120075a7 */ /* 0x008724000800017f */
[----:B----4-:R-:W-:Y:S05]  /*29b80*/  @!P0 NANOSLEEP.SYNCS 0x989680 ;  /* 0x009896800000895d */ /* 0x010fea0003900000 */
[----:B------:R-:W4:Y:S02]  /*29b90*/  @!P0 SYNCS.PHASECHK.TRANS64 P0, [R18+URZ+0x28820], R0 ;  /* 0x02882000120085a7 */ /* 0x000f24000800007f */
[----:B----4-:R-:W-:Y:S05]  /*29ba0*/  @!P0 BRA `(.L_x_1852) ;  /* 0xfffffffc00f08947 */ /* 0x010fea000383ffff */
[----:B------:R-:W-:Y:S05]  /*29bb0*/  BRA `(.L_x_2061) ;  /* 0xffffff9400207947 */ /* 0x000fea000383ffff */
.L_x_1861:
[----:B-1----:R1:W2:Y:S02]  /*29bc0*/  SYNCS.PHASECHK.TRANS64.TRYWAIT P0, [R3+URZ+0x28840], R2 ;  /* 0x02884002030075a7 */ /* 0x0022a4000800017f */
[----:B--2---:R-:W-:Y:S05]  /*29bd0*/  @!P0 NANOSLEEP.SYNCS 0x989680 ;  /* 0x009896800000895d */ /* 0x004fea0003900000 */
[----:B------:R-:W2:Y:S02]  /*29be0*/  @!P0 SYNCS.PHASECHK.TRANS64 P0, [R3+URZ+0x28840], R2 ;  /* 0x02884002030085a7 */ /* 0x000ea4000800007f */
[----:B--2---:R-:W-:Y:S05]  /*29bf0*/  @!P0 BRA `(.L_x_1861) ;  /* 0xfffffffc00f08947 */ /* 0x004fea000383ffff */
[----:B------:R-:W-:Y:S05]  /*29c00*/  BRA `(.L_x_2062) ;  /* 0xffffff9800147947 */ /* 0x000fea000383ffff */
.L_x_1867:
[----:B0-----:R0:W1:Y:S02]  /*29c10*/  SYNCS.PHASECHK.TRANS64.TRYWAIT P0, [R3+URZ+0x60], R2 ;  /* 0x00006002030075a7 */ /* 0x001064000800017f */
[----:B-1----:R-:W-:Y:S05]  /*29c20*/  @!P0 NANOSLEEP.SYNCS 0x989680 ;  /* 0x009896800000895d */ /* 0x002fea0003900000 */
[----:B------:R-:W1:Y:S02]  /*29c30*/  @!P0 SYNCS.PHASECHK.TRANS64 P0, [R3+URZ+0x60], R2 ;  /* 0x00006002030085a7 */ /* 0x000e64000800007f */
[----:B-1----:R-:W-:Y:S05]  /*29c40*/  @!P0 BRA `(.L_x_1867) ;  /* 0xfffffffc00f08947 */ /* 0x002fea000383ffff */
[----:B------:R-:W-:Y:S05]  /*29c50*/  BRA `(.L_x_2063) ;  /* 0xffffff9800e87947 */ /* 0x000fea000383ffff */
.L_x_1876:
[----:B-1----:R1:W2:Y:S02]  /*29c60*/  SYNCS.PHASECHK.TRANS64.TRYWAIT P0, [R3+URZ+0x28840], R2 ;  /* 0x02884002030075a7 */ /* 0x0022a4000800017f */
[----:B--2---:R-:W-:Y:S05]  /*29c70*/  @!P0 NANOSLEEP.SYNCS 0x989680 ;  /* 0x009896800000895d */ /* 0x004fea0003900000 */
[----:B------:R-:W2:Y:S02]  /*29c80*/  @!P0 SYNCS.PHASECHK.TRANS64 P0, [R3+URZ+0x28840], R2 ;  /* 0x02884002030085a7 */ /* 0x000ea4000800007f */
[----:B--2---:R-:W-:Y:S05]  /*29c90*/  @!P0 BRA `(.L_x_1876) ;  /* 0xfffffffc00f08947 */ /* 0x004fea000383ffff */
[----:B------:R-:W-:Y:S05]  /*29ca0*/  BRA `(.L_x_2064) ;  /* 0xffffffa000747947 */ /* 0x000fea000383ffff */
.L_x_1882:
[----:B0-----:R0:W1:Y:S02]  /*29cb0*/  SYNCS.PHASECHK.TRANS64.TRYWAIT P0, [R2+URZ+0x60], R3 ;  /* 0x00006003020075a7 */ /* 0x001064000800017f */
[----:B-1----:R-:W-:Y:S05]  /*29cc0*/  @!P0 NANOSLEEP.SYNCS 0x989680 ;  /* 0x009896800000895d */ /* 0x002fea0003900000 */
[----:B------:R-:W1:Y:S02]  /*29cd0*/  @!P0 SYNCS.PHASECHK.TRANS64 P0, [R2+URZ+0x60], R3 ;  /* 0x00006003020085a7 */ /* 0x000e64000800007f */
[----:B-1----:R-:W-:Y:S05]  /*29ce0*/  @!P0 BRA `(.L_x_1882) ;  /* 0xfffffffc00f08947 */ /* 0x002fea000383ffff */
[----:B------:R-:W-:Y:S05]  /*29cf0*/  BRA `(.L_x_2065) ;  /* 0xffffffa400487947 */ /* 0x000fea000383ffff */
.L_x_1891:
[----:B--2---:R2:W3:Y:S02]  /*29d00*/  SYNCS.PHASECHK.TRANS64.TRYWAIT P0, [R2+URZ+0x28840], R3 ;  /* 0x02884003020075a7 */ /* 0x0044e4000800017f */
[----:B---3--:R-:W-:Y:S05]  /*29d10*/  @!P0 NANOSLEEP.SYNCS 0x989680 ;  /* 0x009896800000895d */ /* 0x008fea0003900000 */
[----:B------:R-:W3:Y:S02]  /*29d20*/  @!P0 SYNCS.PHASECHK.TRANS64 P0, [R2+URZ+0x28840], R3 ;  /* 0x02884003020085a7 */ /* 0x000ee4000800007f */
[----:B---3--:R-:W-:Y:S05]  /*29d30*/  @!P0 BRA `(.L_x_1891) ;  /* 0xfffffffc00f08947 */ /* 0x008fea000383ffff */
[----:B------:R-:W-:Y:S05]  /*29d40*/  BRA `(.L_x_2066) ;  /* 0xffffffa800a87947 */ /* 0x000fea000383ffff */
.L_x_1897:
[----:B0-----:R0:W1:Y:S02]  /*29d50*/  SYNCS.PHASECHK.TRANS64.TRYWAIT P0, [R2+URZ+0x60], R5 ;  /* 0x00006005020075a7 */ /* 0x001064000800017f */
[----:B-1----:R-:W-:Y:S05]  /*29d60*/  @!P0 NANOSLEEP.SYNCS 0x989680 ;  /* 0x009896800000895d */ /* 0x002fea0003900000 */
[----:B------:R-:W1:Y:S02]  /*29d70*/  @!P0 SYNCS.PHASECHK.TRANS64 P0, [R2+URZ+0x60], R5 ;  /* 0x00006005020085a7 */ /* 0x000e64000800007f */
[----:B-1----:R-:W-:Y:S05]  /*29d80*/  @!P0 BRA `(.L_x_1897) ;  /* 0xfffffffc00f08947 */ /* 0x002fea000383ffff */
[----:B------:R-:W-:Y:S05]  /*29d90*/  BRA `(.L_x_2067) ;  /* 0xffffffac007c7947 */ /* 0x000fea000383ffff */
.L_x_1908:
[----:B--2---:R2:W3:Y:S02]  /*29da0*/  SYNCS.PHASECHK.TRANS64.TRYWAIT P0, [R0+URZ+0x28860], R2 ;  /* 0x02886002000075a7 */ /* 0x0044e4000800017f */
[----:B---3--:R-:W-:Y:S05]  /*29db0*/  @!P0 NANOSLEEP.SYNCS 0x989680 ;  /* 0x009896800000895d */ /* 0x008fea0003900000 */
[----:B------:R-:W3:Y:S02]  /*29dc0*/  @!P0 SYNCS.PHASECHK.TRANS64 P0, [R0+URZ+0x28860], R2 ;  /* 0x02886002000085a7 */ /* 0x000ee4000800007f */
[----:B---3--:R-:W-:Y:S05]  /*29dd0*/  @!P0 BRA `(.L_x_1908) ;  /* 0xfffffffc00f08947 */ /* 0x008fea000383ffff */
[----:B------:R-:W-:Y:S05]  /*29de0*/  BRA `(.L_x_2068) ;  /* 0xffffffb000c87947 */ /* 0x000fea000383ffff */
.L_x_1915:
[----:B------:R-:W2:Y:S01]  /*29df0*/  LDL R0, [R1] ;  /* 0x0000000001007983 */ /* 0x000ea20000100800 */
[----:B------:R-:W-:Y:S01]  /*29e00*/  BSSY B0, `(.L_x_2069) ;  /* 0x0000008000007945 */ /* 0x000fe20003800000 */
[----:B------:R-:W-:Y:S02]  /*29e10*/  IMAD.MOV.U32 R12, RZ, RZ, RZ ;  /* 0x000000ffff0c7224 */ /* 0x000fe400078e00ff */
[----:B------:R-:W-:Y:S02]  /*29e20*/  IMAD.MOV.U32 R11, RZ, RZ, 0x1f ;  /* 0x0000001fff0b7424 */ /* 0x000fe400078e00ff */
[----:B0-----:R-:W-:Y:S02]  /*29e30*/  IMAD.MOV.U32 R15, RZ, RZ, -0x1 ;  /* 0xffffffffff0f7424 */ /* 0x001fe400078e00ff */
[----:B--2---:R-:W-:-:S07]  /*29e40*/  IMAD.MOV.U32 R13, RZ, RZ, R0 ;  /* 0x000000ffff0d7224 */ /* 0x004fce00078e0000 */
[----:B-1-3--:R-:W-:Y:S05]  /*29e50*/  WARPSYNC.COLLECTIVE R15, `(.L_x_2070) ;  /* 0x000000000f087348 */ /* 0x00afea0003c00000 */
[----:B------:R0:W2:Y:S02]  /*29e60*/  SHFL.IDX P6, R14, R13, R12, R11 ;  /* 0x0000000c0d0e7389 */ /* 0x0000a400000c000b */
[----:B0123--:R-:W-:Y:S01]  /*29e70*/  ENDCOLLECTIVE ;  /* 0x000000000000791b */ /* 0x00ffe20003800000 */
.L_x_2070:
[----:B------:R-:W-:Y:S05]  /*29e80*/  BSYNC B0 ;  /* 0x0000000000007941 */ /* 0x000fea0003800000 */
.L_x_2069:
        /* <DEDUP_REMOVED lines=9> */
.L_x_2071:
        /* <DEDUP_REMOVED lines=16> */
[----:B------:R-:W-:Y:S01]  /*2a020*/  ISETP.GE.U32.AND P5, PT, R16, 0x10, PT ;  /* 0x000000101000780c */ /* 0x000fe20003fa6070 */
[----:B--2---:R-:W-:Y:S02]  /*2a030*/  @!P1 IMAD.MOV.U32 R4, RZ, RZ, R8 ;  /* 0x000000ffff049224 */ /* 0x004fe400078e0008 */
        /* <DEDUP_REMOVED lines=8> */
.L_x_2072:
        /* <DEDUP_REMOVED lines=8> */
.L_x_2073:
        /* <DEDUP_REMOVED lines=8> */
.L_x_2074:
        /* <DEDUP_REMOVED lines=8> */
.L_x_2075:
        /* <DEDUP_REMOVED lines=8> */
.L_x_2076:
        /* <DEDUP_REMOVED lines=9> */
.L_x_2077:
[----:B------:R-:W-:Y:S01]  /*2a350*/  IMAD.MOV.U32 R9, RZ, RZ, R14 ;  /* 0x000000ffff097224 */ /* 0x000fe200078e000e */
[----:B------:R-:W-:Y:S06]  /*2a360*/  BRA `(.L_x_2078) ;  /* 0xffffffb4003c7947 */ /* 0x000fec000383ffff */
.L_x_1918:
[----:B------:R-:W-:Y:S01]  /*2a370*/  BSSY B0, `(.L_x_2079) ;  /* 0x0000008000007945 */ /* 0x000fe20003800000 */
[----:B------:R-:W-:Y:S02]  /*2a380*/  IMAD.MOV.U32 R13, RZ, RZ, R2 ;  /* 0x000000ffff0d7224 */ /* 0x000fe400078e0002 */
[----:B------:R-:W-:Y:S02]  /*2a390*/  IMAD.MOV.U32 R12, RZ, RZ, 0x1 ;  /* 0x00000001ff0c7424 */ /* 0x000fe400078e00ff */
[----:B------:R-:W-:Y:S02]  /*2a3a0*/  IMAD.MOV.U32 R11, RZ, RZ, RZ ;  /* 0x000000ffff0b7224 */ /* 0x000fe400078e00ff */
[----:B------:R-:W-:-:S07]  /*2a3b0*/  IMAD.MOV.U32 R15, RZ, RZ, -0x1 ;  /* 0xffffffffff0f7424 */ /* 0x000fce00078e00ff */
[----:B0-----:R-:W-:Y:S05]  /*2a3c0*/  WARPSYNC.COLLECTIVE R15, `(.L_x_2080) ;  /* 0x000000000f087348 */ /* 0x001fea0003c00000 */
[----:B------:R1:W2:Y:S02]  /*2a3d0*/  SHFL.UP P6, R14, R13, R12, R11 ;  /* 0x0400000c0d0e7389 */ /* 0x0002a400000c000b */
[----:B012---:R-:W-:Y:S01]  /*2a3e0*/  ENDCOLLECTIVE ;  /* 0x000000000000791b */ /* 0x007fe20003800000 */
.L_x_2080:
[----:B------:R-:W-:Y:S05]  /*2a3f0*/  BSYNC B0 ;  /* 0x0000000000007941 */ /* 0x000fea0003800000 */
.L_x_2079:
        /* <DEDUP_REMOVED lines=10> */
.L_x_2081:
        /* <DEDUP_REMOVED lines=8> */
.L_x_2082:
        /* <DEDUP_REMOVED lines=8> */
.L_x_2083:
        /* <DEDUP_REMOVED lines=8> */
.L_x_2084:
        /* <DEDUP_REMOVED lines=9> */
.L_x_2085:
[----:B------:R-:W-:Y:S01]  /*2a6b0*/  IMAD.MOV.U32 R9, RZ, RZ, R14 ;  /* 0x000000ffff097224 */ /* 0x000fe200078e000e */
[----:B------:R-:W-:Y:S06]  /*2a6c0*/  BRA `(.L_x_2086) ;  /* 0xffffffb400107947 */ /* 0x000fec000383ffff */
.L_x_1920:
[----:B------:R-:W-:Y:S01]  /*2a6d0*/  BSSY B0, `(.L_x_2087) ;  /* 0x0000006000007945 */ /* 0x000fe20003800000 */
[----:B------:R-:W-:Y:S01]  /*2a6e0*/  PLOP3.LUT P6, PT, P6, PT, PT, 0x8, 0x0 ;  /* 0x000000000000781c */ /* 0x000fe200037ce170 */
[----:B------:R-:W-:-:S12]  /*2a6f0*/  IMAD.MOV.U32 R15, RZ, RZ, -0x1 ;  /* 0xffffffffff0f7424 */ /* 0x000fd800078e00ff */
[----:B0-----:R-:W-:Y:S05]  /*2a700*/  WARPSYNC.COLLECTIVE R15, `(.L_x_2088) ;  /* 0x000000000f087348 */ /* 0x001fea0003c00000 */
[----:B------:R-:W-:Y:S01]  /*2a710*/  VOTE.ANY R14, PT, P6 ;  /* 0x00000000000e7806 */ /* 0x000fe200030e0100 */
[----:B0-----:R-:W-:Y:S06]  /*2a720*/  ENDCOLLECTIVE ;  /* 0x000000000000791b */ /* 0x001fec0003800000 */
.L_x_2088:
[----:B------:R-:W-:Y:S05]  /*2a730*/  BSYNC B0 ;  /* 0x0000000000007941 */ /* 0x000fea0003800000 */
.L_x_2087:
        /* <DEDUP_REMOVED lines=10> */
.L_x_2089:
[----:B------:R-:W-:Y:S02]  /*2a7e0*/  IMAD.MOV.U32 R13, RZ, RZ, R6 ;  /* 0x000000ffff0d7224 */ /* 0x000fe400078e0006 */
[----:B------:R-:W-:-:S07]  /*2a7f0*/  IMAD.MOV.U32 R4, RZ, RZ, R14 ;  /* 0x000000ffff047224 */ /* 0x000fce00078e000e */
[----:B------:R-:W-:Y:S05]  /*2a800*/  WARPSYNC.COLLECTIVE R15, `(.L_x_2090) ;  /* 0x000000000f087348 */ /* 0x000fea0003c00000 */
[----:B------:R0:W1:Y:S02]  /*2a810*/  SHFL.IDX P6, R14, R13, R12, R11 ;  /* 0x0000000c0d0e7389 */ /* 0x00006400000c000b */
[----:B01----:R-:W-:Y:S01]  /*2a820*/  ENDCOLLECTIVE ;  /* 0x000000000000791b */ /* 0x003fe20003800000 */
.L_x_2090:
[----:B------:R-:W-:Y:S02]  /*2a830*/  IMAD.MOV.U32 R6, RZ, RZ, R14 ;  /* 0x000000ffff067224 */ /* 0x000fe400078e000e */
[----:B------:R-:W-:-:S05]  /*2a840*/  IMAD.IADD R10, R3, 0x1, R10 ;  /* 0x00000001030a7824 */ /* 0x000fca00078e020a */
[----:B------:R2:W-:Y:S01]  /*2a850*/  STL [R1+0xc], R10 ;  /* 0x00000c0a01007387 */ /* 0x0005e20000100800 */
[----:B------:R-:W-:Y:S05]  /*2a860*/  BRA `(.L_x_2091) ;  /* 0xffffffb000f07947 */ /* 0x000fea000383ffff */
.L_x_1922:
[----:B------:R-:W-:Y:S01]  /*2a870*/  BSSY B0, `(.L_x_2092) ;  /* 0x0000008000007945 */ /* 0x000fe20003800000 */
[----:B------:R-:W-:Y:S02]  /*2a880*/  IMAD.MOV.U32 R13, RZ, RZ, R7 ;  /* 0x000000ffff0d7224 */ /* 0x000fe400078e0007 */
[----:B------:R-:W-:Y:S02]  /*2a890*/  IMAD.MOV.U32 R12, RZ, RZ, R3 ;  /* 0x000000ffff0c7224 */ /* 0x000fe400078e0003 */
[----:B------:R-:W-:Y:S02]  /*2a8a0*/  IMAD.MOV.U32 R11, RZ, RZ, 0x1f ;  /* 0x0000001fff0b7424 */ /* 0x000fe400078e00ff */
[----:B------:R-:W-:-:S07]  /*2a8b0*/  IMAD.MOV.U32 R15, RZ, RZ, -0x1 ;  /* 0xffffffffff0f7424 */ /* 0x000fce00078e00ff */
[----:B0-2---:R-:W-:Y:S05]  /*2a8c0*/  WARPSYNC.COLLECTIVE R15, `(.L_x_2093) ;  /* 0x000000000f087348 */ /* 0x005fea0003c00000 */
[----:B------:R1:W3:Y:S02]  /*2a8d0*/  SHFL.IDX P6, R14, R13, R12, R11 ;  /* 0x0000000c0d0e7389 */ /* 0x0002e400000c000b */
[----:B0123--:R-:W-:Y:S01]  /*2a8e0*/  ENDCOLLECTIVE ;  /* 0x000000000000791b */ /* 0x00ffe20003800000 */
.L_x_2093:
[----:B------:R-:W-:Y:S05]  /*2a8f0*/  BSYNC B0 ;  /* 0x0000000000007941 */ /* 0x000fea0003800000 */
.L_x_2092:
[----:B------:R-:W-:Y:S01]  /*2a900*/  IMAD.MOV.U32 R3, RZ, RZ, R14 ;  /* 0x000000ffff037224 */ /* 0x000fe200078e000e */
[----:B------:R-:W-:Y:S06]  /*2a910*/  BRA `(.L_x_2094) ;  /* 0xffffffb000dc7947 */ /* 0x000fec000383ffff */
.L_x_1928:
[----:B0-----:R0:W1:Y:S02]  /*2a920*/  SYNCS.PHASECHK.TRANS64.TRYWAIT P0, [R0+URZ+0x28820], R3 ;  /* 0x02882003000075a7 */ /* 0x001064000800017f */
[----:B-1----:R-:W-:Y:S05]  /*2a930*/  @!P0 NANOSLEEP.SYNCS 0x989680 ;  /* 0x009896800000895d */ /* 0x002fea0003900000 */
[----:B------:R-:W1:Y:S02]  /*2a940*/  @!P0 SYNCS.PHASECHK.TRANS64 P0, [R0+URZ+0x28820], R3 ;  /* 0x02882003000085a7 */ /* 0x000e64000800007f */
[----:B-1----:R-:W-:Y:S05]  /*2a950*/  @!P0 BRA `(.L_x_1928) ;  /* 0xfffffffc00f08947 */ /* 0x002fea000383ffff */
[----:B------:R-:W-:Y:S05]  /*2a960*/  BRA `(.L_x_2095) ;  /* 0xffffffbc007c7947 */ /* 0x000fea000383ffff */
.L_x_1929:
        /* <DEDUP_REMOVED lines=11> */
.L_x_2097:
[----:B------:R-:W-:Y:S05]  /*2aa20*/  BSYNC B0 ;  /* 0x0000000000007941 */ /* 0x000fea0003800000 */
.L_x_2096:
[----:B------:R-:W-:Y:S05]  /*2aa30*/  BRA `(.L_x_2098) ;  /* 0xffffffbc00647947 */ /* 0x000fea000383ffff */
.L_x_1930:
[----:B------:R-:W-:Y:S01]  /*2aa40*/  BSSY B0, `(.L_x_2099) ;  /* 0x0000006000007945 */ /* 0x000fe20003800000 */
[----:B------:R-:W-:-:S07]  /*2aa50*/  IMAD.MOV.U32 R15, RZ, RZ, -0x1 ;  /* 0xffffffffff0f7424 */ /* 0x000fce00078e00ff */
[----:B01-3--:R-:W-:Y:S05]  /*2aa60*/  WARPSYNC.COLLECTIVE R15, `(.L_x_2100) ;  /* 0x000000000f0c7348 */ /* 0x00bfea0003c00000 */
[----:B------:R-:W-:Y:S02]  /*2aa70*/  ELECT P6, UR62, PT ;  /* 0x00000000003e782f */ /* 0x000fe400038c0000 */
[----:B------:R-:W-:Y:S01]  /*2aa80*/  MOV R14, UR62 ;  /* 0x0000003e000e7c02 */ /* 0x000fe20008000f00 */
[----:B01-3--:R-:W-:Y:S10]  /*2aa90*/  ENDCOLLECTIVE ;  /* 0x000000000000791b */ /* 0x00bff40003800000 */
.L_x_2100:
[----:B------:R-:W-:Y:S05]  /*2aaa0*/  BSYNC B0 ;  /* 0x0000000000007941 */ /* 0x000fea0003800000 */
.L_x_2099:
[----:B------:R-:W-:Y:S05]  /*2aab0*/  BRA `(.L_x_2101) ;  /* 0xffffffbc00587947 */ /* 0x000fea000383ffff */
.L_x_1932:
[----:B0-----:R0:W1:Y:S02]  /*2aac0*/  SYNCS.PHASECHK.TRANS64.TRYWAIT P0, [R6+URZ], R5 ;  /* 0x00000005060075a7 */ /* 0x001064000800017f */
[----:B-1----:R-:W-:Y:S05]  /*2aad0*/  @!P0 NANOSLEEP.SYNCS 0x989680 ;  /* 0x009896800000895d */ /* 0x002fea0003900000 */
[----:B------:R-:W1:Y:S02]  /*2aae0*/  @!P0 SYNCS.PHASECHK.TRANS64 P0, [R6+URZ], R5 ;  /* 0x00000005060085a7 */ /* 0x000e64000800007f */
[----:B-1----:R-:W-:Y:S05]  /*2aaf0*/  @!P0 BRA `(.L_x_1932) ;  /* 0xfffffffc00f08947 */ /* 0x002fea000383ffff */
[----:B------:R-:W-:Y:S05]  /*2ab00*/  BRA `(.L_x_2102) ;  /* 0xffffffbc00907947 */ /* 0x000fea000383ffff */
.L_x_1933:
[----:B-1----:R1:W2:Y:S02]  /*2ab10*/  SYNCS.PHASECHK.TRANS64.TRYWAIT P0, [R7+URZ], R2 ;  /* 0x00000002070075a7 */ /* 0x0022a4000800017f */
[----:B--2---:R-:W-:Y:S05]  /*2ab20*/  @!P0 NANOSLEEP.SYNCS 0x989680 ;  /* 0x009896800000895d */ /* 0x004fea0003900000 */
[----:B------:R-:W2:Y:S02]  /*2ab30*/  @!P0 SYNCS.PHASECHK.TRANS64 P0, [R7+URZ], R2 ;  /* 0x00000002070085a7 */ /* 0x000ea4000800007f */
[----:B--2---:R-:W-:Y:S05]  /*2ab40*/  @!P0 BRA `(.L_x_1933) ;  /* 0xfffffffc00f08947 */ /* 0x004fea000383ffff */
[----:B------:R-:W-:Y:S05]  /*2ab50*/  BRA `(.L_x_2103) ;  /* 0xffffffbc00847947 */ /* 0x000fea000383ffff */
.L_x_1935:
[----:B--2---:R2:W4:Y:S02]  /*2ab60*/  SYNCS.PHASECHK.TRANS64.TRYWAIT P0, [R4+URZ], R5 ;  /* 0x00000005040075a7 */ /* 0x004524000800017f */
[----:B----4-:R-:W-:Y:S05]  /*2ab70*/  @!P0 NANOSLEEP.SYNCS 0x989680 ;  /* 0x009896800000895d */ /* 0x010fea0003900000 */
[----:B------:R-:W4:Y:S02]  /*2ab80*/  @!P0 SYNCS.PHASECHK.TRANS64 P0, [R4+URZ], R5 ;  /* 0x00000005040085a7 */ /* 0x000f24000800007f */
[----:B----4-:R-:W-:Y:S05]  /*2ab90*/  @!P0 BRA `(.L_x_1935) ;  /* 0xfffffffc00f08947 */ /* 0x010fea000383ffff */
[----:B------:R-:W-:Y:S05]  /*2aba0*/  BRA `(.L_x_2104) ;  /* 0xffffffbc00887947 */ /* 0x000fea000383ffff */
.L_x_2105:
        /* <DEDUP_REMOVED lines=13> */
.L_x_3096:


//--------------------- .text._ZN7cutlass13device_kernelIN5flash11enable_sm90INS1_16FlashAttnFwdSm90INS1_25CollectiveMainloopFwdSm90ILi2EN4cute5tupleIJNS5_1CILi1EEES8_S8_EEENS6_IJNS7_ILi128EEESA_SA_EEELi128ENS_6half_tEfNS_4arch4Sm90ELb1ELb0ELb0ELb0ELb0ELb0ELb0ELb1ELb1ELb1ELb1ELb0EEENS1_21CollectiveEpilogueFwdISB_S9_SC_SE_Li256ELb0ELb1ELb1ELb0EEENS1_19SingleTileSchedulerILb0ELb1ELb1ELi128EEEEEEEEEvNT_6ParamsE --------------------------
	.section	.text._ZN7cutlass13device_kernelIN5flash11enable_sm90INS1_16FlashAttnFwdSm90INS1_25CollectiveMainloopFwdSm90ILi2EN4cute5tupleIJNS5_1CILi1EEES8_S8_EEENS6_IJNS7_ILi128EEESA_SA_EEELi128ENS_6half_tEfNS_4arch4Sm90ELb1ELb0ELb0ELb0ELb0ELb0ELb0ELb1ELb1ELb1ELb1ELb0EEENS1_21CollectiveEpilogueFwdISB_S9_SC_SE_Li256ELb0ELb1ELb1ELb0EEENS1_19SingleTileSchedulerILb0ELb1ELb1ELi128EEEEEEEEEvNT_6ParamsE,"ax",@progbits
	.align	128
.text._ZN7cutlass13device_kernelIN5flash11enable_sm90INS1_16FlashAttnFwdSm90INS1_25CollectiveMainloopFwdSm90ILi2EN4cute5tupleIJNS5_1CILi1EEES8_S8_EEENS6_IJNS7_ILi128EEESA_SA_EEELi128ENS_6half_tEfNS_4arch4Sm90ELb1ELb0ELb0ELb0ELb0ELb0ELb0ELb1ELb1ELb1ELb1ELb0EEENS1_21CollectiveEpilogueFwdISB_S9_SC_SE_Li256ELb0ELb1ELb1ELb0EEENS1_19SingleTileSchedulerILb0ELb1ELb1ELi128EEEEEEEEEvNT_6ParamsE:
        .type           _ZN7cutlass13device_kernelIN5flash11enable_sm90INS1_16FlashAttnFwdSm90INS1_25CollectiveMainloopFwdSm90ILi2EN4cute5tupleIJNS5_1CILi1EEES8_S8_EEENS6_IJNS7_ILi128EEESA_SA_EEELi128ENS_6half_tEfNS_4arch4Sm90ELb1ELb0ELb0ELb0ELb0ELb0ELb0ELb1ELb1ELb1ELb1ELb0EEENS1_21CollectiveEpilogueFwdISB_S9_SC_SE_Li256ELb0ELb1ELb1ELb0EEENS1_19SingleTileSchedulerILb0ELb1ELb1ELi128EEEEEEEEEvNT_6ParamsE,@function
        .size           _ZN7cutlass13device_kernelIN5flash11enable_sm90INS1_16FlashAttnFwdSm90INS1_25CollectiveMainloopFwdSm90ILi2EN4cute5tupleIJNS5_1CILi1EEES8_S8_EEENS6_IJNS7_ILi128EEESA_SA_EEELi128ENS_6half_tEfNS_4arch4Sm90ELb1ELb0ELb0ELb0ELb0ELb0ELb0ELb1ELb1ELb1ELb1ELb0EEENS1_21CollectiveEpilogueFwdISB_S9_SC_SE_Li256ELb0ELb1ELb1ELb0EEENS1_19SingleTileSchedulerILb0ELb1ELb1ELi128EEEEEEEEEvNT_6ParamsE,(.L_x_3097 - _ZN7cutlass13device_kernelIN5flash11enable_sm90INS1_16FlashAttnFwdSm90INS1_25CollectiveMainloopFwdSm90ILi2EN4cute5tupleIJNS5_1CILi1EEES8_S8_EEENS6_IJNS7_ILi128EEESA_SA_EEELi128ENS_6half_tEfNS_4arch4Sm90ELb1ELb0ELb0ELb0ELb0ELb0ELb0ELb1ELb1ELb1ELb1ELb0EEENS1_21CollectiveEpilogueFwdISB_S9_SC_SE_Li256ELb0ELb1ELb1ELb0EEENS1_19SingleTileSchedulerILb0ELb1ELb1ELi128EEEEEEEEEvNT_6ParamsE)
        .other          _ZN7cutlass13device_kernelIN5flash11enable_sm90INS1_16FlashAttnFwdSm90INS1_25CollectiveMainloopFwdSm90ILi2EN4cute5tupleIJNS5_1CILi1EEES8_S8_EEENS6_IJNS7_ILi128EEESA_SA_EEELi128ENS_6half_tEfNS_4arch4Sm90ELb1ELb0ELb0ELb0ELb0ELb0ELb0ELb1ELb1ELb1ELb1ELb0EEENS1_21CollectiveEpilogueFwdISB_S9_SC_SE_Li256ELb0ELb1ELb1ELb0EEENS1_19SingleTileSchedulerILb0ELb1ELb1ELi128EEEEEEEEEvNT_6ParamsE,@"STO_CUDA_ENTRY STV_DEFAULT"
_ZN7cutlass13device_kernelIN5flash11enable_sm90INS1_16FlashAttnFwdSm90INS1_25CollectiveMainloopFwdSm90ILi2EN4cute5tupleIJNS5_1CILi1EEES8_S8_EEENS6_IJNS7_ILi128EEESA_SA_EEELi128ENS_6half_tEfNS_4arch4Sm90ELb1ELb0ELb0ELb0ELb0ELb0ELb0ELb1ELb1ELb1ELb1ELb0EEENS1_21CollectiveEpilogueFwdISB_S9_SC_SE_Li256ELb0ELb1ELb1ELb0EEENS1_19SingleTileSchedulerILb0ELb1ELb1ELi128EEEEEEEEEvNT_6ParamsE:
        /* <DEDUP_REMOVED lines=17> */
.L_x_2107:
[----:B------:R-:W-:Y:S05]  /*0110*/  BSYNC B0 ;  /* 0x0000000000007941 */ /* 0x000fea0003800000 */
.L_x_2106:
        /* <DEDUP_REMOVED lines=40> */
.L_x_2108:
        /* <DEDUP_REMOVED lines=22> */
.L_x_2109:
        /* <DEDUP_REMOVED lines=18> */
.L_x_2110:
        /* <DEDUP_REMOVED lines=22> */
.L_x_2111:
        /* <DEDUP_REMOVED lines=22> */
.L_x_2112:
        /* <DEDUP_REMOVED lines=9> */
.L_x_2115:
        /* <DEDUP_REMOVED lines=24> */
[----:B------:R-:W-:Y:S01]  /*0af0*/  SHF.R.U32.HI R4, RZ, 0x10, R17 ;  /* 0x00000010ff047819 */ /* 0x000fe20000011611 */
[----:B------:R-:W-:Y:S01]  /*0b00*/  IMAD.MOV.U32 R22, RZ, RZ, RZ ;  /* 0x000000ffff167224 */ /* 0x000fe200078e00ff */
[----:B------:R-:W-:-:S04]  /*0b10*/  LOP3.LUT R17, R17, 0xffff, RZ, 0xc0, !PT ;  /* 0x0000ffff11117812 */ /* 0x000fc800078ec0ff */
[----:B------:R-:W2:Y:S08]  /*0b20*/  LDC.64 R10, c[0x0][0x418] ;  /* 0x00010600ff0a7b82 */ /* 0x000eb00000000a00 */
[----:B------:R-:W3:Y:S01]  /*0b30*/  LDC R3, c[0x0][0x288] ;  /* 0x0000a200ff037b82 */ /* 0x000ee20000000800 */
[----:B0-----:R-:W-:-:S07]  /*0b40*/  ISETP.NE.AND P1, PT, R0, 0x1, PT ;  /* 0x000000010000780c */ /* 0x001fce0003f25270 */
[----:B------:R-:W0:Y:S01]  /*0b50*/  LDC R16, c[0x0][0x424] ;  /* 0x00010900ff107b82 */ /* 0x000e220000000800 */
[----:B--2---:R-:W-:-:S07]  /*0b60*/  ISETP.NE.U32.AND P0, PT, R10, RZ, PT ;  /* 0x000000ff0a00720c */ /* 0x004fce0003f05070 */
[----:B------:R-:W2:Y:S01]  /*0b70*/  LDC R9, c[0x0][0x2f0] ;  /* 0x0000bc00ff097b82 */ /* 0x000ea20000000800 */
[----:B-1----:R-:W-:Y:S01]  /*0b80*/  IMAD.SHL.U32 R23, R23, 0x80, RZ ;  /* 0x0000008017177824 */ /* 0x002fe200078e00ff */
[----:B------:R-:W-:-:S03]  /*0b90*/  ISETP.NE.AND.EX P0, PT, R11, RZ, PT, P0 ;  /* 0x000000ff0b00720c */ /* 0x000fc60003f05300 */
[----:B------:R-:W-:Y:S01]  /*0ba0*/  @P1 VIADD R0, R23, 0x7f ;  /* 0x0000007f17001836 */ /* 0x000fe20000000000 */
[----:B---3--:R-:W-:Y:S02]  /*0bb0*/  IADD3 R3, -R3, 0x80, RZ ;  /* 0x0000008003037810 */ /* 0x008fe40007ffe1ff */
[----:B------:R-:W1:Y:S08]  /*0bc0*/  @P1 LDC R5, c[0x0][0x44c] ;  /* 0x00011300ff051b82 */ /* 0x000e700000000800 */
[----:B------:R-:W3:Y:S01]  /*0bd0*/  @P1 LDC R7, c[0x0][0x450] ;  /* 0x00011400ff071b82 */ /* 0x000ee20000000800 */
[----:B0-----:R-:W-:-:S02]  /*0be0*/  SEL R16, R16, 0x1, P0 ;  /* 0x0000000110107807 */ /* 0x001fc40000000000 */
[----:B------:R-:W-:-:S03]  /*0bf0*/  ISETP.NE.AND P0, PT, R4, RZ, PT ;  /* 0x000000ff0400720c */ /* 0x000fc60003f05270 */
[----:B--2---:R-:W-:Y:S02]  /*0c00*/  IMAD R3, R16, R9, R3 ;  /* 0x0000000910037224 */ /* 0x004fe400078e0203 */
[----:B-1----:R-:W-:-:S08]  /*0c10*/  @P1 IMAD.HI.U32 R2, R0, R5, RZ ;  /* 0x0000000500021227 */ /* 0x002fd000078e00ff */
[----:B------:R-:W0:Y:S01]  /*0c20*/  @!P0 LDC R4, c[0x0][0x9f0] ;  /* 0x00027c00ff048b82 */ /* 0x000e220000000800 */
[----:B------:R-:W-:Y:S01]  /*0c30*/  VIADD R0, R23, 0x7f ;  /* 0x0000007f17007836 */ /* 0x000fe20000000000 */
[----:B---3--:R-:W-:Y:S01]  /*0c40*/  @P1 SHF.R.U32.HI R0, RZ, R7, R2 ;  /* 0x00000007ff001219 */ /* 0x008fe20000011602 */
[----:B------:R-:W-:-:S04]  /*0c50*/  IMAD R2, R16, R9, 0x7f ;  /* 0x0000007f10027424 */ /* 0x000fc800078e0209 */
[----:B------:R-:W-:Y:S01]  /*0c60*/  IMAD.IADD R0, R3, 0x1, R0 ;  /* 0x0000000103007824 */ /* 0x000fe200078e0200 */
[----:B------:R-:W-:-:S04]  /*0c70*/  SHF.R.S32.HI R3, RZ, 0x1f, R2 ;  /* 0x0000001fff037819 */ /* 0x000fc80000011402 */
[----:B------:R-:W-:Y:S02]  /*0c80*/  SHF.R.S32.HI R5, RZ, 0x1f, R0 ;  /* 0x0000001fff057819 */ /* 0x000fe40000011400 */
[----:B------:R-:W-:Y:S02]  /*0c90*/  LEA.HI R3, R3, R2, RZ, 0x7 ;  /* 0x0000000203037211 */ /* 0x000fe400078f38ff */
[----:B------:R-:W-:Y:S02]  /*0ca0*/  LEA.HI R5, R5, R0, RZ, 0x7 ;  /* 0x0000000005057211 */ /* 0x000fe400078f38ff */
[----:B------:R-:W-:Y:S02]  /*0cb0*/  SHF.R.S32.HI R3, RZ, 0x7, R3 ;  /* 0x00000007ff037819 */ /* 0x000fe40000011403 */
[----:B------:R-:W-:-:S04]  /*0cc0*/  SHF.R.S32.HI R0, RZ, 0x7, R5 ;  /* 0x00000007ff007819 */ /* 0x000fc80000011405 */
[----:B------:R-:W-:-:S04]  /*0cd0*/  VIMNMX R11, R3, R0, PT ;  /* 0x00000000030b7248 */ /* 0x000fc80003fe0100 */
[----:B------:R-:W-:-:S13]  /*0ce0*/  ISETP.GE.AND P1, PT, R11, 0x1, PT ;  /* 0x000000010b00780c */ /* 0x000fda0003f26270 */
[----:B------:R-:W-:Y:S05]  /*0cf0*/  @!P1 BRA `(.L_x_2117) ;  /* 0x00000000006c9947 */ /* 0x000fea0003800000 */
[-C--:B0-----:R-:W-:Y:S02]  /*0d00*/  IABS R7, R4.reuse ;  /* 0x0000000400077213 */ /* 0x081fe40000000000 */
[----:B------:R-:W-:Y:S02]  /*0d10*/  IADD3 R5, R4, -0x1, R11 ;  /* 0xffffffff04057810 */ /* 0x000fe40007ffe00b */
[----:B------:R-:W0:Y:S01]  /*0d20*/  I2F.RP R0, R7 ;  /* 0x0000000700007306 */ /* 0x000e220000209400 */
[----:B------:R-:W-:-:S05]  /*0d30*/  IABS R8, R4 ;  /* 0x0000000400087213 */ /* 0x000fca0000000000 */
[----:B------:R-:W-:Y:S02]  /*0d40*/  IMAD.MOV R8, RZ, RZ, -R8 ;  /* 0x000000ffff087224 */ /* 0x000fe400078e0a08 */
[----:B0-----:R-:W0:Y:S02]  /*0d50*/  MUFU.RCP R0, R0 ;  /* 0x0000000000007308 */ /* 0x001e240000001000 */
[----:B0-----:R-:W-:Y:S01]  /*0d60*/  VIADD R2, R0, 0xffffffe ;  /* 0x0ffffffe00027836 */ /* 0x001fe20000000000 */
[----:B------:R-:W-:Y:S02]  /*0d70*/  IABS R0, R5 ;  /* 0x0000000500007213 */ /* 0x000fe40000000000 */
[----:B------:R-:W-:-:S03]  /*0d80*/  LOP3.LUT R5, R5, R4, RZ, 0x3c, !PT ;  /* 0x0000000405057212 */ /* 0x000fc600078e3cff */
[----:B------:R0:W1:Y:S01]  /*0d90*/  F2I.FTZ.U32.TRUNC.NTZ R3, R2 ;  /* 0x0000000200037305 */ /* 0x000062000021f000 */
[----:B------:R-:W-:Y:S01]  /*0da0*/  ISETP.GE.AND P2, PT, R5, RZ, PT ;  /* 0x000000ff0500720c */ /* 0x000fe20003f46270 */
[----:B0-----:R-:W-:Y:S02]  /*0db0*/  IMAD.MOV.U32 R2, RZ, RZ, RZ ;  /* 0x000000ffff027224 */ /* 0x001fe400078e00ff */
[----:B-1----:R-:W-:-:S04]  /*0dc0*/  IMAD.MOV R6, RZ, RZ, -R3 ;  /* 0x000000ffff067224 */ /* 0x002fc800078e0a03 */
[----:B------:R-:W-:-:S04]  /*0dd0*/  IMAD R9, R6, R7, RZ ;  /* 0x0000000706097224 */ /* 0x000fc800078e02ff */
[----:B------:R-:W-:-:S04]  /*0de0*/  IMAD.HI.U32 R3, R3, R9, R2 ;  /* 0x0000000903037227 */ /* 0x000fc800078e0002 */
        /* <DEDUP_REMOVED lines=12> */
.L_x_2117:
[-C--:B------:R-:W-:Y:S01]  /*0eb0*/  IMAD R17, R17, R22.reuse, RZ ;  /* 0x0000001611117224 */ /* 0x080fe200078e02ff */
[----:B------:R-:W-:Y:S01]  /*0ec0*/  PLOP3.LUT P0, PT, PT, PT, PT, 0x80, 0x0 ;  /* 0x000000000000781c */ /* 0x000fe20003f0f070 */
[----:B------:R-:W-:Y:S01]  /*0ed0*/  VIADD R152, R12, 0xffffff80 ;  /* 0xffffff800c987836 */ /* 0x000fe20000000000 */
[----:B------:R-:W-:Y:S02]  /*0ee0*/  CS2R R2, SRZ ;  /* 0x0000000000027805 */ /* 0x000fe4000001ff00 */
[----:B------:R-:W-:Y:S02]  /*0ef0*/  CS2R R150, SRZ ;  /* 0x0000000000967805 */ /* 0x000fe4000001ff00 */
[----:B------:R-:W-:Y:S02]  /*0f00*/  VIADDMNMX R22, R17, R22, R11, PT ;  /* 0x0000001611167246 */ /* 0x000fe4000380010b */
[----:B------:R-:W-:Y:S02]  /*0f10*/  CS2R R148, SRZ ;  /* 0x0000000000947805 */ /* 0x000fe4000001ff00 */
[----:B------:R-:W-:-:S02]  /*0f20*/  CS2R R146, SRZ ;  /* 0x0000000000927805 */ /* 0x000fc4000001ff00 */
[----:B------:R-:W-:Y:S02]  /*0f30*/  CS2R R144, SRZ ;  /* 0x0000000000907805 */ /* 0x000fe4000001ff00 */
[----:B------:R-:W-:Y:S02]  /*0f40*/  ISETP.GT.AND P1, PT, R22, R17, PT ;  /* 0x000000111600720c */ /* 0x000fe40003f24270 */
        /* <DEDUP_REMOVED lines=34> */
[----:B------:R-:W2:Y:S01]  /*1170*/  SHFL.IDX PT, R0, R90, RZ, 0x1f ;  /* 0x00001fff5a007589 */ /* 0x000ea200000e0000 */
[----:B-1----:R-:W-:-:S04]  /*1180*/  ULEA UR36, UR5, UR36, 0x18 ;  /* 0x0000002405247291 */ /* 0x002fc8000f8ec03f */
[----:B------:R-:W-:-:S04]  /*1190*/  UIADD3 UR5, UR36, 0x10400, URZ ;  /* 0x0001040024057890 */ /* 0x000fc8000fffe03f */
[----:B------:R-:W-:Y:S01]  /*11a0*/  ULOP3.LUT UP0, URZ, UR5, 0x3ff, URZ, 0xc0, !UPT ;  /* 0x000003ff053f7892 */ /* 0x000fe2000f80c03f */
[----:B--2---:R-:W-:-:S05]  /*11b0*/  R2UR UR37, R0 ;  /* 0x00000000002572ca */ /* 0x004fca00000e0000 */
        /* <DEDUP_REMOVED lines=11> */
[----:B0-----:R-:W-:Y:S01]  /*1270*/  IMAD.U32 R4, RZ, RZ, UR4 ;  /* 0x00000004ff047e24 */ /* 0x001fe2000f8e00ff */
        /* <DEDUP_REMOVED lines=12> */
.L_x_2119:
[----:B------:R-:W2:Y:S01]  /*1340*/  LDL.LU R2, [R1+0x14] ;  /* 0x0000140001027983 */ /* 0x000ea20000300800 */
[----:B------:R-:W-:-:S04]  /*1350*/  SHF.L.U32 R3, RZ, 0x1f, RZ ;  /* 0x0000001fff037819 */ /* 0x000fc800000006ff */
[----:B------:R-:W1:Y:S01]  /*1360*/  SYNCS.PHASECHK.TRANS64.TRYWAIT P1, [UR36+0x28800], R3 ;  /* 0x02880003ff0075a7 */ /* 0x000e620008020164 */
[----:B--2---:R-:W-:-:S04]  /*1370*/  LOP3.LUT R0, R2, 0x1, RZ, 0xfc, !PT ;  /* 0x0000000102007812 */ /* 0x004fc800078efcff */
[----:B------:R-:W-:Y:S01]  /*1380*/  ISETP.NE.AND P0, PT, R0, 0x3, PT ;  /* 0x000000030000780c */ /* 0x000fe20003f05270 */
[----:B-1----:R-:W-:-:S12]  /*1390*/  @!P1 BRA `(.L_x_2120) ;  /* 0x000000c800ec9947 */ /* 0x002fd80003800000 */
.L_x_2234:
[----:B------:R-:W-:Y:S05]  /*13a0*/  @!P0 BRA `(.L_x_2121) ;  /* 0x0000000000048947 */ /* 0x000fea0003800000 */
[----:B------:R-:W-:Y:S01]  /*13b0*/  BPT.TRAP 0x1 ;  /* 0x000000040000795c */ /* 0x000fe20000300000 */
.L_x_2121:
[----:B------:R2:W3:Y:S01]  /*13c0*/  SYNCS.PHASECHK.TRANS64.TRYWAIT P2, [UR36+0x28830], R3 ;  /* 0x02883003ff0075a7 */ /* 0x0004e20008040164 */
[----:B------:R-:W-:Y:S05]  /*13d0*/  @!P0 BRA `(.L_x_2122) ;  /* 0x0000000000048947 */ /* 0x000fea0003800000 */
[----:B------:R-:W-:Y:S01]  /*13e0*/  BPT.TRAP 0x1 ;  /* 0x000000040000795c */ /* 0x000fe20000300000 */
.L_x_2122:
[----:B-1----:R-:W1:Y:S01]  /*13f0*/  S2R R0, SR_TID.X ;  /* 0x0000000000007919 */ /* 0x002e620000002100 */
[----:B------:R-:W-:-:S05]  /*1400*/  IMAD.U32 R2, RZ, RZ, UR38 ;  /* 0x00000026ff027e24 */ /* 0x000fca000f8e00ff */
[----:B------:R-:W-:Y:S02]  /*1410*/  LOP3.LUT R2, R2, 0x10000, RZ, 0xfc, !PT ;  /* 0x0001000002027812 */ /* 0x000fe400078efcff */
[----:B-1----:R-:W-:-:S04]  /*1420*/  LOP3.LUT R0, R0, 0x7f, RZ, 0xc0, !PT ;  /* 0x0000007f00007812 */ /* 0x002fc800078ec0ff */
[----:B------:R-:W-:Y:S01]  /*1430*/  ISETP.NE.AND P1, PT, R0, RZ, PT ;  /* 0x000000ff0000720c */ /* 0x000fe20003f25270 */
[----:B---3--:R-:W-:-:S12]  /*1440*/  @P2 BRA `(.L_x_2123) ;  /* 0x0000000000082947 */ /* 0x008fd80003800000 */
[----:B------:R-:W1:Y:S02]  /*1450*/  SYNCS.PHASECHK.TRANS64.TRYWAIT P2, [UR36+0x28830], R3 ;  /* 0x02883003ff0075a7 */ /* 0x000e640008040164 */
[----:B-1----:R-:W-:Y:S05]  /*1460*/  @!P2 BRA `(.L_x_2124) ;  /* 0x000000c800d0a947 */ /* 0x002fea0003800000 */
.L_x_2123:
[----:B------:R-:W-:Y:S05]  /*1470*/  WARPSYNC.ALL ;  /* 0x0000000000007948 */ /* 0x000fea0003800000 */
[----:B-12---:R-:W-:Y:S01]  /*1480*/  IMAD.MOV.U32 R3, RZ, RZ, 0x40000040 ;  /* 0x40000040ff037424 */ /* 0x006fe200078e00ff */
        /* <DEDUP_REMOVED lines=9> */
[----:B------:R-:W1:Y:S01]  /*1520*/  LDC R0, c[0x0][0x448] ;  /* 0x00011200ff007b82 */ /* 0x000e620000000800 */
        /* <DEDUP_REMOVED lines=9> */
[C---:B0-----:R-:W-:Y:S01]  /*15c0*/  IMAD.IADD R4, R152.reuse, 0x1, -R5 ;  /* 0x0000000198047824 */ /* 0x041fe200078e0a05 */
[----:B------:R-:W-:Y:S01]  /*15d0*/  UMOV UR10, UR6 ;  /* 0x00000006000a7c82 */ /* 0x000fe20008000000 */
[----:B------:R-:W-:Y:S01]  /*15e0*/  UIADD3 UR12, UR28, 0x6, URZ ;  /* 0x000000061c0c7890 */ /* 0x000fe2000fffe03f */
[----:B------:R-:W-:Y:S01]  /*15f0*/  HGMMA.64x128x16.F32 R24, gdesc[UR8], RZ, !UPT, gsb0 ;  /* 0x01e00000081879f0 */ /* 0x000fe2000c0008ff */
[----:B------:R-:W-:Y:S01]  /*1600*/  UIADD3 UR8, UR28, 0x4, URZ ;  /* 0x000000041c087890 */ /* 0x000fe2000fffe03f */
[----:B------:R-:W-:Y:S01]  /*1610*/  SHF.R.S32.HI R5, RZ, 0x1f, R4 ;  /* 0x0000001fff057819 */ /* 0x000fe20000011404 */
[----:B------:R-:W-:Y:S01]  /*1620*/  UIADD3 UR10, UR6, 0x4, URZ ;  /* 0x00000004060a7890 */ /* 0x000fe2000fffe03f */
[----:B------:R-:W-:Y:S01]  /*1630*/  LOP3.LUT R89, R89, 0xfffffffc, RZ, 0xc0, !PT ;  /* 0xfffffffc59597812 */ /* 0x000fe200078ec0ff */
[----:B------:R-:W-:Y:S01]  /*1640*/  UMOV UR9, 0x40000040 ;  /* 0x4000004000097882 */ /* 0x000fe20000000000 */
[----:B------:R-:W-:Y:S01]  /*1650*/  UMOV UR11, 0x40000040 ;  /* 0x40000040000b7882 */ /* 0x000fe20000000000 */
[----:B------:R-:W-:Y:S01]  /*1660*/  UIADD3 UR14, UR6, 0x6, URZ ;  /* 0x00000006060e7890 */ /* 0x000fe2000fffe03f */
[CC--:B------:R-:W-:Y:S01]  /*1670*/  LEA.HI R6, R5.reuse, R4.reuse, RZ, 0x5 ;  /* 0x0000000405067211 */ /* 0x0c0fe200078f28ff */
[----:B------:R-:W-:Y:S01]  /*1680*/  UIADD3 UR16, UR28, 0x400, URZ ;  /* 0x000004001c107890 */ /* 0x000fe2000fffe03f */
[----:B------:R-:W-:Y:S01]  /*1690*/  IMAD.IADD R89, R152, 0x1, -R89 ;  /* 0x0000000198597824 */ /* 0x000fe200078e0a59 */
[----:B------:R-:W-:Y:S01]  /*16a0*/  UIADD3 UR18, UR6, 0x400, URZ ;  /* 0x0000040006127890 */ /* 0x000fe2000fffe03f */
[----:B-1----:R-:W-:Y:S01]  /*16b0*/  ISETP.NE.AND P2, PT, R0, 0x1, PT ;  /* 0x000000010000780c */ /* 0x002fe20003f45270 */
[----:B------:R-:W-:Y:S01]  /*16c0*/  UMOV UR19, 0x40000040 ;  /* 0x4000004000137882 */ /* 0x000fe20000000000 */
[----:B------:R-:W-:Y:S01]  /*16d0*/  UIADD3 UR20, UR28, 0x402, URZ ;  /* 0x000004021c147890 */ /* 0x000fe2000fffe03f */
[----:B------:R-:W-:Y:S01]  /*16e0*/  LEA.HI R0, R5, R4, RZ, 0x2 ;  /* 0x0000000405007211 */ /* 0x000fe200078f10ff */
[----:B------:R-:W-:Y:S01]  /*16f0*/  UIADD3 UR22, UR6, 0x402, URZ ;  /* 0x0000040206167890 */ /* 0x000fe2000fffe03f */
[----:B------:R-:W-:Y:S01]  /*1700*/  SHF.R.S32.HI R6, RZ, 0x5, R6 ;  /* 0x00000005ff067819 */ /* 0x000fe20000011406 */
        /* <DEDUP_REMOVED lines=11> */
[----:B------:R-:W-:Y:S01]  /*17c0*/  LEA.HI R7, R90, R90, RZ, 0x1 ;  /* 0x0000005a5a077211 */ /* 0x000fe200078f08ff */
[----:B------:R-:W-:Y:S01]  /*17d0*/  UMOV UR29, 0x40000040 ;  /* 0x40000040001d7882 */ /* 0x000fe20000000000 */
[----:B------:R-:W-:Y:S01]  /*17e0*/  UMOV UR31, 0x40000040 ;  /* 0x40000040001f7882 */ /* 0x000fe20000000000 */
[----:B------:R-:W-:Y:S01]  /*17f0*/  LEA.HI R8, R8, R5, RZ, 0x3 ;  /* 0x0000000508087211 */ /* 0x000fe200078f18ff */
[----:B------:R-:W-:Y:S01]  /*1800*/  IMAD R10, R6, 0x10, R23 ;  /* 0x00000010060a7824 */ /* 0x000fe200078e0217 */
[----:B------:R-:W-:Y:S01]  /*1810*/  LOP3.LUT R7, R7, 0x3fffffe, RZ, 0xc0, !PT ;  /* 0x03fffffe07077812 */ /* 0x000fe200078ec0ff */
[----:B------:R-:W1:Y:S01]  /*1820*/  @P2 LDC R14, c[0x0][0x450] ;  /* 0x00011400ff0e2b82 */ /* 0x000e620000000800 */
[----:B------:R-:W-:Y:S01]  /*1830*/  LEA.HI R9, R89, R89, RZ, 0x1 ;  /* 0x0000005959097211 */ /* 0x000fe200078f08ff */
[----:B------:R-:W-:Y:S01]  /*1840*/  IMAD.MOV.U32 R11, RZ, RZ, -0x80 ;  /* 0xffffff80ff0b7424 */ /* 0x000fe200078e00ff */
[----:B------:R-:W-:Y:S01]  /*1850*/  LOP3.LUT R8, R8, 0xfffffff8, RZ, 0xc0, !PT ;  /* 0xfffffff808087812 */ /* 0x000fe200078ec0ff */
[----:B------:R-:W-:Y:S01]  /*1860*/  IMAD.IADD R7, R90, 0x1, -R7 ;  /* 0x000000015a077824 */ /* 0x000fe200078e0a07 */
[----:B------:R-:W-:Y:S01]  /*1870*/  LOP3.LUT R6, R9, 0x1ffffffe, RZ, 0xc0, !PT ;  /* 0x1ffffffe09067812 */ /* 0x000fe200078ec0ff */
[----:B------:R-:W-:Y:S01]  /*1880*/  IMAD R11, R22, R11, 0x80 ;  /* 0x00000080160b7424 */ /* 0x000fe200078e020b */
[----:B------:R-:W-:Y:S01]  /*1890*/  IADD3 R8, R10, R5, -R8 ;  /* 0x000000050a087210 */ /* 0x000fe20007ffe808 */
[----:B------:R-:W-:Y:S01]  /*18a0*/  ULDC UR4, c[0x0][0x2f0] ;  /* 0x0000bc0000047ab9 */ /* 0x000fe20000000800 */
[----:B------:R-:W-:Y:S01]  /*18b0*/  LOP3.LUT R9, R0, 0x7ffffffc, RZ, 0xc0, !PT ;  /* 0x7ffffffc00097812 */ /* 0x000fe200078ec0ff */
[----:B------:R-:W-:Y:S01]  /*18c0*/  IMAD.IADD R5, R89, 0x1, -R6 ;  /* 0x0000000159057824 */ /* 0x000fe200078e0a06 */
[----:B------:R-:W-:Y:S01]  /*18d0*/  ULDC UR5, c[0x0][0x988] ;  /* 0x0002620000057ab9 */ /* 0x000fe20000000800 */
[----:B------:R-:W-:Y:S01]  /*18e0*/  IMAD R8, R7, 0x40, R8 ;  /* 0x0000004007087824 */ /* 0x000fe200078e0208 */
[----:B------:R-:W-:Y:S01]  /*18f0*/  CS2R R150, SRZ ;  /* 0x0000000000967805 */ /* 0x000fe2000001ff00 */
[----:B------:R-:W-:Y:S01]  /*1900*/  IMAD.IADD R4, R4, 0x1, -R9 ;  /* 0x0000000104047824 */ /* 0x000fe200078e0a09 */
[----:B------:R-:W-:Y:S01]  /*1910*/  CS2R R148, SRZ ;  /* 0x0000000000947805 */ /* 0x000fe2000001ff00 */
[----:B------:R-:W-:Y:S01]  /*1920*/  IMAD R5, R5, 0x8, R8 ;  /* 0x0000000805057824 */ /* 0x000fe200078e0208 */
[----:B------:R-:W-:Y:S01]  /*1930*/  CS2R R146, SRZ ;  /* 0x0000000000927805 */ /* 0x000fe2000001ff00 */
[----:B------:R-:W-:Y:S01]  /*1940*/  VIADD R9, R11, 0x1 ;  /* 0x000000010b097836 */ /* 0x000fe20000000000 */
[----:B------:R-:W-:Y:S01]  /*1950*/  CS2R R144, SRZ ;  /* 0x0000000000907805 */ /* 0x000fe2000001ff00 */
[----:B0-----:R-:W-:Y:S01]  /*1960*/  @P2 IMAD.HI.U32 R7, R5, R12, RZ ;  /* 0x0000000c05072227 */ /* 0x001fe200078e00ff */
[----:B------:R-:W-:-:S02]  /*1970*/  CS2R R142, SRZ ;  /* 0x00000000008e7805 */ /* 0x000fc4000001ff00 */
[----:B------:R-:W-:Y:S02]  /*1980*/  CS2R R140, SRZ ;  /* 0x00000000008c7805 */ /* 0x000fe4000001ff00 */
[----:B------:R-:W-:Y:S01]  /*1990*/  CS2R R138, SRZ ;  /* 0x00000000008a7805 */ /* 0x000fe2000001ff00 */
[----:B------:R-:W-:Y:S01]  /*19a0*/  IMAD.MOV.U32 R6, RZ, RZ, R5 ;  /* 0x000000ffff067224 */ /* 0x000fe200078e0005 */
[----:B-1----:R-:W-:Y:S01]  /*19b0*/  @P2 SHF.R.U32.HI R6, RZ, R14, R7 ;  /* 0x0000000eff062219 */ /* 0x002fe20000011607 */
[----:B------:R-:W-:Y:S01]  /*19c0*/  IMAD R9, R4, -0x2, R9 ;  /* 0xfffffffe04097824 */ /* 0x000fe200078e0209 */
[----:B------:R-:W0:Y:S01]  /*19d0*/  LDC R7, c[0x0][0x288] ;  /* 0x0000a200ff077b82 */ /* 0x000e220000000800 */
[C---:B------:R-:W-:Y:S01]  /*19e0*/  IMAD R11, R16.reuse, UR4, R11 ;  /* 0x00000004100b7c24 */ /* 0x040fe2000f8e020b */
[----:B------:R-:W-:Y:S01]  /*19f0*/  CS2R R136, SRZ ;  /* 0x0000000000887805 */ /* 0x000fe2000001ff00 */
[----:B------:R-:W1:Y:S01]  /*1a00*/  SHFL.IDX PT, R10, R6, RZ, 0x1c1f ;  /* 0x001c1fff060a7589 */ /* 0x000e6200000e0000 */
[----:B------:R-:W-:Y:S01]  /*1a10*/  IMAD R8, R16, UR4, R9 ;  /* 0x0000000410087c24 */ /* 0x000fe2000f8e0209 */
[----:B------:R-:W-:Y:S01]  /*1a20*/  CS2R R134, SRZ ;  /* 0x0000000000867805 */ /* 0x000fe2000001ff00 */
[----:B------:R-:W-:Y:S01]  /*1a30*/  IMAD R11, R4, -0x2, R11 ;  /* 0xfffffffe040b7824 */ /* 0x000fe200078e020b */
[----:B------:R-:W2:Y:S01]  /*1a40*/  SHFL.IDX PT, R6, R6, 0x1, 0x1c1f ;  /* 0x003c1f0006067f89 */ /* 0x000ea200000e0000 */
[----:B------:R-:W-:-:S02]  /*1a50*/  CS2R R132, SRZ ;  /* 0x0000000000847805 */ /* 0x000fc4000001ff00 */
[----:B------:R-:W-:Y:S02]  /*1a60*/  CS2R R130, SRZ ;  /* 0x0000000000827805 */ /* 0x000fe4000001ff00 */
[----:B------:R-:W-:Y:S01]  /*1a70*/  CS2R R128, SRZ ;  /* 0x0000000000807805 */ /* 0x000fe2000001ff00 */
[----:B0-----:R-:W-:-:S05]  /*1a80*/  IMAD.IADD R0, R8, 0x1, -R7 ;  /* 0x0000000108007824 */ /* 0x001fca00078e0a07 */
[----:B-1----:R-:W-:Y:S02]  /*1a90*/  VIADDMNMX R0, R10, R0, R11, PT ;  /* 0x000000000a007246 */ /* 0x002fe4000380010b */
[----:B--2---:R-:W-:Y:S02]  /*1aa0*/  IADD3 R8, R6, -R7, R8 ;  /* 0x8000000706087210 */ /* 0x004fe40007ffe008 */
[C---:B------:R-:W-:Y:S02]  /*1ab0*/  ISETP.GT.AND P3, PT, R0.reuse, RZ, PT ;  /* 0x000000ff0000720c */ /* 0x040fe40003f64270 */
[C---:B------:R-:W-:Y:S02]  /*1ac0*/  ISETP.GT.AND P4, PT, R0.reuse, 0x1, PT ;  /* 0x000000010000780c */ /* 0x040fe40003f84270 */
[----:B------:R-:W-:Y:S02]  /*1ad0*/  ISETP.GT.AND P5, PT, R0, 0x8, PT ;  /* 0x000000080000780c */ /* 0x000fe40003fa4270 */
[----:B------:R-:W-:Y:S01]  /*1ae0*/  VIMNMX R8, R11, R8, PT ;  /* 0x000000080b087248 */ /* 0x000fe20003fe0100 */
[----:B------:R-:W-:-:S02]  /*1af0*/  WARPGROUP.DEPBAR.LE gsb0, 0x0 ;  /* 0x00008000000079c5 */ /* 0x000fc40000010000 */
        /* <DEDUP_REMOVED lines=21> */
[----:B------:R-:W-:Y:S02]  /*1c50*/  FSEL R13, R24, -INF , P3 ;  /* 0xff800000180d7808 */ /* 0x000fe40001800000 */
[----:B------:R-:W-:Y:S02]  /*1c60*/  FSEL R25, R25, -INF , P4 ;  /* 0xff80000019197808 */ /* 0x000fe40002000000 */
[----:B------:R-:W-:Y:S02]  /*1c70*/  ISETP.GT.AND P3, PT, R0, 0x9, PT ;  /* 0x000000090000780c */ /* 0x000fe40003f64270 */
[----:B------:R-:W-:-:S02]  /*1c80*/  FSEL R15, R28, -INF , P5 ;  /* 0xff8000001c0f7808 */ /* 0x000fc40002800000 */
[----:B------:R-:W-:Y:S02]  /*1c90*/  FMNMX.FTZ R10, R13, R25, !PT ;  /* 0x000000190d0a7209 */ /* 0x000fe40007810000 */
[C---:B------:R-:W-:Y:S02]  /*1ca0*/  ISETP.GT.AND P4, PT, R0.reuse, 0x10, PT ;  /* 0x000000100000780c */ /* 0x040fe40003f84270 */
[----:B------:R-:W-:Y:S02]  /*1cb0*/  FSEL R29, R29, -INF , P3 ;  /* 0xff8000001d1d7808 */ /* 0x000fe40001800000 */
[----:B------:R-:W-:Y:S02]  /*1cc0*/  FMNMX.FTZ R10, R15, R10, !PT ;  /* 0x0000000a0f0a7209 */ /* 0x000fe40007810000 */
[----:B------:R-:W-:Y:S02]  /*1cd0*/  ISETP.GT.AND P3, PT, R0, 0x11, PT ;  /* 0x000000110000780c */ /* 0x000fe40003f64270 */
[----:B------:R-:W-:-:S02]  /*1ce0*/  FSEL R21, R32, -INF , P4 ;  /* 0xff80000020157808 */ /* 0x000fc40002000000 */
[----:B------:R-:W-:Y:S02]  /*1cf0*/  FMNMX.FTZ R10, R29, R10, !PT ;  /* 0x0000000a1d0a7209 */ /* 0x000fe40007810000 */
[C---:B------:R-:W-:Y:S02]  /*1d00*/  ISETP.GT.AND P4, PT, R0.reuse, 0x18, PT ;  /* 0x000000180000780c */ /* 0x040fe40003f84270 */
[----:B------:R-:W-:Y:S02]  /*1d10*/  FSEL R33, R33, -INF , P3 ;  /* 0xff80000021217808 */ /* 0x000fe40001800000 */
[----:B------:R-:W-:Y:S02]  /*1d20*/  FMNMX.FTZ R10, R21, R10, !PT ;  /* 0x0000000a150a7209 */ /* 0x000fe40007810000 */
[----:B------:R-:W-:Y:S02]  /*1d30*/  ISETP.GT.AND P3, PT, R0, 0x19, PT ;  /* 0x000000190000780c */ /* 0x000fe40003f64270 */
[----:B------:R-:W-:Y:S01]  /*1d40*/  FSEL R89, R36, -INF , P4 ;  /* 0xff80000024597808 */ /* 0x000fe20002000000 */
[----:B------:R-:W-:Y:S01]  /*1d50*/  IMAD.U32 R36, RZ, RZ, UR36 ;  /* 0x00000024ff247e24 */ /* 0x000fe2000f8e00ff */
[----:B------:R-:W-:-:S02]  /*1d60*/  FMNMX.FTZ R10, R33, R10, !PT ;  /* 0x0000000a210a7209 */ /* 0x000fc40007810000 */
[C---:B------:R-:W-:Y:S02]  /*1d70*/  ISETP.GT.AND P4, PT, R0.reuse, 0x20, PT ;  /* 0x000000200000780c */ /* 0x040fe40003f84270 */
[----:B------:R-:W-:Y:S02]  /*1d80*/  FSEL R37, R37, -INF , P3 ;  /* 0xff80000025257808 */ /* 0x000fe40001800000 */
[----:B------:R-:W-:Y:S02]  /*1d90*/  FMNMX.FTZ R10, R89, R10, !PT ;  /* 0x0000000a590a7209 */ /* 0x000fe40007810000 */
[----:B------:R-:W-:Y:S02]  /*1da0*/  ISETP.GT.AND P3, PT, R0, 0x21, PT ;  /* 0x000000210000780c */ /* 0x000fe40003f64270 */
[----:B------:R-:W-:Y:S02]  /*1db0*/  FSEL R91, R40, -INF , P4 ;  /* 0xff800000285b7808 */ /* 0x000fe40002000000 */
[----:B------:R-:W-:Y:S01]  /*1dc0*/  FMNMX.FTZ R10, R37, R10, !PT ;  /* 0x0000000a250a7209 */ /* 0x000fe20007810000 */
[----:B------:R-:W0:Y:S01]  /*1dd0*/  @P2 LDC R40, c[0x0][0x44c] ;  /* 0x00011300ff282b82 */ /* 0x000e220000000800 */
[----:B------:R-:W-:-:S02]  /*1de0*/  ISETP.GT.AND P4, PT, R0, 0x28, PT ;  /* 0x000000280000780c */ /* 0x000fc40003f84270 */
[----:B------:R-:W-:Y:S02]  /*1df0*/  FSEL R41, R41, -INF , P3 ;  /* 0xff80000029297808 */ /* 0x000fe40001800000 */
[----:B------:R-:W-:Y:S02]  /*1e00*/  FMNMX.FTZ R10, R91, R10, !PT ;  /* 0x0000000a5b0a7209 */ /* 0x000fe40007810000 */
[----:B------:R-:W-:Y:S02]  /*1e10*/  ISETP.GT.AND P3, PT, R0, 0x29, PT ;  /* 0x000000290000780c */ /* 0x000fe40003f64270 */
[----:B------:R-:W-:Y:S02]  /*1e20*/  FSEL R93, R44, -INF , P4 ;  /* 0xff8000002c5d7808 */ /* 0x000fe40002000000 */
[----:B------:R-:W-:Y:S02]  /*1e30*/  FMNMX.FTZ R10, R41, R10, !PT ;  /* 0x0000000a290a7209 */ /* 0x000fe40007810000 */
[----:B------:R-:W-:-:S02]  /*1e40*/  ISETP.GT.AND P4, PT, R0, 0x30, PT ;  /* 0x000000300000780c */ /* 0x000fc40003f84270 */
[----:B------:R-:W-:Y:S02]  /*1e50*/  FSEL R45, R45, -INF , P3 ;  /* 0xff8000002d2d7808 */ /* 0x000fe40001800000 */
[----:B------:R-:W-:Y:S02]  /*1e60*/  FMNMX.FTZ R10, R93, R10, !PT ;  /* 0x0000000a5d0a7209 */ /* 0x000fe40007810000 */
[----:B------:R-:W-:Y:S02]  /*1e70*/  ISETP.GT.AND P3, PT, R0, 0x31, PT ;  /* 0x000000310000780c */ /* 0x000fe40003f64270 */
[----:B------:R-:W-:Y:S02]  /*1e80*/  FSEL R95, R48, -INF , P4 ;  /* 0xff800000305f7808 */ /* 0x000fe40002000000 */
[----:B------:R-:W-:Y:S01]  /*1e90*/  FMNMX.FTZ R10, R45, R10, !PT ;  /* 0x0000000a2d0a7209 */ /* 0x000fe20007810000 */
[----:B0-----:R-:W-:Y:S01]  /*1ea0*/  @P2 IMAD.HI.U32 R40, R23, R40, RZ ;  /* 0x0000002817282227 */ /* 0x001fe200078e00ff */
        /* <DEDUP_REMOVED lines=51> */
[----:B------:R-:W-:Y:S01]  /*21e0*/  ISETP.GT.AND P3, PT, R0, 0x79, PT ;  /* 0x000000790000780c */ /* 0x000fe20003f64270 */
[----:B------:R-:W-:Y:S01]  /*21f0*/  IMAD.U32 R0, RZ, RZ, UR5 ;  /* 0x00000005ff007e24 */ /* 0x000fe2000f8e00ff */
[----:B------:R-:W-:Y:S02]  /*2200*/  FSEL R113, R84, -INF , P4 ;  /* 0xff80000054717808 */ /* 0x000fe40002000000 */
[----:B------:R-:W-:Y:S02]  /*2210*/  FMNMX.FTZ R10, R81, R10, !PT ;  /* 0x0000000a510a7209 */ /* 0x000fe40007810000 */
[----:B------:R-:W-:-:S02]  /*2220*/  FSEL R85, R85, -INF , P3 ;  /* 0xff80000055557808 */ /* 0x000fc40001800000 */
[----:B------:R-:W-:Y:S02]  /*2230*/  FMNMX.FTZ R10, R113, R10, !PT ;  /* 0x0000000a710a7209 */ /* 0x000fe40007810000 */
[C---:B------:R-:W-:Y:S02]  /*2240*/  ISETP.GT.AND P4, PT, R8.reuse, 0x1, PT ;  /* 0x000000010800780c */ /* 0x040fe40003f84270 */
[----:B------:R-:W-:Y:S02]  /*2250*/  FMNMX.FTZ R10, R85, R10, !PT ;  /* 0x0000000a550a7209 */ /* 0x000fe40007810000 */
[----:B------:R-:W-:Y:S02]  /*2260*/  ISETP.GT.AND P5, PT, R8, 0x8, PT ;  /* 0x000000080800780c */ /* 0x000fe40003fa4270 */
[----:B------:R-:W-:Y:S01]  /*2270*/  FSEL R6, R27, -INF , P4 ;  /* 0xff8000001b067808 */ /* 0x000fe20002000000 */
[----:B------:R-:W0:Y:S01]  /*2280*/  SHFL.BFLY PT, R9, R10, 0x2, 0x1f ;  /* 0x0c401f000a097f89 */ /* 0x000e2200000e0000 */
[----:B------:R-:W-:-:S02]  /*2290*/  FSEL R117, R30, -INF , P5 ;  /* 0xff8000001e757808 */ /* 0x000fc40002800000 */
[----:B------:R-:W-:-:S04]  /*22a0*/  ISETP.GT.AND P4, PT, R8, 0x10, PT ;  /* 0x000000100800780c */ /* 0x000fc80003f84270 */
[----:B------:R-:W-:Y:S02]  /*22b0*/  FSEL R121, R34, -INF , P4 ;  /* 0xff80000022797808 */ /* 0x000fe40002000000 */
[----:B------:R-:W-:-:S04]  /*22c0*/  ISETP.GT.AND P4, PT, R8, 0x18, PT ;  /* 0x000000180800780c */ /* 0x000fc80003f84270 */
[----:B------:R-:W-:Y:S02]  /*22d0*/  FSEL R125, R38, -INF , P4 ;  /* 0xff800000267d7808 */ /* 0x000fe40002000000 */
[----:B------:R-:W-:-:S04]  /*22e0*/  ISETP.GT.AND P4, PT, R8, 0x20, PT ;  /* 0x000000200800780c */ /* 0x000fc80003f84270 */
[----:B------:R-:W-:Y:S01]  /*22f0*/  FSEL R127, R42, -INF , P4 ;  /* 0xff8000002a7f7808 */ /* 0x000fe20002000000 */
[----:B------:R-:W-:Y:S01]  /*2300*/  IMAD R42, R16, UR4, -R7 ;  /* 0x00000004102a7c24 */ /* 0x000fe2000f8e0a07 */
[----:B------:R-:W-:Y:S01]  /*2310*/  ISETP.GT.AND P4, PT, R8, 0x28, PT ;  /* 0x000000280800780c */ /* 0x000fe20003f84270 */
[----:B------:R-:W-:Y:S01]  /*2320*/  UMOV UR4, URZ ;  /* 0x0000003f00047c82 */ /* 0x000fe20008000000 */
[----:B0-----:R-:W-:-:S05]  /*2330*/  FMNMX.FTZ R12, R10, R9, !PT ;  /* 0x000000090a0c7209 */ /* 0x001fca0007810000 */
[----:B------:R-:W0:Y:S02]  /*2340*/  SHFL.BFLY PT, R9, R12, 0x1, 0x1f ;  /* 0x0c201f000c097f89 */ /* 0x000e2400000e0000 */
[----:B0-----:R-:W-:-:S04]  /*2350*/  FMNMX.FTZ R9, R12, R9, !PT ;  /* 0x000000090c097209 */ /* 0x001fc80007810000 */
[C---:B------:R-:W-:Y:S01]  /*2360*/  FSETP.NEU.FTZ.AND P3, PT, R9.reuse, -INF , PT ;  /* 0xff8000000900780b */ /* 0x040fe20003f7d000 */
[----:B------:R-:W-:-:S05]  /*2370*/  FMUL.FTZ R14, R9, R0 ;  /* 0x00000000090e7220 */ /* 0x000fca0000410000 */
[----:B------:R-:W-:Y:S02]  /*2380*/  FSEL R14, R14, RZ, P3 ;  /* 0x000000ff0e0e7208 */ /* 0x000fe40001800000 */
[----:B------:R-:W-:-:S03]  /*2390*/  ISETP.GT.AND P3, PT, R8, RZ, PT ;  /* 0x000000ff0800720c */ /* 0x000fc60003f64270 */
[-CC-:B------:R-:W-:Y:S01]  /*23a0*/  FFMA.FTZ R178, R89, R0.reuse, -R14.reuse ;  /* 0x0000000059b27223 */ /* 0x180fe2000001080e */
[----:B------:R-:W-:Y:S01]  /*23b0*/  FSEL R115, R26, -INF , P3 ;  /* 0xff8000001a737808 */ /* 0x000fe20001800000 */
[-CC-:B------:R-:W-:Y:S01]  /*23c0*/  FFMA.FTZ R180, R13, R0.reuse, -R14.reuse ;  /* 0x000000000db47223 */ /* 0x180fe2000001080e */
[C---:B------:R-:W-:Y:S01]  /*23d0*/  ISETP.GT.AND P3, PT, R8.reuse, 0x9, PT ;  /* 0x000000090800780c */ /* 0x040fe20003f64270 */
[--C-:B------:R-:W-:Y:S01]  /*23e0*/  FFMA.FTZ R13, R25, R0, -R14.reuse ;  /* 0x00000000190d7223 */ /* 0x100fe2000001080e */
[----:B------:R-:W-:Y:S01]  /*23f0*/  FMNMX.FTZ R10, R115, R6, !PT ;  /* 0x00000006730a7209 */ /* 0x000fe20007810000 */
[-CC-:B------:R-:W-:Y:S01]  /*2400*/  FFMA.FTZ R25, R37, R0.reuse, -R14.reuse ;  /* 0x0000000025197223 */ /* 0x180fe2000001080e */
[----:B------:R-:W-:Y:S01]  /*2410*/  FSEL R119, R31, -INF , P3 ;  /* 0xff8000001f777808 */ /* 0x000fe20001800000 */
[--C-:B------:R-:W-:Y:S01]  /*2420*/  FFMA.FTZ R172, R91, R0, -R14.reuse ;  /* 0x000000005bac7223 */ /* 0x100fe2000001080e */
[----:B------:R-:W-:Y:S01]  /*2430*/  FMNMX.FTZ R10, R117, R10, !PT ;  /* 0x0000000a750a7209 */ /* 0x000fe20007810000 */
        /* <DEDUP_REMOVED lines=24> */
[----:B------:R-:W-:Y:S01]  /*25c0*/  MUFU.EX2 R180, R180 ;  /* 0x000000b400b47308 */ /* 0x000fe20000000800 */
[----:B------:R-:W-:Y:S01]  /*25d0*/  ISETP.GT.AND P3, PT, R8, 0x29, PT ;  /* 0x000000290800780c */ /* 0x000fe20003f64270 */
[-CC-:B------:R-:W-:Y:S01]  /*25e0*/  FFMA.FTZ R35, R57, R0.reuse, -R14.reuse ;  /* 0x0000000039237223 */ /* 0x180fe2000001080e */
[----:B------:R-:W-:Y:S01]  /*25f0*/  FSEL R89, R46, -INF , P4 ;  /* 0xff8000002e597808 */ /* 0x000fe20002000000 */
[--C-:B------:R-:W-:Y:S01]  /*2600*/  FFMA.FTZ R154, R101, R0, -R14.reuse ;  /* 0x00000000659a7223 */ /* 0x100fe2000001080e */
[----:B------:R-:W-:Y:S01]  /*2610*/  FMNMX.FTZ R10, R43, R10, !PT ;  /* 0x0000000a2b0a7209 */ /* 0x000fe20007810000 */
[-CC-:B------:R-:W-:Y:S01]  /*2620*/  FFMA.FTZ R61, R61, R0.reuse, -R14.reuse ;  /* 0x000000003d3d7223 */ /* 0x180fe2000001080e */
[C---:B------:R-:W-:Y:S01]  /*2630*/  ISETP.GT.AND P4, PT, R8.reuse, 0x30, PT ;  /* 0x000000300800780c */ /* 0x040fe20003f84270 */
[----:B------:R-:W0:Y:S01]  /*2640*/  MUFU.EX2 R13, R13 ;  /* 0x0000000d000d7308 */ /* 0x000e220000000800 */
[----:B------:R-:W-:Y:S01]  /*2650*/  FSEL R47, R47, -INF , P3 ;  /* 0xff8000002f2f7808 */ /* 0x000fe20001800000 */
[--C-:B------:R-:W-:Y:S01]  /*2660*/  FFMA.FTZ R103, R103, R0, -R14.reuse ;  /* 0x0000000067677223 */ /* 0x100fe2000001080e */
[----:B------:R-:W-:Y:S01]  /*2670*/  FMNMX.FTZ R10, R89, R10, !PT ;  /* 0x0000000a590a7209 */ /* 0x000fe20007810000 */
[-CC-:B------:R-:W-:Y:S01]  /*2680*/  FFMA.FTZ R65, R65, R0.reuse, -R14.reuse ;  /* 0x0000000041417223 */ /* 0x180fe2000001080e */
[----:B------:R-:W-:Y:S01]  /*2690*/  ISETP.GT.AND P3, PT, R8, 0x31, PT ;  /* 0x000000310800780c */ /* 0x000fe20003f64270 */
[--C-:B------:R-:W-:Y:S01]  /*26a0*/  FFMA.FTZ R105, R105, R0, -R14.reuse ;  /* 0x0000000069697223 */ /* 0x100fe2000001080e */
[----:B------:R-:W-:Y:S01]  /*26b0*/  FSEL R37, R50, -INF , P4 ;  /* 0xff80000032257808 */ /* 0x000fe20002000000 */
[----:B------:R-:W1:Y:S01]  /*26c0*/  MUFU.EX2 R182, R182 ;  /* 0x000000b600b67308 */ /* 0x000e620000000800 */
[----:B------:R-:W-:Y:S01]  /*26d0*/  FMNMX.FTZ R10, R47, R10, !PT ;  /* 0x0000000a2f0a7209 */ /* 0x000fe20007810000 */
[-CC-:B------:R-:W-:Y:S01]  /*26e0*/  FFMA.FTZ R69, R69, R0.reuse, -R14.reuse ;  /* 0x0000000045457223 */ /* 0x180fe2000001080e */
[C---:B------:R-:W-:Y:S01]  /*26f0*/  ISETP.GT.AND P4, PT, R8.reuse, 0x38, PT ;  /* 0x000000380800780c */ /* 0x040fe20003f84270 */
[-CC-:B------:R-:W-:Y:S01]  /*2700*/  FFMA.FTZ R107, R107, R0.reuse, -R14.reuse ;  /* 0x000000006b6b7223 */ /* 0x180fe2000001080e */
[----:B------:R-:W-:Y:S01]  /*2710*/  FSEL R51, R51, -INF , P3 ;  /* 0xff80000033337808 */ /* 0x000fe20001800000 */
[--C-:B------:R-:W-:Y:S01]  /*2720*/  FFMA.FTZ R73, R73, R0, -R14.reuse ;  /* 0x0000000049497223 */ /* 0x100fe2000001080e */
[----:B------:R-:W-:Y:S01]  /*2730*/  FMNMX.FTZ R10, R37, R10, !PT ;  /* 0x0000000a250a7209 */ /* 0x000fe20007810000 */
[----:B------:R-:W2:Y:S01]  /*2740*/  MUFU.EX2 R15, R15 ;  /* 0x0000000f000f7308 */ /* 0x000ea20000000800 */
[----:B------:R-:W-:Y:S01]  /*2750*/  ISETP.GT.AND P3, PT, R8, 0x39, PT ;  /* 0x000000390800780c */ /* 0x000fe20003f64270 */
[-CC-:B------:R-:W-:Y:S01]  /*2760*/  FFMA.FTZ R109, R109, R0.reuse, -R14.reuse ;  /* 0x000000006d6d7223 */ /* 0x180fe2000001080e */
[----:B------:R-:W-:Y:S01]  /*2770*/  FSEL R91, R54, -INF , P4 ;  /* 0xff800000365b7808 */ /* 0x000fe20002000000 */
[--C-:B------:R-:W-:Y:S01]  /*2780*/  FFMA.FTZ R77, R77, R0, -R14.reuse ;  /* 0x000000004d4d7223 */ /* 0x100fe2000001080e */
[----:B------:R-:W-:Y:S01]  /*2790*/  FMNMX.FTZ R10, R51, R10, !PT ;  /* 0x0000000a330a7209 */ /* 0x000fe20007810000 */
[-CC-:B------:R-:W-:Y:S01]  /*27a0*/  FFMA.FTZ R111, R111, R0.reuse, -R14.reuse ;  /* 0x000000006f6f7223 */ /* 0x180fe2000001080e */
[C---:B------:R-:W-:Y:S01]  /*27b0*/  ISETP.GT.AND P4, PT, R8.reuse, 0x40, PT ;  /* 0x000000400800780c */ /* 0x040fe20003f84270 */
[----:B------:R-:W3:Y:S01]  /*27c0*/  MUFU.EX2 R176, R176 ;  /* 0x000000b000b07308 */ /* 0x000ee20000000800 */
[----:B------:R-:W-:Y:S01]  /*27d0*/  FSEL R55, R55, -INF , P3 ;  /* 0xff80000037377808 */ /* 0x000fe20001800000 */
[--C-:B------:R-:W-:Y:S01]  /*27e0*/  FFMA.FTZ R81, R81, R0, -R14.reuse ;  /* 0x0000000051517223 */ /* 0x100fe2000001080e */
[----:B------:R-:W-:Y:S01]  /*27f0*/  FMNMX.FTZ R10, R91, R10, !PT ;  /* 0x0000000a5b0a7209 */ /* 0x000fe20007810000 */
[-CC-:B------:R-:W-:Y:S01]  /*2800*/  FFMA.FTZ R113, R113, R0.reuse, -R14.reuse ;  /* 0x0000000071717223 */ /* 0x180fe2000001080e */
[----:B------:R-:W-:Y:S01]  /*2810*/  ISETP.GT.AND P3, PT, R8, 0x41, PT ;  /* 0x000000410800780c */ /* 0x000fe20003f64270 */
[----:B------:R-:W-:Y:S01]  /*2820*/  FFMA.FTZ R14, R85, R0, -R14 ;  /* 0x00000000550e7223 */ /* 0x000fe2000001080e */
[----:B------:R-:W-:Y:S01]  /*2830*/  FSEL R41, R58, -INF , P4 ;  /* 0xff8000003a297808 */ /* 0x000fe20002000000 */
[----:B------:R-:W4:Y:S01]  /*2840*/  MUFU.EX2 R21, R21 ;  /* 0x0000001500157308 */ /* 0x000f220000000800 */
[----:B------:R-:W-:-:S02]  /*2850*/  FMNMX.FTZ R10, R55, R10, !PT ;  /* 0x0000000a370a7209 */ /* 0x000fc40007810000 */
[----:B------:R-:W-:Y:S02]  /*2860*/  CS2R R100, SRZ ;  /* 0x0000000000647805 */ /* 0x000fe4000001ff00 */
[C---:B------:R-:W-:Y:S02]  /*2870*/  ISETP.GT.AND P4, PT, R8.reuse, 0x48, PT ;  /* 0x000000480800780c */ /* 0x040fe40003f84270 */
[----:B------:R-:W-:Y:S02]  /*2880*/  FSEL R59, R59, -INF , P3 ;  /* 0xff8000003b3b7808 */ /* 0x000fe40001800000 */
[----:B------:R-:W-:Y:S01]  /*2890*/  FMNMX.FTZ R10, R41, R10, !PT ;  /* 0x0000000a290a7209 */ /* 0x000fe20007810000 */
[----:B------:R-:W5:Y:S01]  /*28a0*/  MUFU.EX2 R178, R178 ;  /* 0x000000b200b27308 */ /* 0x000f620000000800 */
[----:B------:R-:W-:Y:S02]  /*28b0*/  ISETP.GT.AND P3, PT, R8, 0x49, PT ;  /* 0x000000490800780c */ /* 0x000fe40003f64270 */
[----:B------:R-:W-:-:S02]  /*28c0*/  FSEL R93, R62, -INF , P4 ;  /* 0xff8000003e5d7808 */ /* 0x000fc40002000000 */
[----:B------:R-:W-:Y:S02]  /*28d0*/  FMNMX.FTZ R10, R59, R10, !PT ;  /* 0x0000000a3b0a7209 */ /* 0x000fe40007810000 */
[C---:B------:R-:W-:Y:S01]  /*28e0*/  ISETP.GT.AND P4, PT, R8.reuse, 0x50, PT ;  /* 0x000000500800780c */ /* 0x040fe20003f84270 */
[----:B------:R-:W-:Y:S01]  /*28f0*/  MUFU.EX2 R25, R25 ;  /* 0x0000001900197308 */ /* 0x000fe20000000800 */
[----:B------:R-:W-:Y:S02]  /*2900*/  FSEL R63, R63, -INF , P3 ;  /* 0xff8000003f3f7808 */ /* 0x000fe40001800000 */
[----:B------:R-:W-:Y:S02]  /*2910*/  FMNMX.FTZ R10, R93, R10, !PT ;  /* 0x0000000a5d0a7209 */ /* 0x000fe40007810000 */
[----:B------:R-:W-:Y:S02]  /*2920*/  ISETP.GT.AND P3, PT, R8, 0x51, PT ;  /* 0x000000510800780c */ /* 0x000fe40003f64270 */
[----:B------:R-:W-:Y:S01]  /*2930*/  FSEL R45, R66, -INF , P4 ;  /* 0xff800000422d7808 */ /* 0x000fe20002000000 */
[----:B------:R-:W-:Y:S01]  /*2940*/  MUFU.EX2 R172, R172 ;  /* 0x000000ac00ac7308 */ /* 0x000fe20000000800 */
[----:B------:R-:W-:-:S02]  /*2950*/  FMNMX.FTZ R10, R63, R10, !PT ;  /* 0x0000000a3f0a7209 */ /* 0x000fc40007810000 */
[C---:B------:R-:W-:Y:S02]  /*2960*/  ISETP.GT.AND P4, PT, R8.reuse, 0x58, PT ;  /* 0x000000580800780c */ /* 0x040fe40003f84270 */
[----:B------:R-:W-:Y:S02]  /*2970*/  FSEL R67, R67, -INF , P3 ;  /* 0xff80000043437808 */ /* 0x000fe40001800000 */
[----:B------:R-:W-:Y:S01]  /*2980*/  FMNMX.FTZ R10, R45, R10, !PT ;  /* 0x0000000a2d0a7209 */ /* 0x000fe20007810000 */
[----:B------:R-:W-:Y:S01]  /*2990*/  MUFU.EX2 R27, R27 ;  /* 0x0000001b001b7308 */ /* 0x000fe20000000800 */
[----:B------:R-:W-:Y:S02]  /*29a0*/  ISETP.GT.AND P3, PT, R8, 0x59, PT ;  /* 0x000000590800780c */ /* 0x000fe40003f64270 */
[----:B------:R-:W-:Y:S02]  /*29b0*/  FSEL R95, R70, -INF , P4 ;  /* 0xff800000465f7808 */ /* 0x000fe40002000000 */
[----:B------:R-:W-:-:S02]  /*29c0*/  FMNMX.FTZ R10, R67, R10, !PT ;  /* 0x0000000a430a7209 */ /* 0x000fc40007810000 */
        /* <DEDUP_REMOVED lines=30> */
[----:B------:R-:W-:Y:S01]  /*2bb0*/  FSEL R87, R87, -INF , P3 ;  /* 0xff80000057577808 */ /* 0x000fe20001800000 */
[----:B------:R-:W-:Y:S01]  /*2bc0*/  MUFU.EX2 R152, R152 ;  /* 0x0000009800987308 */ /* 0x000fe20000000800 */
[----:B------:R-:W-:-:S04]  /*2bd0*/  FMNMX.FTZ R10, R99, R10, !PT ;  /* 0x0000000a630a7209 */ /* 0x000fc80007810000 */
[----:B------:R-:W-:-:S03]  /*2be0*/  FMNMX.FTZ R10, R87, R10, !PT ;  /* 0x0000000a570a7209 */ /* 0x000fc60007810000 */
[----:B------:R-:W-:Y:S02]  /*2bf0*/  MUFU.EX2 R35, R35 ;  /* 0x0000002300237308 */ /* 0x000fe40000000800 */
[----:B------:R-:W0:Y:S06]  /*2c00*/  SHFL.BFLY PT, R11, R10, 0x2, 0x1f ;  /* 0x0c401f000a0b7f89 */ /* 0x000e2c00000e0000 */
        /* <DEDUP_REMOVED lines=10> */
[C---:B------:R-:W-:Y:S01]  /*2cb0*/  FSETP.NEU.FTZ.AND P3, PT, R11.reuse, -INF , PT ;  /* 0xff8000000b00780b */ /* 0x040fe20003f7d000 */
[----:B------:R-:W-:-:S06]  /*2cc0*/  FMUL.FTZ R8, R11, R0 ;  /* 0x000000000b087220 */ /* 0x000fcc0000410000 */
[----:B------:R-:W-:Y:S01]  /*2cd0*/  MUFU.EX2 R160, R73 ;  /* 0x0000004900a07308 */ /* 0x000fe20000000800 */
[----:B------:R-:W-:-:S05]  /*2ce0*/  FSEL R8, R8, RZ, P3 ;  /* 0x000000ff08087208 */ /* 0x000fca0001800000 */
[-CC-:B------:R-:W-:Y:S01]  /*2cf0*/  FFMA.FTZ R39, R39, R0.reuse, -R8.reuse ;  /* 0x0000000027277223 */ /* 0x180fe20000010808 */
[-CC-:B------:R-:W-:Y:S01]  /*2d00*/  FFMA.FTZ R115, R115, R0.reuse, -R8.reuse ;  /* 0x0000000073737223 */ /* 0x180fe20000010808 */
[-CC-:B------:R-:W-:Y:S01]  /*2d10*/  FFMA.FTZ R6, R6, R0.reuse, -R8.reuse ;  /* 0x0000000006067223 */ /* 0x180fe20000010808 */
[-CC-:B------:R-:W-:Y:S01]  /*2d20*/  FFMA.FTZ R117, R117, R0.reuse, -R8.reuse ;  /* 0x0000000075757223 */ /* 0x180fe20000010808 */
[----:B------:R0:W-:Y:S01]  /*2d30*/  MUFU.EX2 R24, R39 ;  /* 0x0000002700187308 */ /* 0x0001e20000000800 */
[-CC-:B------:R-:W-:Y:S01]  /*2d40*/  FFMA.FTZ R119, R119, R0.reuse, -R8.reuse ;  /* 0x0000000077777223 */ /* 0x180fe20000010808 */
[-CC-:B------:R-:W-:Y:S01]  /*2d50*/  FFMA.FTZ R121, R121, R0.reuse, -R8.reuse ;  /* 0x0000000079797223 */ /* 0x180fe20000010808 */
[-CC-:B------:R-:W-:Y:S01]  /*2d60*/  FFMA.FTZ R47, R47, R0.reuse, -R8.reuse ;  /* 0x000000002f2f7223 */ /* 0x180fe20000010808 */
[-CC-:B------:R-:W-:Y:S01]  /*2d70*/  FFMA.FTZ R123, R123, R0.reuse, -R8.reuse ;  /* 0x000000007b7b7223 */ /* 0x180fe20000010808 */
[-CC-:B------:R-:W-:Y:S01]  /*2d80*/  FFMA.FTZ R125, R125, R0.reuse, -R8.reuse ;  /* 0x000000007d7d7223 */ /* 0x180fe20000010808 */
[-CC-:B------:R-:W-:Y:S01]  /*2d90*/  FFMA.FTZ R43, R43, R0.reuse, -R8.reuse ;  /* 0x000000002b2b7223 */ /* 0x180fe20000010808 */
[-CC-:B------:R-:W-:Y:S01]  /*2da0*/  FFMA.FTZ R127, R127, R0.reuse, -R8.reuse ;  /* 0x000000007f7f7223 */ /* 0x180fe20000010808 */
[----:B------:R1:W-:Y:S01]  /*2db0*/  MUFU.EX2 R10, R6 ;  /* 0x00000006000a7308 */ /* 0x0003e20000000800 */
[----:B0-----:R-:W-:Y:S01]  /*2dc0*/  FADD.FTZ R39, R180, R13 ;  /* 0x0000000db4277221 */ /* 0x001fe20000010000 */
[-CC-:B------:R-:W-:Y:S01]  /*2dd0*/  FFMA.FTZ R89, R89, R0.reuse, -R8.reuse ;  /* 0x0000000059597223 */ /* 0x180fe20000010808 */
[-CC-:B------:R-:W-:Y:S01]  /*2de0*/  FFMA.FTZ R37, R37, R0.reuse, -R8.reuse ;  /* 0x0000000025257223 */ /* 0x180fe20000010808 */
[-CC-:B------:R-:W-:Y:S01]  /*2df0*/  FFMA.FTZ R51, R51, R0.reuse, -R8.reuse ;  /* 0x0000000033337223 */ /* 0x180fe20000010808 */
[-CC-:B------:R-:W-:Y:S01]  /*2e00*/  FFMA.FTZ R91, R91, R0.reuse, -R8.reuse ;  /* 0x000000005b5b7223 */ /* 0x180fe20000010808 */
[-CC-:B------:R-:W-:Y:S01]  /*2e10*/  FFMA.FTZ R55, R55, R0.reuse, -R8.reuse ;  /* 0x0000000037377223 */ /* 0x180fe20000010808 */
[-CC-:B------:R-:W-:Y:S01]  /*2e20*/  FFMA.FTZ R41, R41, R0.reuse, -R8.reuse ;  /* 0x0000000029297223 */ /* 0x180fe20000010808 */
[----:B------:R-:W0:Y:S01]  /*2e30*/  MUFU.EX2 R115, R115 ;  /* 0x0000007300737308 */ /* 0x000e220000000800 */
[----:B-1----:R-:W-:Y:S01]  /*2e40*/  FADD.FTZ R6, R182, R39 ;  /* 0x00000027b6067221 */ /* 0x002fe20000010000 */
[-CC-:B------:R-:W-:Y:S01]  /*2e50*/  FFMA.FTZ R59, R59, R0.reuse, -R8.reuse ;  /* 0x000000003b3b7223 */ /* 0x180fe20000010808 */
[-CC-:B------:R-:W-:Y:S01]  /*2e60*/  FFMA.FTZ R93, R93, R0.reuse, -R8.reuse ;  /* 0x000000005d5d7223 */ /* 0x180fe20000010808 */
[-C--:B------:R-:W-:Y:S01]  /*2e70*/  FFMA.FTZ R63, R63, R0.reuse, -R8 ;  /* 0x000000003f3f7223 */ /* 0x080fe20000010808 */
[----:B--2---:R-:W-:Y:S01]  /*2e80*/  FADD.FTZ R39, R15, R6 ;  /* 0x000000060f277221 */ /* 0x004fe20000010000 */
[-CC-:B------:R-:W-:Y:S01]  /*2e90*/  FFMA.FTZ R45, R45, R0.reuse, -R8.reuse ;  /* 0x000000002d2d7223 */ /* 0x180fe20000010808 */
[-CC-:B------:R-:W-:Y:S01]  /*2ea0*/  FFMA.FTZ R67, R67, R0.reuse, -R8.reuse ;  /* 0x0000000043437223 */ /* 0x180fe20000010808 */
[----:B------:R-:W1:Y:S01]  /*2eb0*/  MUFU.EX2 R117, R117 ;  /* 0x0000007500757308 */ /* 0x000e620000000800 */
[----:B---3--:R-:W-:Y:S01]  /*2ec0*/  FADD.FTZ R6, R176, R39 ;  /* 0x00000027b0067221 */ /* 0x008fe20000010000 */
[--C-:B------:R-:W-:Y:S01]  /*2ed0*/  FFMA.FTZ R95, R95, R0, -R8.reuse ;  /* 0x000000005f5f7223 */ /* 0x100fe20000010808 */
[----:B------:R-:W-:Y:S01]  /*2ee0*/  F2FP.F16.F32.PACK_AB R180, R13, R180 ;  /* 0x000000b40db4723e */ /* 0x000fe200000000ff */
[----:B------:R-:W-:Y:S01]  /*2ef0*/  FFMA.FTZ R71, R71, R0, -R8 ;  /* 0x0000000047477223 */ /* 0x000fe20000010808 */
[----:B----4-:R-:W-:Y:S01]  /*2f00*/  FADD.FTZ R39, R21, R6 ;  /* 0x0000000615277221 */ /* 0x010fe20000010000 */
[----:B------:R-:W-:-:S02]  /*2f10*/  @!P1 VIADD R6, R36, 0x28840 ;  /* 0x0002884024069836 */ /* 0x000fc40000000000 */
[-C--:B------:R-:W-:Y:S01]  /*2f20*/  FFMA.FTZ R49, R49, R0.reuse, -R8 ;  /* 0x0000000031317223 */ /* 0x080fe20000010808 */
[----:B------:R2:W3:Y:S01]  /*2f30*/  MUFU.EX2 R12, R119 ;  /* 0x00000077000c7308 */ /* 0x0004e20000000800 */
[----:B-----5:R-:W-:Y:S01]  /*2f40*/  FADD.FTZ R38, R178, R39 ;  /* 0x00000027b2267221 */ /* 0x020fe20000010000 */
[----:B0-----:R-:W-:Y:S01]  /*2f50*/  FADD.FTZ R36, R115, R10 ;  /* 0x0000000a73247221 */ /* 0x001fe20000010000 */
[----:B------:R-:W-:Y:S01]  /*2f60*/  @!P1 PRMT R6, RZ, 0x654, R6 ;  /* 0x00000654ff069816 */ /* 0x000fe20000000006 */
[-CC-:B------:R-:W-:Y:S01]  /*2f70*/  FFMA.FTZ R75, R75, R0.reuse, -R8.reuse ;  /* 0x000000004b4b7223 */ /* 0x180fe20000010808 */
[-CC-:B------:R-:W-:Y:S01]  /*2f80*/  FFMA.FTZ R97, R97, R0.reuse, -R8.reuse ;  /* 0x0000000061617223 */ /* 0x180fe20000010808 */
[-C--:B------:R-:W-:Y:S01]  /*2f90*/  FFMA.FTZ R79, R79, R0.reuse, -R8 ;  /* 0x000000004f4f7223 */ /* 0x080fe20000010808 */
[----:B------:R3:W-:Y:S01]  /*2fa0*/  @!P1 SYNCS.ARRIVE.TRANS64.RED.A1T0 RZ, [R6+URZ], RZ ;  /* 0x000000ff06ff99a7 */ /* 0x0007e2000810043f */
[----:B------:R-:W0:Y:S01]  /*2fb0*/  MUFU.EX2 R121, R121 ;  /* 0x0000007900797308 */ /* 0x000e220000000800 */
[----:B-1----:R-:W-:Y:S01]  /*2fc0*/  FADD.FTZ R39, R117, R36 ;  /* 0x0000002475277221 */ /* 0x002fe20000010000 */
[-CC-:B------:R-:W-:Y:S01]  /*2fd0*/  FFMA.FTZ R53, R53, R0.reuse, -R8.reuse ;  /* 0x0000000035357223 */ /* 0x180fe20000010808 */
[-CC-:B------:R-:W-:Y:S01]  /*2fe0*/  FFMA.FTZ R83, R83, R0.reuse, -R8.reuse ;  /* 0x0000000053537223 */ /* 0x180fe20000010808 */
[-CC-:B------:R-:W-:Y:S01]  /*2ff0*/  FFMA.FTZ R99, R99, R0.reuse, -R8.reuse ;  /* 0x0000000063637223 */ /* 0x180fe20000010808 */
[----:B------:R-:W-:Y:S01]  /*3000*/  FFMA.FTZ R87, R87, R0, -R8 ;  /* 0x0000000057577223 */ /* 0x000fe20000010808 */
[----:B------:R-:W-:-:S02]  /*3010*/  F2FP.F16.F32.PACK_AB R181, R10, R115 ;  /* 0x000000730ab5723e */ /* 0x000fc400000000ff */
[----:B--2---:R-:W-:Y:S01]  /*3020*/  CS2R R118, SRZ ;  /* 0x0000000000767805 */ /* 0x004fe2000001ff00 */
[----:B------:R1:W-:Y:S01]  /*3030*/  MUFU.EX2 R28, R47 ;  /* 0x0000002f001c7308 */ /* 0x0003e20000000800 */
[C---:B---3--:R-:W-:Y:S01]  /*3040*/  FADD.FTZ R6, R12.reuse, R39 ;  /* 0x000000270c067221 */ /* 0x048fe20000010000 */
[----:B------:R-:W-:Y:S02]  /*3050*/  F2FP.F16.F32.PACK_AB R183, R12, R117 ;  /* 0x000000750cb7723e */ /* 0x000fe400000000ff */
[----:B------:R-:W-:Y:S02]  /*3060*/  CS2R R116, SRZ ;  /* 0x0000000000747805 */ /* 0x000fe4000001ff00 */
[----:B------:R-:W-:Y:S02]  /*3070*/  F2FP.F16.F32.PACK_AB R182, R15, R182 ;  /* 0x000000b60fb6723e */ /* 0x000fe400000000ff */
[----:B------:R-:W-:Y:S02]  /*3080*/  CS2R R114, SRZ ;  /* 0x0000000000727805 */ /* 0x000fe4000001ff00 */
[----:B------:R-:W-:Y:S01]  /*3090*/  F2FP.F16.F32.PACK_AB R176, R21, R176 ;  /* 0x000000b015b0723e */ /* 0x000fe200000000ff */
[----:B------:R2:W3:Y:S01]  /*30a0*/  MUFU.EX2 R20, R123 ;  /* 0x0000007b00147308 */ /* 0x0004e20000000800 */
[----:B-1----:R-:W1:Y:S01]  /*30b0*/  @P2 LDC R47, c[0x0][0x450] ;  /* 0x00011400ff2f2b82 */ /* 0x002e620000000800 */
[----:B0-----:R-:W-:Y:S01]  /*30c0*/  FADD.FTZ R39, R121, R6 ;  /* 0x0000000679277221 */ /* 0x001fe20000010000 */
[----:B------:R-:W-:-:S05]  /*30d0*/  F2FP.F16.F32.PACK_AB R178, R25, R178 ;  /* 0x000000b219b2723e */ /* 0x000fca00000000ff */
[----:B------:R0:W-:Y:S01]  /*30e0*/  MUFU.EX2 R26, R43 ;  /* 0x0000002b001a7308 */ /* 0x0001e20000000800 */
[----:B--2---:R-:W-:-:S07]  /*30f0*/  CS2R R122, SRZ ;  /* 0x00000000007a7805 */ /* 0x004fce000001ff00 */
[----:B------:R-:W2:Y:S01]  /*3100*/  MUFU.EX2 R125, R125 ;  /* 0x0000007d007d7308 */ /* 0x000ea20000000800 */
[----:B0-----:R-:W-:Y:S01]  /*3110*/  FADD.FTZ R43, R25, R38 ;  /* 0x00000026192b7221 */ /* 0x001fe20000010000 */
[C---:B---3--:R-:W-:Y:S01]  /*3120*/  FADD.FTZ R6, R20.reuse, R39 ;  /* 0x0000002714067221 */ /* 0x048fe20000010000 */
[----:B------:R-:W-:Y:S02]  /*3130*/  F2FP.F16.F32.PACK_AB R177, R20, R121 ;  /* 0x0000007914b1723e */ /* 0x000fe400000000ff */
[----:B------:R-:W-:Y:S01]  /*3140*/  CS2R R120, SRZ ;  /* 0x0000000000787805 */ /* 0x000fe2000001ff00 */
[----:B------:R-:W-:Y:S01]  /*3150*/  FADD.FTZ R38, R172, R43 ;  /* 0x0000002bac267221 */ /* 0x000fe20000010000 */
[C---:B------:R-:W-:Y:S01]  /*3160*/  F2FP.F16.F32.PACK_AB R172, R27.reuse, R172 ;  /* 0x000000ac1bac723e */ /* 0x040fe200000000ff */
[----:B------:R-:W0:Y:S02]  /*3170*/  MUFU.EX2 R127, R127 ;  /* 0x0000007f007f7308 */ /* 0x000e240000000800 */
[----:B------:R-:W-:Y:S01]  /*3180*/  FADD.FTZ R43, R27, R38 ;  /* 0x000000261b2b7221 */ /* 0x000fe20000010000 */
[----:B-1----:R-:W-:-:S03]  /*3190*/  @P2 SHF.R.U32.HI R23, RZ, R47, R40 ;  /* 0x0000002fff172219 */ /* 0x002fc60000011628 */
[----:B------:R-:W-:Y:S01]  /*31a0*/  FADD.FTZ R38, R174, R43 ;  /* 0x0000002bae267221 */ /* 0x000fe20000010000 */
[C---:B------:R-:W-:Y:S01]  /*31b0*/  F2FP.F16.F32.PACK_AB R174, R29.reuse, R174 ;  /* 0x000000ae1dae723e */ /* 0x040fe200000000ff */
[----:B------:R-:W1:Y:S02]  /*31c0*/  MUFU.EX2 R89, R89 ;  /* 0x0000005900597308 */ /* 0x000e640000000800 */
[----:B------:R-:W-:Y:S01]  /*31d0*/  FADD.FTZ R39, R29, R38 ;  /* 0x000000261d277221 */ /* 0x000fe20000010000 */
[----:B--2---:R-:W-:Y:S01]  /*31e0*/  FADD.FTZ R7, R125, R6 ;  /* 0x000000067d077221 */ /* 0x004fe20000010000 */
[----:B------:R-:W-:Y:S02]  /*31f0*/  F2FP.F16.F32.PACK_AB R179, R24, R125 ;  /* 0x0000007d18b3723e */ /* 0x000fe400000000ff */
[----:B------:R-:W-:Y:S01]  /*3200*/  CS2R R124, SRZ ;  /* 0x00000000007c7805 */ /* 0x000fe2000001ff00 */
[----:B------:R-:W-:Y:S01]  /*3210*/  FADD.FTZ R40, R168, R39 ;  /* 0x00000027a8287221 */ /* 0x000fe20000010000 */
[----:B------:R-:W-:Y:S01]  /*3220*/  FADD.FTZ R6, R24, R7 ;  /* 0x0000000718067221 */ /* 0x000fe20000010000 */
[----:B------:R-:W-:Y:S01]  /*3230*/  IMAD.IADD R39, R42, 0x1, R23 ;  /* 0x000000012a277824 */ /* 0x000fe200078e0217 */
[----:B------:R-:W2:Y:S01]  /*3240*/  MUFU.EX2 R37, R37 ;  /* 0x0000002500257308 */ /* 0x000ea20000000800 */
[----:B------:R-:W-:Y:S01]  /*3250*/  FADD.FTZ R23, R31, R40 ;  /* 0x000000281f177221 */ /* 0x000fe20000010000 */
[----:B0-----:R-:W-:Y:S01]  /*3260*/  FADD.FTZ R7, R127, R6 ;  /* 0x000000067f077221 */ /* 0x001fe20000010000 */
[----:B------:R-:W-:-:S02]  /*3270*/  F2FP.F16.F32.PACK_AB R173, R26, R127 ;  /* 0x0000007f1aad723e */ /* 0x000fc400000000ff */
[----:B------:R-:W-:Y:S01]  /*3280*/  CS2R R126, SRZ ;  /* 0x00000000007e7805 */ /* 0x000fe2000001ff00 */
[----:B------:R-:W-:Y:S01]  /*3290*/  FADD.FTZ R40, R170, R23 ;  /* 0x00000017aa287221 */ /* 0x000fe20000010000 */
[----:B------:R-:W-:Y:S01]  /*32a0*/  FADD.FTZ R6, R26, R7 ;  /* 0x000000071a067221 */ /* 0x000fe20000010000 */
[----:B------:R-:W-:Y:S01]  /*32b0*/  SHF.R.S32.HI R44, RZ, 0x1f, R39 ;  /* 0x0000001fff2c7819 */ /* 0x000fe20000011427 */
[----:B------:R-:W0:Y:S01]  /*32c0*/  MUFU.EX2 R30, R51 ;  /* 0x00000033001e7308 */ /* 0x000e220000000800 */
[----:B------:R-:W-:Y:S01]  /*32d0*/  FADD.FTZ R23, R33, R40 ;  /* 0x0000002821177221 */ /* 0x000fe20000010000 */
[----:B-1----:R-:W-:Y:S01]  /*32e0*/  FADD.FTZ R7, R89, R6 ;  /* 0x0000000659077221 */ /* 0x002fe20000010000 */
[----:B------:R-:W-:Y:S02]  /*32f0*/  LEA.HI R39, R44, R39, RZ, 0x7 ;  /* 0x000000272c277211 */ /* 0x000fe400078f38ff */
[----:B------:R-:W-:Y:S01]  /*3300*/  FADD.FTZ R42, R152, R23 ;  /* 0x00000017982a7221 */ /* 0x000fe20000010000 */
[C---:B------:R-:W-:Y:S01]  /*3310*/  FADD.FTZ R6, R28.reuse, R7 ;  /* 0x000000071c067221 */ /* 0x040fe20000010000 */
[----:B------:R-:W-:Y:S01]  /*3320*/  F2FP.F16.F32.PACK_AB R175, R28, R89 ;  /* 0x000000591caf723e */ /* 0x000fe200000000ff */
[----:B------:R-:W1:Y:S01]  /*3330*/  MUFU.EX2 R91, R91 ;  /* 0x0000005b005b7308 */ /* 0x000e620000000800 */
[----:B------:R-:W-:Y:S01]  /*3340*/  FADD.FTZ R23, R35, R42 ;  /* 0x0000002a23177221 */ /* 0x000fe20000010000 */
[----:B--2---:R-:W-:Y:S01]  /*3350*/  FADD.FTZ R7, R37, R6 ;  /* 0x0000000625077221 */ /* 0x004fe20000010000 */
[----:B------:R-:W-:-:S02]  /*3360*/  F2FP.F16.F32.PACK_AB R168, R31, R168 ;  /* 0x000000a81fa8723e */ /* 0x000fc400000000ff */
[----:B------:R-:W-:Y:S01]  /*3370*/  CS2R R88, SRZ ;  /* 0x0000000000587805 */ /* 0x000fe2000001ff00 */
[----:B------:R-:W-:Y:S01]  /*3380*/  FADD.FTZ R42, R154, R23 ;  /* 0x000000179a2a7221 */ /* 0x000fe20000010000 */
[----:B------:R-:W-:Y:S01]  /*3390*/  F2FP.F16.F32.PACK_AB R170, R33, R170 ;  /* 0x000000aa21aa723e */ /* 0x000fe200000000ff */
[----:B------:R-:W2:Y:S01]  /*33a0*/  MUFU.EX2 R32, R55 ;  /* 0x0000003700207308 */ /* 0x000ea20000000800 */
[C---:B0-----:R-:W-:Y:S01]  /*33b0*/  FADD.FTZ R6, R30.reuse, R7 ;  /* 0x000000071e067221 */ /* 0x041fe20000010000 */
[----:B------:R-:W-:Y:S01]  /*33c0*/  FADD.FTZ R42, R61, R42 ;  /* 0x0000002a3d2a7221 */ /* 0x000fe20000010000 */
[----:B------:R-:W-:Y:S02]  /*33d0*/  F2FP.F16.F32.PACK_AB R152, R35, R152 ;  /* 0x000000982398723e */ /* 0x000fe400000000ff */
[----:B------:R-:W-:Y:S01]  /*33e0*/  F2FP.F16.F32.PACK_AB R154, R61, R154 ;  /* 0x0000009a3d9a723e */ /* 0x000fe200000000ff */
[----:B------:R-:W-:Y:S01]  /*33f0*/  FADD.FTZ R23, R103, R42 ;  /* 0x0000002a67177221 */ /* 0x000fe20000010000 */
[----:B------:R-:W-:Y:S01]  /*3400*/  F2FP.F16.F32.PACK_AB R169, R30, R37 ;  /* 0x000000251ea9723e */ /* 0x000fe200000000ff */
[----:B------:R-:W0:Y:S01]  /*3410*/  MUFU.EX2 R41, R41 ;  /* 0x0000002900297308 */ /* 0x000e220000000800 */
[----:B-1----:R-:W-:Y:S01]  /*3420*/  FADD.FTZ R7, R91, R6 ;  /* 0x000000065b077221 */ /* 0x002fe20000010000 */
[C---:B------:R-:W-:Y:S01]  /*3430*/  FADD.FTZ R42, R156.reuse, R23 ;  /* 0x000000179c2a7221 */ /* 0x040fe20000010000 */
[----:B------:R-:W-:-:S02]  /*3440*/  F2FP.F16.F32.PACK_AB R156, R156, R103 ;  /* 0x000000679c9c723e */ /* 0x000fc400000000ff */
[----:B------:R-:W-:Y:S01]  /*3450*/  CS2R R102, SRZ ;  /* 0x0000000000667805 */ /* 0x000fe2000001ff00 */
[----:B------:R-:W-:Y:S02]  /*3460*/  FADD.FTZ R13, R105, R42 ;  /* 0x0000002a690d7221 */ /* 0x000fe40000010000 */
[----:B------:R-:W1:Y:S01]  /*3470*/  MUFU.EX2 R34, R59 ;  /* 0x0000003b00227308 */ /* 0x000e620000000800 */
[----:B--2---:R-:W-:Y:S01]  /*3480*/  FADD.FTZ R6, R32, R7 ;  /* 0x0000000720067221 */ /* 0x004fe20000010000 */
[C---:B------:R-:W-:Y:S01]  /*3490*/  FADD.FTZ R42, R158.reuse, R13 ;  /* 0x0000000d9e2a7221 */ /* 0x040fe20000010000 */
[----:B------:R-:W-:Y:S02]  /*34a0*/  F2FP.F16.F32.PACK_AB R158, R158, R105 ;  /* 0x000000699e9e723e */ /* 0x000fe400000000ff */
[----:B------:R-:W-:Y:S02]  /*34b0*/  CS2R R104, SRZ ;  /* 0x0000000000687805 */ /* 0x000fe4000001ff00 */
[----:B------:R-:W-:Y:S01]  /*34c0*/  F2FP.F16.F32.PACK_AB R171, R32, R91 ;  /* 0x0000005b20ab723e */ /* 0x000fe200000000ff */
[----:B------:R-:W-:Y:S01]  /*34d0*/  FADD.FTZ R13, R107, R42 ;  /* 0x0000002a6b0d7221 */ /* 0x000fe20000010000 */
[----:B------:R-:W-:Y:S01]  /*34e0*/  CS2R R90, SRZ ;  /* 0x00000000005a7805 */ /* 0x000fe2000001ff00 */
[----:B------:R-:W2:Y:S01]  /*34f0*/  MUFU.EX2 R93, R93 ;  /* 0x0000005d005d7308 */ /* 0x000ea20000000800 */
[----:B0-----:R-:W-:Y:S01]  /*3500*/  FADD.FTZ R7, R41, R6 ;  /* 0x0000000629077221 */ /* 0x001fe20000010000 */
[C---:B------:R-:W-:Y:S01]  /*3510*/  FADD.FTZ R44, R160.reuse, R13 ;  /* 0x0000000da02c7221 */ /* 0x040fe20000010000 */
[----:B------:R-:W-:-:S02]  /*3520*/  F2FP.F16.F32.PACK_AB R160, R160, R107 ;  /* 0x0000006ba0a0723e */ /* 0x000fc400000000ff */
[----:B------:R-:W-:-:S03]  /*3530*/  CS2R R106, SRZ ;  /* 0x00000000006a7805 */ /* 0x000fc6000001ff00 */
[----:B------:R-:W0:Y:S01]  /*3540*/  MUFU.EX2 R36, R63 ;  /* 0x0000003f00247308 */ /* 0x000e220000000800 */
[C---:B-1----:R-:W-:Y:S01]  /*3550*/  FADD.FTZ R6, R34.reuse, R7 ;  /* 0x0000000722067221 */ /* 0x042fe20000010000 */
[----:B------:R-:W-:-:S06]  /*3560*/  F2FP.F16.F32.PACK_AB R153, R34, R41 ;  /* 0x000000292299723e */ /* 0x000fcc00000000ff */
[----:B------:R-:W1:Y:S01]  /*3570*/  MUFU.EX2 R45, R45 ;  /* 0x0000002d002d7308 */ /* 0x000e620000000800 */
[----:B--2---:R-:W-:-:S07]  /*3580*/  FADD.FTZ R7, R93, R6 ;  /* 0x000000065d077221 */ /* 0x004fce0000010000 */
[----:B------:R-:W2:Y:S01]  /*3590*/  MUFU.EX2 R109, R109 ;  /* 0x0000006d006d7308 */ /* 0x000ea20000000800 */
[C---:B0-----:R-:W-:Y:S01]  /*35a0*/  FADD.FTZ R6, R36.reuse, R7 ;  /* 0x0000000724067221 */ /* 0x041fe20000010000 */
[----:B------:R-:W-:Y:S02]  /*35b0*/  F2FP.F16.F32.PACK_AB R155, R36, R93 ;  /* 0x0000005d249b723e */ /* 0x000fe400000000ff */
[----:B------:R-:W-:-:S04]  /*35c0*/  CS2R R92, SRZ ;  /* 0x00000000005c7805 */ /* 0x000fc8000001ff00 */
        /* <DEDUP_REMOVED lines=9> */
[----:B------:R-:W-:Y:S02]  /*3660*/  F2FP.F16.F32.PACK_AB R162, R162, R109 ;  /* 0x0000006da2a2723e */ /* 0x000fe400000000ff */
[----:B------:R-:W-:-:S04]  /*3670*/  CS2R R108, SRZ ;  /* 0x00000000006c7805 */ /* 0x000fc8000001ff00 */
[----:B------:R-:W1:Y:S01]  /*3680*/  MUFU.EX2 R40, R71 ;  /* 0x0000004700287308 */ /* 0x000e620000000800 */
[----:B--2---:R-:W-:-:S07]  /*3690*/  FADD.FTZ R7, R95, R6 ;  /* 0x000000065f077221 */ /* 0x004fce0000010000 */
[----:B------:R-:W2:Y:S01]  /*36a0*/  MUFU.EX2 R164, R81 ;  /* 0x0000005100a47308 */ /* 0x000ea20000000800 */
[----:B0-----:R-:W-:-:S07]  /*36b0*/  FADD.FTZ R13, R111, R44 ;  /* 0x0000002c6f0d7221 */ /* 0x001fce0000010000 */
[----:B------:R-:W0:Y:S01]  /*36c0*/  MUFU.EX2 R49, R49 ;  /* 0x0000003100317308 */ /* 0x000e220000000800 */
[C---:B-1----:R-:W-:Y:S01]  /*36d0*/  FADD.FTZ R6, R40.reuse, R7 ;  /* 0x0000000728067221 */ /* 0x042fe20000010000 */
[----:B------:R-:W-:Y:S02]  /*36e0*/  F2FP.F16.F32.PACK_AB R159, R40, R95 ;  /* 0x0000005f289f723e */ /* 0x000fe400000000ff */
[----:B------:R-:W-:-:S04]  /*36f0*/  CS2R R94, SRZ ;  /* 0x00000000005e7805 */ /* 0x000fc8000001ff00 */
[----:B------:R-:W1:Y:S01]  /*3700*/  MUFU.EX2 R113, R113 ;  /* 0x0000007100717308 */ /* 0x000e620000000800 */
[C---:B--2---:R-:W-:Y:S01]  /*3710*/  FADD.FTZ R46, R164.reuse, R13 ;  /* 0x0000000da42e7221 */ /* 0x044fe20000010000 */
[----:B------:R-:W-:Y:S02]  /*3720*/  F2FP.F16.F32.PACK_AB R164, R164, R111 ;  /* 0x0000006fa4a4723e */ /* 0x000fe400000000ff */
[----:B------:R-:W-:-:S04]  /*3730*/  CS2R R110, SRZ ;  /* 0x00000000006e7805 */ /* 0x000fc8000001ff00 */
[----:B------:R-:W2:Y:S01]  /*3740*/  MUFU.EX2 R8, R75 ;  /* 0x0000004b00087308 */ /* 0x000ea20000000800 */
[----:B0-----:R-:W-:-:S07]  /*3750*/  FADD.FTZ R7, R49, R6 ;  /* 0x0000000631077221 */ /* 0x001fce0000010000 */
[----:B------:R-:W0:Y:S01]  /*3760*/  MUFU.EX2 R97, R97 ;  /* 0x0000006100617308 */ /* 0x000e220000000800 */
[----:B-1----:R-:W-:-:S07]  /*3770*/  FADD.FTZ R13, R113, R46 ;  /* 0x0000002e710d7221 */ /* 0x002fce0000010000 */
[----:B------:R-:W1:Y:S01]  /*3780*/  MUFU.EX2 R42, R79 ;  /* 0x0000004f002a7308 */ /* 0x000e620000000800 */
[C---:B--2---:R-:W-:Y:S01]  /*3790*/  FADD.FTZ R46, R8.reuse, R7 ;  /* 0x00000007082e7221 */ /* 0x044fe20000010000 */
[----:B------:R-:W-:Y:S01]  /*37a0*/  F2FP.F16.F32.PACK_AB R161, R8, R49 ;  /* 0x0000003108a1723e */ /* 0x000fe200000000ff */
[----:B------:R-:W-:-:S05]  /*37b0*/  IMAD.MOV.U32 R8, RZ, RZ, RZ ;  /* 0x000000ffff087224 */ /* 0x000fca00078e00ff */
[----:B------:R-:W2:Y:S01]  /*37c0*/  MUFU.EX2 R53, R53 ;  /* 0x0000003500357308 */ /* 0x000ea20000000800 */
[----:B0-----:R-:W-:-:S07]  /*37d0*/  FADD.FTZ R7, R97, R46 ;  /* 0x0000002e61077221 */ /* 0x001fce0000010000 */
[----:B------:R-:W0:Y:S01]  /*37e0*/  MUFU.EX2 R44, R83 ;  /* 0x00000053002c7308 */ /* 0x000e220000000800 */
[C---:B-1----:R-:W-:Y:S01]  /*37f0*/  FADD.FTZ R12, R42.reuse, R7 ;  /* 0x000000072a0c7221 */ /* 0x042fe20000010000 */
[----:B------:R-:W-:Y:S02]  /*3800*/  F2FP.F16.F32.PACK_AB R163, R42, R97 ;  /* 0x000000612aa3723e */ /* 0x000fe400000000ff */
[----:B------:R-:W-:-:S04]  /*3810*/  CS2R R96, SRZ ;  /* 0x0000000000607805 */ /* 0x000fc8000001ff00 */
[----:B------:R-:W1:Y:S01]  /*3820*/  MUFU.EX2 R99, R99 ;  /* 0x0000006300637308 */ /* 0x000e620000000800 */
[----:B--2---:R-:W-:-:S07]  /*3830*/  FADD.FTZ R7, R53, R12 ;  /* 0x0000000c35077221 */ /* 0x004fce0000010000 */
[----:B------:R-:W2:Y:S01]  /*3840*/  MUFU.EX2 R10, R87 ;  /* 0x00000057000a7308 */ /* 0x000ea20000000800 */
[C---:B0-----:R-:W-:Y:S01]  /*3850*/  FADD.FTZ R12, R44.reuse, R7 ;  /* 0x000000072c0c7221 */ /* 0x041fe20000010000 */
[----:B------:R-:W-:-:S06]  /*3860*/  F2FP.F16.F32.PACK_AB R165, R44, R53 ;  /* 0x000000352ca5723e */ /* 0x000fcc00000000ff */
[----:B------:R-:W0:Y:S01]  /*3870*/  MUFU.EX2 R14, R14 ;  /* 0x0000000e000e7308 */ /* 0x000e220000000800 */
[----:B-1----:R-:W-:Y:S01]  /*3880*/  FADD.FTZ R7, R99, R12 ;  /* 0x0000000c63077221 */ /* 0x002fe20000010000 */
[----:B------:R-:W-:-:S04]  /*3890*/  SHF.R.S32.HI R12, RZ, 0x7, R39 ;  /* 0x00000007ff0c7819 */ /* 0x000fc80000011427 */
[----:B------:R-:W-:Y:S01]  /*38a0*/  VIMNMX R15, R17, R12, !PT ;  /* 0x0000000c110f7248 */ /* 0x000fe20007fe0100 */
[C---:B--2---:R-:W-:Y:S01]  /*38b0*/  FADD.FTZ R7, R10.reuse, R7 ;  /* 0x000000070a077221 */ /* 0x044fe20000010000 */
[----:B------:R-:W-:Y:S01]  /*38c0*/  F2FP.F16.F32.PACK_AB R167, R10, R99 ;  /* 0x000000630aa7723e */ /* 0x000fe200000000ff */
[----:B------:R-:W-:Y:S01]  /*38d0*/  VIADD R10, R22, 0xfffffffe ;  /* 0xfffffffe160a7836 */ /* 0x000fe20000000000 */
[----:B------:R-:W-:-:S04]  /*38e0*/  CS2R R98, SRZ ;  /* 0x0000000000627805 */ /* 0x000fc8000001ff00 */
[----:B------:R-:W-:Y:S01]  /*38f0*/  ISETP.GE.AND P3, PT, R10, R15, PT ;  /* 0x0000000f0a00720c */ /* 0x000fe20003f66270 */
[C---:B0-----:R-:W-:Y:S01]  /*3900*/  FADD.FTZ R6, R14.reuse, R13 ;  /* 0x0000000d0e067221 */ /* 0x041fe20000010000 */
[----:B------:R-:W-:Y:S02]  /*3910*/  F2FP.F16.F32.PACK_AB R166, R14, R113 ;  /* 0x000000710ea6723e */ /* 0x000fe400000000ff */
[----:B------:R-:W-:-:S09]  /*3920*/  CS2R R112, SRZ ;  /* 0x0000000000707805 */ /* 0x000fd2000001ff00 */
[----:B------:R-:W-:Y:S05]  /*3930*/  @!P3 BRA `(.L_x_2125) ;  /* 0x000000280048b947 */ /* 0x000fea0003800000 */
[----:B------:R-:W-:Y:S01]  /*3940*/  IMAD.MOV.U32 R13, RZ, RZ, R11 ;  /* 0x000000ffff0d7224 */ /* 0x000fe200078e000b */
[----:B------:R-:W-:Y:S01]  /*3950*/  UMOV UR5, URZ ;  /* 0x0000003f00057c82 */ /* 0x000fe20008000000 */
[----:B------:R-:W-:Y:S01]  /*3960*/  IMAD.MOV.U32 R12, RZ, RZ, R9 ;  /* 0x000000ffff0c7224 */ /* 0x000fe200078e0009 */
[----:B------:R-:W-:Y:S01]  /*3970*/  ULDC UR39, c[0x0][0x288] ;  /* 0x0000a20000277ab9 */ /* 0x000fe20000000800 */
[----:B------:R-:W-:Y:S01]  /*3980*/  IMAD.MOV.U32 R14, RZ, RZ, RZ ;  /* 0x000000ffff0e7224 */ /* 0x000fe200078e00ff */
[----:B------:R-:W-:Y:S01]  /*3990*/  ULDC UR38, c[0x0][0x2f0] ;  /* 0x0000bc0000267ab9 */ /* 0x000fe20000000800 */
[----:B------:R-:W-:-:S07]  /*39a0*/  IMAD.MOV.U32 R151, RZ, RZ, RZ ;  /* 0x000000ffff977224 */ /* 0x000fce00078e00ff */
.L_x_2134:
        /* <DEDUP_REMOVED lines=9> */
.L_x_2127:
[----:B------:R-:W-:Y:S01]  /*3a40*/  ULEA UR7, UR4, UR36, 0x3 ;  /* 0x0000002404077291 */ /* 0x000fe2000f8e183f */
[----:B------:R-:W-:-:S08]  /*3a50*/  SHF.L.U32 R0, R8, 0x1f, RZ ;  /* 0x0000001f08007819 */ /* 0x000fd000000006ff */
[----:B------:R0:W1:Y:S01]  /*3a60*/  SYNCS.PHASECHK.TRANS64.TRYWAIT P3, [UR7+0x28830], R0 ;  /* 0x02883000ff0075a7 */ /* 0x0000620008060147 */
[----:B------:R-:W-:Y:S05]  /*3a70*/  @!P0 BRA `(.L_x_2128) ;  /* 0x0000000000048947 */ /* 0x000fea0003800000 */
[----:B------:R-:W-:Y:S01]  /*3a80*/  BPT.TRAP 0x1 ;  /* 0x000000040000795c */ /* 0x000fe20000300000 */
.L_x_2128:
[----:B-1----:R-:W-:Y:S05]  /*3a90*/  @P3 BRA `(.L_x_2126) ;  /* 0x0000000000083947 */ /* 0x002fea0003800000 */
[----:B------:R-:W1:Y:S02]  /*3aa0*/  SYNCS.PHASECHK.TRANS64.TRYWAIT P3, [UR7+0x28830], R0 ;  /* 0x02883000ff0075a7 */ /* 0x000e640008060147 */
[----:B-1----:R-:W-:Y:S05]  /*3ab0*/  @!P3 BRA `(.L_x_2129) ;  /* 0x000000a40054b947 */ /* 0x002fea0003800000 */
.L_x_2126:
        /* <DEDUP_REMOVED lines=47> */
.L_x_2131:
[----:B------:R-:W-:Y:S01]  /*3db0*/  ULEA UR7, UR5, UR36, 0x3 ;  /* 0x0000002405077291 */ /* 0x000fe2000f8e183f */
[----:B------:R-:W-:-:S08]  /*3dc0*/  SHF.L.U32 R0, R14, 0x1f, RZ ;  /* 0x0000001f0e007819 */ /* 0x000fd000000006ff */
[----:B------:R0:W1:Y:S01]  /*3dd0*/  SYNCS.PHASECHK.TRANS64.TRYWAIT P3, [UR7+0x28850], R0 ;  /* 0x02885000ff0075a7 */ /* 0x0000620008060147 */
[----:B------:R-:W-:Y:S05]  /*3de0*/  @!P0 BRA `(.L_x_2132) ;  /* 0x0000000000048947 */ /* 0x000fea0003800000 */
[----:B------:R-:W-:Y:S01]  /*3df0*/  BPT.TRAP 0x1 ;  /* 0x000000040000795c */ /* 0x000fe20000300000 */
.L_x_2132:
[----:B-1----:R-:W-:Y:S05]  /*3e00*/  @P3 BRA `(.L_x_2130) ;  /* 0x0000000000083947 */ /* 0x002fea0003800000 */
[----:B------:R-:W1:Y:S02]  /*3e10*/  SYNCS.PHASECHK.TRANS64.TRYWAIT P3, [UR7+0x28850], R0 ;  /* 0x02885000ff0075a7 */ /* 0x000e640008060147 */
[----:B-1----:R-:W-:Y:S05]  /*3e20*/  @!P3 BRA `(.L_x_2133) ;  /* 0x000000a00090b947 */ /* 0x002fea0003800000 */
.L_x_2130:
[----:B------:R-:W-:Y:S01]  /*3e30*/  UIADD3 UR7, UR36, 0x400, URZ ;  /* 0x0000040024077890 */ /* 0x000fe2000fffe03f */
[----:B------:R-:W-:Y:S01]  /*3e40*/  WARPGROUP.ARRIVE ;  /* 0x00000000000079c5 */ /* 0x000fe20000000000 */
[----:B------:R-:W-:Y:S01]  /*3e50*/  UMOV UR11, 0x40000040 ;  /* 0x40000040000b7882 */ /* 0x000fe20000000000 */
[----:B------:R-:W-:Y:S01]  /*3e60*/  UMOV UR15, 0x40000040 ;  /* 0x40000040000f7882 */ /* 0x000fe20000000000 */
[----:B------:R-:W-:Y:S01]  /*3e70*/  USHF.R.U32.HI UR7, URZ, 0x4, UR7 ;  /* 0x000000043f077899 */ /* 0x000fe20008011607 */
[----:B01----:R-:W0:Y:S01]  /*3e80*/  @P2 LDC R0, c[0x0][0x44c] ;  /* 0x00011300ff002b82 */ /* 0x003e220000000800 */
[----:B------:R-:W-:Y:S02]  /*3e90*/  IMAD.MOV.U32 R23, RZ, RZ, R5 ;  /* 0x000000ffff177224 */ /* 0x000fe400078e0005 */
[----:B------:R-:W-:-:S04]  /*3ea0*/  ULOP3.LUT UR7, UR7, 0x3fff, URZ, 0xc0, !UPT ;  /* 0x00003fff07077892 */ /* 0x000fc8000f8ec03f */
[----:B------:R-:W-:Y:S01]  /*3eb0*/  ULOP3.LUT UR7, UR7, 0x4000000, URZ, 0xfc, !UPT ;  /* 0x0400000007077892 */ /* 0x000fe2000f8efc3f */
[----:B------:R-:W1:Y:S03]  /*3ec0*/  @P2 LDC R9, c[0x0][0x450] ;  /* 0x00011400ff092b82 */ /* 0x000e660000000800 */
[----:B------:R-:W-:-:S04]  /*3ed0*/  ULEA UR10, UR5, UR7, 0xb ;  /* 0x00000007050a7291 */ /* 0x000fc8000f8e583f */
[----:B------:R-:W-:-:S05]  /*3ee0*/  UIADD3 UR14, UR10, 0x80, URZ ;  /* 0x000000800a0e7890 */ /* 0x000fca000fffe03f */
[----:B------:R-:W-:Y:S01]  /*3ef0*/  HGMMA.64x128x16.F32 R88, R180, gdesc[UR8].tnspB, R88, gsb0 ;  /* 0x41e00008b4587df0 */ /* 0x000fe20008000858 */
[----:B------:R-:W-:Y:S01]  /*3f00*/  UMOV UR11, 0x40000040 ;  /* 0x40000040000b7882 */ /* 0x000fe20000000000 */
[----:B0-----:R-:W-:-:S05]  /*3f10*/  @P2 IMAD.HI.U32 R0, R5, R0, RZ ;  /* 0x0000000005002227 */ /* 0x001fca00078e00ff */
[----:B-1----:R-:W-:Y:S01]  /*3f20*/  @P2 SHF.R.U32.HI R23, RZ, R9, R0 ;  /* 0x00000009ff172219 */ /* 0x002fe20000011600 */
[----:B------:R-:W-:-:S04]  /*3f30*/  IMAD.MOV.U32 R9, RZ, RZ, -0x80 ;  /* 0xffffff80ff097424 */ /* 0x000fc800078e00ff */
[----:B------:R-:W0:Y:S01]  /*3f40*/  SHFL.IDX PT, R0, R23, 0x1, 0x1c1f ;  /* 0x003c1f0017007f89 */ /* 0x000e2200000e0000 */
[----:B------:R-:W-:-:S04]  /*3f50*/  IMAD R9, R10, R9, 0x1 ;  /* 0x000000010a097424 */ /* 0x000fc800078e0209 */
[----:B------:R-:W-:-:S04]  /*3f60*/  IMAD R9, R4, -0x2, R9 ;  /* 0xfffffffe04097824 */ /* 0x000fc800078e0209 */
[----:B------:R-:W-:-:S05]  /*3f70*/  IMAD R9, R16, UR38, R9 ;  /* 0x0000002610097c24 */ /* 0x000fca000f8e0209 */
[----:B0-----:R-:W-:-:S04]  /*3f80*/  IADD3 R0, R0, -UR39, R9 ;  /* 0x8000002700007c10 */ /* 0x001fc8000fffe009 */
[C---:B------:R-:W-:Y:S02]  /*3f90*/  ISETP.GT.AND P3, PT, R0.reuse, RZ, PT ;  /* 0x000000ff0000720c */ /* 0x040fe40003f64270 */
[----:B------:R-:W-:Y:S02]  /*3fa0*/  ISETP.GT.AND P4, PT, R0, 0x1, PT ;  /* 0x000000010000780c */ /* 0x000fe40003f84270 */
[----:B------:R-:W-:Y:S02]  /*3fb0*/  FSEL R14, R26, -INF , P3 ;  /* 0xff8000001a0e7808 */ /* 0x000fe40001800000 */
[----:B------:R-:W-:Y:S02]  /*3fc0*/  ISETP.GT.AND P3, PT, R0, 0x8, PT ;  /* 0x000000080000780c */ /* 0x000fe40003f64270 */
[----:B------:R-:W-:Y:S02]  /*3fd0*/  FSEL R190, R27, -INF , P4 ;  /* 0xff8000001bbe7808 */ /* 0x000fe40002000000 */
[----:B------:R-:W-:-:S02]  /*3fe0*/  FMNMX.FTZ R11, R14, R13, !PT ;  /* 0x0000000d0e0b7209 */ /* 0x000fc40007810000 */
[----:B------:R-:W-:Y:S02]  /*3ff0*/  ISETP.GT.AND P4, PT, R0, 0x9, PT ;  /* 0x000000090000780c */ /* 0x000fe40003f84270 */
[----:B------:R-:W-:Y:S02]  /*4000*/  FSEL R188, R30, -INF , P3 ;  /* 0xff8000001ebc7808 */ /* 0x000fe40001800000 */
[----:B------:R-:W-:Y:S02]  /*4010*/  FMNMX.FTZ R11, R190, R11, !PT ;  /* 0x0000000bbe0b7209 */ /* 0x000fe40007810000 */
        /* <DEDUP_REMOVED lines=10> */
[----:B------:R-:W-:Y:S01]  /*40c0*/  FMNMX.FTZ R11, R184, R11, !PT ;  /* 0x0000000bb80b7209 */ /* 0x000fe20007810000 */
[----:B------:R-:W-:Y:S02]  /*40d0*/  WARPGROUP.DEPBAR.LE gsb0, 0x0 ;  /* 0x00008000000079c5 */ /* 0x000fe40000010000 */
[----:B------:R-:W-:Y:S01]  /*40e0*/  WARPGROUP.ARRIVE ;  /* 0x00000000000079c5 */ /* 0x000fe20000000000 */
[----:B------:R-:W-:Y:S02]  /*40f0*/  FSEL R182, R38, -INF , P3 ;  /* 0xff80000026b67808 */ /* 0x000fe40001800000 */
[----:B------:R-:W-:Y:S02]  /*4100*/  ISETP.GT.AND P3, PT, R0, 0x20, PT ;  /* 0x000000200000780c */ /* 0x000fe40003f64270 */
[----:B------:R-:W-:Y:S01]  /*4110*/  FSEL R180, R39, -INF , P4 ;  /* 0xff80000027b47808 */ /* 0x000fe20002000000 */
[----:B------:R-:W-:Y:S01]  /*4120*/  HGMMA.64x128x16.F32 R88, R176, gdesc[UR12].tnspB, R88, gsb0 ;  /* 0x41e0000cb0587df0 */ /* 0x000fe20008000858 */
[----:B------:R-:W-:Y:S01]  /*4130*/  UIADD3 UR14, UR10, 0x100, URZ ;  /* 0x000001000a0e7890 */ /* 0x000fe2000fffe03f */
[----:B------:R-:W-:Y:S01]  /*4140*/  FMNMX.FTZ R11, R182, R11, !PT ;  /* 0x0000000bb60b7209 */ /* 0x000fe20007810000 */
[----:B------:R-:W-:Y:S01]  /*4150*/  UMOV UR15, 0x40000040 ;  /* 0x40000040000f7882 */ /* 0x000fe20000000000 */
[----:B------:R-:W-:-:S02]  /*4160*/  ISETP.GT.AND P4, PT, R0, 0x21, PT ;  /* 0x000000210000780c */ /* 0x000fc40003f84270 */
        /* <DEDUP_REMOVED lines=29> */
[----:B------:R-:W-:Y:S01]  /*4340*/  FMNMX.FTZ R11, R170, R11, !PT ;  /* 0x0000000baa0b7209 */ /* 0x000fe20007810000 */
[----:B------:R-:W-:Y:S01]  /*4350*/  UIADD3 UR14, UR10, 0x280, URZ ;  /* 0x000002800a0e7890 */ /* 0x000fe2000fffe03f */
[----:B------:R-:W-:Y:S01]  /*4360*/  ISETP.GT.AND P4, PT, R0, 0x39, PT ;  /* 0x000000390000780c */ /* 0x000fe20003f84270 */
[----:B------:R-:W-:Y:S01]  /*4370*/  UMOV UR15, 0x40000040 ;  /* 0x40000040000f7882 */ /* 0x000fe20000000000 */
[----:B------:R-:W-:-:S02]  /*4380*/  FSEL R54, R54, -INF , P3 ;  /* 0xff80000036367808 */ /* 0x000fc40001800000 */
[----:B------:R-:W-:Y:S02]  /*4390*/  FMNMX.FTZ R11, R168, R11, !PT ;  /* 0x0000000ba80b7209 */ /* 0x000fe40007810000 */
[----:B------:R-:W-:Y:S02]  /*43a0*/  ISETP.GT.AND P3, PT, R0, 0x40, PT ;  /* 0x000000400000780c */ /* 0x000fe40003f64270 */
[----:B------:R-:W-:Y:S02]  /*43b0*/  FSEL R42, R55, -INF , P4 ;  /* 0xff800000372a7808 */ /* 0x000fe40002000000 */
[----:B------:R-:W-:Y:S02]  /*43c0*/  FMNMX.FTZ R11, R54, R11, !PT ;  /* 0x0000000b360b7209 */ /* 0x000fe40007810000 */
[----:B------:R-:W-:Y:S02]  /*43d0*/  ISETP.GT.AND P4, PT, R0, 0x41, PT ;  /* 0x000000410000780c */ /* 0x000fe40003f84270 */
        /* <DEDUP_REMOVED lines=44> */
[----:B------:R-:W-:Y:S02]  /*46a0*/  FSEL R87, R87, -INF , P4 ;  /* 0xff80000057577808 */ /* 0x000fe40002000000 */
[----:B------:R-:W-:-:S04]  /*46b0*/  FMNMX.FTZ R0, R86, R11, !PT ;  /* 0x0000000b56007209 */ /* 0x000fc80007810000 */
[----:B------:R-:W-:-:S05]  /*46c0*/  FMNMX.FTZ R27, R87, R0, !PT ;  /* 0x00000000571b7209 */ /* 0x000fca0007810000 */
[----:B------:R-:W0:Y:S02]  /*46d0*/  SHFL.BFLY PT, R0, R27, 0x2, 0x1f ;  /* 0x0c401f001b007f89 */ /* 0x000e2400000e0000 */
[----:B0-----:R-:W-:Y:S01]  /*46e0*/  FMNMX.FTZ R31, R27, R0, !PT ;  /* 0x000000001b1f7209 */ /* 0x001fe20007810000 */
[----:B------:R-:W-:Y:S02]  /*46f0*/  WARPGROUP.DEPBAR.LE gsb0, 0x0 ;  /* 0x00008000000079c5 */ /* 0x000fe40000010000 */
[----:B------:R-:W-:Y:S01]  /*4700*/  WARPGROUP.ARRIVE ;  /* 0x00000000000079c5 */ /* 0x000fe20000000000 */
[----:B------:R-:W0:Y:S01]  /*4710*/  SHFL.IDX PT, R152, R23, RZ, 0x1c1f ;  /* 0x001c1fff17987589 */ /* 0x000e2200000e0000 */
[----:B------:R-:W1:Y:S03]  /*4720*/  LDC R0, c[0x0][0x988] ;  /* 0x00026200ff007b82 */ /* 0x000e660000000800 */
[----:B------:R-:W2:Y:S01]  /*4730*/  SHFL.BFLY PT, R154, R31, 0x1, 0x1f ;  /* 0x0c201f001f9a7f89 */ /* 0x000ea200000e0000 */
[----:B------:R-:W-:Y:S01]  /*4740*/  HGMMA.64x128x16.F32 R88, R156, gdesc[UR12].tnspB, R88, gsb0 ;  /* 0x41e0000c9c587df0 */ /* 0x000fe20008000858 */
[----:B------:R-:W-:Y:S01]  /*4750*/  UIADD3 UR14, UR10, 0x300, URZ ;  /* 0x000003000a0e7890 */ /* 0x000fe2000fffe03f */
[----:B------:R-:W-:Y:S01]  /*4760*/  UMOV UR15, 0x40000040 ;  /* 0x40000040000f7882 */ /* 0x000fe20000000000 */
[----:B------:R-:W-:Y:S01]  /*4770*/  UIADD3 UR10, UR10, 0x380, URZ ;  /* 0x000003800a0a7890 */ /* 0x000fe2000fffe03f */
[----:B0-----:R-:W-:-:S04]  /*4780*/  IADD3 R9, R152, -UR39, R9 ;  /* 0x8000002798097c10 */ /* 0x001fc8000fffe009 */
[C---:B------:R-:W-:Y:S02]  /*4790*/  ISETP.GT.AND P4, PT, R9.reuse, RZ, PT ;  /* 0x000000ff0900720c */ /* 0x040fe40003f84270 */
[C---:B------:R-:W-:Y:S02]  /*47a0*/  ISETP.GT.AND P5, PT, R9.reuse, 0x1, PT ;  /* 0x000000010900780c */ /* 0x040fe40003fa4270 */
        /* <DEDUP_REMOVED lines=10> */
[----:B--2---:R-:W-:Y:S02]  /*4850*/  FMNMX.FTZ R11, R31, R154, !PT ;  /* 0x0000009a1f0b7209 */ /* 0x004fe40007810000 */
[----:B------:R-:W-:Y:S02]  /*4860*/  ISETP.GT.AND P5, PT, R9, 0x11, PT ;  /* 0x000000110900780c */ /* 0x000fe40003fa4270 */
[----:B------:R-:W-:Y:S01]  /*4870*/  FSEL R31, R32, -INF , P4 ;  /* 0xff800000201f7808 */ /* 0x000fe20002000000 */
[----:B-1----:R-:W-:Y:S01]  /*4880*/  FMUL.FTZ R21, R11, R0 ;  /* 0x000000000b157220 */ /* 0x002fe20000410000 */
        /* <DEDUP_REMOVED lines=44> */
[----:B------:R-:W-:Y:S01]  /*4b50*/  FSEL R61, R61, -INF , P5 ;  /* 0xff8000003d3d7808 */ /* 0x000fe20002800000 */
[----:B------:R-:W-:-:S02]  /*4b60*/  WARPGROUP.DEPBAR.LE gsb0, 0x0 ;  /* 0x00008000000079c5 */ /* 0x000fc40000010000 */
[----:B------:R-:W-:Y:S01]  /*4b70*/  WARPGROUP.ARRIVE ;  /* 0x00000000000079c5 */ /* 0x000fe20000000000 */
[----:B------:R-:W-:Y:S02]  /*4b80*/  FMNMX.FTZ R36, R47, R36, !PT ;  /* 0x000000242f247209 */ /* 0x000fe40007810000 */
[----:B------:R-:W-:Y:S02]  /*4b90*/  ISETP.GT.AND P5, PT, R9, 0x51, PT ;  /* 0x000000510900780c */ /* 0x000fe40003fa4270 */
[----:B------:R-:W-:Y:S01]  /*4ba0*/  FSEL R49, R64, -INF , P4 ;  /* 0xff80000040317808 */ /* 0x000fe20002000000 */
[----:B------:R-:W-:Y:S01]  /*4bb0*/  HGMMA.64x128x16.F32 R88, R160, gdesc[UR12].tnspB, R88, gsb0 ;  /* 0x41e0000ca0587df0 */ /* 0x000fe20008000858 */
        /* <DEDUP_REMOVED lines=31> */
[----:B------:R-:W-:Y:S02]  /*4db0*/  FSEL R189, R85, -INF , P5 ;  /* 0xff80000055bd7808 */ /* 0x000fe40002800000 */
[----:B------:R-:W-:-:S02]  /*4dc0*/  FMNMX.FTZ R44, R187, R44, !PT ;  /* 0x0000002cbb2c7209 */ /* 0x000fc40007810000 */
[----:B------:R-:W-:Y:S02]  /*4dd0*/  FSETP.NEU.FTZ.AND P3, PT, R11, -INF , PT ;  /* 0xff8000000b00780b */ /* 0x000fe40003f7d000 */
[----:B------:R-:W-:Y:S02]  /*4de0*/  FMNMX.FTZ R44, R189, R44, !PT ;  /* 0x0000002cbd2c7209 */ /* 0x000fe40007810000 */
[----:B------:R-:W-:Y:S02]  /*4df0*/  FSEL R21, R21, RZ, P3 ;  /* 0x000000ff15157208 */ /* 0x000fe40001800000 */
[----:B------:R-:W-:Y:S01]  /*4e00*/  FSEL R52, R11, RZ, P3 ;  /* 0x000000ff0b347208 */ /* 0x000fe20001800000 */
[----:B------:R-:W0:Y:S01]  /*4e10*/  SHFL.BFLY PT, R9, R44, 0x2, 0x1f ;  /* 0x0c401f002c097f89 */ /* 0x000e2200000e0000 */
[----:B------:R-:W-:Y:S01]  /*4e20*/  ISETP.GT.AND P3, PT, R10, R15, PT ;  /* 0x0000000f0a00720c */ /* 0x000fe20003f64270 */
[-CC-:B------:R-:W-:Y:S01]  /*4e30*/  FFMA.FTZ R81, R50, R0.reuse, -R21.reuse ;  /* 0x0000000032517223 */ /* 0x180fe20000010815 */
        /* <DEDUP_REMOVED lines=21> */
[----:B0-----:R-:W-:Y:S01]  /*4f90*/  FMNMX.FTZ R48, R44, R9, !PT ;  /* 0x000000092c307209 */ /* 0x001fe20007810000 */
[-CC-:B------:R-:W-:Y:S01]  /*4fa0*/  FFMA.FTZ R155, R62, R0.reuse, -R21.reuse ;  /* 0x000000003e9b7223 */ /* 0x180fe20000010815 */
[-CC-:B------:R-:W-:Y:S01]  /*4fb0*/  FFMA.FTZ R30, R30, R0.reuse, -R21.reuse ;  /* 0x000000001e1e7223 */ /* 0x180fe20000010815 */
[-CC-:B------:R-:W-:Y:S01]  /*4fc0*/  FFMA.FTZ R157, R66, R0.reuse, -R21.reuse ;  /* 0x00000000429d7223 */ /* 0x180fe20000010815 */
[-CC-:B------:R-:W-:Y:S01]  /*4fd0*/  FFMA.FTZ R26, R26, R0.reuse, -R21.reuse ;  /* 0x000000001a1a7223 */ /* 0x180fe20000010815 */
[----:B------:R-:W0:Y:S01]  /*4fe0*/  SHFL.BFLY PT, R9, R48, 0x1, 0x1f ;  /* 0x0c201f0030097f89 */ /* 0x000e2200000e0000 */
        /* <DEDUP_REMOVED lines=8> */
[----:B------:R-:W-:Y:S01]  /*5070*/  VIADD R10, R10, 0xffffffff ;  /* 0xffffffff0a0a7836 */ /* 0x000fe20000000000 */
[----:B------:R-:W-:Y:S08]  /*5080*/  MUFU.EX2 R181, R181 ;  /* 0x000000b500b57308 */ /* 0x000ff00000000800 */
[----:B------:R-:W-:Y:S01]  /*5090*/  MUFU.EX2 R183, R183 ;  /* 0x000000b700b77308 */ /* 0x000fe20000000800 */
[----:B0-----:R-:W-:Y:S01]  /*50a0*/  FMNMX.FTZ R9, R48, R9, !PT ;  /* 0x0000000930097209 */ /* 0x001fe20007810000 */
[----:B------:R-:W-:-:S06]  /*50b0*/  FFMA.FTZ R48, R82, R0, -R21 ;  /* 0x0000000052307223 */ /* 0x000fcc0000010815 */
[----:B------:R-:W-:Y:S01]  /*50c0*/  MUFU.EX2 R20, R20 ;  /* 0x0000001400147308 */ /* 0x000fe20000000800 */
[-C--:B------:R-:W-:Y:S01]  /*50d0*/  FFMA.FTZ R21, R87, R0.reuse, -R21 ;  /* 0x0000000057157223 */ /* 0x080fe20000010815 */
[C---:B------:R-:W-:Y:S01]  /*50e0*/  FSETP.NEU.FTZ.AND P4, PT, R9.reuse, -INF , PT ;  /* 0xff8000000900780b */ /* 0x040fe20003f9d000 */
[----:B------:R-:W-:-:S05]  /*50f0*/  FMUL.FTZ R50, R9, R0 ;  /* 0x0000000009327220 */ /* 0x000fca0000410000 */
[----:B------:R-:W-:Y:S01]  /*5100*/  FSEL R50, R50, RZ, P4 ;  /* 0x000000ff32327208 */ /* 0x000fe20002000000 */
[----:B------:R-:W-:Y:S01]  /*5110*/  MUFU.EX2 R177, R177 ;  /* 0x000000b100b17308 */ /* 0x000fe20000000800 */
[----:B------:R-:W-:Y:S02]  /*5120*/  WARPGROUP.DEPBAR.LE gsb0, 0x0 ;  /* 0x00008000000079c5 */ /* 0x000fe40000010000 */
[----:B------:R-:W-:Y:S01]  /*5130*/  WARPGROUP.ARRIVE ;  /* 0x00000000000079c5 */ /* 0x000fe20000000000 */
[-CC-:B-1----:R-:W-:Y:S01]  /*5140*/  FFMA.FTZ R172, R39, R0.reuse, -R50.reuse ;  /* 0x0000000027ac7223 */ /* 0x182fe20000010832 */
[----:B------:R-:W-:Y:S01]  /*5150*/  FADD.FTZ R39, -R52, R13 ;  /* 0x0000000d34277221 */ /* 0x000fe20000010100 */
[----:B------:R-:W-:Y:S01]  /*5160*/  FSEL R13, R9, RZ, P4 ;  /* 0x000000ff090d7208 */ /* 0x000fe20002000000 */
[-CC-:B------:R-:W-:Y:S01]  /*5170*/  FFMA.FTZ R174, R43, R0.reuse, -R50.reuse ;  /* 0x000000002bae7223 */ /* 0x180fe20000010832 */
[-C--:B------:R-:W-:Y:S01]  /*5180*/  FFMA.FTZ R23, R23, R0.reuse, -R50 ;  /* 0x0000000017177223 */ /* 0x080fe20000010832 */
[----:B------:R-:W-:Y:S01]  /*5190*/  HGMMA.64x128x16.F32 R88, R164, gdesc[UR8].tnspB, R88, gsb0 ;  /* 0x41e00008a4587df0 */ /* 0x000fe20008000858 */
[-C--:B------:R-:W-:Y:S01]  /*51a0*/  FMUL.FTZ R43, R39, R0.reuse ;  /* 0x00000000272b7220 */ /* 0x080fe20000410000 */
[----:B------:R-:W-:Y:S01]  /*51b0*/  FADD.FTZ R39, -R13, R12 ;  /* 0x0000000c0d277221 */ /* 0x000fe20000010100 */
[-CC-:B--2---:R-:W-:Y:S01]  /*51c0*/  FFMA.FTZ R176, R31, R0.reuse, -R50.reuse ;  /* 0x000000001fb07223 */ /* 0x184fe20000010832 */
[----:B------:R-:W-:Y:S01]  /*51d0*/  FFMA.FTZ R31, R41, R0, -R50 ;  /* 0x00000000291f7223 */ /* 0x000fe20000010832 */
[----:B------:R-:W-:-:S02]  /*51e0*/  IMAD.U32 R41, RZ, RZ, UR4 ;  /* 0x00000004ff297e24 */ /* 0x000fc4000f8e00ff */
[-C--:B------:R-:W-:Y:S01]  /*51f0*/  FMUL.FTZ R12, R39, R0.reuse ;  /* 0x00000000270c7220 */ /* 0x080fe20000410000 */
[-CC-:B---3--:R-:W-:Y:S01]  /*5200*/  FFMA.FTZ R180, R25, R0.reuse, -R50.reuse ;  /* 0x0000000019b47223 */ /* 0x188fe20000010832 */
        /* <DEDUP_REMOVED lines=16> */
[----:B------:R1:W2:Y:S01]  /*5310*/  MUFU.EX2 R13, R43 ;  /* 0x0000002b000d7308 */ /* 0x0002a20000000800 */
[-CC-:B------:R-:W-:Y:S01]  /*5320*/  FFMA.FTZ R154, R47, R0.reuse, -R50.reuse ;  /* 0x000000002f9a7223 */ /* 0x180fe20000010832 */
[-CC-:B------:R-:W-:Y:S01]  /*5330*/  FFMA.FTZ R61, R61, R0.reuse, -R50.reuse ;  /* 0x000000003d3d7223 */ /* 0x180fe20000010832 */
[-CC-:B------:R-:W-:Y:S01]  /*5340*/  FFMA.FTZ R49, R49, R0.reuse, -R50.reuse ;  /* 0x0000000031317223 */ /* 0x180fe20000010832 */
[-CC-:B------:R-:W-:Y:S01]  /*5350*/  FFMA.FTZ R65, R65, R0.reuse, -R50.reuse ;  /* 0x0000000041417223 */ /* 0x180fe20000010832 */
[-CC-:B------:R-:W-:Y:S01]  /*5360*/  FFMA.FTZ R67, R67, R0.reuse, -R50.reuse ;  /* 0x0000000043437223 */ /* 0x180fe20000010832 */
[-CC-:B------:R-:W-:Y:S01]  /*5370*/  FFMA.FTZ R69, R69, R0.reuse, -R50.reuse ;  /* 0x0000000045457223 */ /* 0x180fe20000010832 */
[-CC-:B------:R-:W-:Y:S01]  /*5380*/  FFMA.FTZ R71, R71, R0.reuse, -R50.reuse ;  /* 0x0000000047477223 */ /* 0x180fe20000010832 */
[----:B------:R-:W3:Y:S01]  /*5390*/  MUFU.EX2 R180, R180 ;  /* 0x000000b400b47308 */ /* 0x000ee20000000800 */
[----:B-1----:R-:W-:Y:S01]  /*53a0*/  @!P1 PRMT R43, RZ, 0x654, R39 ;  /* 0x00000654ff2b9816 */ /* 0x002fe20000000027 */
[-CC-:B------:R-:W-:Y:S01]  /*53b0*/  FFMA.FTZ R73, R73, R0.reuse, -R50.reuse ;  /* 0x0000000049497223 */ /* 0x180fe20000010832 */
[-CC-:B------:R-:W-:Y:S01]  /*53c0*/  FFMA.FTZ R75, R75, R0.reuse, -R50.reuse ;  /* 0x000000004b4b7223 */ /* 0x180fe20000010832 */
[-CC-:B------:R-:W-:Y:S01]  /*53d0*/  FFMA.FTZ R77, R77, R0.reuse, -R50.reuse ;  /* 0x000000004d4d7223 */ /* 0x180fe20000010832 */
[-CC-:B------:R-:W-:Y:S01]  /*53e0*/  FFMA.FTZ R83, R83, R0.reuse, -R50.reuse ;  /* 0x0000000053537223 */ /* 0x180fe20000010832 */
[-CC-:B------:R-:W-:Y:S01]  /*53f0*/  FFMA.FTZ R185, R185, R0.reuse, -R50.reuse ;  /* 0x00000000b9b97223 */ /* 0x180fe20000010832 */
[----:B------:R-:W-:Y:S01]  /*5400*/  FFMA.FTZ R187, R187, R0, -R50 ;  /* 0x00000000bbbb7223 */ /* 0x000fe20000010832 */
[----:B------:R-:W1:Y:S01]  /*5410*/  MUFU.EX2 R182, R182 ;  /* 0x000000b600b67308 */ /* 0x000e620000000800 */
[----:B------:R-:W-:Y:S01]  /*5420*/  IMAD.U32 R45, RZ, RZ, UR5 ;  /* 0x00000005ff2d7e24 */ /* 0x000fe2000f8e00ff */
[----:B------:R-:W-:-:S04]  /*5430*/  UMOV UR5, UR4 ;  /* 0x0000000400057c82 */ /* 0x000fc80008000000 */
[----:B------:R-:W-:Y:S02]  /*5440*/  @!P1 LEA R45, R45, UR36, 0x3 ;  /* 0x000000242d2d9c11 */ /* 0x000fe4000f8e18ff */
[----:B------:R-:W4:Y:S03]  /*5450*/  MUFU.EX2 R25, R25 ;  /* 0x0000001900197308 */ /* 0x000f260000000800 */
[----:B------:R-:W-:-:S05]  /*5460*/  @!P1 VIADD R45, R45, 0x28860 ;  /* 0x000288602d2d9836 */ /* 0x000fca0000000000 */
[----:B------:R-:W5:Y:S01]  /*5470*/  MUFU.EX2 R176, R176 ;  /* 0x000000b000b07308 */ /* 0x000f620000000800 */
[----:B------:R-:W-:-:S07]  /*5480*/  @!P1 PRMT R45, RZ, 0x654, R45 ;  /* 0x00000654ff2d9816 */ /* 0x000fce000000002d */
        /* <DEDUP_REMOVED lines=13> */
[----:B------:R3:W-:Y:S01]  /*5560*/  MUFU.EX2 R40, R168 ;  /* 0x000000a800287308 */ /* 0x0007e20000000800 */
[-C--:B0-----:R-:W-:Y:S01]  /*5570*/  FMUL.FTZ R88, R88, R12.reuse ;  /* 0x0000000c58587220 */ /* 0x081fe20000410000 */
[-C--:B------:R-:W-:Y:S01]  /*5580*/  FMUL.FTZ R89, R89, R12.reuse ;  /* 0x0000000c59597220 */ /* 0x080fe20000410000 */
[-C--:B------:R-:W-:Y:S01]  /*5590*/  FMUL.FTZ R92, R92, R12.reuse ;  /* 0x0000000c5c5c7220 */ /* 0x080fe20000410000 */
[-C--:B------:R-:W-:Y:S01]  /*55a0*/  FMUL.FTZ R93, R93, R12.reuse ;  /* 0x0000000c5d5d7220 */ /* 0x080fe20000410000 */
[-C--:B------:R-:W-:Y:S01]  /*55b0*/  FMUL.FTZ R96, R96, R12.reuse ;  /* 0x0000000c60607220 */ /* 0x080fe20000410000 */
[----:B------:R-:W-:Y:S01]  /*55c0*/  FMUL.FTZ R97, R97, R12 ;  /* 0x0000000c61617220 */ /* 0x000fe20000410000 */
[----:B--2---:R-:W-:Y:S01]  /*55d0*/  FFMA.FTZ R43, R12, R6, R23 ;  /* 0x000000060c2b7223 */ /* 0x004fe20000010017 */
[----:B------:R-:W-:Y:S01]  /*55e0*/  FFMA.FTZ R6, R13, R7, R14 ;  /* 0x000000070d067223 */ /* 0x000fe2000001000e */
[----:B---3--:R-:W-:Y:S01]  /*55f0*/  FFMA.FTZ R168, R51, R0, -R50 ;  /* 0x0000000033a87223 */ /* 0x008fe20000010832 */
[----:B------:R-:W0:Y:S01]  /*5600*/  MUFU.EX2 R33, R33 ;  /* 0x0000002100217308 */ /* 0x000e220000000800 */
[----:B------:R-:W-:Y:S01]  /*5610*/  FADD.FTZ R43, R180, R43 ;  /* 0x0000002bb42b7221 */ /* 0x000fe20000010000 */
[C---:B------:R-:W-:Y:S01]  /*5620*/  FADD.FTZ R6, R181.reuse, R6 ;  /* 0x00000006b5067221 */ /* 0x040fe20000010000 */
[----:B------:R-:W-:Y:S01]  /*5630*/  F2FP.F16.F32.PACK_AB R181, R181, R14 ;  /* 0x0000000eb5b5723e */ /* 0x000fe200000000ff */
[----:B------:R-:W-:Y:S01]  /*5640*/  FFMA.FTZ R50, R189, R0, -R50 ;  /* 0x00000000bd327223 */ /* 0x000fe20000010832 */
[----:B-1----:R-:W-:Y:S01]  /*5650*/  FADD.FTZ R52, R182, R43 ;  /* 0x0000002bb6347221 */ /* 0x002fe20000010000 */
[----:B----4-:R-:W-:Y:S01]  /*5660*/  FADD.FTZ R41, R183, R6 ;  /* 0x00000006b7297221 */ /* 0x010fe20000010000 */
[----:B------:R-:W-:Y:S01]  /*5670*/  F2FP.F16.F32.PACK_AB R180, R180, R23 ;  /* 0x00000017b4b4723e */ /* 0x000fe200000000ff */
[----:B------:R-:W1:Y:S01]  /*5680*/  MUFU.EX2 R168, R168 ;  /* 0x000000a800a87308 */ /* 0x000e620000000800 */
[C---:B------:R-:W-:Y:S01]  /*5690*/  FADD.FTZ R43, R25.reuse, R52 ;  /* 0x00000034192b7221 */ /* 0x040fe20000010000 */
[----:B------:R-:W-:Y:S01]  /*56a0*/  FADD.FTZ R6, R20, R41 ;  /* 0x0000002914067221 */ /* 0x000fe20000010000 */
[----:B------:R-:W-:Y:S01]  /*56b0*/  F2FP.F16.F32.PACK_AB R182, R25, R182 ;  /* 0x000000b619b6723e */ /* 0x000fe200000000ff */
[----:B------:R2:W-:Y:S01]  /*56c0*/  @!P1 SYNCS.ARRIVE.TRANS64.RED.A1T0 RZ, [R45+URZ], RZ ;  /* 0x000000ff2dff99a7 */ /* 0x0005e2000810043f */
[----:B-----5:R-:W-:Y:S01]  /*56d0*/  FADD.FTZ R52, R176, R43 ;  /* 0x0000002bb0347221 */ /* 0x020fe20000010000 */
        /* <DEDUP_REMOVED lines=10> */
[----:B------:R-:W4:Y:S01]  /*5780*/  MUFU.EX2 R35, R35 ;  /* 0x0000002300237308 */ /* 0x000f220000000800 */
[----:B------:R-:W-:Y:S01]  /*5790*/  FADD.FTZ R43, R29, R52 ;  /* 0x000000341d2b7221 */ /* 0x000fe20000010000 */
[----:B------:R-:W-:Y:S01]  /*57a0*/  FADD.FTZ R6, R28, R41 ;  /* 0x000000291c067221 */ /* 0x000fe20000010000 */
[-C--:B------:R-:W-:Y:S01]  /*57b0*/  FMUL.FTZ R108, R108, R12.reuse ;  /* 0x0000000c6c6c7220 */ /* 0x080fe20000410000 */
[-C--:B------:R-:W-:Y:S01]  /*57c0*/  FMUL.FTZ R109, R109, R12.reuse ;  /* 0x0000000c6d6d7220 */ /* 0x080fe20000410000 */
[----:B------:R-:W-:Y:S01]  /*57d0*/  FADD.FTZ R52, R172, R43 ;  /* 0x0000002bac347221 */ /* 0x000fe20000010000 */
[----:B------:R-:W-:Y:S01]  /*57e0*/  FADD.FTZ R41, R173, R6 ;  /* 0x00000006ad297221 */ /* 0x000fe20000010000 */
[-C--:B------:R-:W-:Y:S01]  /*57f0*/  FMUL.FTZ R112, R112, R12.reuse ;  /* 0x0000000c70707220 */ /* 0x080fe20000410000 */
[----:B------:R-:W5:Y:S01]  /*5800*/  MUFU.EX2 R170, R170 ;  /* 0x000000aa00aa7308 */ /* 0x000f620000000800 */
[----:B------:R-:W-:Y:S01]  /*5810*/  FADD.FTZ R43, R31, R52 ;  /* 0x000000341f2b7221 */ /* 0x000fe20000010000 */
[----:B------:R-:W-:Y:S01]  /*5820*/  FADD.FTZ R6, R32, R41 ;  /* 0x0000002920067221 */ /* 0x000fe20000010000 */
[-C--:B------:R-:W-:Y:S01]  /*5830*/  FMUL.FTZ R113, R113, R12.reuse ;  /* 0x0000000c71717220 */ /* 0x080fe20000410000 */
[-C--:B------:R-:W-:Y:S01]  /*5840*/  FMUL.FTZ R116, R116, R12.reuse ;  /* 0x0000000c74747220 */ /* 0x080fe20000410000 */
[----:B------:R-:W-:Y:S01]  /*5850*/  FADD.FTZ R52, R174, R43 ;  /* 0x0000002bae347221 */ /* 0x000fe20000010000 */
[----:B------:R-:W-:Y:S01]  /*5860*/  FADD.FTZ R41, R175, R6 ;  /* 0x00000006af297221 */ /* 0x000fe20000010000 */
[-C--:B------:R-:W-:Y:S01]  /*5870*/  FMUL.FTZ R117, R117, R12.reuse ;  /* 0x0000000c75757220 */ /* 0x080fe20000410000 */
[----:B------:R-:W2:Y:S01]  /*5880*/  MUFU.EX2 R171, R171 ;  /* 0x000000ab00ab7308 */ /* 0x000ea20000000800 */
[----:B0-----:R-:W-:Y:S01]  /*5890*/  FADD.FTZ R43, R33, R52 ;  /* 0x00000034212b7221 */ /* 0x001fe20000010000 */
[----:B------:R-:W-:Y:S01]  /*58a0*/  FADD.FTZ R6, R36, R41 ;  /* 0x0000002924067221 */ /* 0x000fe20000010000 */
[-C--:B------:R-:W-:Y:S01]  /*58b0*/  FMUL.FTZ R120, R120, R12.reuse ;  /* 0x0000000c78787220 */ /* 0x080fe20000410000 */
[-C--:B------:R-:W-:Y:S01]  /*58c0*/  FMUL.FTZ R121, R121, R12.reuse ;  /* 0x0000000c79797220 */ /* 0x080fe20000410000 */
[----:B-1----:R-:W-:Y:S01]  /*58d0*/  FADD.FTZ R52, R168, R43 ;  /* 0x0000002ba8347221 */ /* 0x002fe20000010000 */
[----:B---3--:R-:W-:Y:S01]  /*58e0*/  FADD.FTZ R41, R169, R6 ;  /* 0x00000006a9297221 */ /* 0x008fe20000010000 */
[-C--:B------:R-:W-:Y:S01]  /*58f0*/  FMUL.FTZ R124, R124, R12.reuse ;  /* 0x0000000c7c7c7220 */ /* 0x080fe20000410000 */
[----:B------:R-:W0:Y:S01]  /*5900*/  MUFU.EX2 R37, R37 ;  /* 0x0000002500257308 */ /* 0x000e220000000800 */
[----:B----4-:R-:W-:Y:S01]  /*5910*/  FADD.FTZ R43, R35, R52 ;  /* 0x00000034232b7221 */ /* 0x010fe20000010000 */
[----:B------:R-:W-:Y:S01]  /*5920*/  FADD.FTZ R6, R40, R41 ;  /* 0x0000002928067221 */ /* 0x000fe20000010000 */
[-C--:B------:R-:W-:Y:S01]  /*5930*/  FMUL.FTZ R125, R125, R12.reuse ;  /* 0x0000000c7d7d7220 */ /* 0x080fe20000410000 */
[-C--:B------:R-:W-:Y:S01]  /*5940*/  FMUL.FTZ R128, R128, R12.reuse ;  /* 0x0000000c80807220 */ /* 0x080fe20000410000 */
[----:B-----5:R-:W-:Y:S01]  /*5950*/  FADD.FTZ R14, R170, R43 ;  /* 0x0000002baa0e7221 */ /* 0x020fe20000010000 */
        /* <DEDUP_REMOVED lines=11> */
[----:B0-----:R-:W-:Y:S01]  /*5a10*/  FADD.FTZ R25, R37, R14 ;  /* 0x0000000e25197221 */ /* 0x001fe20000010000 */
[-C--:B------:R-:W-:Y:S01]  /*5a20*/  FMUL.FTZ R145, R145, R12.reuse ;  /* 0x0000000c91917220 */ /* 0x080fe20000410000 */
[-C--:B------:R-:W-:Y:S01]  /*5a30*/  FMUL.FTZ R148, R148, R12.reuse ;  /* 0x0000000c94947220 */ /* 0x080fe20000410000 */
[----:B------:R-:W-:Y:S01]  /*5a40*/  FMUL.FTZ R149, R149, R12 ;  /* 0x0000000c95957220 */ /* 0x000fe20000410000 */
        /* <DEDUP_REMOVED lines=41> */
[----:B------:R-:W-:Y:S01]  /*5ce0*/  FMUL.FTZ R151, R151, R13 ;  /* 0x0000000d97977220 */ /* 0x000fe20000410000 */
[----:B------:R-:W-:Y:S01]  /*5cf0*/  F2FP.F16.F32.PACK_AB R183, R20, R183 ;  /* 0x000000b714b7723e */ /* 0x000fe200000000ff */
[----:B------:R-:W2:Y:S01]  /*5d00*/  MUFU.EX2 R7, R61 ;  /* 0x0000003d00077308 */ /* 0x000ea20000000800 */
[----:B0-----:R-:W-:Y:S01]  /*5d10*/  FADD.FTZ R14, R154, R25 ;  /* 0x000000199a0e7221 */ /* 0x001fe20000010000 */
[----:B------:R-:W-:Y:S01]  /*5d20*/  F2FP.F16.F32.PACK_AB R177, R24, R177 ;  /* 0x000000b118b1723e */ /* 0x000fe200000000ff */
[----:B------:R-:W-:Y:S01]  /*5d30*/  IMAD.MOV.U32 R13, RZ, RZ, R11 ;  /* 0x000000ffff0d7224 */ /* 0x000fe200078e000b */
[----:B------:R-:W-:Y:S01]  /*5d40*/  F2FP.F16.F32.PACK_AB R176, R27, R176 ;  /* 0x000000b01bb0723e */ /* 0x000fe200000000ff */
[----:B------:R-:W-:Y:S01]  /*5d50*/  IMAD.MOV.U32 R12, RZ, RZ, R9 ;  /* 0x000000ffff0c7224 */ /* 0x000fe200078e0009 */
[----:B------:R-:W-:-:S02]  /*5d60*/  F2FP.F16.F32.PACK_AB R178, R29, R178 ;  /* 0x000000b21db2723e */ /* 0x000fc400000000ff */
[----:B------:R-:W0:Y:S01]  /*5d70*/  MUFU.EX2 R30, R30 ;  /* 0x0000001e001e7308 */ /* 0x000e220000000800 */
[----:B-1----:R-:W-:Y:S01]  /*5d80*/  FADD.FTZ R23, R155, R6 ;  /* 0x000000069b177221 */ /* 0x002fe20000010000 */
[----:B------:R-:W-:Y:S02]  /*5d90*/  F2FP.F16.F32.PACK_AB R179, R28, R179 ;  /* 0x000000b31cb3723e */ /* 0x000fe400000000ff */
[----:B------:R-:W-:Y:S02]  /*5da0*/  F2FP.F16.F32.PACK_AB R172, R31, R172 ;  /* 0x000000ac1fac723e */ /* 0x000fe400000000ff */
[----:B------:R-:W-:Y:S02]  /*5db0*/  F2FP.F16.F32.PACK_AB R173, R32, R173 ;  /* 0x000000ad20ad723e */ /* 0x000fe400000000ff */
[----:B------:R-:W1:Y:S01]  /*5dc0*/  MUFU.EX2 R49, R49 ;  /* 0x0000003100317308 */ /* 0x000e620000000800 */
[C---:B--2---:R-:W-:Y:S01]  /*5dd0*/  FADD.FTZ R14, R7.reuse, R14 ;  /* 0x0000000e070e7221 */ /* 0x044fe20000010000 */
[----:B------:R-:W-:-:S02]  /*5de0*/  F2FP.F16.F32.PACK_AB R154, R7, R154 ;  /* 0x0000009a079a723e */ /* 0x000fc400000000ff */
[----:B------:R-:W-:Y:S02]  /*5df0*/  F2FP.F16.F32.PACK_AB R174, R33, R174 ;  /* 0x000000ae21ae723e */ /* 0x000fe400000000ff */
[----:B------:R-:W-:Y:S02]  /*5e00*/  F2FP.F16.F32.PACK_AB R175, R36, R175 ;  /* 0x000000af24af723e */ /* 0x000fe400000000ff */
[----:B------:R-:W2:Y:S01]  /*5e10*/  MUFU.EX2 R157, R157 ;  /* 0x0000009d009d7308 */ /* 0x000ea20000000800 */
[----:B0-----:R-:W-:Y:S01]  /*5e20*/  FADD.FTZ R6, R30, R23 ;  /* 0x000000171e067221 */ /* 0x001fe20000010000 */
[----:B------:R-:W-:Y:S02]  /*5e30*/  F2FP.F16.F32.PACK_AB R168, R35, R168 ;  /* 0x000000a823a8723e */ /* 0x000fe400000000ff */
[----:B------:R-:W-:Y:S02]  /*5e40*/  F2FP.F16.F32.PACK_AB R169, R40, R169 ;  /* 0x000000a928a9723e */ /* 0x000fe400000000ff */
[----:B------:R-:W-:-:S02]  /*5e50*/  F2FP.F16.F32.PACK_AB R170, R37, R170 ;  /* 0x000000aa25aa723e */ /* 0x000fc400000000ff */
[----:B------:R-:W0:Y:S01]  /*5e60*/  MUFU.EX2 R65, R65 ;  /* 0x0000004100417308 */ /* 0x000e220000000800 */
[----:B-1----:R-:W-:Y:S01]  /*5e70*/  FADD.FTZ R14, R49, R14 ;  /* 0x0000000e310e7221 */ /* 0x002fe20000010000 */
[----:B------:R-:W-:Y:S02]  /*5e80*/  F2FP.F16.F32.PACK_AB R171, R42, R171 ;  /* 0x000000ab2aab723e */ /* 0x000fe400000000ff */
[----:B------:R-:W-:Y:S02]  /*5e90*/  F2FP.F16.F32.PACK_AB R152, R39, R152 ;  /* 0x000000982798723e */ /* 0x000fe400000000ff */
[----:B------:R-:W-:Y:S02]  /*5ea0*/  F2FP.F16.F32.PACK_AB R153, R22, R153 ;  /* 0x000000991699723e */ /* 0x000fe400000000ff */
[----:B------:R-:W1:Y:S01]  /*5eb0*/  MUFU.EX2 R26, R26 ;  /* 0x0000001a001a7308 */ /* 0x000e620000000800 */
[----:B--2---:R-:W-:Y:S01]  /*5ec0*/  FADD.FTZ R23, R157, R6 ;  /* 0x000000069d177221 */ /* 0x004fe20000010000 */
[----:B------:R-:W-:-:S06]  /*5ed0*/  F2FP.F16.F32.PACK_AB R155, R30, R155 ;  /* 0x0000009b1e9b723e */ /* 0x000fcc00000000ff */
        /* <DEDUP_REMOVED lines=51> */
[----:B------:R-:W-:Y:S01]  /*6210*/  F2FP.F16.F32.PACK_AB R166, R50, R187 ;  /* 0x000000bb32a6723e */ /* 0x000fe200000000ff */
[----:B------:R-:W-:Y:S02]  /*6220*/  IMAD.MOV.U32 R14, RZ, RZ, R8 ;  /* 0x000000ffff0e7224 */ /* 0x000fe400078e0008 */
[C---:B0-----:R-:W-:Y:S01]  /*6230*/  FADD.FTZ R7, R21.reuse, R7 ;  /* 0x0000000715077221 */ /* 0x041fe20000010000 */
[----:B------:R-:W-:Y:S01]  /*6240*/  F2FP.F16.F32.PACK_AB R167, R21, R46 ;  /* 0x0000002e15a7723e */ /* 0x000fe200000000ff */
[----:B------:R-:W-:Y:S06]  /*6250*/  @P3 BRA `(.L_x_2134) ;  /* 0xffffffd400d43947 */ /* 0x000fec000383ffff */
.L_x_2125:
[----:B------:R-:W-:-:S13]  /*6260*/  ISETP.GE.AND P2, PT, R10, R17, PT ;  /* 0x000000110a00720c */ /* 0x000fda0003f46270 */
[----:B------:R-:W-:Y:S05]  /*6270*/  @!P2 BRA `(.L_x_2135) ;  /* 0x0000001c00f0a947 */ /* 0x000fea0003800000 */
[C---:B------:R-:W-:Y:S01]  /*6280*/  VIADD R4, R19.reuse, 0x8 ;  /* 0x0000000813047836 */ /* 0x040fe20000000000 */
[----:B------:R-:W-:Y:S01]  /*6290*/  IADD3 R19, -R19, 0xb, RZ ;  /* 0x0000000b13137810 */ /* 0x000fe20007ffe1ff */
[----:B------:R-:W-:Y:S01]  /*62a0*/  IMAD.MOV.U32 R12, RZ, RZ, R11 ;  /* 0x000000ffff0c7224 */ /* 0x000fe200078e000b */
[----:B------:R-:W-:Y:S01]  /*62b0*/  UMOV UR5, UR4 ;  /* 0x0000000400057c82 */ /* 0x000fe20008000000 */
[----:B------:R-:W-:Y:S02]  /*62c0*/  IMAD.MOV.U32 R5, RZ, RZ, R9 ;  /* 0x000000ffff057224 */ /* 0x000fe400078e0009 */
[----:B------:R-:W-:-:S07]  /*62d0*/  IMAD.MOV.U32 R13, RZ, RZ, R8 ;  /* 0x000000ffff0d7224 */ /* 0x000fce00078e0008 */
.L_x_2144:
        /* <DEDUP_REMOVED lines=9> */
.L_x_2137:
[----:B------:R-:W-:Y:S01]  /*6370*/  ULEA UR7, UR4, UR36, 0x3 ;  /* 0x0000002404077291 */ /* 0x000fe2000f8e183f */
[----:B------:R-:W-:-:S08]  /*6380*/  SHF.L.U32 R0, R8, 0x1f, RZ ;  /* 0x0000001f08007819 */ /* 0x000fd000000006ff */
[----:B------:R0:W1:Y:S01]  /*6390*/  SYNCS.PHASECHK.TRANS64.TRYWAIT P2, [UR7+0x28830], R0 ;  /* 0x02883000ff0075a7 */ /* 0x0000620008040147 */
[----:B------:R-:W-:Y:S05]  /*63a0*/  @!P0 BRA `(.L_x_2138) ;  /* 0x0000000000048947 */ /* 0x000fea0003800000 */
[----:B------:R-:W-:Y:S01]  /*63b0*/  BPT.TRAP 0x1 ;  /* 0x000000040000795c */ /* 0x000fe20000300000 */
.L_x_2138:
[----:B-1----:R-:W-:Y:S05]  /*63c0*/  @P2 BRA `(.L_x_2136) ;  /* 0x0000000000082947 */ /* 0x002fea0003800000 */
[----:B------:R-:W1:Y:S02]  /*63d0*/  SYNCS.PHASECHK.TRANS64.TRYWAIT P2, [UR7+0x28830], R0 ;  /* 0x02883000ff0075a7 */ /* 0x000e640008040147 */
[----:B-1----:R-:W-:Y:S05]  /*63e0*/  @!P2 BRA `(.L_x_2139) ;  /* 0x0000007c0038a947 */ /* 0x002fea0003800000 */
.L_x_2136:
        /* <DEDUP_REMOVED lines=46> */
.L_x_2141:
[----:B------:R-:W-:Y:S01]  /*66d0*/  ULEA UR7, UR5, UR36, 0x3 ;  /* 0x0000002405077291 */ /* 0x000fe2000f8e183f */
[----:B01----:R-:W-:-:S08]  /*66e0*/  SHF.L.U32 R0, R13, 0x1f, RZ ;  /* 0x0000001f0d007819 */ /* 0x003fd000000006ff */
[----:B------:R0:W1:Y:S01]  /*66f0*/  SYNCS.PHASECHK.TRANS64.TRYWAIT P2, [UR7+0x28850], R0 ;  /* 0x02885000ff0075a7 */ /* 0x0000620008040147 */
[----:B------:R-:W-:Y:S05]  /*6700*/  @!P0 BRA `(.L_x_2142) ;  /* 0x0000000000048947 */ /* 0x000fea0003800000 */
[----:B------:R-:W-:Y:S01]  /*6710*/  BPT.TRAP 0x1 ;  /* 0x000000040000795c */ /* 0x000fe20000300000 */
.L_x_2142:
[----:B-1----:R-:W-:Y:S05]  /*6720*/  @P2 BRA `(.L_x_2140) ;  /* 0x0000000000082947 */ /* 0x002fea0003800000 */
[----:B------:R-:W1:Y:S02]  /*6730*/  SYNCS.PHASECHK.TRANS64.TRYWAIT P2, [UR7+0x28850], R0 ;  /* 0x02885000ff0075a7 */ /* 0x000e640008040147 */
[----:B-1----:R-:W-:Y:S05]  /*6740*/  @!P2 BRA `(.L_x_2143) ;  /* 0x000000780078a947 */ /* 0x002fea0003800000 */
.L_x_2140:
        /* <DEDUP_REMOVED lines=47> */
[----:B------:R-:W0:Y:S03]  /*6a40*/  LDC R0, c[0x0][0x988] ;  /* 0x00026200ff007b82 */ /* 0x000e260000000800 */
[----:B------:R-:W1:Y:S01]  /*6a50*/  SHFL.BFLY PT, R14, R13, 0x1, 0x1f ;  /* 0x0c201f000d0e7f89 */ /* 0x000e6200000e0000 */
[----:B------:R-:W-:Y:S02]  /*6a60*/  WARPGROUP.DEPBAR.LE gsb0, 0x0 ;  /* 0x00008000000079c5 */ /* 0x000fe40000010000 */
[----:B------:R-:W-:-:S06]  /*6a70*/  WARPGROUP.ARRIVE ;  /* 0x00000000000079c5 */ /* 0x000fcc0000000000 */
[----:B------:R-:W-:Y:S01]  /*6a80*/  HGMMA.64x128x16.F32 R88, R176, gdesc[UR12].tnspB, R88, gsb0 ;  /* 0x41e0000cb0587df0 */ /* 0x000fe20008000858 */
[----:B------:R-:W-:Y:S01]  /*6a90*/  UIADD3 UR14, UR10, 0x100, URZ ;  /* 0x000001000a0e7890 */ /* 0x000fe2000fffe03f */
[----:B------:R-:W-:Y:S01]  /*6aa0*/  UMOV UR15, 0x40000040 ;  /* 0x40000040000f7882 */ /* 0x000fe20000000000 */
[----:B-1----:R-:W-:Y:S02]  /*6ab0*/  FMNMX.FTZ R9, R13, R14, !PT ;  /* 0x0000000e0d097209 */ /* 0x002fe40007810000 */
[----:B------:R-:W-:-:S03]  /*6ac0*/  FMNMX.FTZ R14, R26, R12, !PT ;  /* 0x0000000c1a0e7209 */ /* 0x000fc60007810000 */
[----:B------:R-:W-:Y:S01]  /*6ad0*/  FADD.FTZ R5, -R9, R5 ;  /* 0x0000000509057221 */ /* 0x000fe20000010100 */
[----:B------:R-:W-:-:S03]  /*6ae0*/  FMNMX.FTZ R11, R27, R14, !PT ;  /* 0x0000000e1b0b7209 */ /* 0x000fc60007810000 */
[----:B0-----:R-:W-:Y:S01]  /*6af0*/  FMUL.FTZ R5, R5, R0 ;  /* 0x0000000005057220 */ /* 0x001fe20000410000 */
        /* <DEDUP_REMOVED lines=37> */
[----:B0-----:R-:W-:-:S05]  /*6d50*/  FMNMX.FTZ R22, R11, R16, !PT ;  /* 0x000000100b167209 */ /* 0x001fca0007810000 */
[----:B------:R-:W0:Y:S02]  /*6d60*/  SHFL.BFLY PT, R11, R22, 0x1, 0x1f ;  /* 0x0c201f00160b7f89 */ /* 0x000e2400000e0000 */
[----:B0-----:R-:W-:Y:S01]  /*6d70*/  FMNMX.FTZ R11, R22, R11, !PT ;  /* 0x0000000b160b7209 */ /* 0x001fe20007810000 */
[----:B------:R-:W-:Y:S02]  /*6d80*/  WARPGROUP.DEPBAR.LE gsb0, 0x0 ;  /* 0x00008000000079c5 */ /* 0x000fe40000010000 */
[----:B------:R-:W-:-:S06]  /*6d90*/  WARPGROUP.ARRIVE ;  /* 0x00000000000079c5 */ /* 0x000fcc0000000000 */
[----:B------:R-:W-:Y:S01]  /*6da0*/  HGMMA.64x128x16.F32 R88, R168, gdesc[UR12].tnspB, R88, gsb0 ;  /* 0x41e0000ca8587df0 */ /* 0x000fe20008000858 */
[----:B------:R-:W-:Y:S01]  /*6db0*/  UIADD3 UR14, UR10, 0x200, URZ ;  /* 0x000002000a0e7890 */ /* 0x000fe2000fffe03f */
[----:B------:R-:W-:Y:S01]  /*6dc0*/  UMOV UR15, 0x40000040 ;  /* 0x40000040000f7882 */ /* 0x000fe20000000000 */
[----:B------:R-:W-:Y:S02]  /*6dd0*/  WARPGROUP.DEPBAR.LE gsb0, 0x0 ;  /* 0x00008000000079c5 */ /* 0x000fe40000010000 */
[----:B------:R-:W-:Y:S01]  /*6de0*/  WARPGROUP.ARRIVE ;  /* 0x00000000000079c5 */ /* 0x000fe20000000000 */
[----:B------:R-:W-:-:S04]  /*6df0*/  FMUL.FTZ R169, R9, R0 ;  /* 0x0000000009a97220 */ /* 0x000fc80000410000 */
[-CC-:B------:R-:W-:Y:S02]  /*6e00*/  FFMA.FTZ R13, R25, R0.reuse, -R169.reuse ;  /* 0x00000000190d7223 */ /* 0x180fe400000108a9 */
[----:B------:R-:W-:Y:S01]  /*6e10*/  HGMMA.64x128x16.F32 R88, R152, gdesc[UR12].tnspB, R88, gsb0 ;  /* 0x41e0000c98587df0 */ /* 0x000fe20008000858 */
[----:B------:R-:W-:Y:S01]  /*6e20*/  UIADD3 UR14, UR10, 0x280, URZ ;  /* 0x000002800a0e7890 */ /* 0x000fe2000fffe03f */
[-CC-:B------:R-:W-:Y:S01]  /*6e30*/  FFMA.FTZ R25, R41, R0.reuse, -R169.reuse ;  /* 0x0000000029197223 */ /* 0x180fe200000108a9 */
[----:B------:R-:W-:Y:S01]  /*6e40*/  UMOV UR15, 0x40000040 ;  /* 0x40000040000f7882 */ /* 0x000fe20000000000 */
[-CC-:B------:R-:W-:Y:S01]  /*6e50*/  FFMA.FTZ R41, R57, R0.reuse, -R169.reuse ;  /* 0x0000000039297223 */ /* 0x180fe200000108a9 */
[-CC-:B------:R-:W-:Y:S01]  /*6e60*/  FFMA.FTZ R57, R73, R0.reuse, -R169.reuse ;  /* 0x0000000049397223 */ /* 0x180fe200000108a9 */
[----:B------:R-:W-:Y:S01]  /*6e70*/  FADD.FTZ R73, -R11, R12 ;  /* 0x0000000c0b497221 */ /* 0x000fe20000010100 */
[-CC-:B------:R-:W-:Y:S01]  /*6e80*/  FFMA.FTZ R180, R24, R0.reuse, -R169.reuse ;  /* 0x0000000018b47223 */ /* 0x180fe200000108a9 */
[-CC-:B------:R-:W-:Y:S01]  /*6e90*/  FFMA.FTZ R176, R32, R0.reuse, -R169.reuse ;  /* 0x0000000020b07223 */ /* 0x180fe200000108a9 */
[-CC-:B------:R-:W-:Y:S01]  /*6ea0*/  FFMA.FTZ R182, R28, R0.reuse, -R169.reuse ;  /* 0x000000001cb67223 */ /* 0x180fe200000108a9 */
[-C--:B------:R-:W-:Y:S01]  /*6eb0*/  FMUL.FTZ R12, R73, R0.reuse ;  /* 0x00000000490c7220 */ /* 0x080fe20000410000 */
[-C--:B------:R-:W-:Y:S01]  /*6ec0*/  FMUL.FTZ R73, R11, R0.reuse ;  /* 0x000000000b497220 */ /* 0x080fe20000410000 */
[----:B------:R-:W-:Y:S01]  /*6ed0*/  MUFU.EX2 R13, R13 ;  /* 0x0000000d000d7308 */ /* 0x000fe20000000800 */
[-CC-:B------:R-:W-:Y:S01]  /*6ee0*/  FFMA.FTZ R172, R40, R0.reuse, -R169.reuse ;  /* 0x0000000028ac7223 */ /* 0x180fe200000108a9 */
[-C--:B------:R-:W-:Y:S01]  /*6ef0*/  FFMA.FTZ R15, R29, R0.reuse, -R169 ;  /* 0x000000001d0f7223 */ /* 0x080fe200000108a9 */
[-CC-:B------:R-:W-:Y:S01]  /*6f00*/  FFMA.FTZ R181, R26, R0.reuse, -R73.reuse ;  /* 0x000000001ab57223 */ /* 0x180fe20000010849 */
[----:B------:R-:W-:Y:S01]  /*6f10*/  FFMA.FTZ R32, R27, R0, -R73 ;  /* 0x000000001b207223 */ /* 0x000fe20000010849 */
[----:B------:R-:W-:-:S02]  /*6f20*/  IMAD.U32 R27, RZ, RZ, UR4 ;  /* 0x00000004ff1b7e24 */ /* 0x000fc4000f8e00ff */
[-CC-:B------:R-:W-:Y:S01]  /*6f30*/  FFMA.FTZ R183, R30, R0.reuse, -R73.reuse ;  /* 0x000000001eb77223 */ /* 0x180fe20000010849 */
[-CC-:B------:R-:W-:Y:S01]  /*6f40*/  FFMA.FTZ R40, R31, R0.reuse, -R73.reuse ;  /* 0x000000001f287223 */ /* 0x180fe20000010849 */
[----:B------:R-:W0:Y:S01]  /*6f50*/  MUFU.EX2 R180, R180 ;  /* 0x000000b400b47308 */ /* 0x000e220000000800 */
[-C--:B------:R-:W-:Y:S01]  /*6f60*/  FFMA.FTZ R177, R34, R0.reuse, -R73 ;  /* 0x0000000022b17223 */ /* 0x080fe20000010849 */
[----:B------:R-:W-:Y:S01]  /*6f70*/  @!P1 LEA R27, R27, UR36, 0x3 ;  /* 0x000000241b1b9c11 */ /* 0x000fe2000f8e18ff */
[-CC-:B------:R-:W-:Y:S01]  /*6f80*/  FFMA.FTZ R178, R36, R0.reuse, -R169.reuse ;  /* 0x0000000024b27223 */ /* 0x180fe200000108a9 */
[-C--:B------:R-:W-:Y:S01]  /*6f90*/  FFMA.FTZ R21, R33, R0.reuse, -R169 ;  /* 0x0000000021157223 */ /* 0x080fe200000108a9 */
[-CC-:B------:R-:W-:Y:S01]  /*6fa0*/  FFMA.FTZ R36, R35, R0.reuse, -R73.reuse ;  /* 0x0000000023247223 */ /* 0x180fe20000010849 */
[-C--:B------:R-:W-:Y:S01]  /*6fb0*/  FFMA.FTZ R179, R38, R0.reuse, -R73 ;  /* 0x0000000026b37223 */ /* 0x080fe20000010849 */
[----:B------:R-:W-:Y:S01]  /*6fc0*/  @!P1 VIADD R27, R27, 0x28840 ;  /* 0x000288401b1b9836 */ /* 0x000fe20000000000 */
[----:B------:R-:W-:Y:S01]  /*6fd0*/  MUFU.EX2 R12, R12 ;  /* 0x0000000c000c7308 */ /* 0x000fe20000000800 */
[-C--:B------:R-:W-:Y:S01]  /*6fe0*/  FFMA.FTZ R23, R37, R0.reuse, -R169 ;  /* 0x0000000025177223 */ /* 0x080fe200000108a9 */
[-CC-:B------:R-:W-:Y:S01]  /*6ff0*/  FFMA.FTZ R38, R39, R0.reuse, -R73.reuse ;  /* 0x0000000027267223 */ /* 0x180fe20000010849 */
[-C--:B------:R-:W-:Y:S01]  /*7000*/  FFMA.FTZ R173, R42, R0.reuse, -R73 ;  /* 0x000000002aad7223 */ /* 0x080fe20000010849 */
[----:B------:R-:W-:Y:S01]  /*7010*/  @!P1 PRMT R27, RZ, 0x654, R27 ;  /* 0x00000654ff1b9816 */ /* 0x000fe2000000001b */
[-C--:B------:R-:W-:Y:S01]  /*7020*/  FFMA.FTZ R30, R43, R0.reuse, -R73 ;  /* 0x000000002b1e7223 */ /* 0x080fe20000010849 */
[-C--:B------:R-:W-:Y:S01]  /*7030*/  FFMA.FTZ R174, R44, R0.reuse, -R169 ;  /* 0x000000002cae7223 */ /* 0x080fe200000108a9 */
[----:B------:R-:W-:Y:S01]  /*7040*/  FFMA.FTZ R175, R46, R0, -R73 ;  /* 0x000000002eaf7223 */ /* 0x000fe20000010849 */
[----:B------:R-:W1:Y:S01]  /*7050*/  MUFU.EX2 R181, R181 ;  /* 0x000000b500b57308 */ /* 0x000e620000000800 */
[----:B0-----:R-:W-:Y:S01]  /*7060*/  FFMA.FTZ R6, R5, R6, R180 ;  /* 0x0000000605067223 */ /* 0x001fe200000100b4 */
[-C--:B------:R-:W-:Y:S01]  /*7070*/  FFMA.FTZ R29, R45, R0.reuse, -R169 ;  /* 0x000000002d1d7223 */ /* 0x080fe200000108a9 */
[-C--:B------:R-:W-:Y:S01]  /*7080*/  FFMA.FTZ R26, R47, R0.reuse, -R73 ;  /* 0x000000002f1a7223 */ /* 0x080fe20000010849 */
        /* <DEDUP_REMOVED lines=13> */
[----:B-1----:R-:W-:Y:S01]  /*7160*/  FFMA.FTZ R7, R12, R7, R181 ;  /* 0x000000070c077223 */ /* 0x002fe200000100b5 */
[-CC-:B------:R-:W-:Y:S01]  /*7170*/  FFMA.FTZ R65, R81, R0.reuse, -R169.reuse ;  /* 0x0000000051417223 */ /* 0x180fe200000108a9 */
[-CC-:B------:R-:W-:Y:S01]  /*7180*/  FFMA.FTZ R84, R84, R0.reuse, -R169.reuse ;  /* 0x0000000054547223 */ /* 0x180fe200000108a9 */
[-C--:B------:R-:W-:Y:S01]  /*7190*/  FFMA.FTZ R69, R85, R0.reuse, -R169 ;  /* 0x0000000055457223 */ /* 0x080fe200000108a9 */
[-CC-:B------:R-:W-:Y:S01]  /*71a0*/  FFMA.FTZ R28, R51, R0.reuse, -R73.reuse ;  /* 0x00000000331c7223 */ /* 0x180fe20000010849 */
[-CC-:B------:R-:W-:Y:S01]  /*71b0*/  FFMA.FTZ R171, R54, R0.reuse, -R73.reuse ;  /* 0x0000000036ab7223 */ /* 0x180fe20000010849 */
[-CC-:B------:R-:W-:Y:S01]  /*71c0*/  FFMA.FTZ R24, R55, R0.reuse, -R73.reuse ;  /* 0x0000000037187223 */ /* 0x180fe20000010849 */
[----:B------:R-:W-:Y:S01]  /*71d0*/  MUFU.EX2 R183, R183 ;  /* 0x000000b700b77308 */ /* 0x000fe20000000800 */
[-CC-:B------:R-:W-:Y:S01]  /*71e0*/  FFMA.FTZ R34, R59, R0.reuse, -R73.reuse ;  /* 0x000000003b227223 */ /* 0x180fe20000010849 */
[--C-:B------:R-:W-:Y:S01]  /*71f0*/  FFMA.FTZ R62, R62, R0, -R73.reuse ;  /* 0x000000003e3e7223 */ /* 0x100fe20000010849 */
[----:B------:R-:W-:Y:S01]  /*7200*/  F2FP.F16.F32.PACK_AB R180, R13, R180 ;  /* 0x000000b40db4723e */ /* 0x000fe200000000ff */
[-CC-:B------:R-:W-:Y:S01]  /*7210*/  FFMA.FTZ R63, R63, R0.reuse, -R73.reuse ;  /* 0x000000003f3f7223 */ /* 0x180fe20000010849 */
[-CC-:B------:R-:W-:Y:S01]  /*7220*/  FFMA.FTZ R66, R66, R0.reuse, -R73.reuse ;  /* 0x0000000042427223 */ /* 0x180fe20000010849 */
[-CC-:B------:R-:W-:Y:S01]  /*7230*/  FFMA.FTZ R67, R67, R0.reuse, -R73.reuse ;  /* 0x0000000043437223 */ /* 0x180fe20000010849 */
[----:B0-----:R-:W-:Y:S01]  /*7240*/  F2FP.F16.F32.PACK_AB R181, R32, R181 ;  /* 0x000000b520b5723e */ /* 0x001fe200000000ff */
        /* <DEDUP_REMOVED lines=10> */
[----:B------:R-:W-:Y:S01]  /*72f0*/  FFMA.FTZ R86, R86, R0, -R73 ;  /* 0x0000000056567223 */ /* 0x000fe20000010849 */
[----:B------:R-:W-:Y:S01]  /*7300*/  IMAD.U32 R31, RZ, RZ, UR5 ;  /* 0x00000005ff1f7e24 */ /* 0x000fe2000f8e00ff */
[----:B------:R-:W-:-:S04]  /*7310*/  UMOV UR5, UR4 ;  /* 0x0000000400057c82 */ /* 0x000fc80008000000 */
[----:B------:R-:W-:Y:S01]  /*7320*/  MUFU.EX2 R176, R176 ;  /* 0x000000b000b07308 */ /* 0x000fe20000000800 */
[----:B------:R-:W-:-:S05]  /*7330*/  @!P1 LEA R31, R31, UR36, 0x3 ;  /* 0x000000241f1f9c11 */ /* 0x000fca000f8e18ff */
[----:B------:R-:W-:Y:S02]  /*7340*/  @!P1 VIADD R31, R31, 0x28860 ;  /* 0x000288601f1f9836 */ /* 0x000fe40000000000 */
[----:B------:R-:W-:Y:S03]  /*7350*/  MUFU.EX2 R177, R177 ;  /* 0x000000b100b17308 */ /* 0x000fe60000000800 */
[----:B------:R-:W-:-:S05]  /*7360*/  @!P1 PRMT R31, RZ, 0x654, R31 ;  /* 0x00000654ff1f9816 */ /* 0x000fca000000001f */
        /* <DEDUP_REMOVED lines=9> */
[-C--:B------:R-:W-:Y:S01]  /*7400*/  FFMA.FTZ R154, R60, R0.reuse, -R169 ;  /* 0x000000003c9a7223 */ /* 0x080fe200000108a9 */
[----:B------:R-:W-:Y:S02]  /*7410*/  FFMA.FTZ R153, R58, R0, -R73 ;  /* 0x000000003a997223 */ /* 0x000fe40000010849 */
[----:B------:R-:W-:Y:S01]  /*7420*/  MUFU.EX2 R172, R172 ;  /* 0x000000ac00ac7308 */ /* 0x000fe20000000800 */
[----:B------:R-:W-:Y:S01]  /*7430*/  HGMMA.64x128x16.F32 R88, R156, gdesc[UR12].tnspB, R88, gsb0 ;  /* 0x41e0000c9c587df0 */ /* 0x000fe20008000858 */
[----:B------:R-:W-:Y:S01]  /*7440*/  UIADD3 UR14, UR10, 0x300, URZ ;  /* 0x000003000a0e7890 */ /* 0x000fe2000fffe03f */
[----:B------:R-:W-:Y:S01]  /*7450*/  UMOV UR15, 0x40000040 ;  /* 0x40000040000f7882 */ /* 0x000fe20000000000 */
[----:B------:R-:W-:-:S04]  /*7460*/  UIADD3 UR10, UR10, 0x380, URZ ;  /* 0x000003800a0a7890 */ /* 0x000fc8000fffe03f */
        /* <DEDUP_REMOVED lines=21> */
[-CC-:B------:R-:W-:Y:S02]  /*75c0*/  FFMA.FTZ R169, R50, R0.reuse, -R73.reuse ;  /* 0x0000000032a97223 */ /* 0x180fe40000010849 */
[----:B------:R-:W-:Y:S01]  /*75d0*/  MUFU.EX2 R34, R34 ;  /* 0x0000002200227308 */ /* 0x000fe20000000800 */
[----:B------:R-:W-:Y:S01]  /*75e0*/  FFMA.FTZ R73, R87, R0, -R73 ;  /* 0x0000000057497223 */ /* 0x000fe20000010849 */
[----:B------:R-:W-:Y:S06]  /*75f0*/  HGMMA.64x128x16.F32 R88, R160, gdesc[UR12].tnspB, R88, gsb0 ;  /* 0x41e0000ca0587df0 */ /* 0x000fec0008000858 */
[----:B------:R-:W-:Y:S08]  /*7600*/  MUFU.EX2 R169, R169 ;  /* 0x000000a900a97308 */ /* 0x000ff00000000800 */
[----:B------:R-:W-:Y:S08]  /*7610*/  MUFU.EX2 R154, R154 ;  /* 0x0000009a009a7308 */ /* 0x000ff00000000800 */
[----:B------:R-:W-:Y:S08]  /*7620*/  MUFU.EX2 R62, R62 ;  /* 0x0000003e003e7308 */ /* 0x000ff00000000800 */
[----:B------:R-:W-:Y:S08]  /*7630*/  MUFU.EX2 R45, R45 ;  /* 0x0000002d002d7308 */ /* 0x000ff00000000800 */
[----:B------:R-:W0:Y:S08]  /*7640*/  MUFU.EX2 R63, R63 ;  /* 0x0000003f003f7308 */ /* 0x000e300000000800 */
[----:B------:R-:W-:Y:S08]  /*7650*/  MUFU.EX2 R156, R156 ;  /* 0x0000009c009c7308 */ /* 0x000ff00000000800 */
[----:B------:R-:W-:Y:S01]  /*7660*/  MUFU.EX2 R66, R66 ;  /* 0x0000004200427308 */ /* 0x000fe20000000800 */
[----:B0-----:R-:W-:-:S07]  /*7670*/  F2FP.F16.F32.PACK_AB R155, R63, R62 ;  /* 0x0000003e3f9b723e */ /* 0x001fce00000000ff */
        /* <DEDUP_REMOVED lines=10> */
[----:B------:R-:W0:Y:S08]  /*7720*/  MUFU.EX2 R57, R57 ;  /* 0x0000003900397308 */ /* 0x000e300000000800 */
[----:B------:R-:W1:Y:S01]  /*7730*/  MUFU.EX2 R75, R75 ;  /* 0x0000004b004b7308 */ /* 0x000e620000000800 */
[----:B------:R-:W-:Y:S02]  /*7740*/  WARPGROUP.DEPBAR.LE gsb0, 0x0 ;  /* 0x00008000000079c5 */ /* 0x000fe40000010000 */
[----:B------:R-:W-:-:S05]  /*7750*/  WARPGROUP.ARRIVE ;  /* 0x00000000000079c5 */ /* 0x000fca0000000000 */
[----:B------:R-:W-:Y:S01]  /*7760*/  MUFU.EX2 R16, R16 ;  /* 0x0000001000107308 */ /* 0x000fe20000000800 */
[----:B0-----:R-:W-:Y:S01]  /*7770*/  F2FP.F16.F32.PACK_AB R160, R57, R14 ;  /* 0x0000000e39a0723e */ /* 0x001fe200000000ff */
[----:B------:R-:W-:Y:S01]  /*7780*/  HGMMA.64x128x16.F32 R88, R164, gdesc[UR8].tnspB, R88, gsb0 ;  /* 0x41e00008a4587df0 */ /* 0x000fe20008000858 */
[----:B-1----:R-:W-:-:S05]  /*7790*/  F2FP.F16.F32.PACK_AB R161, R75, R74 ;  /* 0x0000004a4ba1723e */ /* 0x002fca00000000ff */
[----:B------:R-:W-:Y:S08]  /*77a0*/  MUFU.EX2 R78, R78 ;  /* 0x0000004e004e7308 */ /* 0x000ff00000000800 */
[----:B------:R-:W0:Y:S08]  /*77b0*/  MUFU.EX2 R61, R61 ;  /* 0x0000003d003d7308 */ /* 0x000e300000000800 */
[----:B------:R-:W1:Y:S08]  /*77c0*/  MUFU.EX2 R79, R79 ;  /* 0x0000004f004f7308 */ /* 0x000e700000000800 */
[----:B------:R-:W2:Y:S01]  /*77d0*/  MUFU.EX2 R20, R20 ;  /* 0x0000001400147308 */ /* 0x000ea20000000800 */
[----:B0-----:R-:W-:-:S07]  /*77e0*/  F2FP.F16.F32.PACK_AB R162, R61, R16 ;  /* 0x000000103da2723e */ /* 0x001fce00000000ff */
[----:B------:R-:W0:Y:S01]  /*77f0*/  MUFU.EX2 R82, R82 ;  /* 0x0000005200527308 */ /* 0x000e220000000800 */
[----:B-1----:R-:W-:-:S07]  /*7800*/  F2FP.F16.F32.PACK_AB R163, R79, R78 ;  /* 0x0000004e4fa3723e */ /* 0x002fce00000000ff */
[----:B------:R-:W1:Y:S08]  /*7810*/  MUFU.EX2 R65, R65 ;  /* 0x0000004100417308 */ /* 0x000e700000000800 */
[----:B------:R-:W3:Y:S08]  /*7820*/  MUFU.EX2 R83, R83 ;  /* 0x0000005300537308 */ /* 0x000ef00000000800 */
[----:B------:R-:W4:Y:S08]  /*7830*/  MUFU.EX2 R22, R84 ;  /* 0x0000005400167308 */ /* 0x000f300000000800 */
[----:B------:R-:W5:Y:S08]  /*7840*/  MUFU.EX2 R86, R86 ;  /* 0x0000005600567308 */ /* 0x000f700000000800 */
[----:B------:R-:W5:Y:S08]  /*7850*/  MUFU.EX2 R69, R69 ;  /* 0x0000004500457308 */ /* 0x000f700000000800 */
[----:B------:R-:W5:Y:S01]  /*7860*/  MUFU.EX2 R73, R73 ;  /* 0x0000004900497308 */ /* 0x000f620000000800 */
[----:B------:R-:W-:-:S02]  /*7870*/  WARPGROUP.DEPBAR.LE gsb0, 0x0 ;  /* 0x00008000000079c5 */ /* 0x000fc40000010000 */
[----:B------:R0:W-:Y:S06]  /*7880*/  BAR.ARV R19, 0x100 ;  /* 0x000400130000751d */ /* 0x0001ec0000002000 */
        /* <DEDUP_REMOVED lines=8> */
[----:B--2---:R-:W-:Y:S01]  /*7910*/  FADD.FTZ R27, R13, R6 ;  /* 0x000000060d1b7221 */ /* 0x004fe20000010000 */
[----:B------:R-:W-:Y:S01]  /*7920*/  FADD.FTZ R6, R32, R7 ;  /* 0x0000000720067221 */ /* 0x000fe20000010000 */
[----:B------:R2:W-:Y:S01]  /*7930*/  @!P1 SYNCS.ARRIVE.TRANS64.RED.A1T0 RZ, [R31+URZ], RZ ;  /* 0x000000ff1fff99a7 */ /* 0x0005e2000810043f */
        /* <DEDUP_REMOVED lines=109> */
[----:B-1----:R-:W-:Y:S01]  /*8010*/  FADD.FTZ R13, R65, R6 ;  /* 0x00000006410d7221 */ /* 0x002fe20000010000 */
[----:B---3--:R-:W-:Y:S01]  /*8020*/  FADD.FTZ R7, R83, R7 ;  /* 0x0000000753077221 */ /* 0x008fe20000010000 */
[-C--:B------:R-:W-:Y:S01]  /*8030*/  FMUL.FTZ R150, R150, R12.reuse ;  /* 0x0000000c96967220 */ /* 0x080fe20000410000 */
[----:B------:R-:W-:Y:S01]  /*8040*/  FMUL.FTZ R151, R151, R12 ;  /* 0x0000000c97977220 */ /* 0x000fe20000410000 */
[----:B----4-:R-:W-:Y:S01]  /*8050*/  FADD.FTZ R6, R22, R13 ;  /* 0x0000000d16067221 */ /* 0x010fe20000010000 */
[----:B-----5:R-:W-:Y:S01]  /*8060*/  FADD.FTZ R7, R86, R7 ;  /* 0x0000000756077221 */ /* 0x020fe20000010000 */
[----:B------:R-:W-:Y:S01]  /*8070*/  F2FP.F16.F32.PACK_AB R182, R15, R182 ;  /* 0x000000b60fb6723e */ /* 0x000fe200000000ff */
[----:B------:R-:W-:Y:S01]  /*8080*/  IMAD.MOV.U32 R13, RZ, RZ, R8 ;  /* 0x000000ffff0d7224 */ /* 0x000fe200078e0008 */
[----:B------:R-:W-:Y:S01]  /*8090*/  F2FP.F16.F32.PACK_AB R176, R21, R176 ;  /* 0x000000b015b0723e */ /* 0x000fe200000000ff */
[----:B------:R-:W-:Y:S01]  /*80a0*/  FADD.FTZ R6, R69, R6 ;  /* 0x0000000645067221 */ /* 0x000fe20000010000 */
[----:B------:R-:W-:Y:S01]  /*80b0*/  F2FP.F16.F32.PACK_AB R183, R40, R183 ;  /* 0x000000b728b7723e */ /* 0x000fe200000000ff */
[----:B------:R-:W-:Y:S01]  /*80c0*/  FADD.FTZ R7, R73, R7 ;  /* 0x0000000749077221 */ /* 0x000fe20000010000 */
        /* <DEDUP_REMOVED lines=22> */
[----:B--2---:R-:W-:Y:S06]  /*8230*/  @P2 BRA `(.L_x_2144) ;  /* 0xffffffe000282947 */ /* 0x004fec000383ffff */
.L_x_2135:
[----:B------:R-:W-:Y:S06]  /*8240*/  BAR.ARV 0x8, 0x180 ;  /* 0x0206000000007b1d */ /* 0x000fec0000002000 */
[----:B------:R-:W-:Y:S05]  /*8250*/  @!P0 BRA `(.L_x_2145) ;  /* 0x0000000000048947 */ /* 0x000fea0003800000 */
[----:B------:R-:W-:Y:S01]  /*8260*/  BPT.TRAP 0x1 ;  /* 0x000000040000795c */ /* 0x000fe20000300000 */
.L_x_2145:
[----:B------:R-:W-:Y:S01]  /*8270*/  ULEA UR5, UR4, UR36, 0x3 ;  /* 0x0000002404057291 */ /* 0x000fe2000f8e183f */
[----:B------:R-:W-:-:S08]  /*8280*/  SHF.L.U32 R8, R8, 0x1f, RZ ;  /* 0x0000001f08087819 */ /* 0x000fd000000006ff */
[----:B------:R0:W1:Y:S01]  /*8290*/  SYNCS.PHASECHK.TRANS64.TRYWAIT P2, [UR5+0x28850], R8 ;  /* 0x02885008ff0075a7 */ /* 0x0000620008040145 */
[----:B------:R-:W-:Y:S05]  /*82a0*/  @!P0 BRA `(.L_x_2146) ;  /* 0x0000000000048947 */ /* 0x000fea0003800000 */
[----:B------:R-:W-:Y:S01]  /*82b0*/  BPT.TRAP 0x1 ;  /* 0x000000040000795c */ /* 0x000fe20000300000 */
.L_x_2146:
[----:B-1----:R-:W-:Y:S05]  /*82c0*/  @P2 BRA `(.L_x_2147) ;  /* 0x0000000000082947 */ /* 0x002fea0003800000 */
[----:B------:R-:W1:Y:S02]  /*82d0*/  SYNCS.PHASECHK.TRANS64.TRYWAIT P0, [UR5+0x28850], R8 ;  /* 0x02885008ff0075a7 */ /* 0x000e640008000145 */
[----:B-1----:R-:W-:Y:S05]  /*82e0*/  @!P0 BRA `(.L_x_2148) ;  /* 0x0000005c00a88947 */ /* 0x002fea0003800000 */
.L_x_2147:
[----:B------:R-:W-:Y:S01]  /*82f0*/  UIADD3 UR36, UR36, 0x400, URZ ;  /* 0x0000040024247890 */ /* 0x000fe2000fffe03f */
[----:B------:R-:W-:Y:S01]  /*8300*/  WARPGROUP.ARRIVE ;  /* 0x00000000000079c5 */ /* 0x000fe20000000000 */
[----:B------:R-:W-:Y:S01]  /*8310*/  UMOV UR7, 0x40000040 ;  /* 0x4000004000077882 */ /* 0x000fe20000000000 */
[----:B-1----:R-:W1:Y:S01]  /*8320*/  SHFL.BFLY PT, R3, R6, 0x2, 0x1f ;  /* 0x0c401f0006037f89 */ /* 0x002e6200000e0000 */
[----:B------:R-:W-:Y:S01]  /*8330*/  USHF.R.U32.HI UR36, URZ, 0x4, UR36 ;  /* 0x000000043f247899 */ /* 0x000fe20008011624 */
[----:B------:R-:W-:Y:S02]  /*8340*/  IMAD.U32 R12, RZ, RZ, UR5 ;  /* 0x00000005ff0c7e24 */ /* 0x000fe4000f8e00ff */
[----:B------:R-:W2:Y:S01]  /*8350*/  SHFL.BFLY PT, R2, R7, 0x2, 0x1f ;  /* 0x0c401f0007027f89 */ /* 0x000ea200000e0000 */
        /* <DEDUP_REMOVED lines=10> */
[----:B------:R-:W-:Y:S02]  /*8400*/  IMAD.MOV.U32 R6, RZ, RZ, RZ ;  /* 0x000000ffff067224 */ /* 0x000fe400078e00ff */
[----:B--2---:R-:W-:Y:S02]  /*8410*/  FADD.FTZ R4, R2, R7 ;  /* 0x0000000702047221 */ /* 0x004fe40000010000 */
[----:B------:R-:W1:Y:S04]  /*8420*/  SHFL.BFLY PT, R2, R3, 0x1, 0x1f ;  /* 0x0c201f0003027f89 */ /* 0x000e6800000e0000 */
[----:B------:R-:W2:Y:S01]  /*8430*/  SHFL.BFLY PT, R5, R4, 0x1, 0x1f ;  /* 0x0c201f0004057f89 */ /* 0x000ea200000e0000 */
[----:B-1----:R-:W-:Y:S01]  /*8440*/  FADD.FTZ R13, R3, R2 ;  /* 0x00000002030d7221 */ /* 0x002fe20000010000 */
[----:B------:R-:W-:-:S02]  /*8450*/  IMAD.MOV.U32 R3, RZ, RZ, -0x800000 ;  /* 0xff800000ff037424 */ /* 0x000fc400078e00ff */
[----:B------:R-:W-:Y:S02]  /*8460*/  IMAD.MOV.U32 R2, RZ, RZ, -0x800000 ;  /* 0xff800000ff027424 */ /* 0x000fe400078e00ff */
[----:B--2---:R-:W-:Y:S01]  /*8470*/  FADD.FTZ R14, R4, R5 ;  /* 0x00000005040e7221 */ /* 0x004fe20000010000 */
[----:B------:R-:W-:Y:S01]  /*8480*/  FSETP.NE.FTZ.AND P0, PT, R13, RZ, PT ;  /* 0x000000ff0d00720b */ /* 0x000fe20003f15000 */
[----:B------:R-:W-:-:S03]  /*8490*/  IMAD.MOV.U32 R5, RZ, RZ, RZ ;  /* 0x000000ffff057224 */ /* 0x000fc600078e00ff */
[----:B------:R-:W-:-:S09]  /*84a0*/  FSETP.NE.FTZ.AND P2, PT, R14, RZ, PT ;  /* 0x000000ff0e00720b */ /* 0x000fd20003f55000 */
[----:B0-----:R-:W0:Y:S01]  /*84b0*/  @P0 MUFU.LG2 R8, R13 ;  /* 0x0000000d00080308 */ /* 0x001e220000000c00 */
        /* <DEDUP_REMOVED lines=110> */
.L_x_2118:
[----:B------:R-:W-:Y:S05]  /*8ba0*/  @P0 BRA `(.L_x_2149) ;  /* 0x0000001400340947 */ /* 0x000fea0003800000 */
[----:B------:R-:W1:Y:S01]  /*8bb0*/  S2R R0, SR_TID.X ;  /* 0x0000000000007919 */ /* 0x000e620000002100 */
[----:B------:R-:W2:Y:S01]  /*8bc0*/  LDC R17, c[0x0][0xbe8] ;  /* 0x0002fa00ff117b82 */ /* 0x000ea20000000800 */
[----:B------:R-:W-:Y:S01]  /*8bd0*/  ULDC.64 UR4, c[0x0][0xbd0] ;  /* 0x0002f40000047ab9 */ /* 0x000fe20000000a00 */
[----:B------:R-:W-:Y:S01]  /*8be0*/  ULDC.64 UR6, c[0x0][0xb38] ;  /* 0x0002ce0000067ab9 */ /* 0x000fe20000000a00 */
[----:B------:R-:W3:Y:S01]  /*8bf0*/  S2R R19, SR_CTAID.X ;  /* 0x0000000000137919 */ /* 0x000ee20000002500 */
[----:B------:R-:W-:Y:S04]  /*8c00*/  BSSY B0, `(.L_x_2150) ;  /* 0x00000e3000007945 */ /* 0x000fe80003800000 */
[----:B------:R-:W4:Y:S08]  /*8c10*/  S2UR UR9, SR_CTAID.Z ;  /* 0x00000000000979c3 */ /* 0x000f300000002700 */
[----:B------:R-:W5:Y:S08]  /*8c20*/  LDC.64 R20, c[0x0][0xbd8] ;  /* 0x0002f600ff147b82 */ /* 0x000f700000000a00 */
[----:B------:R-:W-:Y:S01]  /*8c30*/  BAR.SYNC.DEFER_BLOCKING 0x1, 0x100 ;  /* 0x0044000000007b1d */ /* 0x000fe20000010000 */
[----:B--2---:R-:W-:-:S07]  /*8c40*/  ISETP.NE.AND P0, PT, R17, 0x1, PT ;  /* 0x000000011100780c */ /* 0x004fce0003f05270 */
[----:B------:R-:W2:Y:S01]  /*8c50*/  S2UR UR8, SR_CTAID.Y ;  /* 0x00000000000879c3 */ /* 0x000ea20000002600 */
[----:B-1----:R-:W-:-:S07]  /*8c60*/  VIADD R0, R0, 0xffffff80 ;  /* 0xffffff8000007836 */ /* 0x002fce0000000000 */
[----:B------:R-:W2:Y:S01]  /*8c70*/  LDC R25, c[0x0][0xc50] ;  /* 0x00031400ff197b82 */ /* 0x000ea20000000800 */
[----:B------:R-:W-:-:S04]  /*8c80*/  SHF.R.S32.HI R5, RZ, 0x1f, R0 ;  /* 0x0000001fff057819 */ /* 0x000fc80000011400 */
[----:B------:R-:W-:-:S03]  /*8c90*/  LEA.HI R6, R5, R0, RZ, 0x7 ;  /* 0x0000000005067211 */ /* 0x000fc600078f38ff */
[----:B------:R-:W1:Y:S01]  /*8ca0*/  LDC.64 R22, c[0x0][0xb40] ;  /* 0x0002d000ff167b82 */ /* 0x000e620000000a00 */
[----:B------:R-:W-:Y:S02]  /*8cb0*/  LEA.HI R5, R5, R0, RZ, 0x2 ;  /* 0x0000000005057211 */ /* 0x000fe400078f10ff */
[----:B------:R-:W-:Y:S02]  /*8cc0*/  LOP3.LUT R7, R6, 0xffffff80, RZ, 0xc0, !PT ;  /* 0xffffff8006077812 */ /* 0x000fe400078ec0ff */
[----:B------:R-:W-:Y:S02]  /*8cd0*/  LOP3.LUT R11, R5, 0xfffffffc, RZ, 0xc0, !PT ;  /* 0xfffffffc050b7812 */ /* 0x000fe400078ec0ff */
[----:B------:R-:W-:Y:S01]  /*8ce0*/  SHF.R.S32.HI R5, RZ, 0x7, R6 ;  /* 0x00000007ff057819 */ /* 0x000fe20000011406 */
[C---:B------:R-:W-:Y:S01]  /*8cf0*/  IMAD.IADD R24, R0.reuse, 0x1, -R7 ;  /* 0x0000000100187824 */ /* 0x040fe200078e0a07 */
[----:B------:R-:W2:Y:S01]  /*8d00*/  @P0 LDC R13, c[0x0][0xbec] ;  /* 0x0002fb00ff0d0b82 */ /* 0x000ea20000000800 */
[----:B------:R-:W-:Y:S01]  /*8d10*/  IMAD.IADD R11, R0, 0x1, -R11 ;  /* 0x00000001000b7824 */ /* 0x000fe200078e0a0b */
[----:B------:R-:W-:-:S02]  /*8d20*/  LEA.HI R0, R6, R5, RZ, 0x1 ;  /* 0x0000000506007211 */ /* 0x000fc400078f08ff */
[----:B------:R-:W-:Y:S02]  /*8d30*/  SHF.R.S32.HI R7, RZ, 0x1f, R24 ;  /* 0x0000001fff077819 */ /* 0x000fe40000011418 */
[----:B------:R-:W-:Y:S02]  /*8d40*/  LEA.HI R6, R11, R11, RZ, 0x1 ;  /* 0x0000000b0b067211 */ /* 0x000fe400078f08ff */
[-C--:B------:R-:W-:Y:S01]  /*8d50*/  LEA.HI R26, R7, R24.reuse, RZ, 0x2 ;  /* 0x00000018071a7211 */ /* 0x080fe200078f10ff */
[----:B------:R-:W2:Y:S01]  /*8d60*/  @P0 LDC R29, c[0x0][0xbec] ;  /* 0x0002fb00ff1d0b82 */ /* 0x000ea20000000800 */
[----:B------:R-:W-:Y:S02]  /*8d70*/  LOP3.LUT R6, R6, 0x1ffffffe, RZ, 0xc0, !PT ;  /* 0x1ffffffe06067812 */ /* 0x000fe400078ec0ff */
[--C-:B0-----:R-:W-:Y:S02]  /*8d80*/  SHF.R.S32.HI R4, RZ, 0x2, R26.reuse ;  /* 0x00000002ff047819 */ /* 0x101fe4000001141a */
[----:B------:R-:W-:Y:S01]  /*8d90*/  SHF.R.S32.HI R9, RZ, 0x1f, R26 ;  /* 0x0000001fff097819 */ /* 0x000fe2000001141a */
[----:B------:R-:W-:Y:S01]  /*8da0*/  IMAD.IADD R27, R11, 0x1, -R6 ;  /* 0x000000010b1b7824 */ /* 0x000fe200078e0a06 */
[----:B------:R-:W-:Y:S01]  /*8db0*/  LEA.HI R7, R7, R24, RZ, 0x5 ;  /* 0x0000001807077211 */ /* 0x000fe200078f28ff */
[----:B------:R-:W0:Y:S01]  /*8dc0*/  @P0 LDC R15, c[0x0][0xbf0] ;  /* 0x0002fc00ff0f0b82 */ /* 0x000e220000000800 */
[----:B------:R-:W-:-:S02]  /*8dd0*/  LEA.HI R9, R9, R4, RZ, 0x3 ;  /* 0x0000000409097211 */ /* 0x000fc400078f18ff */
[----:B------:R-:W-:Y:S02]  /*8de0*/  LOP3.LUT R0, R0, 0x3fffffe, RZ, 0xc0, !PT ;  /* 0x03fffffe00007812 */ /* 0x000fe400078ec0ff */
[----:B------:R-:W-:Y:S02]  /*8df0*/  LOP3.LUT R9, R9, 0xfffffff8, RZ, 0xc0, !PT ;  /* 0xfffffff809097812 */ /* 0x000fe400078ec0ff */
[----:B------:R-:W-:Y:S01]  /*8e00*/  SHF.R.S32.HI R7, RZ, 0x5, R7 ;  /* 0x00000005ff077819 */ /* 0x000fe20000011407 */
[----:B------:R-:W-:Y:S01]  /*8e10*/  IMAD.IADD R0, R5, 0x1, -R0 ;  /* 0x0000000105007824 */ /* 0x000fe200078e0a00 */
[----:B------:R-:W-:Y:S01]  /*8e20*/  SHF.R.S32.HI R11, RZ, 0x1f, R18 ;  /* 0x0000001fff0b7819 */ /* 0x000fe20000011412 */
[----:B------:R-:W-:Y:S01]  /*8e30*/  IMAD.IADD R4, R4, 0x1, -R9 ;  /* 0x0000000104047824 */ /* 0x000fe200078e0a09 */
[----:B------:R-:W0:Y:S03]  /*8e40*/  @P0 LDC R14, c[0x0][0xbf0] ;  /* 0x0002fc00ff0e0b82 */ /* 0x000e260000000800 */
[----:B------:R-:W-:-:S02]  /*8e50*/  IMAD R5, R7, 0x10, R4 ;  /* 0x0000001007057824 */ /* 0x000fc400078e0204 */
[----:B------:R-:W-:Y:S02]  /*8e60*/  IMAD R7, R11, UR4, RZ ;  /* 0x000000040b077c24 */ /* 0x000fe4000f8e02ff */
[----:B------:R-:W-:Y:S02]  /*8e70*/  IMAD R0, R0, 0x40, R5 ;  /* 0x0000004000007824 */ /* 0x000fe400078e0205 */
[----:B------:R-:W-:Y:S01]  /*8e80*/  IMAD.WIDE.U32 R4, R18, UR4, RZ ;  /* 0x0000000412047c25 */ /* 0x000fe2000f8e00ff */
[----:B----4-:R-:W-:-:S03]  /*8e90*/  USHF.R.S32.HI UR4, URZ, 0x1f, UR9 ;  /* 0x0000001f3f047899 */ /* 0x010fc60008011409 */
        /* <DEDUP_REMOVED lines=8> */
[----:B-----5:R-:W-:Y:S02]  /*8f20*/  IMAD R10, R20, UR4, RZ ;  /* 0x00000004140a7c24 */ /* 0x020fe4000f8e02ff */
[----:B---3--:R-:W-:Y:S02]  /*8f30*/  IMAD R8, R19, 0x80, R8 ;  /* 0x0000008013087824 */ /* 0x008fe400078e0208 */
[----:B-1----:R-:W-:Y:S01]  /*8f40*/  IMAD R12, R22, UR4, RZ ;  /* 0x00000004160c7c24 */ /* 0x002fe2000f8e02ff */
[----:B------:R-:W-:Y:S01]  /*8f50*/  ULDC.64 UR4, c[0x0][0xbe0] ;  /* 0x0002f80000047ab9 */ /* 0x000fe20000000a00 */
[----:B--2---:R-:W-:-:S02]  /*8f60*/  IMAD R25, R25, R18, UR8 ;  /* 0x0000000819197e24 */ /* 0x004fc4000f8e0212 */
[----:B------:R-:W-:Y:S02]  /*8f70*/  IMAD.IADD R7, R7, 0x1, R9 ;  /* 0x0000000107077824 */ /* 0x000fe400078e0209 */
[----:B------:R-:W-:Y:S02]  /*8f80*/  IMAD R11, R21, UR9, R10 ;  /* 0x00000009150b7c24 */ /* 0x000fe4000f8e020a */
[----:B------:R-:W-:-:S04]  /*8f90*/  IMAD.WIDE.U32 R4, R20, UR9, R4 ;  /* 0x0000000914047c25 */ /* 0x000fc8000f8e0004 */
[----:B------:R-:W-:-:S04]  /*8fa0*/  @P0 IMAD.HI.U32 R10, R8, R13, RZ ;  /* 0x0000000d080a0227 */ /* 0x000fc800078e00ff */
        /* <DEDUP_REMOVED lines=8> */
[----:B0-----:R-:W-:Y:S01]  /*9030*/  @P0 SHF.R.U32.HI R9, RZ, R15, R10 ;  /* 0x0000000fff090219 */ /* 0x001fe2000001160a */
        /* <DEDUP_REMOVED lines=82> */
[----:B------:R-:W-:Y:S01]  /*9560*/  @!P3 LEA.HI R0, R0, R0, RZ, 0x1 ;  /* 0x000000000000b211 */ /* 0x000fe200078f08ff */
[----:B------:R-:W-:Y:S01]  /*9570*/  VIADD R18, R19, 0x60 ;  /* 0x0000006013127836 */ /* 0x000fe20000000000 */
        /* <DEDUP_REMOVED lines=8> */
[----:B------:R-:W-:Y:S02]  /*9600*/  @!P5 LOP3.LUT R13, R10, 0xfffffffe, RZ, 0xc0, !PT ;  /* 0xfffffffe0a0dd812 */ /* 0x000fe400078ec0ff */
[----:B------:R1:W-:Y:S01]  /*9610*/  @!P3 ST.E.64 desc[UR42][R4.64], R92 ;  /* 0x0000005c0400b985 */ /* 0x0003e2000c101b2a */
[----:B------:R-:W-:-:S02]  /*9620*/  ISETP.GE.AND P3, PT, R8, UR4, PT ;  /* 0x0000000408007c0c */ /* 0x000fc4000bf66270 */
[----:B0-----:R-:W-:Y:S02]  /*9630*/  @!P0 LOP3.LUT R3, R6, 0xfffffffe, RZ, 0xc0, !PT ;  /* 0xfffffffe06038812 */ /* 0x001fe400078ec0ff */
[----:B------:R-:W-:-:S03]  /*9640*/  @!P4 LEA.HI R6, R9, R9, RZ, 0x1 ;  /* 0x000000090906c211 */ /* 0x000fc600078f08ff */
        /* <DEDUP_REMOVED lines=15> */
[----:B------:R0:W-:Y:S02]  /*9740*/  @!P2 ST.E.64 desc[UR42][R6.64], R104 ;  /* 0x000000680600a985 */ /* 0x0001e4000c101b2a */
[----:B------:R-:W-:Y:S02]  /*9750*/  VIADD R0, R19, 0x48 ;  /* 0x0000004813007836 */ /* 0x000fe40000000000 */
[--C-:B------:R-:W-:Y:S01]  /*9760*/  @!P5 IMAD.WIDE R8, R13, 0x4, R14.reuse ;  /* 0x000000040d08d825 */ /* 0x100fe200078e020e */
[----:B------:R2:W-:Y:S01]  /*9770*/  @!P3 ST.E.64 desc[UR42][R2.64], R108 ;  /* 0x0000006c0200b985 */ /* 0x0005e2000c101b2a */
[----:B------:R-:W-:Y:S02]  /*9780*/  ISETP.GE.AND P3, PT, R18, UR4, PT ;  /* 0x0000000412007c0c */ /* 0x000fe4000bf66270 */
[----:B------:R-:W-:Y:S01]  /*9790*/  VIADD R13, R19, 0x58 ;  /* 0x00000058130d7836 */ /* 0x000fe20000000000 */
[----:B------:R-:W-:Y:S01]  /*97a0*/  ISETP.GE.AND P0, PT, R0, UR4, PT ;  /* 0x0000000400007c0c */ /* 0x000fe2000bf06270 */
[----:B-1----:R-:W-:Y:S01]  /*97b0*/  @!P4 IMAD.WIDE R4, R11, 0x4, R14 ;  /* 0x000000040b04c825 */ /* 0x002fe200078e020e */
[----:B------:R-:W-:-:S02]  /*97c0*/  @!P1 LEA.HI R12, R12, R12, RZ, 0x1 ;  /* 0x0000000c0c0c9211 */ /* 0x000fc400078f08ff */
[----:B------:R-:W-:Y:S01]  /*97d0*/  ISETP.GE.AND P2, PT, R13, UR4, PT ;  /* 0x000000040d007c0c */ /* 0x000fe2000bf46270 */
[----:B------:R-:W-:Y:S01]  /*97e0*/  @!P6 IMAD.WIDE R10, R21, 0x4, R14 ;  /* 0x00000004150ae825 */ /* 0x000fe200078e020e */
[----:B------:R1:W-:Y:S03]  /*97f0*/  @!P4 ST.E.64 desc[UR42][R4.64], R112 ;  /* 0x000000700400c985 */ /* 0x0003e6000c101b2a */
[C---:B0-----:R-:W-:Y:S01]  /*9800*/  VIADD R6, R19.reuse, 0x68 ;  /* 0x0000006813067836 */ /* 0x041fe20000000000 */
[----:B------:R0:W-:Y:S01]  /*9810*/  @!P5 ST.E.64 desc[UR42][R8.64], R116 ;  /* 0x000000740800d985 */ /* 0x0001e2000c101b2a */
[C---:B--2---:R-:W-:Y:S01]  /*9820*/  VIADD R3, R19.reuse, 0x78 ;  /* 0x0000007813037836 */ /* 0x044fe20000000000 */
[----:B------:R-:W-:Y:S01]  /*9830*/  @!P3 LEA.HI R18, R18, R18, RZ, 0x1 ;  /* 0x000000121212b211 */ /* 0x000fe200078f08ff */
[----:B------:R-:W-:Y:S01]  /*9840*/  VIADD R7, R19, 0x70 ;  /* 0x0000007013077836 */ /* 0x000fe20000000000 */
[----:B------:R2:W-:Y:S01]  /*9850*/  @!P6 ST.E.64 desc[UR42][R10.64], R120 ;  /* 0x000000780a00e985 */ /* 0x0005e2000c101b2a */
[----:B------:R-:W-:-:S02]  /*9860*/  ISETP.GE.AND P4, PT, R6, UR4, PT ;  /* 0x0000000406007c0c */ /* 0x000fc4000bf86270 */
[----:B------:R-:W-:Y:S02]  /*9870*/  ISETP.GE.AND P6, PT, R3, UR4, PT ;  /* 0x0000000403007c0c */ /* 0x000fe4000bfc6270 */
[----:B------:R-:W-:Y:S02]  /*9880*/  ISETP.GE.AND P5, PT, R7, UR4, PT ;  /* 0x0000000407007c0c */ /* 0x000fe4000bfa6270 */
[----:B------:R-:W-:Y:S02]  /*9890*/  @!P0 LEA.HI R0, R0, R0, RZ, 0x1 ;  /* 0x0000000000008211 */ /* 0x000fe400078f08ff */
[----:B------:R-:W-:Y:S02]  /*98a0*/  @!P2 LEA.HI R13, R13, R13, RZ, 0x1 ;  /* 0x0000000d0d0da211 */ /* 0x000fe400078f08ff */
[----:B-1----:R-:W-:Y:S02]  /*98b0*/  @!P1 LOP3.LUT R5, R12, 0xfffffffe, RZ, 0xc0, !PT ;  /* 0xfffffffe0c059812 */ /* 0x002fe400078ec0ff */
[----:B0-----:R-:W-:-:S02]  /*98c0*/  @!P3 LOP3.LUT R9, R18, 0xfffffffe, RZ, 0xc0, !PT ;  /* 0xfffffffe1209b812 */ /* 0x001fc400078ec0ff */
[----:B------:R-:W-:Y:S02]  /*98d0*/  @!P4 LEA.HI R6, R6, R6, RZ, 0x1 ;  /* 0x000000060606c211 */ /* 0x000fe400078f08ff */
[----:B------:R-:W-:Y:S01]  /*98e0*/  @!P6 LEA.HI R4, R3, R3, RZ, 0x1 ;  /* 0x000000030304e211 */ /* 0x000fe200078f08ff */
[----:B------:R-:W-:Y:S01]  /*98f0*/  @!P3 IMAD.WIDE R8, R9, 0x4, R14 ;  /* 0x000000040908b825 */ /* 0x000fe200078e020e */
[----:B------:R-:W-:Y:S02]  /*9900*/  @!P5 LEA.HI R2, R7, R7, RZ, 0x1 ;  /* 0x000000070702d211 */ /* 0x000fe400078f08ff */
[----:B------:R-:W-:Y:S02]  /*9910*/  @!P0 LOP3.LUT R3, R0, 0xfffffffe, RZ, 0xc0, !PT ;  /* 0xfffffffe00038812 */ /* 0x000fe400078ec0ff */
[----:B------:R-:W-:Y:S02]  /*9920*/  @!P2 LOP3.LUT R7, R13, 0xfffffffe, RZ, 0xc0, !PT ;  /* 0xfffffffe0d07a812 */ /* 0x000fe400078ec0ff */
[----:B--2---:R-:W-:-:S02]  /*9930*/  @!P4 LOP3.LUT R11, R6, 0xfffffffe, RZ, 0xc0, !PT ;  /* 0xfffffffe060bc812 */ /* 0x004fc400078ec0ff */
        /* <DEDUP_REMOVED lines=15> */
.L_x_2151:
[----:B------:R-:W-:Y:S05]  /*9a30*/  BSYNC B0 ;  /* 0x0000000000007941 */ /* 0x000fea0003800000 */
.L_x_2150:
        /* <DEDUP_REMOVED lines=100> */
.L_x_2149:
[----:B------:R-:W1:Y:S02]  /*a080*/  S2R R0, SR_TID.X ;  /* 0x0000000000007919 */ /* 0x000e640000002100 */
[----:B-1----:R-:W-:-:S05]  /*a090*/  VIADD R2, R0, 0xffffff80 ;  /* 0xffffff8000027836 */ /* 0x002fca0000000000 */
[----:B------:R-:W-:-:S13]  /*a0a0*/  ISETP.GT.AND P0, PT, R2, 0x7f, PT ;  /* 0x0000007f0200780c */ /* 0x000fda0003f04270 */
[----:B------:R-:W-:Y:S05]  /*a0b0*/  @P0 BRA `(.L_x_2116) ;  /* 0x0000003c009c0947 */ /* 0x000fea0003800000 */
[----:B------:R-:W1:Y:S01]  /*a0c0*/  S2R R3, SR_CTAID.X ;  /* 0x0000000000037919 */ /* 0x000e620000002500 */
[----:B------:R-:W2:Y:S01]  /*a0d0*/  LDC R6, c[0x0][0xbe8] ;  /* 0x0002fa00ff067b82 */ /* 0x000ea20000000800 */
[----:B------:R-:W-:Y:S01]  /*a0e0*/  ULDC UR4, c[0x0][0xa88] ;  /* 0x0002a20000047ab9 */ /* 0x000fe20000000800 */
[----:B-1----:R-:W-:Y:S02]  /*a0f0*/  IMAD R0, R3, 0x80, R0 ;  /* 0x0000008003007824 */ /* 0x002fe400078e0200 */
[----:B--2---:R-:W-:Y:S02]  /*a100*/  IMAD R3, R6, UR4, RZ ;  /* 0x0000000406037c24 */ /* 0x004fe4000f8e02ff */
[----:B------:R-:W-:-:S05]  /*a110*/  VIADD R0, R0, 0xffffff80 ;  /* 0xffffff8000007836 */ /* 0x000fca0000000000 */
[----:B------:R-:W-:-:S13]  /*a120*/  ISETP.GE.AND P0, PT, R0, R3, PT ;  /* 0x000000030000720c */ /* 0x000fda0003f06270 */
[----:B------:R-:W-:Y:S05]  /*a130*/  @P0 BRA `(.L_x_2116) ;  /* 0x0000003c007c0947 */ /* 0x000fea0003800000 */
[----:B------:R-:W-:Y:S01]  /*a140*/  ISETP.NE.AND P0, PT, R6, 0x1, PT ;  /* 0x000000010600780c */ /* 0x000fe20003f05270 */
[----:B------:R-:W1:Y:S01]  /*a150*/  S2UR UR4, SR_CTAID.Z ;  /* 0x00000000000479c3 */ /* 0x000e620000002700 */
[----:B------:R-:W-:Y:S01]  /*a160*/  SHF.R.S32.HI R5, RZ, 0x1f, R18 ;  /* 0x0000001fff057819 */ /* 0x000fe20000011412 */
[----:B------:R-:W-:Y:S02]  /*a170*/  ULDC.64 UR6, c[0x0][0xbd0] ;  /* 0x0002f40000067ab9 */ /* 0x000fe40000000a00 */
[----:B------:R-:W-:-:S04]  /*a180*/  IMAD.WIDE.U32 R2, R18, UR6, RZ ;  /* 0x0000000612027c25 */ /* 0x000fc8000f8e00ff */
[----:B------:R-:W2:Y:S01]  /*a190*/  LDC.64 R12, c[0x0][0xbd8] ;  /* 0x0002f600ff0c7b82 */ /* 0x000ea20000000a00 */
[----:B------:R-:W-:-:S04]  /*a1a0*/  IMAD R5, R5, UR6, RZ ;  /* 0x0000000605057c24 */ /* 0x000fc8000f8e02ff */
[----:B------:R-:W-:Y:S02]  /*a1b0*/  IMAD R5, R18, UR7, R5 ;  /* 0x0000000712057c24 */ /* 0x000fe4000f8e0205 */
[----:B------:R-:W-:Y:S01]  /*a1c0*/  IMAD.MOV R18, RZ, RZ, -R18 ;  /* 0x000000ffff127224 */ /* 0x000fe200078e0a12 */
[----:B------:R-:W0:Y:S01]  /*a1d0*/  @P0 LDC R9, c[0x0][0xbec] ;  /* 0x0002fb00ff090b82 */ /* 0x000e220000000800 */
[----:B------:R-:W-:Y:S02]  /*a1e0*/  IMAD.IADD R3, R3, 0x1, R5 ;  /* 0x0000000103037824 */ /* 0x000fe400078e0205 */
[----:B------:R-:W-:-:S05]  /*a1f0*/  IMAD.MOV.U32 R5, RZ, RZ, R0 ;  /* 0x000000ffff057224 */ /* 0x000fca00078e0000 */
[----:B------:R-:W3:Y:S01]  /*a200*/  S2UR UR8, SR_CTAID.Y ;  /* 0x00000000000879c3 */ /* 0x000ee20000002600 */
[----:B-1----:R-:W-:-:S07]  /*a210*/  USHF.R.S32.HI UR5, URZ, 0x1f, UR4 ;  /* 0x0000001f3f057899 */ /* 0x002fce0008011404 */
[----:B------:R-:W3:Y:S01]  /*a220*/  LDC R7, c[0x0][0xc50] ;  /* 0x00031400ff077b82 */ /* 0x000ee20000000800 */
[C---:B--2---:R-:W-:Y:S02]  /*a230*/  IMAD R8, R12.reuse, UR5, RZ ;  /* 0x000000050c087c24 */ /* 0x044fe4000f8e02ff */
[----:B------:R-:W-:-:S04]  /*a240*/  IMAD.WIDE.U32 R2, R12, UR4, R2 ;  /* 0x000000040c027c25 */ /* 0x000fc8000f8e0002 */
[----:B------:R-:W-:Y:S01]  /*a250*/  IMAD R13, R13, UR4, R8 ;  /* 0x000000040d0d7c24 */ /* 0x000fe2000f8e0208 */
[----:B------:R-:W1:Y:S01]  /*a260*/  @P0 LDC R11, c[0x0][0xbf0] ;  /* 0x0002fc00ff0b0b82 */ /* 0x000e620000000800 */
[----:B0-----:R-:W-:Y:S01]  /*a270*/  @P0 IMAD.HI.U32 R4, R0, R9, RZ ;  /* 0x0000000900040227 */ /* 0x001fe200078e00ff */
[----:B------:R-:W-:-:S03]  /*a280*/  ULDC.64 UR4, c[0x0][0xbe0] ;  /* 0x0002f80000047ab9 */ /* 0x000fc60000000a00 */
[----:B------:R-:W-:Y:S02]  /*a290*/  IMAD.IADD R3, R13, 0x1, R3 ;  /* 0x000000010d037824 */ /* 0x000fe400078e0203 */
[----:B---3--:R-:W-:-:S04]  /*a2a0*/  IMAD R9, R7, R18, UR8 ;  /* 0x0000000807097e24 */ /* 0x008fc8000f8e0212 */
[----:B------:R-:W-:Y:S01]  /*a2b0*/  IMAD.WIDE.U32 R2, R9, UR4, R2 ;  /* 0x0000000409027c25 */ /* 0x000fe2000f8e0002 */
[----:B-1----:R-:W-:Y:S02]  /*a2c0*/  @P0 SHF.R.U32.HI R5, RZ, R11, R4 ;  /* 0x0000000bff050219 */ /* 0x002fe40000011604 */
        /* <DEDUP_REMOVED lines=20> */
.L_x_2114:
        /* <DEDUP_REMOVED lines=18> */
.L_x_2152:
[----:B------:R-:W-:Y:S01]  /*a530*/  ULDC UR39, c[0x0][0xc50] ;  /* 0x0003140000277ab9 */ /* 0x000fe20000000800 */
[----:B------:R-:W-:Y:S01]  /*a540*/  UMOV UR36, UR6 ;  /* 0x0000000600247c82 */ /* 0x000fe20008000000 */
[----:B------:R-:W-:-:S11]  /*a550*/  UISETP.NE.AND UP0, UPT, UR39, 0x1, UPT ;  /* 0x000000012700788c */ /* 0x000fd6000bf05270 */
[----:B------:R-:W-:Y:S01]  /*a560*/  @UP0 ULDC UR4, c[0x0][0xc54] ;  /* 0x0003150000040ab9 */ /* 0x000fe20000000800 */
[----:B------:R-:W-:Y:S01]  /*a570*/  @UP0 ULDC UR7, c[0x0][0xc58] ;  /* 0x0003160000070ab9 */ /* 0x000fe20000000800 */
[----:B------:R-:W-:-:S04]  /*a580*/  UIMAD.WIDE.U32 UR4, UR6, UR4, URZ ;  /* 0x00000004060472a5 */ /* 0x000fc8000f8e003f */
[----:B------:R-:W-:-:S12]  /*a590*/  @UP0 USHF.R.U32.HI UR36, URZ, UR7, UR5 ;  /* 0x000000073f240299 */ /* 0x000fd80008011605 */
.L_x_2153:
        /* <DEDUP_REMOVED lines=8> */
[----:B------:R-:W-:Y:S01]  /*a620*/  ULDC UR5, c[0x0][0x448] ;  /* 0x0001120000057ab9 */ /* 0x000fe20000000800 */
[----:B------:R-:W-:Y:S01]  /*a630*/  ULDC.64 UR6, c[0x0][0x418] ;  /* 0x0001060000067ab9 */ /* 0x000fe20000000a00 */
[----:B------:R-:W-:Y:S01]  /*a640*/  UISETP.NE.AND UP1, UPT, UR5, 0x1, UPT ;  /* 0x000000010500788c */ /* 0x000fe2000bf25270 */
[----:B------:R1:W-:Y:S01]  /*a650*/  STL [R1+0xc], RZ ;  /* 0x00000cff01007387 */ /* 0x0003e20000100800 */
[----:B------:R-:W-:Y:S01]  /*a660*/  UISETP.NE.U32.AND UP0, UPT, UR6, URZ, UPT ;  /* 0x0000003f0600728c */ /* 0x000fe2000bf05070 */
[----:B------:R-:W-:Y:S02]  /*a670*/  ULDC UR5, c[0x0][0x288] ;  /* 0x0000a20000057ab9 */ /* 0x000fe40000000800 */
[----:B------:R-:W-:Y:S01]  /*a680*/  ULDC UR6, c[0x0][0x424] ;  /* 0x0001090000067ab9 */ /* 0x000fe20000000800 */
[----:B------:R-:W-:Y:S02]  /*a690*/  UISETP.NE.AND.EX UP0, UPT, UR7, URZ, UPT, UP0 ;  /* 0x0000003f0700728c */ /* 0x000fe4000bf05300 */
[----:B------:R-:W-:-:S02]  /*a6a0*/  UIADD3 UR10, -UR5, 0x80, URZ ;  /* 0x00000080050a7890 */ /* 0x000fc4000fffe13f */
[----:B------:R-:W-:Y:S01]  /*a6b0*/  USEL UR7, UR6, 0x1, UP0 ;  /* 0x0000000106077887 */ /* 0x000fe20008000000 */
[----:B------:R-:W-:-:S03]  /*a6c0*/  ULDC UR9, c[0x0][0x2f0] ;  /* 0x0000bc0000097ab9 */ /* 0x000fc60000000800 */
[----:B------:R-:W-:Y:S02]  /*a6d0*/  UIMAD UR10, UR7, UR9, UR10 ;  /* 0x00000009070a72a4 */ /* 0x000fe4000f8e020a */
[----:B------:R-:W-:Y:S02]  /*a6e0*/  UIMAD UR7, UR7, UR9, 0x7f ;  /* 0x0000007f070774a4 */ /* 0x000fe4000f8e0209 */
[----:B0-----:R-:W-:-:S03]  /*a6f0*/  ULEA UR8, UR4, 0x7f, 0x7 ;  /* 0x0000007f04087891 */ /* 0x001fc6000f8e383f */
[----:B------:R-:W-:Y:S02]  /*a700*/  @UP1 ULDC UR4, c[0x0][0x44c] ;  /* 0x0001130000041ab9 */ /* 0x000fe40000000800 */
[----:B------:R-:W-:Y:S02]  /*a710*/  UIMAD.WIDE.U32 UR4, UR8, UR4, URZ ;  /* 0x00000004080472a5 */ /* 0x000fe4000f8e003f */
[----:B------:R-:W-:Y:S01]  /*a720*/  UMOV UR6, UR8 ;  /* 0x0000000800067c82 */ /* 0x000fe20008000000 */
[----:B------:R-:W-:Y:S02]  /*a730*/  @UP1 ULDC UR8, c[0x0][0x450] ;  /* 0x0001140000081ab9 */ /* 0x000fe40000000800 */
[----:B------:R-:W-:Y:S02]  /*a740*/  @UP1 USHF.R.U32.HI UR6, URZ, UR8, UR5 ;  /* 0x000000083f061299 */ /* 0x000fe40008011605 */
[----:B------:R-:W-:Y:S02]  /*a750*/  USHF.R.S32.HI UR5, URZ, 0x1f, UR7 ;  /* 0x0000001f3f057899 */ /* 0x000fe40008011407 */
[----:B------:R-:W-:-:S02]  /*a760*/  UIADD3 UR6, UR10, UR6, URZ ;  /* 0x000000060a067290 */ /* 0x000fc4000fffe03f */
[----:B------:R-:W-:Y:S02]  /*a770*/  ULEA.HI UR5, UR5, UR7, URZ, 0x7 ;  /* 0x0000000705057291 */ /* 0x000fe4000f8f383f */
[----:B------:R-:W-:Y:S02]  /*a780*/  USHF.R.S32.HI UR4, URZ, 0x1f, UR6 ;  /* 0x0000001f3f047899 */ /* 0x000fe40008011406 */
[----:B------:R-:W-:Y:S02]  /*a790*/  USHF.R.S32.HI UR5, URZ, 0x7, UR5 ;  /* 0x000000073f057899 */ /* 0x000fe40008011405 */
[----:B------:R-:W-:-:S04]  /*a7a0*/  ULEA.HI UR4, UR4, UR6, URZ, 0x7 ;  /* 0x0000000604047291 */ /* 0x000fc8000f8f383f */
[----:B------:R-:W-:-:S04]  /*a7b0*/  USHF.R.S32.HI UR4, URZ, 0x7, UR4 ;  /* 0x000000073f047899 */ /* 0x000fc80008011404 */
[----:B------:R-:W-:-:S04]  /*a7c0*/  UISETP.LT.AND UP0, UPT, UR5, UR4, UPT ;  /* 0x000000040500728c */ /* 0x000fc8000bf01270 */
[----:B------:R-:W-:Y:S02]  /*a7d0*/  USEL UR40, UR5, UR4, UP0 ;  /* 0x0000000405287287 */ /* 0x000fe40008000000 */
[----:B------:R-:W-:Y:S02]  /*a7e0*/  USHF.R.U32.HI UR5, URZ, 0x10, UR39 ;  /* 0x000000103f057899 */ /* 0x000fe40008011627 */
[----:B------:R-:W-:Y:S02]  /*a7f0*/  UISETP.GE.AND UP1, UPT, UR40, 0x1, UPT ;  /* 0x000000012800788c */ /* 0x000fe4000bf26270 */
[----:B------:R-:W-:Y:S02]  /*a800*/  UISETP.NE.AND UP0, UPT, UR5, URZ, UPT ;  /* 0x0000003f0500728c */ /* 0x000fe4000bf05270 */
[----:B------:R-:W-:Y:S02]  /*a810*/  ULOP3.LUT UR39, UR39, 0xffff, URZ, 0xc0, !UPT ;  /* 0x0000ffff27277892 */ /* 0x000fe4000f8ec03f */
[----:B------:R-:W-:-:S07]  /*a820*/  PLOP3.LUT P0, PT, PT, PT, UP1, 0x80, 0x0 ;  /* 0x000000000000781c */ /* 0x000fce0003f0f018 */
[----:B------:R-:W-:-:S06]  /*a830*/  @!UP0 ULDC UR5, c[0x0][0x9f0] ;  /* 0x00027c0000058ab9 */ /* 0x000fcc0000000800 */
[----:B-1----:R-:W-:Y:S05]  /*a840*/  @!P0 BRA `(.L_x_2155) ;  /* 0x0000000000708947 */ /* 0x002fea0003800000 */
[----:B------:R-:W-:Y:S01]  /*a850*/  IMAD.U32 R6, RZ, RZ, UR5 ;  /* 0x00000005ff067e24 */ /* 0x000fe2000f8e00ff */
[----:B------:R-:W-:-:S04]  /*a860*/  UIADD3 UR4, UR5, -0x1, UR40 ;  /* 0xffffffff05047890 */ /* 0x000fc8000fffe028 */
[-C--:B------:R-:W-:Y:S02]  /*a870*/  IABS R0, R6.reuse ;  /* 0x0000000600007213 */ /* 0x080fe40000000000 */
[----:B------:R-:W-:Y:S02]  /*a880*/  IABS R6, R6 ;  /* 0x0000000600067213 */ /* 0x000fe40000000000 */
[----:B------:R-:W0:Y:S08]  /*a890*/  I2F.RP R4, R0 ;  /* 0x0000000000047306 */ /* 0x000e300000209400 */
[----:B0-----:R-:W0:Y:S02]  /*a8a0*/  MUFU.RCP R4, R4 ;  /* 0x0000000400047308 */ /* 0x001e240000001000 */
[----:B0-----:R-:W-:-:S06]  /*a8b0*/  VIADD R2, R4, 0xffffffe ;  /* 0x0ffffffe04027836 */ /* 0x001fcc0000000000 */
[----:B------:R0:W1:Y:S02]  /*a8c0*/  F2I.FTZ.U32.TRUNC.NTZ R3, R2 ;  /* 0x0000000200037305 */ /* 0x000064000021f000 */
[----:B0-----:R-:W-:Y:S02]  /*a8d0*/  IMAD.MOV.U32 R2, RZ, RZ, RZ ;  /* 0x000000ffff027224 */ /* 0x001fe400078e00ff */
[----:B-1----:R-:W-:-:S04]  /*a8e0*/  IMAD.MOV R5, RZ, RZ, -R3 ;  /* 0x000000ffff057224 */ /* 0x002fc800078e0a03 */
[----:B------:R-:W-:-:S04]  /*a8f0*/  IMAD R5, R5, R0, RZ ;  /* 0x0000000005057224 */ /* 0x000fc800078e02ff */
[----:B------:R-:W-:-:S04]  /*a900*/  IMAD.HI.U32 R3, R3, R5, R2 ;  /* 0x0000000503037227 */ /* 0x000fc800078e0002 */
[----:B------:R-:W-:Y:S01]  /*a910*/  IMAD.U32 R5, RZ, RZ, UR4 ;  /* 0x00000004ff057e24 */ /* 0x000fe2000f8e00ff */
[----:B------:R-:W-:-:S04]  /*a920*/  ULOP3.LUT UR4, UR4, UR5, URZ, 0x3c, !UPT ;  /* 0x0000000504047292 */ /* 0x000fc8000f8e3c3f */
[----:B------:R-:W-:Y:S01]  /*a930*/  IABS R2, R5 ;  /* 0x0000000500027213 */ /* 0x000fe20000000000 */
[----:B------:R-:W-:Y:S01]  /*a940*/  IMAD.MOV R5, RZ, RZ, -R6 ;  /* 0x000000ffff057224 */ /* 0x000fe200078e0a06 */
[----:B------:R-:W-:-:S03]  /*a950*/  ISETP.LE.AND P2, PT, RZ, UR4, PT ;  /* 0x00000004ff007c0c */ /* 0x000fc6000bf43270 */
[----:B------:R-:W-:-:S04]  /*a960*/  IMAD.HI.U32 R3, R3, R2, RZ ;  /* 0x0000000203037227 */ /* 0x000fc800078e00ff */
        /* <DEDUP_REMOVED lines=10> */
.L_x_2155:
[----:B------:R-:W2:Y:S01]  /*aa10*/  LDL R2, [R1+0xc] ;  /* 0x00000c0001027983 */ /* 0x000ea20000100800 */
[----:B0-----:R-:W-:Y:S02]  /*aa20*/  IMAD.MOV.U32 R3, RZ, RZ, 0x1 ;  /* 0x00000001ff037424 */ /* 0x001fe400078e00ff */
[----:B--2---:R-:W-:-:S05]  /*aa30*/  IMAD R0, R2, UR39, RZ ;  /* 0x0000002702007c24 */ /* 0x004fca000f8e02ff */
[----:B------:R-:W-:Y:S01]  /*aa40*/  VIADDMNMX R17, R0, R2, UR40, PT ;  /* 0x0000002800117e46 */ /* 0x000fe2000b800102 */
[----:B------:R0:W-:Y:S03]  /*aa50*/  STL [R1+0x8], R0 ;  /* 0x0000080001007387 */ /* 0x0001e60000100800 */
[----:B------:R-:W-:Y:S01]  /*aa60*/  ISETP.GT.AND P0, PT, R17, R0, PT ;  /* 0x000000001100720c */ /* 0x000fe20003f04270 */
[----:B------:R1:W-:Y:S01]  /*aa70*/  STL [R1+0x10], R17 ;  /* 0x0000101101007387 */ /* 0x0003e20000100800 */
[----:B0-----:R-:W-:-:S11]  /*aa80*/  IMAD.MOV.U32 R0, RZ, RZ, RZ ;  /* 0x000000ffff007224 */ /* 0x001fd600078e00ff */
[----:B-1----:R-:W-:Y:S05]  /*aa90*/  @!P0 BRA `(.L_x_2154) ;  /* 0x0000003000648947 */ /* 0x002fea0003800000 */
        /* <DEDUP_REMOVED lines=23> */
.L_x_2156:
        /* <DEDUP_REMOVED lines=20> */
.L_x_2158:
        /* <DEDUP_REMOVED lines=15> */
.L_x_2157:
[----:B------:R-:W0:Y:S02]  /*ae40*/  LDC.64 R2, c[0x0][0x9f8] ;  /* 0x00027e00ff027b82 */ /* 0x000e240000000a00 */
[----:B0-----:R-:W-:-:S04]  /*ae50*/  ISETP.NE.U32.AND P0, PT, R2, RZ, PT ;  /* 0x000000ff0200720c */ /* 0x001fc80003f05070 */
[----:B------:R-:W-:-:S13]  /*ae60*/  ISETP.NE.AND.EX P0, PT, R3, RZ, PT, P0 ;  /* 0x000000ff0300720c */ /* 0x000fda0003f05300 */
[----:B------:R-:W0:Y:S02]  /*ae70*/  @P0 LDC.64 R2, c[0x0][0x9f8] ;  /* 0x00027e00ff020b82 */ /* 0x000e240000000a00 */
[----:B0-----:R-:W-:-:S05]  /*ae80*/  @P0 IMAD.WIDE R2, R18, 0x4, R2 ;  /* 0x0000000412020825 */ /* 0x001fca00078e0202 */
[----:B------:R0:W2:Y:S01]  /*ae90*/  @P0 LDG.E R18, desc[UR42][R2.64] ;  /* 0x0000002a02120981 */ /* 0x0000a2000c1e1900 */
[----:B------:R-:W-:Y:S01]  /*aea0*/  UMOV UR4, 0xffffffff ;  /* 0xffffffff00047882 */ /* 0x000fe20000000000 */
[----:B------:R-:W-:Y:S01]  /*aeb0*/  VIADD R17, R17, 0xffffffff ;  /* 0xffffffff11117836 */ /* 0x000fe20000000000 */
[----:B------:R-:W1:Y:S01]  /*aec0*/  S2R R16, SR_TID.X ;  /* 0x0000000000107919 */ /* 0x000e620000002100 */
[----:B0-----:R-:W0:Y:S02]  /*aed0*/  LDC.64 R2, c[0x0][0x418] ;  /* 0x00010600ff027b82 */ /* 0x001e240000000a00 */
[----:B0-----:R-:W-:Y:S02]  /*aee0*/  ISETP.NE.U32.AND P0, PT, R2, RZ, PT ;  /* 0x000000ff0200720c */ /* 0x001fe40003f05070 */
[----:B-1----:R-:W-:Y:S02]  /*aef0*/  SHF.R.U32.HI R0, RZ, 0x5, R16 ;  /* 0x00000005ff007819 */ /* 0x002fe40000011610 */
[----:B------:R-:W-:-:S02]  /*af00*/  ISETP.NE.AND.EX P1, PT, R3, RZ, PT, P0 ;  /* 0x000000ff0300720c */ /* 0x000fc40003f25300 */
[----:B------:R-:W-:Y:S02]  /*af10*/  LOP3.LUT R0, R0, 0x3, RZ, 0xc0, !PT ;  /* 0x0000000300007812 */ /* 0x000fe400078ec0ff */
[----:B------:R-:W-:-:S05]  /*af20*/  P2R R4, PR, RZ, 0x2 ;  /* 0x00000002ff047803 */ /* 0x000fca0000000000 */
[----:B------:R0:W-:Y:S01]  /*af30*/  STL [R1+0x4], R4 ;  /* 0x0000040401007387 */ /* 0x0001e20000100800 */
[----:B--2---:R-:W-:Y:S02]  /*af40*/  SHF.R.S32.HI R19, RZ, 0x1f, R18 ;  /* 0x0000001fff137819 */ /* 0x004fe40000011412 */
[----:B------:R-:W-:Y:S01]  /*af50*/  SEL R16, R18, RZ, !P1 ;  /* 0x000000ff12107207 */ /* 0x000fe20004800000 */
[----:B0-----:R-:W-:Y:S06]  /*af60*/  BRA.DIV UR4, `(.L_x_2159) ;  /* 0x0000003204a07947 */ /* 0x001fec000b800000 */
[----:B------:R0:W1:Y:S02]  /*af70*/  SHFL.IDX PT, R14, R0, RZ, 0x1f ;  /* 0x00001fff000e7589 */ /* 0x00006400000e0000 */
.L_x_2236:
[----:B------:R-:W-:Y:S02]  /*af80*/  PLOP3.LUT P2, PT, PT, PT, PT, 0x8, 0x0 ;  /* 0x000000000000781c */ /* 0x000fe40003f4e170 */
[----:B-1----:R-:W-:Y:S02]  /*af90*/  ISETP.NE.AND P0, PT, R14, RZ, PT ;  /* 0x000000ff0e00720c */ /* 0x002fe40003f05270 */
[----:B0-----:R-:W-:-:S05]  /*afa0*/  P2R R0, PR, RZ, 0x4 ;  /* 0x00000004ff007803 */ /* 0x001fca0000000000 */
[----:B------:R0:W-:Y:S06]  /*afb0*/  STL [R1], R0 ;  /* 0x0000000001007387 */ /* 0x0001ec0000100800 */
[----:B------:R-:W-:Y:S05]  /*afc0*/  @P0 BRA `(.L_x_2160) ;  /* 0x0000000000f40947 */ /* 0x000fea0003800000 */
[----:B------:R-:W-:-:S03]  /*afd0*/  UMOV UR4, 0xffffffff ;  /* 0xffffffff00047882 */ /* 0x000fc60000000000 */
[----:B------:R-:W-:Y:S05]  /*afe0*/  BRA.DIV UR4, `(.L_x_2161) ;  /* 0x0000003204a07947 */ /* 0x000fea000b800000 */
[----:B------:R-:W-:-:S13]  /*aff0*/  ELECT P6, URZ, PT ;  /* 0x00000000003f782f */ /* 0x000fda00038c0000 */
.L_x_2239:
[----:B------:R-:W-:Y:S05]  /*b000*/  @!P6 BRA `(.L_x_2160) ;  /* 0x0000000000e4e947 */ /* 0x000fea0003800000 */
[----:B------:R-:W-:Y:S01]  /*b010*/  IMAD.MOV.U32 R16, RZ, RZ, R18 ;  /* 0x000000ffff107224 */ /* 0x000fe200078e0012 */
[----:B------:R-:W-:Y:S06]  /*b020*/  @!P1 BRA `(.L_x_2162) ;  /* 0x0000000000489947 */ /* 0x000fec0003800000 */
[----:B------:R-:W1:Y:S01]  /*b030*/  LDC R6, c[0x0][0x43c] ;  /* 0x00010f00ff067b82 */ /* 0x000e620000000800 */
[----:B0-----:R-:W-:Y:S01]  /*b040*/  IMAD.MOV.U32 R0, RZ, RZ, R17 ;  /* 0x000000ffff007224 */ /* 0x001fe200078e0011 */
[----:B------:R-:W-:Y:S02]  /*b050*/  ULDC.64 UR4, c[0x0][0x428] ;  /* 0x00010a0000047ab9 */ /* 0x000fe40000000a00 */
[----:B------:R-:W-:-:S04]  /*b060*/  IMAD R7, R19, UR4, RZ ;  /* 0x0000000413077c24 */ /* 0x000fc8000f8e02ff */
[----:B------:R-:W-:Y:S01]  /*b070*/  IMAD R7, R18, UR5, R7 ;  /* 0x0000000512077c24 */ /* 0x000fe2000f8e0207 */
[----:B-1----:R-:W-:-:S13]  /*b080*/  ISETP.NE.AND P0, PT, R6, 0x1, PT ;  /* 0x000000010600780c */ /* 0x002fda0003f05270 */
        /* <DEDUP_REMOVED lines=12> */
.L_x_2162:
[----:B0-----:R-:W-:Y:S01]  /*b150*/  IMAD.MOV.U32 R0, RZ, RZ, 0x1 ;  /* 0x00000001ff007424 */ /* 0x001fe200078e00ff */
[----:B------:R-:W1:Y:S04]  /*b160*/  S2R R8, SR_TID.X ;  /* 0x0000000000087919 */ /* 0x000e680000002100 */
[----:B------:R-:W-:-:S04]  /*b170*/  SHF.L.U32 R0, R0, 0x1f, RZ ;  /* 0x0000001f00007819 */ /* 0x000fc800000006ff */
[----:B------:R-:W0:Y:S01]  /*b180*/  SYNCS.PHASECHK.TRANS64.TRYWAIT P0, [UR38+0x28840], R0 ;  /* 0x02884000ff0075a7 */ /* 0x000e220008000166 */
[----:B-1----:R-:W-:-:S04]  /*b190*/  LOP3.LUT R2, R8, 0x7f, RZ, 0xc0, !PT ;  /* 0x0000007f08027812 */ /* 0x002fc800078ec0ff */
[----:B------:R-:W-:Y:S01]  /*b1a0*/  ISETP.NE.AND P1, PT, R2, RZ, PT ;  /* 0x000000ff0200720c */ /* 0x000fe20003f25270 */
[----:B0-----:R-:W-:-:S12]  /*b1b0*/  @!P0 BRA `(.L_x_2163) ;  /* 0x00000030004c8947 */ /* 0x001fd80003800000 */
.L_x_2240:
[----:B------:R-:W-:Y:S05]  /*b1c0*/  @P1 BRA `(.L_x_2164) ;  /* 0x0000000000181947 */ /* 0x000fea0003800000 */
[----:B------:R-:W1:Y:S01]  /*b1d0*/  S2R R2, SR_TID.X ;  /* 0x0000000000027919 */ /* 0x000e620000002100 */
[----:B0-----:R-:W-:-:S04]  /*b1e0*/  IMAD.MOV.U32 R0, RZ, RZ, 0x8000 ;  /* 0x00008000ff007424 */ /* 0x001fc800078e00ff */
[----:B------:R2:W-:Y:S01]  /*b1f0*/  SYNCS.ARRIVE.TRANS64 RZ, [UR38+0x28830], R0 ;  /* 0x02883000ffff79a7 */ /* 0x0005e20008000026 */
[----:B-1----:R-:W-:-:S13]  /*b200*/  LOP3.LUT P0, RZ, R2, 0x1f, RZ, 0xc0, !PT ;  /* 0x0000001f02ff7812 */ /* 0x002fda000780c0ff */
[----:B--2---:R-:W-:Y:S05]  /*b210*/  @!P0 BRA `(.L_x_2164) ;  /* 0x0000000000048947 */ /* 0x004fea0003800000 */
[----:B------:R-:W-:Y:S01]  /*b220*/  BPT.TRAP 0x1 ;  /* 0x000000040000795c */ /* 0x000fe20000300000 */
.L_x_2164:
[----:B------:R-:W-:Y:S01]  /*b230*/  R2UR UR11, R17 ;  /* 0x00000000110b72ca */ /* 0x000fe200000e0000 */
[----:B------:R-:W-:Y:S01]  /*b240*/  ULDC.64 UR4, c[0x0][0x198] ;  /* 0x0000660000047ab9 */ /* 0x000fe20000000a00 */
[----:B-----5:R-:W-:Y:S01]  /*b250*/  R2UR UR13, R16 ;  /* 0x00000000100d72ca */ /* 0x020fe200000e0000 */
[----:B------:R-:W-:Y:S01]  /*b260*/  UIADD3 UR4, UP0, UR4, 0x370, URZ ;  /* 0x0000037004047890 */ /* 0x000fe2000ff1e03f */
[----:B------:R-:W-:Y:S01]  /*b270*/  PLOP3.LUT P0, PT, PT, PT, PT, 0x80, 0x0 ;  /* 0x000000000000781c */ /* 0x000fe20003f0f070 */
[----:B------:R-:W-:Y:S02]  /*b280*/  UIADD3 UR8, UR38, 0x18400, URZ ;  /* 0x0001840026087890 */ /* 0x000fe4000fffe03f */
[----:B------:R-:W-:Y:S01]  /*b290*/  UIADD3 UR9, UR38, 0x28830, URZ ;  /* 0x0002883026097890 */ /* 0x000fe2000fffe03f */
[----:B0-----:R-:W-:Y:S01]  /*b2a0*/  P2R R0, PR, RZ, 0x1 ;  /* 0x00000001ff007803 */ /* 0x001fe20000000000 */
[----:B------:R-:W-:Y:S02]  /*b2b0*/  UIADD3.X UR5, URZ, UR5, URZ, UP0, !UPT ;  /* 0x000000053f057290 */ /* 0x000fe400087fe43f */
[----:B------:R-:W-:-:S02]  /*b2c0*/  UIADD3 UR32, UR38, 0x1c400, URZ ;  /* 0x0001c40026207890 */ /* 0x000fc4000fffe03f */
[----:B------:R-:W-:Y:S01]  /*b2d0*/  USHF.L.U32 UR11, UR11, 0x7, URZ ;  /* 0x000000070b0b7899 */ /* 0x000fe2000800063f */
[----:B------:R1:W-:Y:S01]  /*b2e0*/  STL [R1], R0 ;  /* 0x0000000001007387 */ /* 0x0003e20000100800 */
        /* <DEDUP_REMOVED lines=9> */
[----:B------:R1:W-:Y:S02]  /*b380*/  UTMALDG.4D [UR32], [UR4], desc[UR6] ;  /* 0x00000620040075b4 */ /* 0x0003e40008019000 */
[----:B-1----:R-:W-:Y:S01]  /*b390*/  NOP ;  /* 0x0000000000007918 */ /* 0x002fe20000000000 */
.L_x_2160:
        /* <DEDUP_REMOVED lines=22> */
.L_x_2165:
[----:B------:R-:W1:Y:S01]  /*b500*/  S2R R4, SR_CTAID.Z ;  /* 0x0000000000047919 */ /* 0x000e620000002700 */
[----:B------:R-:W2:Y:S01]  /*b510*/  LDC R8, c[0x0][0x448] ;  /* 0x00011200ff087b82 */ /* 0x000ea20000000800 */
[----:B------:R-:W-:Y:S01]  /*b520*/  USHF.R.S32.HI UR4, URZ, 0x1f, UR36 ;  /* 0x0000001f3f047899 */ /* 0x000fe20008011424 */
[----:B------:R-:W3:Y:S01]  /*b530*/  S2R R12, SR_TID.X ;  /* 0x00000000000c7919 */ /* 0x000ee20000002100 */
[----:B------:R-:W-:Y:S02]  /*b540*/  ULDC.64 UR8, c[0x0][0x2d8] ;  /* 0x0000b60000087ab9 */ /* 0x000fe40000000a00 */
[----:B------:R-:W-:Y:S01]  /*b550*/  UIMAD UR6, UR4, UR8, URZ ;  /* 0x00000008040672a4 */ /* 0x000fe2000f8e023f */
[----:B------:R-:W4:Y:S02]  /*b560*/  S2R R9, SR_CTAID.X ;  /* 0x0000000000097919 */ /* 0x000f240000002500 */
[----:B------:R-:W0:Y:S01]  /*b570*/  LDC.64 R2, c[0x0][0x2e0] ;  /* 0x0000b800ff027b82 */ /* 0x000e220000000a00 */
[----:B------:R-:W-:-:S02]  /*b580*/  UIMAD.WIDE.U32 UR4, UR36, UR8, URZ ;  /* 0x00000008240472a5 */ /* 0x000fc4000f8e003f */
[----:B------:R-:W-:-:S04]  /*b590*/  UIMAD UR6, UR36, UR9, UR6 ;  /* 0x00000009240672a4 */ /* 0x000fc8000f8e0206 */
[----:B------:R-:W-:Y:S01]  /*b5a0*/  UIADD3 UR5, UR5, UR6, URZ ;  /* 0x0000000605057290 */ /* 0x000fe2000fffe03f */
[----:B--2---:R-:W-:Y:S02]  /*b5b0*/  ISETP.NE.AND P0, PT, R8, 0x1, PT ;  /* 0x000000010800780c */ /* 0x004fe40003f05270 */
[----:B-1----:R-:W-:Y:S02]  /*b5c0*/  SHF.R.S32.HI R5, RZ, 0x1f, R4 ;  /* 0x0000001fff057819 */ /* 0x002fe40000011404 */
[----:B---3--:R-:W-:-:S03]  /*b5d0*/  LOP3.LUT R11, R12, 0x7f, RZ, 0xc0, !PT ;  /* 0x0000007f0c0b7812 */ /* 0x008fc600078ec0ff */
[----:B0-----:R-:W-:Y:S01]  /*b5e0*/  IMAD R0, R5, R2, RZ ;  /* 0x0000000205007224 */ /* 0x001fe200078e02ff */
[----:B------:R-:W-:-:S03]  /*b5f0*/  SHF.R.U32.HI R6, RZ, 0x3, R11 ;  /* 0x00000003ff067819 */ /* 0x000fc6000001160b */
[C---:B------:R-:W-:Y:S02]  /*b600*/  IMAD R5, R4.reuse, R3, R0 ;  /* 0x0000000304057224 */ /* 0x040fe400078e0200 */
[----:B------:R-:W-:Y:S01]  /*b610*/  IMAD.WIDE.U32 R2, R4, R2, UR4 ;  /* 0x0000000404027e25 */ /* 0x000fe2000f8e0002 */
[----:B------:R-:W0:Y:S01]  /*b620*/  @P0 LDC R0, c[0x0][0x450] ;  /* 0x00011400ff000b82 */ /* 0x000e220000000800 */
[----:B------:R-:W-:Y:S02]  /*b630*/  ULDC.64 UR4, c[0x0][0x2d0] ;  /* 0x0000b40000047ab9 */ /* 0x000fe40000000a00 */
[----:B------:R-:W-:Y:S02]  /*b640*/  IMAD.IADD R3, R3, 0x1, R5 ;  /* 0x0000000103037824 */ /* 0x000fe400078e0205 */
[----:B------:R-:W-:-:S03]  /*b650*/  IMAD.SHL.U32 R5, R12, 0x10, RZ ;  /* 0x000000100c057824 */ /* 0x000fc600078e00ff */
[----:B------:R-:W1:Y:S02]  /*b660*/  @P0 LDC R4, c[0x0][0x44c] ;  /* 0x00011300ff040b82 */ /* 0x000e640000000800 */
[----:B------:R-:W-:-:S05]  /*b670*/  LOP3.LUT R10, R6, 0x70, R5, 0xf8, !PT ;  /* 0x00000070060a7812 */ /* 0x000fca00078ef805 */
[----:B----4-:R-:W-:-:S04]  /*b680*/  IMAD R5, R9, 0x80, R10 ;  /* 0x0000008009057824 */ /* 0x010fc800078e020a */
        /* <DEDUP_REMOVED lines=34> */
[----:B------:R-:W-:Y:S02]  /*b8b0*/  IMAD R6, R9, 0x80, R6 ;  /* 0x0000008009067824 */ /* 0x000fe400078e0206 */
[----:B------:R-:W0:Y:S01]  /*b8c0*/  SHFL.IDX PT, R3, R0, RZ, 0x181f ;  /* 0x00181fff00037589 */ /* 0x000e2200000e0000 */
[----:B------:R-:W-:Y:S02]  /*b8d0*/  IMAD R4, R8, UR4, RZ ;  /* 0x0000000408047c24 */ /* 0x000fe4000f8e02ff */
[C---:B------:R-:W-:Y:S01]  /*b8e0*/  VIADD R9, R6.reuse, 0x10 ;  /* 0x0000001006097836 */ /* 0x040fe20000000000 */
[----:B------:R-:W-:Y:S01]  /*b8f0*/  SHFL.IDX PT, R14, R0, 0x1, 0x181f ;  /* 0x00381f00000e7f89 */ /* 0x000fe200000e0000 */
[C---:B------:R-:W-:Y:S01]  /*b900*/  VIADD R11, R6.reuse, 0x20 ;  /* 0x00000020060b7836 */ /* 0x040fe20000000000 */
        /* <DEDUP_REMOVED lines=8> */
[----:B------:R-:W-:-:S03]  /*b990*/  ISETP.GE.AND P2, PT, R9, R4, PT ;  /* 0x000000040900720c */ /* 0x000fc60003f46270 */
        /* <DEDUP_REMOVED lines=58> */
.L_x_2257:
[----:B------:R-:W-:Y:S01]  /*bd40*/  VIADD R3, R6, 0x70 ;  /* 0x0000007006037836 */ /* 0x000fe20000000000 */
[----:B------:R-:W-:Y:S04]  /*bd50*/  BSSY B0, `(.L_x_2167) ;  /* 0x000000c000007945 */ /* 0x000fe80003800000 */
[----:B------:R-:W-:Y:S01]  /*bd60*/  ISETP.GE.AND P2, PT, R3, R4, PT ;  /* 0x000000040300720c */ /* 0x000fe20003f46270 */
[----:B--2---:R-:W-:Y:S02]  /*bd70*/  IMAD.MOV.U32 R3, RZ, RZ, R2 ;  /* 0x000000ffff037224 */ /* 0x004fe400078e0002 */
[----:B-1----:R-:W-:-:S10]  /*bd80*/  IMAD.MOV.U32 R2, RZ, RZ, R14 ;  /* 0x000000ffff027224 */ /* 0x002fd400078e000e */
        /* <DEDUP_REMOVED lines=8> */
.L_x_2168:
[----:B------:R-:W-:Y:S05]  /*be10*/  BSYNC B0 ;  /* 0x0000000000007941 */ /* 0x000fea0003800000 */
.L_x_2167:
[----:B------:R-:W-:Y:S01]  /*be20*/  NOP ;  /* 0x0000000000007918 */ /* 0x000fe20000000000 */
[----:B------:R-:W-:Y:S01]  /*be30*/  SYNCS.ARRIVE.TRANS64.RED.A0T1 RZ, [UR38+0x28800], RZ ;  /* 0x028800ffffff79a7 */ /* 0x000fe20008200426 */
[----:B-1----:R-:W-:Y:S01]  /*be40*/  IMAD.MOV.U32 R2, RZ, RZ, 0x1 ;  /* 0x00000001ff027424 */ /* 0x002fe200078e00ff */
[----:B------:R-:W-:Y:S04]  /*be50*/  ARRIVES.LDGSTSBAR.64.TRANSCNT [UR38+0x28800] ;  /* 0x02880000ff0079b0 */ /* 0x000fe80008000aa6 */
[----:B------:R-:W-:Y:S01]  /*be60*/  SHF.L.U32 R2, R2, 0x1f, RZ ;  /* 0x0000001f02027819 */ /* 0x000fe200000006ff */
[----:B------:R-:W-:Y:S01]  /*be70*/  NOP ;  /* 0x0000000000007918 */ /* 0x000fe20000000000 */
[----:B------:R-:W0:Y:S01]  /*be80*/  LDL.LU R4, [R1+0x10] ;  /* 0x0000100001047983 */ /* 0x000e220000300800 */
[----:B------:R-:W-:Y:S03]  /*be90*/  SYNCS.ARRIVE.TRANS64.A1T0 RZ, [UR38+0x28800], RZ ;  /* 0x028800ffffff79a7 */ /* 0x000fe60008100026 */
[----:B------:R-:W2:Y:S01]  /*bea0*/  LDL R3, [R1+0x8] ;  /* 0x0000080001037983 */ /* 0x000ea20000100800 */
[----:B------:R-:W1:Y:S01]  /*beb0*/  SYNCS.PHASECHK.TRANS64.TRYWAIT P0, [UR38+0x28820], R2 ;  /* 0x02882002ff0075a7 */ /* 0x000e620008000166 */
[----:B0-----:R-:W-:-:S05]  /*bec0*/  VIADD R0, R4, 0xfffffffe ;  /* 0xfffffffe04007836 */ /* 0x001fca0000000000 */
[----:B--2---:R-:W-:Y:S01]  /*bed0*/  ISETP.GE.AND P1, PT, R0, R3, PT ;  /* 0x000000030000720c */ /* 0x004fe20003f26270 */
[----:B-1----:R-:W-:-:S12]  /*bee0*/  @!P0 BRA `(.L_x_2169) ;  /* 0x0000002c00a88947 */ /* 0x002fd80003800000 */
.L_x_2258:
[----:B------:R-:W-:Y:S02]  /*bef0*/  IMAD.MOV.U32 R9, RZ, RZ, 0x1 ;  /* 0x00000001ff097424 */ /* 0x000fe400078e00ff */
[----:B------:R-:W-:Y:S01]  /*bf00*/  IMAD.MOV.U32 R8, RZ, RZ, RZ ;  /* 0x000000ffff087224 */ /* 0x000fe200078e00ff */
[----:B------:R-:W-:Y:S06]  /*bf10*/  @!P1 BRA `(.L_x_2170) ;  /* 0x0000001800489947 */ /* 0x000fec0003800000 */
[----:B------:R-:W2:Y:S04]  /*bf20*/  LDL.LU R4, [R1+0xc] ;  /* 0x00000c0001047983 */ /* 0x000ea80000300800 */
[----:B0-----:R-:W3:Y:S01]  /*bf30*/  LDL.LU R3, [R1+0x8] ;  /* 0x0000080001037983 */ /* 0x001ee20000300800 */
[----:B------:R-:W-:Y:S01]  /*bf40*/  UIADD3 UR4, UR39, 0x1, URZ ;  /* 0x0000000127047890 */ /* 0x000fe2000fffe03f */
[----:B------:R-:W-:Y:S01]  /*bf50*/  IMAD.MOV.U32 R9, RZ, RZ, 0x1 ;  /* 0x00000001ff097424 */ /* 0x000fe200078e00ff */
[----:B------:R-:W0:Y:S02]  /*bf60*/  S2R R6, SR_TID.X ;  /* 0x0000000000067919 */ /* 0x000e240000002100 */
[----:B0-----:R-:W-:Y:S02]  /*bf70*/  LOP3.LUT R10, R6, 0x1f, RZ, 0xc0, !PT ;  /* 0x0000001f060a7812 */ /* 0x001fe400078ec0ff */
[----:B--2---:R-:W-:Y:S01]  /*bf80*/  IMAD R2, R4, UR4, RZ ;  /* 0x0000000404027c24 */ /* 0x004fe2000f8e02ff */
[----:B---3--:R-:W-:-:S04]  /*bf90*/  LOP3.LUT R3, RZ, R3, RZ, 0x33, !PT ;  /* 0x00000003ff037212 */ /* 0x008fc800078e33ff */
[----:B------:R-:W-:-:S05]  /*bfa0*/  VIMNMX R2, R2, UR40, PT ;  /* 0x0000002802027c48 */ /* 0x000fca000bfe0100 */
[----:B------:R-:W-:-:S05]  /*bfb0*/  IMAD.MOV R4, RZ, RZ, -R2 ;  /* 0x000000ffff047224 */ /* 0x000fca00078e0a02 */
[----:B------:R-:W-:Y:S02]  /*bfc0*/  VIADDMNMX R5, R4, 0x1, R3, !PT ;  /* 0x0000000104057846 */ /* 0x000fe40007800103 */
[----:B------:R-:W-:-:S03]  /*bfd0*/  LOP3.LUT R3, RZ, R2, RZ, 0x33, !PT ;  /* 0x00000002ff037212 */ /* 0x000fc600078e33ff */
[----:B------:R-:W-:Y:S02]  /*bfe0*/  VIADD R4, R5, 0xfffffffe ;  /* 0xfffffffe05047836 */ /* 0x000fe40000000000 */
[----:B------:R-:W-:-:S03]  /*bff0*/  IMAD.IADD R5, R2, 0x1, R5 ;  /* 0x0000000102057824 */ /* 0x000fc600078e0205 */
[----:B------:R-:W-:Y:S01]  /*c000*/  ISETP.NE.AND P0, PT, R4, R3, PT ;  /* 0x000000030400720c */ /* 0x000fe20003f05270 */
[----:B------:R-:W-:Y:S01]  /*c010*/  IMAD.MOV.U32 R4, RZ, RZ, R16 ;  /* 0x000000ffff047224 */ /* 0x000fe200078e0010 */
[----:B------:R-:W-:-:S11]  /*c020*/  LOP3.LUT R12, R5, 0x1, RZ, 0xc0, !PT ;  /* 0x00000001050c7812 */ /* 0x000fd600078ec0ff */
[----:B------:R-:W-:Y:S05]  /*c030*/  @!P0 BRA `(.L_x_2171) ;  /* 0x0000001000088947 */ /* 0x000fea0003800000 */
[----:B------:R-:W-:Y:S01]  /*c040*/  BSSY B0, `(.L_x_2171) ;  /* 0x0000101000007945 */ /* 0x000fe20003800000 */
[----:B------:R-:W-:Y:S02]  /*c050*/  IMAD.IADD R6, R5, 0x1, -R12 ;  /* 0x0000000105067824 */ /* 0x000fe400078e0a0c */
[----:B------:R-:W-:Y:S02]  /*c060*/  IMAD.MOV.U32 R7, RZ, RZ, 0x1 ;  /* 0x00000001ff077424 */ /* 0x000fe400078e00ff */
[----:B------:R-:W-:-:S07]  /*c070*/  IMAD.MOV.U32 R4, RZ, RZ, R16 ;  /* 0x000000ffff047224 */ /* 0x000fce00078e0010 */
.L_x_2202:
[----:B------:R-:W2:Y:S01]  /*c080*/  LDL R2, [R1] ;  /* 0x0000000001027983 */ /* 0x000ea20000100800 */
[----:B------:R-:W-:Y:S01]  /*c090*/  VIADD R6, R6, 0xfffffffe ;  /* 0xfffffffe06067836 */ /* 0x000fe20000000000 */
[----:B------:R-:W-:Y:S04]  /*c0a0*/  BSSY B1, `(.L_x_2172) ;  /* 0x000007a000017945 */ /* 0x000fe80003800000 */
[----:B------:R-:W-:Y:S02]  /*c0b0*/  ISETP.NE.AND P1, PT, R6, RZ, PT ;  /* 0x000000ff0600720c */ /* 0x000fe40003f25270 */
[----:B--2---:R-:W-:-:S13]  /*c0c0*/  ISETP.NE.AND P0, PT, R2, RZ, PT ;  /* 0x000000ff0200720c */ /* 0x004fda0003f05270 */
[----:B------:R-:W-:Y:S05]  /*c0d0*/  @!P0 BRA `(.L_x_2173) ;  /* 0x0000000400d88947 */ /* 0x000fea0003800000 */
[----:B------:R-:W2:Y:S01]  /*c0e0*/  LDL R2, [R1+0x4] ;  /* 0x0000040001027983 */ /* 0x000ea20000100800 */
[----:B------:R-:W-:Y:S01]  /*c0f0*/  IMAD.MOV.U32 R9, RZ, RZ, R0 ;  /* 0x000000ffff097224 */ /* 0x000fe200078e0000 */
[----:B--2---:R-:W-:-:S13]  /*c100*/  ISETP.NE.AND P0, PT, R2, RZ, PT ;  /* 0x000000ff0200720c */ /* 0x004fda0003f05270 */
[----:B------:R-:W-:Y:S05]  /*c110*/  @!P0 BRA `(.L_x_2174) ;  /* 0x0000000000488947 */ /* 0x000fea0003800000 */
[----:B------:R-:W0:Y:S01]  /*c120*/  LDC R9, c[0x0][0x43c] ;  /* 0x00010f00ff097b82 */ /* 0x000e220000000800 */
[----:B------:R-:W-:Y:S02]  /*c130*/  ULDC.64 UR4, c[0x0][0x428] ;  /* 0x00010a0000047ab9 */ /* 0x000fe40000000a00 */
[----:B------:R-:W-:Y:S01]  /*c140*/  IMAD R5, R19, UR4, RZ ;  /* 0x0000000413057c24 */ /* 0x000fe2000f8e02ff */
[----:B0-----:R-:W-:-:S13]  /*c150*/  ISETP.NE.AND P0, PT, R9, 0x1, PT ;  /* 0x000000010900780c */ /* 0x001fda0003f05270 */
[----:B------:R-:W0:Y:S02]  /*c160*/  @P0 LDC.64 R2, c[0x0][0x440] ;  /* 0x00011000ff020b82 */ /* 0x000e240000000a00 */
[----:B0-----:R-:W-:-:S04]  /*c170*/  @P0 IMAD.HI.U32 R4, R0, R2, RZ ;  /* 0x0000000200040227 */ /* 0x001fc800078e00ff */
[----:B------:R-:W-:Y:S01]  /*c180*/  IMAD.MOV.U32 R2, RZ, RZ, R0 ;  /* 0x000000ffff027224 */ /* 0x000fe200078e0000 */
[----:B------:R-:W-:Y:S01]  /*c190*/  @P0 SHF.R.U32.HI R2, RZ, R3, R4 ;  /* 0x00000003ff020219 */ /* 0x000fe20000011604 */
[----:B------:R-:W-:-:S04]  /*c1a0*/  IMAD R4, R18, UR5, R5 ;  /* 0x0000000512047c24 */ /* 0x000fc8000f8e0205 */
[----:B------:R-:W-:-:S04]  /*c1b0*/  IMAD.MOV R3, RZ, RZ, -R2 ;  /* 0x000000ffff037224 */ /* 0x000fc800078e0a02 */
[----:B------:R-:W-:Y:S01]  /*c1c0*/  IMAD R9, R9, R3, R0 ;  /* 0x0000000309097224 */ /* 0x000fe200078e0200 */
[----:B------:R-:W-:-:S03]  /*c1d0*/  SHF.R.S32.HI R3, RZ, 0x1f, R2 ;  /* 0x0000001fff037819 */ /* 0x000fc60000011402 */
[----:B------:R-:W-:Y:S01]  /*c1e0*/  IMAD.WIDE.U32 R2, R18, UR4, R2 ;  /* 0x0000000412027c25 */ /* 0x000fe2000f8e0002 */
[----:B------:R-:W-:-:S03]  /*c1f0*/  ULDC.64 UR4, c[0x0][0x418] ;  /* 0x0001060000047ab9 */ /* 0x000fc60000000a00 */
[----:B------:R-:W-:Y:S01]  /*c200*/  IMAD.IADD R3, R4, 0x1, R3 ;  /* 0x0000000104037824 */ /* 0x000fe200078e0203 */
[----:B------:R-:W-:-:S04]  /*c210*/  LEA R4, P0, R2, UR4, 0x2 ;  /* 0x0000000402047c11 */ /* 0x000fc8000f8010ff */
[----:B------:R-:W-:-:S05]  /*c220*/  LEA.HI.X R5, R2, UR5, R3, 0x2, P0 ;  /* 0x0000000502057c11 */ /* 0x000fca00080f1403 */
[----:B------:R0:W5:Y:S04]  /*c230*/  LDG.E R4, desc[UR42][R4.64] ;  /* 0x0000002a04047981 */ /* 0x000168000c1e1900 */
.L_x_2174:
[----:B------:R-:W1:Y:S01]  /*c240*/  S2R R2, SR_TID.X ;  /* 0x0000000000027919 */ /* 0x000e620000002100 */
[----:B------:R-:W-:Y:S01]  /*c250*/  BSSY B2, `(.L_x_2175) ;  /* 0x0000006000027945 */ /* 0x000fe20003800000 */
[----:B-1----:R-:W-:Y:S02]  /*c260*/  LOP3.LUT R3, R2, 0x7f, RZ, 0xc0, !PT ;  /* 0x0000007f02037812 */ /* 0x002fe400078ec0ff */
[----:B------:R-:W-:Y:S02]  /*c270*/  SHF.L.U32 R2, R7, 0x1f, RZ ;  /* 0x0000001f07027819 */ /* 0x000fe400000006ff */
[----:B------:R-:W-:Y:S02]  /*c280*/  ISETP.NE.AND P2, PT, R3, RZ, PT ;  /* 0x000000ff0300720c */ /* 0x000fe40003f45270 */
[----:B------:R-:W1:Y:S02]  /*c290*/  SYNCS.PHASECHK.TRANS64.TRYWAIT P0, [UR38+0x28848], R2 ;  /* 0x02884802ff0075a7 */ /* 0x000e640008000166 */
[----:B-1----:R-:W-:Y:S09]  /*c2a0*/  @!P0 BRA `(.L_x_2176) ;  /* 0x0000002800d08947 */ /* 0x002ff20003800000 */
.L_x_2259:
[----:B------:R-:W-:Y:S05]  /*c2b0*/  BSYNC B2 ;  /* 0x0000000000027941 */ /* 0x000fea0003800000 */
.L_x_2175:
[----:B------:R-:W-:Y:S04]  /*c2c0*/  BSSY B2, `(.L_x_2177) ;  /* 0x0000007000027945 */ /* 0x000fe80003800000 */
[----:B------:R-:W-:Y:S05]  /*c2d0*/  @P2 BRA `(.L_x_2178) ;  /* 0x0000000000142947 */ /* 0x000fea0003800000 */
[----:B------:R-:W-:Y:S01]  /*c2e0*/  ISETP.NE.AND P0, PT, R10, RZ, PT ;  /* 0x000000ff0a00720c */ /* 0x000fe20003f05270 */
[----:B-1----:R-:W-:-:S04]  /*c2f0*/  IMAD.MOV.U32 R3, RZ, RZ, 0x8000 ;  /* 0x00008000ff037424 */ /* 0x002fc800078e00ff */
[----:B------:R2:W-:Y:S08]  /*c300*/  SYNCS.ARRIVE.TRANS64 RZ, [UR38+0x28838], R3 ;  /* 0x02883803ffff79a7 */ /* 0x0005f00008000026 */
[----:B--2---:R-:W-:Y:S05]  /*c310*/  @!P0 BRA `(.L_x_2178) ;  /* 0x0000000000048947 */ /* 0x004fea0003800000 */
[----:B------:R-:W-:Y:S01]  /*c320*/  BPT.TRAP 0x1 ;  /* 0x000000040000795c */ /* 0x000fe20000300000 */
.L_x_2178:
[----:B------:R-:W-:Y:S05]  /*c330*/  BSYNC B2 ;  /* 0x0000000000027941 */ /* 0x000fea0003800000 */
.L_x_2177:
        /* <DEDUP_REMOVED lines=11> */
.L_x_2179:
        /* <DEDUP_REMOVED lines=13> */
.L_x_2180:
        /* <DEDUP_REMOVED lines=12> */
.L_x_2260:
[----:B------:R-:W-:Y:S05]  /*c580*/  BSYNC B2 ;  /* 0x0000000000027941 */ /* 0x000fea0003800000 */
.L_x_2181:
        /* <DEDUP_REMOVED lines=9> */
.L_x_2184:
[----:B------:R-:W-:Y:S05]  /*c620*/  BSYNC B2 ;  /* 0x0000000000027941 */ /* 0x000fea0003800000 */
.L_x_2183:
        /* <DEDUP_REMOVED lines=10> */
.L_x_2185:
        /* <DEDUP_REMOVED lines=13> */
.L_x_2186:
        /* <DEDUP_REMOVED lines=10> */
.L_x_2173:
[----:B------:R-:W-:Y:S05]  /*c840*/  BSYNC B1 ;  /* 0x0000000000017941 */ /* 0x000fea0003800000 */
.L_x_2172:
[----:B------:R-:W2:Y:S01]  /*c850*/  LDL R2, [R1] ;  /* 0x0000000001027983 */ /* 0x000ea20000100800 */
[----:B------:R-:W-:Y:S01]  /*c860*/  BSSY B1, `(.L_x_2187) ;  /* 0x000007b000017945 */ /* 0x000fe20003800000 */
[----:B------:R-:W-:Y:S02]  /*c870*/  LOP3.LUT R9, R7, 0x1, RZ, 0x3c, !PT ;  /* 0x0000000107097812 */ /* 0x000fe400078e3cff */
[----:B--2---:R-:W-:-:S13]  /*c880*/  ISETP.NE.AND P0, PT, R2, RZ, PT ;  /* 0x000000ff0200720c */ /* 0x004fda0003f05270 */
[----:B------:R-:W-:Y:S05]  /*c890*/  @!P0 BRA `(.L_x_2188) ;  /* 0x0000000400dc8947 */ /* 0x000fea0003800000 */
[----:B------:R-:W2:Y:S01]  /*c8a0*/  LDL R2, [R1+0x4] ;  /* 0x0000040001027983 */ /* 0x000ea20000100800 */
[----:B------:R-:W-:Y:S01]  /*c8b0*/  VIADD R11, R0, 0xffffffff ;  /* 0xffffffff000b7836 */ /* 0x000fe20000000000 */
[----:B--2---:R-:W-:-:S13]  /*c8c0*/  ISETP.NE.AND P0, PT, R2, RZ, PT ;  /* 0x000000ff0200720c */ /* 0x004fda0003f05270 */
[----:B------:R-:W-:Y:S05]  /*c8d0*/  @!P0 BRA `(.L_x_2189) ;  /* 0x0000000000488947 */ /* 0x000fea0003800000 */
        /* <DEDUP_REMOVED lines=10> */
[----:B------:R-:W-:-:S04]  /*c980*/  IMAD R4, R19, UR4, RZ ;  /* 0x0000000413047c24 */ /* 0x000fc8000f8e02ff */
[C---:B------:R-:W-:Y:S02]  /*c990*/  IMAD R4, R18.reuse, UR5, R4 ;  /* 0x0000000512047c24 */ /* 0x040fe4000f8e0204 */
[----:B------:R-:W-:Y:S01]  /*c9a0*/  IMAD.WIDE.U32 R2, R18, UR4, R2 ;  /* 0x0000000412027c25 */ /* 0x000fe2000f8e0002 */
[----:B------:R-:W-:-:S03]  /*c9b0*/  ULDC.64 UR4, c[0x0][0x418] ;  /* 0x0001060000047ab9 */ /* 0x000fc60000000a00 */
[----:B------:R-:W-:Y:S01]  /*c9c0*/  IMAD.IADD R3, R4, 0x1, R3 ;  /* 0x0000000104037824 */ /* 0x000fe200078e0203 */
[----:B------:R-:W-:-:S04]  /*c9d0*/  LEA R4, P0, R2, UR4, 0x2 ;  /* 0x0000000402047c11 */ /* 0x000fc8000f8010ff */
[----:B------:R-:W-:-:S05]  /*c9e0*/  LEA.HI.X R5, R2, UR5, R3, 0x2, P0 ;  /* 0x0000000502057c11 */ /* 0x000fca00080f1403 */
[----:B------:R0:W5:Y:S04]  /*c9f0*/  LDG.E R4, desc[UR42][R4.64] ;  /* 0x0000002a04047981 */ /* 0x000168000c1e1900 */
.L_x_2189:
[----:B------:R-:W1:Y:S01]  /*ca00*/  S2R R2, SR_TID.X ;  /* 0x0000000000027919 */ /* 0x000e620000002100 */
[----:B------:R-:W-:Y:S01]  /*ca10*/  BSSY B2, `(.L_x_2190) ;  /* 0x0000006000027945 */ /* 0x000fe20003800000 */
[----:B-1----:R-:W-:Y:S02]  /*ca20*/  LOP3.LUT R3, R2, 0x7f, RZ, 0xc0, !PT ;  /* 0x0000007f02037812 */ /* 0x002fe400078ec0ff */
[----:B------:R-:W-:Y:S02]  /*ca30*/  SHF.L.U32 R2, R9, 0x1f, RZ ;  /* 0x0000001f09027819 */ /* 0x000fe400000006ff */
[----:B------:R-:W-:Y:S02]  /*ca40*/  ISETP.NE.AND P2, PT, R3, RZ, PT ;  /* 0x000000ff0300720c */ /* 0x000fe40003f45270 */
[----:B------:R-:W1:Y:S02]  /*ca50*/  SYNCS.PHASECHK.TRANS64.TRYWAIT P0, [UR38+0x28840], R2 ;  /* 0x02884002ff0075a7 */ /* 0x000e640008000166 */
[----:B-1----:R-:W-:Y:S09]  /*ca60*/  @!P0 BRA `(.L_x_2191) ;  /* 0x0000002400108947 */ /* 0x002ff20003800000 */
.L_x_2261:
[----:B------:R-:W-:Y:S05]  /*ca70*/  BSYNC B2 ;  /* 0x0000000000027941 */ /* 0x000fea0003800000 */
.L_x_2190:
[----:B------:R-:W-:Y:S04]  /*ca80*/  BSSY B2, `(.L_x_2192) ;  /* 0x0000007000027945 */ /* 0x000fe80003800000 */
[----:B------:R-:W-:Y:S05]  /*ca90*/  @P2 BRA `(.L_x_2193) ;  /* 0x0000000000142947 */ /* 0x000fea0003800000 */
[----:B------:R-:W-:Y:S01]  /*caa0*/  ISETP.NE.AND P0, PT, R10, RZ, PT ;  /* 0x000000ff0a00720c */ /* 0x000fe20003f05270 */
[----:B-1----:R-:W-:-:S04]  /*cab0*/  IMAD.MOV.U32 R2, RZ, RZ, 0x8000 ;  /* 0x00008000ff027424 */ /* 0x002fc800078e00ff */
[----:B------:R2:W-:Y:S08]  /*cac0*/  SYNCS.ARRIVE.TRANS64 RZ, [UR38+0x28830], R2 ;  /* 0x02883002ffff79a7 */ /* 0x0005f00008000026 */
[----:B--2---:R-:W-:Y:S05]  /*cad0*/  @!P0 BRA `(.L_x_2193) ;  /* 0x0000000000048947 */ /* 0x004fea0003800000 */
[----:B------:R-:W-:Y:S01]  /*cae0*/  BPT.TRAP 0x1 ;  /* 0x000000040000795c */ /* 0x000fe20000300000 */
.L_x_2193:
[----:B------:R-:W-:Y:S05]  /*caf0*/  BSYNC B2 ;  /* 0x0000000000027941 */ /* 0x000fea0003800000 */
.L_x_2192:
        /* <DEDUP_REMOVED lines=11> */
.L_x_2194:
        /* <DEDUP_REMOVED lines=14> */
.L_x_2195:
        /* <DEDUP_REMOVED lines=12> */
.L_x_2262:
[----:B------:R-:W-:Y:S05]  /*cd50*/  BSYNC B2 ;  /* 0x0000000000027941 */ /* 0x000fea0003800000 */
.L_x_2196:
        /* <DEDUP_REMOVED lines=9> */
.L_x_2199:
[----:B------:R-:W-:Y:S05]  /*cdf0*/  BSYNC B2 ;  /* 0x0000000000027941 */ /* 0x000fea0003800000 */
.L_x_2198:
        /* <DEDUP_REMOVED lines=10> */
.L_x_2200:
        /* <DEDUP_REMOVED lines=13> */
.L_x_2201:
        /* <DEDUP_REMOVED lines=10> */
.L_x_2188:
[----:B------:R-:W-:Y:S05]  /*d010*/  BSYNC B1 ;  /* 0x0000000000017941 */ /* 0x000fea0003800000 */
.L_x_2187:
[----:B------:R-:W-:Y:S02]  /*d020*/  VIADD R0, R0, 0xfffffffe ;  /* 0xfffffffe00007836 */ /* 0x000fe40000000000 */
[----:B------:R-:W-:Y:S01]  /*d030*/  IMAD.MOV.U32 R7, RZ, RZ, R9 ;  /* 0x000000ffff077224 */ /* 0x000fe200078e0009 */
[----:B------:R-:W-:Y:S06]  /*d040*/  @P1 BRA `(.L_x_2202) ;  /* 0xfffffff0000c1947 */ /* 0x000fec000383ffff */
[----:B------:R-:W-:Y:S05]  /*d050*/  BSYNC B0 ;  /* 0x0000000000007941 */ /* 0x000fea0003800000 */
.L_x_2171:
[----:B------:R-:W-:Y:S01]  /*d060*/  ISETP.NE.AND P0, PT, R12, RZ, PT ;  /* 0x000000ff0c00720c */ /* 0x000fe20003f05270 */
[----:B------:R-:W-:-:S12]  /*d070*/  BSSY B0, `(.L_x_2170) ;  /* 0x000007c000007945 */ /* 0x000fd80003800000 */
[----:B------:R-:W-:Y:S05]  /*d080*/  @!P0 BRA `(.L_x_2203) ;  /* 0x0000000400e88947 */ /* 0x000fea0003800000 */
[----:B------:R-:W2:Y:S01]  /*d090*/  LDL R2, [R1] ;  /* 0x0000000001027983 */ /* 0x000ea20000100800 */
[----:B------:R-:W-:Y:S01]  /*d0a0*/  IMAD.MOV.U32 R8, RZ, RZ, 0x1 ;  /* 0x00000001ff087424 */ /* 0x000fe200078e00ff */
[----:B--2---:R-:W-:-:S13]  /*d0b0*/  ISETP.NE.AND P1, PT, R2, RZ, PT ;  /* 0x000000ff0200720c */ /* 0x004fda0003f25270 */
[----:B------:R-:W-:Y:S05]  /*d0c0*/  @!P1 BRA `(.L_x_2203) ;  /* 0x0000000400d89947 */ /* 0x000fea0003800000 */
[----:B------:R-:W2:Y:S02]  /*d0d0*/  LDL.LU R2, [R1+0x4] ;  /* 0x0000040001027983 */ /* 0x000ea40000300800 */
[----:B--2---:R-:W-:-:S13]  /*d0e0*/  ISETP.NE.AND P1, PT, R2, RZ, PT ;  /* 0x000000ff0200720c */ /* 0x004fda0003f25270 */
[----:B------:R-:W-:Y:S05]  /*d0f0*/  @!P1 BRA `(.L_x_2204) ;  /* 0x00000000004c9947 */ /* 0x000fea0003800000 */
[----:B------:R-:W0:Y:S01]  /*d100*/  LDC R7, c[0x0][0x43c] ;  /* 0x00010f00ff077b82 */ /* 0x000e220000000800 */
[----:B------:R-:W-:Y:S01]  /*d110*/  IMAD.MOV.U32 R6, RZ, RZ, R0 ;  /* 0x000000ffff067224 */ /* 0x000fe200078e0000 */
[----:B------:R-:W-:Y:S02]  /*d120*/  ULDC.64 UR4, c[0x0][0x428] ;  /* 0x00010a0000047ab9 */ /* 0x000fe40000000a00 */
[----:B------:R-:W-:-:S04]  /*d130*/  IMAD R19, R19, UR4, RZ ;  /* 0x0000000413137c24 */ /* 0x000fc8000f8e02ff */
[----:B------:R-:W-:Y:S01]  /*d140*/  IMAD R19, R18, UR5, R19 ;  /* 0x0000000512137c24 */ /* 0x000fe2000f8e0213 */
[----:B0-----:R-:W-:-:S13]  /*d150*/  ISETP.NE.AND P0, PT, R7, 0x1, PT ;  /* 0x000000010700780c */ /* 0x001fda0003f05270 */
[----:B------:R-:W0:Y:S02]  /*d160*/  @P0 LDC.64 R2, c[0x0][0x440] ;  /* 0x00011000ff020b82 */ /* 0x000e240000000a00 */
[----:B0-----:R-:W-:-:S05]  /*d170*/  @P0 IMAD.HI.U32 R2, R0, R2, RZ ;  /* 0x0000000200020227 */ /* 0x001fca00078e00ff */
[----:B------:R-:W-:-:S04]  /*d180*/  @P0 SHF.R.U32.HI R6, RZ, R3, R2 ;  /* 0x00000003ff060219 */ /* 0x000fc80000011602 */
[--C-:B------:R-:W-:Y:S01]  /*d190*/  SHF.R.S32.HI R3, RZ, 0x1f, R6.reuse ;  /* 0x0000001fff037819 */ /* 0x100fe20000011406 */
        /* <DEDUP_REMOVED lines=9> */
.L_x_2204:
[----:B------:R-:W1:Y:S01]  /*d230*/  S2R R2, SR_TID.X ;  /* 0x0000000000027919 */ /* 0x000e620000002100 */
[----:B------:R-:W-:Y:S01]  /*d240*/  BSSY B1, `(.L_x_2205) ;  /* 0x0000006000017945 */ /* 0x000fe20003800000 */
[----:B-1----:R-:W-:Y:S02]  /*d250*/  LOP3.LUT R3, R2, 0x7f, RZ, 0xc0, !PT ;  /* 0x0000007f02037812 */ /* 0x002fe400078ec0ff */
[----:B------:R-:W-:Y:S02]  /*d260*/  SHF.L.U32 R2, R9, 0x1f, RZ ;  /* 0x0000001f09027819 */ /* 0x000fe400000006ff */
[----:B------:R-:W-:Y:S02]  /*d270*/  ISETP.NE.AND P1, PT, R3, RZ, PT ;  /* 0x000000ff0300720c */ /* 0x000fe40003f25270 */
[----:B------:R-:W1:Y:S02]  /*d280*/  SYNCS.PHASECHK.TRANS64.TRYWAIT P0, [UR38+0x28848], R2 ;  /* 0x02884802ff0075a7 */ /* 0x000e640008000166 */
[----:B-1----:R-:W-:Y:S09]  /*d290*/  @!P0 BRA `(.L_x_2206) ;  /* 0x0000001c00348947 */ /* 0x002ff20003800000 */
.L_x_2263:
[----:B------:R-:W-:Y:S05]  /*d2a0*/  BSYNC B1 ;  /* 0x0000000000017941 */ /* 0x000fea0003800000 */
.L_x_2205:
[----:B------:R-:W-:Y:S04]  /*d2b0*/  BSSY B1, `(.L_x_2207) ;  /* 0x0000007000017945 */ /* 0x000fe80003800000 */
[----:B------:R-:W-:Y:S05]  /*d2c0*/  @P1 BRA `(.L_x_2208) ;  /* 0x0000000000141947 */ /* 0x000fea0003800000 */
[----:B------:R-:W-:Y:S01]  /*d2d0*/  ISETP.NE.AND P0, PT, R10, RZ, PT ;  /* 0x000000ff0a00720c */ /* 0x000fe20003f05270 */
[----:B-1----:R-:W-:-:S04]  /*d2e0*/  IMAD.MOV.U32 R3, RZ, RZ, 0x8000 ;  /* 0x00008000ff037424 */ /* 0x002fc800078e00ff */
[----:B------:R2:W-:Y:S08]  /*d2f0*/  SYNCS.ARRIVE.TRANS64 RZ, [UR38+0x28838], R3 ;  /* 0x02883803ffff79a7 */ /* 0x0005f00008000026 */
[----:B--2---:R-:W-:Y:S05]  /*d300*/  @!P0 BRA `(.L_x_2208) ;  /* 0x0000000000048947 */ /* 0x004fea0003800000 */
[----:B------:R-:W-:Y:S01]  /*d310*/  BPT.TRAP 0x1 ;  /* 0x000000040000795c */ /* 0x000fe20000300000 */
.L_x_2208:
[----:B------:R-:W-:Y:S05]  /*d320*/  BSYNC B1 ;  /* 0x0000000000017941 */ /* 0x000fea0003800000 */
.L_x_2207:
        /* <DEDUP_REMOVED lines=11> */
.L_x_2209:
        /* <DEDUP_REMOVED lines=14> */
.L_x_2210:
        /* <DEDUP_REMOVED lines=11> */
.L_x_2264:
[----:B------:R-:W-:Y:S05]  /*d570*/  BSYNC B1 ;  /* 0x0000000000017941 */ /* 0x000fea0003800000 */
.L_x_2211:
        /* <DEDUP_REMOVED lines=9> */
.L_x_2214:
[----:B------:R-:W-:Y:S05]  /*d610*/  BSYNC B1 ;  /* 0x0000000000017941 */ /* 0x000fea0003800000 */
.L_x_2213:
        /* <DEDUP_REMOVED lines=10> */
.L_x_2215:
        /* <DEDUP_REMOVED lines=13> */
.L_x_2216:
        /* <DEDUP_REMOVED lines=10> */
.L_x_2203:
[----:B------:R-:W-:Y:S05]  /*d830*/  BSYNC B0 ;  /* 0x0000000000007941 */ /* 0x000fea0003800000 */
.L_x_2170:
[----:B------:R-:W2:Y:S01]  /*d840*/  LDL.LU R0, [R1] ;  /* 0x0000000001007983 */ /* 0x000ea20000300800 */
[----:B------:R-:W-:Y:S01]  /*d850*/  BSSY B0, `(.L_x_2217) ;  /* 0x0000037000007945 */ /* 0x000fe20003800000 */
[----:B--2---:R-:W-:-:S13]  /*d860*/  ISETP.NE.AND P0, PT, R0, RZ, PT ;  /* 0x000000ff0000720c */ /* 0x004fda0003f05270 */
[----:B------:R-:W-:Y:S05]  /*d870*/  @!P0 BRA `(.L_x_2218) ;  /* 0x0000000000d08947 */ /* 0x000fea0003800000 */
[----:B------:R-:W1:Y:S01]  /*d880*/  S2R R0, SR_TID.X ;  /* 0x0000000000007919 */ /* 0x000e620000002100 */
[----:B0-----:R-:W-:Y:S01]  /*d890*/  LEA R3, R8, UR38, 0x3 ;  /* 0x0000002608037c11 */ /* 0x001fe2000f8e18ff */
[----:B------:R-:W-:Y:S01]  /*d8a0*/  BSSY B1, `(.L_x_2219) ;  /* 0x0000006000017945 */ /* 0x000fe20003800000 */
[----:B-1----:R-:W-:Y:S02]  /*d8b0*/  LOP3.LUT R2, R0, 0x7f, RZ, 0xc0, !PT ;  /* 0x0000007f00027812 */ /* 0x002fe400078ec0ff */
[----:B------:R-:W-:Y:S02]  /*d8c0*/  SHF.L.U32 R0, R9, 0x1f, RZ ;  /* 0x0000001f09007819 */ /* 0x000fe400000006ff */
[----:B------:R-:W-:Y:S02]  /*d8d0*/  ISETP.NE.AND P1, PT, R2, RZ, PT ;  /* 0x000000ff0200720c */ /* 0x000fe40003f25270 */
[----:B------:R-:W0:Y:S02]  /*d8e0*/  SYNCS.PHASECHK.TRANS64.TRYWAIT P0, [R3+URZ+0x28860], R0 ;  /* 0x02886000030075a7 */ /* 0x000e24000800017f */
[----:B0-----:R-:W-:Y:S09]  /*d8f0*/  @!P0 BRA `(.L_x_2220) ;  /* 0x0000001400cc8947 */ /* 0x001ff20003800000 */
.L_x_2265:
[----:B------:R-:W-:Y:S05]  /*d900*/  BSYNC B1 ;  /* 0x0000000000017941 */ /* 0x000fea0003800000 */
.L_x_2219:
        /* <DEDUP_REMOVED lines=8> */
.L_x_2222:
[----:B------:R-:W-:Y:S05]  /*d990*/  BSYNC B1 ;  /* 0x0000000000017941 */ /* 0x000fea0003800000 */
.L_x_2221:
        /* <DEDUP_REMOVED lines=13> */
.L_x_2223:
        /* <DEDUP_REMOVED lines=13> */
.L_x_2224:
        /* <DEDUP_REMOVED lines=8> */
.L_x_2218:
[----:B------:R-:W-:Y:S05]  /*dbc0*/  BSYNC B0 ;  /* 0x0000000000007941 */ /* 0x000fea0003800000 */
.L_x_2217:
[----:B0-----:R-:W-:Y:S02]  /*dbd0*/  VIADD R0, R8, 0x1 ;  /* 0x0000000108007836 */ /* 0x001fe40000000000 */
[----:B------:R-:W-:-:S03]  /*dbe0*/  IMAD.MOV.U32 R3, RZ, RZ, RZ ;  /* 0x000000ffff037224 */ /* 0x000fc600078e00ff */
[----:B------:R-:W-:-:S04]  /*dbf0*/  ISETP.NE.AND P0, PT, R0, 0x2, PT ;  /* 0x000000020000780c */ /* 0x000fc80003f05270 */
[----:B------:R-:W-:Y:S02]  /*dc00*/  SEL R2, RZ, 0x1, P0 ;  /* 0x00000001ff027807 */ /* 0x000fe40000000000 */
[----:B------:R-:W-:Y:S02]  /*dc10*/  SEL R0, R0, RZ, P0 ;  /* 0x000000ff00007207 */ /* 0x000fe40000000000 */
[----:B------:R-:W-:-:S07]  /*dc20*/  LOP3.LUT R9, R9, R2, RZ, 0x3c, !PT ;  /* 0x0000000209097212 */ /* 0x000fce00078e3cff */
.L_x_2154:
[----:B------:R-:W0:Y:S01]  /*dc30*/  S2R R5, SR_CgaCtaId ;  /* 0x0000000000057919 */ /* 0x000e220000008800 */
[----:B------:R-:W-:Y:S02]  /*dc40*/  MOV R2, 0x400 ;  /* 0x0000040000027802 */ /* 0x000fe40000000f00 */
[----:B------:R-:W-:Y:S02]  /*dc50*/  SHF.L.U32 R3, R3, 0x1f, RZ ;  /* 0x0000001f03037819 */ /* 0x000fe400000006ff */
[----:B0-----:R-:W-:-:S04]  /*dc60*/  LEA R2, R5, R2, 0x18 ;  /* 0x0000000205027211 */ /* 0x001fc800078ec0ff */
[----:B------:R-:W0:Y:S02]  /*dc70*/  SYNCS.PHASECHK.TRANS64.TRYWAIT P0, [R2+URZ+0x28820], R3 ;  /* 0x02882003020075a7 */ /* 0x000e24000800017f */
[----:B0-----:R-:W-:Y:S05]  /*dc80*/  @!P0 BRA `(.L_x_2225) ;  /* 0x0000001000fc8947 */ /* 0x001fea0003800000 */
.L_x_2266:
[----:B------:R-:W-:-:S03]  /*dc90*/  UMOV UR4, 0xffffffff ;  /* 0xffffffff00047882 */ /* 0x000fc60000000000 */
[----:B------:R-:W-:Y:S05]  /*dca0*/  BRA.DIV UR4, `(.L_x_2226) ;  /* 0x0000001604087947 */ /* 0x000fea000b800000 */
[----:B0-----:R-:W0:Y:S02]  /*dcb0*/  S2R R3, SR_TID.X ;  /* 0x0000000000037919 */ /* 0x001e240000002100 */
[----:B0-----:R-:W-:-:S04]  /*dcc0*/  SHF.R.U32.HI R3, RZ, 0x5, R3 ;  /* 0x00000005ff037819 */ /* 0x001fc80000011603 */
[----:B------:R-:W-:-:S05]  /*dcd0*/  LOP3.LUT R3, R3, 0x3, RZ, 0xc0, !PT ;  /* 0x0000000303037812 */ /* 0x000fca00078ec0ff */
[----:B------:R0:W1:Y:S02]  /*dce0*/  SHFL.IDX PT, R14, R3, RZ, 0x1f ;  /* 0x00001fff030e7589 */ /* 0x00006400000e0000 */
.L_x_2269:
[----:B-1----:R-:W-:-:S13]  /*dcf0*/  ISETP.NE.AND P0, PT, R14, RZ, PT ;  /* 0x000000ff0e00720c */ /* 0x002fda0003f05270 */
[----:B------:R-:W-:Y:S05]  /*dd00*/  @P0 BRA `(.L_x_2116) ;  /* 0x0000000000880947 */ /* 0x000fea0003800000 */
[----:B------:R-:W-:-:S03]  /*dd10*/  UMOV UR4, 0xffffffff ;  /* 0xffffffff00047882 */ /* 0x000fc60000000000 */
[----:B------:R-:W-:Y:S05]  /*dd20*/  BRA.DIV UR4, `(.L_x_2227) ;  /* 0x00000016041c7947 */ /* 0x000fea000b800000 */
[----:B------:R-:W-:-:S13]  /*dd30*/  ELECT P6, URZ, PT ;  /* 0x00000000003f782f */ /* 0x000fda00038c0000 */
.L_x_2272:
[----:B------:R-:W-:Y:S05]  /*dd40*/  @!P6 BRA `(.L_x_2116) ;  /* 0x000000000078e947 */ /* 0x000fea0003800000 */
[----:B0-----:R-:W2:Y:S02]  /*dd50*/  LDL.LU R3, [R1+0x14] ;  /* 0x0000140001037983 */ /* 0x001ea40000300800 */
[----:B--2---:R-:W-:-:S04]  /*dd60*/  LOP3.LUT R3, R3, 0x2, RZ, 0xfc, !PT ;  /* 0x0000000203037812 */ /* 0x004fc800078efcff */
[----:B------:R-:W-:-:S13]  /*dd70*/  ISETP.NE.AND P2, PT, R3, 0x3, PT ;  /* 0x000000030300780c */ /* 0x000fda0003f45270 */
[----:B------:R-:W-:Y:S05]  /*dd80*/  @!P2 BRA `(.L_x_2228) ;  /* 0x000000000004a947 */ /* 0x000fea0003800000 */
[----:B------:R-:W-:Y:S01]  /*dd90*/  BPT.TRAP 0x1 ;  /* 0x000000040000795c */ /* 0x000fe20000300000 */
.L_x_2228:
        /* <DEDUP_REMOVED lines=12> */
.L_x_2273:
[----:B------:R-:W1:Y:S02]  /*de60*/  SYNCS.PHASECHK.TRANS64.TRYWAIT P0, [R3+URZ], R4 ;  /* 0x00000004030075a7 */ /* 0x000e64000800017f */
[----:B-1----:R-:W-:Y:S05]  /*de70*/  @!P0 BRA `(.L_x_2230) ;  /* 0x0000001000fc8947 */ /* 0x002fea0003800000 */
.L_x_2274:
[----:B------:R-:W-:Y:S05]  /*de80*/  @!P2 BRA `(.L_x_2231) ;  /* 0x000000000004a947 */ /* 0x000fea0003800000 */
[----:B------:R-:W-:Y:S01]  /*de90*/  BPT.TRAP 0x1 ;  /* 0x000000040000795c */ /* 0x000fe20000300000 */
.L_x_2231:
[----:B-1----:R-:W-:-:S04]  /*dea0*/  VIADD R3, R2, 0x28860 ;  /* 0x0002886002037836 */ /* 0x002fc80000000000 */
[----:B------:R-:W-:-:S04]  /*deb0*/  IMAD R0, R0, 0x8, R3 ;  /* 0x0000000800007824 */ /* 0x000fc800078e0203 */
[----:B------:R-:W1:Y:S02]  /*dec0*/  SYNCS.PHASECHK.TRANS64.TRYWAIT P0, [R0+URZ], R5 ;  /* 0x00000005000075a7 */ /* 0x000e64000800017f */
[----:B-1----:R-:W-:Y:S05]  /*ded0*/  @!P0 BRA `(.L_x_2232) ;  /* 0x0000001000f88947 */ /* 0x002fea0003800000 */
.L_x_2275:
[----:B------:R-:W-:-:S07]  /*dee0*/  IMAD R3, R8, 0x8, R3 ;  /* 0x0000000808037824 */ /* 0x000fce00078e0203 */
.L_x_2233:
[----:B--2---:R2:W3:Y:S02]  /*def0*/  SYNCS.PHASECHK.TRANS64.TRYWAIT P0, [R3+URZ], R4 ;  /* 0x00000004030075a7 */ /* 0x0044e4000800017f */
[----:B---3--:R-:W-:Y:S05]  /*df00*/  @!P0 NANOSLEEP.SYNCS 0x989680 ;  /* 0x009896800000895d */ /* 0x008fea0003900000 */
[----:B------:R-:W3:Y:S02]  /*df10*/  @!P0 SYNCS.PHASECHK.TRANS64 P0, [R3+URZ], R4 ;  /* 0x00000004030085a7 */ /* 0x000ee4000800007f */
[----:B---3--:R-:W-:Y:S05]  /*df20*/  @!P0 BRA `(.L_x_2233) ;  /* 0xfffffffc00f08947 */ /* 0x008fea000383ffff */
.L_x_2116:
[----:B------:R-:W-:Y:S05]  /*df30*/  BSYNC B6 ;  /* 0x0000000000067941 */ /* 0x000fea0003800000 */
.L_x_2113:
[----:B------:R-:W-:Y:S05]  /*df40*/  EXIT ;  /* 0x000000000000794d */ /* 0x000fea0003800000 */
.L_x_2120:
[----:B-1----:R-:W-:-:S04]  /*df50*/  IMAD.U32 R0, RZ, RZ, UR36 ;  /* 0x00000024ff007e24 */ /* 0x002fc8000f8e00ff */
[----:B------:R1:W2:Y:S03]  /*df60*/  SYNCS.PHASECHK.TRANS64.TRYWAIT P1, [R0+URZ+0x28800], R3 ;  /* 0x02880003000075a7 */ /* 0x0002a6000802017f */
[----:B--2---:R-:W-:Y:S05]  /*df70*/  @!P1 NANOSLEEP.SYNCS 0x989680 ;  /* 0x009896800000995d */ /* 0x004fea0003900000 */
[----:B------:R-:W2:Y:S02]  /*df80*/  @!P1 SYNCS.PHASECHK.TRANS64 P1, [R0+URZ+0x28800], R3 ;  /* 0x02880003000095a7 */ /* 0x000ea4000802007f */
[----:B--2---:R-:W-:Y:S05]  /*df90*/  @!P1 BRA `(.L_x_2120) ;  /* 0xfffffffc00ec9947 */ /* 0x004fea000383ffff */
[----:B------:R-:W-:Y:S05]  /*dfa0*/  BRA `(.L_x_2234) ;  /* 0xffffff3000fc7947 */ /* 0x000fea000383ffff */
.L_x_2124:
[----:B-1----:R-:W-:-:S04]  /*dfb0*/  IMAD.U32 R0, RZ, RZ, UR36 ;  /* 0x00000024ff007e24 */ /* 0x002fc8000f8e00ff */
[----:B------:R1:W3:Y:S03]  /*dfc0*/  SYNCS.PHASECHK.TRANS64.TRYWAIT P2, [R0+URZ+0x28830], R3 ;  /* 0x02883003000075a7 */ /* 0x0002e6000804017f */
[----:B---3--:R-:W-:Y:S05]  /*dfd0*/  @!P2 NANOSLEEP.SYNCS 0x989680 ;  /* 0x009896800000a95d */ /* 0x008fea0003900000 */
[----:B------:R-:W3:Y:S02]  /*dfe0*/  @!P2 SYNCS.PHASECHK.TRANS64 P2, [R0+URZ+0x28830], R3 ;  /* 0x028830030000a5a7 */ /* 0x000ee4000804007f */
[----:B---3--:R-:W-:Y:S05]  /*dff0*/  @!P2 BRA `(.L_x_2124) ;  /* 0xfffffffc00eca947 */ /* 0x008fea000383ffff */
[----:B------:R-:W-:Y:S05]  /*e000*/  BRA `(.L_x_2123) ;  /* 0xffffff3400187947 */ /* 0x000fea000383ffff */
.L_x_2129:
[----:B-1----:R-:W-:-:S04]  /*e010*/  IMAD.U32 R9, RZ, RZ, UR7 ;  /* 0x00000007ff097e24 */ /* 0x002fc8000f8e00ff */
[----:B------:R1:W2:Y:S03]  /*e020*/  SYNCS.PHASECHK.TRANS64.TRYWAIT P3, [R9+URZ+0x28830], R0 ;  /* 0x02883000090075a7 */ /* 0x0002a6000806017f */
[----:B--2---:R-:W-:Y:S05]  /*e030*/  @!P3 NANOSLEEP.SYNCS 0x989680 ;  /* 0x009896800000b95d */ /* 0x004fea0003900000 */
[----:B------:R-:W2:Y:S02]  /*e040*/  @!P3 SYNCS.PHASECHK.TRANS64 P3, [R9+URZ+0x28830], R0 ;  /* 0x028830000900b5a7 */ /* 0x000ea4000806007f */
[----:B--2---:R-:W-:Y:S05]  /*e050*/  @!P3 BRA `(.L_x_2129) ;  /* 0xfffffffc00ecb947 */ /* 0x004fea000383ffff */
[----:B------:R-:W-:Y:S05]  /*e060*/  BRA `(.L_x_2126) ;  /* 0xffffff5800947947 */ /* 0x000fea000383ffff */
.L_x_2133:
[----:B-1----:R-:W-:-:S04]  /*e070*/  IMAD.U32 R9, RZ, RZ, UR7 ;  /* 0x00000007ff097e24 */ /* 0x002fc8000f8e00ff */
[----:B------:R1:W2:Y:S03]  /*e080*/  SYNCS.PHASECHK.TRANS64.TRYWAIT P3, [R9+URZ+0x28850], R0 ;  /* 0x02885000090075a7 */ /* 0x0002a6000806017f */
[----:B--2---:R-:W-:Y:S05]  /*e090*/  @!P3 NANOSLEEP.SYNCS 0x989680 ;  /* 0x009896800000b95d */ /* 0x004fea0003900000 */
[----:B------:R-:W2:Y:S02]  /*e0a0*/  @!P3 SYNCS.PHASECHK.TRANS64 P3, [R9+URZ+0x28850], R0 ;  /* 0x028850000900b5a7 */ /* 0x000ea4000806007f */
[----:B--2---:R-:W-:Y:S05]  /*e0b0*/  @!P3 BRA `(.L_x_2133) ;  /* 0xfffffffc00ecb947 */ /* 0x004fea000383ffff */
[----:B------:R-:W-:Y:S05]  /*e0c0*/  BRA `(.L_x_2130) ;  /* 0xffffff5c00587947 */ /* 0x000fea000383ffff */
.L_x_2139:
[----:B-1----:R-:W-:-:S04]  /*e0d0*/  IMAD.U32 R9, RZ, RZ, UR7 ;  /* 0x00000007ff097e24 */ /* 0x002fc8000f8e00ff */
[----:B------:R1:W2:Y:S03]  /*e0e0*/  SYNCS.PHASECHK.TRANS64.TRYWAIT P2, [R9+URZ+0x28830], R0 ;  /* 0x02883000090075a7 */ /* 0x0002a6000804017f */
[----:B--2---:R-:W-:Y:S05]  /*e0f0*/  @!P2 NANOSLEEP.SYNCS 0x989680 ;  /* 0x009896800000a95d */ /* 0x004fea0003900000 */
[----:B------:R-:W2:Y:S02]  /*e100*/  @!P2 SYNCS.PHASECHK.TRANS64 P2, [R9+URZ+0x28830], R0 ;  /* 0x028830000900a5a7 */ /* 0x000ea4000804007f */
[----:B--2---:R-:W-:Y:S05]  /*e110*/  @!P2 BRA `(.L_x_2139) ;  /* 0xfffffffc00eca947 */ /* 0x004fea000383ffff */
[----:B------:R-:W-:Y:S05]  /*e120*/  BRA `(.L_x_2136) ;  /* 0xffffff8000b07947 */ /* 0x000fea000383ffff */
.L_x_2143:
[----:B-1----:R-:W-:-:S04]  /*e130*/  IMAD.U32 R9, RZ, RZ, UR7 ;  /* 0x00000007ff097e24 */ /* 0x002fc8000f8e00ff */
[----:B------:R1:W2:Y:S03]  /*e140*/  SYNCS.PHASECHK.TRANS64.TRYWAIT P2, [R9+URZ+0x28850], R0 ;  /* 0x02885000090075a7 */ /* 0x0002a6000804017f */
[----:B--2---:R-:W-:Y:S05]  /*e150*/  @!P2 NANOSLEEP.SYNCS 0x989680 ;  /* 0x009896800000a95d */ /* 0x004fea0003900000 */
[----:B------:R-:W2:Y:S02]  /*e160*/  @!P2 SYNCS.PHASECHK.TRANS64 P2, [R9+URZ+0x28850], R0 ;  /* 0x028850000900a5a7 */ /* 0x000ea4000804007f */
[----:B--2---:R-:W-:Y:S05]  /*e170*/  @!P2 BRA `(.L_x_2143) ;  /* 0xfffffffc00eca947 */ /* 0x004fea000383ffff */
[----:B------:R-:W-:Y:S05]  /*e180*/  BRA `(.L_x_2140) ;  /* 0xffffff8400707947 */ /* 0x000fea000383ffff */
.L_x_2148:
[----:B-1----:R-:W-:-:S04]  /*e190*/  IMAD.U32 R3, RZ, RZ, UR5 ;  /* 0x00000005ff037e24 */ /* 0x002fc8000f8e00ff */
[----:B------:R1:W2:Y:S03]  /*e1a0*/  SYNCS.PHASECHK.TRANS64.TRYWAIT P0, [R3+URZ+0x28850], R8 ;  /* 0x02885008030075a7 */ /* 0x0002a6000800017f */
[----:B--2---:R-:W-:Y:S05]  /*e1b0*/  @!P0 NANOSLEEP.SYNCS 0x989680 ;  /* 0x009896800000895d */ /* 0x004fea0003900000 */
[----:B------:R-:W2:Y:S02]  /*e1c0*/  @!P0 SYNCS.PHASECHK.TRANS64 P0, [R3+URZ+0x28850], R8 ;  /* 0x02885008030085a7 */ /* 0x000ea4000800007f */
[----:B--2---:R-:W-:Y:S05]  /*e1d0*/  @!P0 BRA `(.L_x_2148) ;  /* 0xfffffffc00ec8947 */ /* 0x004fea000383ffff */
[----:B------:R-:W-:Y:S05]  /*e1e0*/  BRA `(.L_x_2147) ;  /* 0xffffffa000407947 */ /* 0x000fea000383ffff */
.L_x_2159:
[----:B------:R-:W-:Y:S02]  /*e1f0*/  IMAD.MOV.U32 R13, RZ, RZ, R0 ;  /* 0x000000ffff0d7224 */ /* 0x000fe400078e0000 */
[----:B------:R-:W-:Y:S02]  /*e200*/  IMAD.MOV.U32 R12, RZ, RZ, RZ ;  /* 0x000000ffff0c7224 */ /* 0x000fe400078e00ff */
[----:B------:R-:W-:Y:S02]  /*e210*/  IMAD.MOV.U32 R11, RZ, RZ, 0x1f ;  /* 0x0000001fff0b7424 */ /* 0x000fe400078e00ff */
[----:B------:R-:W-:-:S07]  /*e220*/  IMAD.MOV.U32 R15, RZ, RZ, -0x1 ;  /* 0xffffffffff0f7424 */ /* 0x000fce00078e00ff */
[----:B------:R-:W-:Y:S05]  /*e230*/  WARPSYNC.COLLECTIVE R15, `(.L_x_2235) ;  /* 0x000000000f087348 */ /* 0x000fea0003c00000 */
[----:B------:R0:W1:Y:S02]  /*e240*/  SHFL.IDX P6, R14, R13, R12, R11 ;  /* 0x0000000c0d0e7389 */ /* 0x00006400000c000b */
[----:B01----:R-:W-:Y:S01]  /*e250*/  ENDCOLLECTIVE ;  /* 0x000000000000791b */ /* 0x003fe20003800000 */
.L_x_2235:
[----:B------:R-:W-:Y:S05]  /*e260*/  BRA `(.L_x_2236) ;  /* 0xffffffcc00447947 */ /* 0x000fea000383ffff */
.L_x_2161:
[----:B------:R-:W-:Y:S01]  /*e270*/  BSSY B0, `(.L_x_2237) ;  /* 0x0000006000007945 */ /* 0x000fe20003800000 */
[----:B------:R-:W-:-:S07]  /*e280*/  IMAD.MOV.U32 R15, RZ, RZ, -0x1 ;  /* 0xffffffffff0f7424 */ /* 0x000fce00078e00ff */
[----:B0-----:R-:W-:Y:S05]  /*e290*/  WARPSYNC.COLLECTIVE R15, `(.L_x_2238) ;  /* 0x000000000f0c7348 */ /* 0x001fea0003c00000 */
[----:B------:R-:W-:Y:S02]  /*e2a0*/  ELECT P6, UR62, PT ;  /* 0x00000000003e782f */ /* 0x000fe400038c0000 */
[----:B------:R-:W-:Y:S01]  /*e2b0*/  MOV R14, UR62 ;  /* 0x0000003e000e7c02 */ /* 0x000fe20008000f00 */
[----:B0-----:R-:W-:Y:S10]  /*e2c0*/  ENDCOLLECTIVE ;  /* 0x000000000000791b */ /* 0x001ff40003800000 */
.L_x_2238:
[----:B------:R-:W-:Y:S05]  /*e2d0*/  BSYNC B0 ;  /* 0x0000000000007941 */ /* 0x000fea0003800000 */
.L_x_2237:
[----:B------:R-:W-:Y:S05]  /*e2e0*/  BRA `(.L_x_2239) ;  /* 0xffffffcc00447947 */ /* 0x000fea000383ffff */
.L_x_2163:
[----:B0-----:R-:W-:-:S04]  /*e2f0*/  IMAD.U32 R3, RZ, RZ, UR38 ;  /* 0x00000026ff037e24 */ /* 0x001fc8000f8e00ff */
[----:B------:R0:W1:Y:S03]  /*e300*/  SYNCS.PHASECHK.TRANS64.TRYWAIT P0, [R3+URZ+0x28840], R0 ;  /* 0x02884000030075a7 */ /* 0x000066000800017f */
[----:B-1----:R-:W-:Y:S05]  /*e310*/  @!P0 NANOSLEEP.SYNCS 0x989680 ;  /* 0x009896800000895d */ /* 0x002fea0003900000 */
[----:B------:R-:W1:Y:S02]  /*e320*/  @!P0 SYNCS.PHASECHK.TRANS64 P0, [R3+URZ+0x28840], R0 ;  /* 0x02884000030085a7 */ /* 0x000e64000800007f */
[----:B-1----:R-:W-:Y:S05]  /*e330*/  @!P0 BRA `(.L_x_2163) ;  /* 0xfffffffc00ec8947 */ /* 0x002fea000383ffff */
[----:B------:R-:W-:Y:S05]  /*e340*/  BRA `(.L_x_2240) ;  /* 0xffffffcc009c7947 */ /* 0x000fea000383ffff */
.L_x_2166:
[----:B------:R-:W-:Y:S02]  /*e350*/  IMAD.MOV.U32 R13, RZ, RZ, R5 ;  /* 0x000000ffff0d7224 */ /* 0x000fe400078e0005 */
[----:B------:R-:W-:Y:S02]  /*e360*/  IMAD.MOV.U32 R12, RZ, RZ, RZ ;  /* 0x000000ffff0c7224 */ /* 0x000fe400078e00ff */
[----:B------:R-:W-:Y:S02]  /*e370*/  IMAD.MOV.U32 R11, RZ, RZ, 0x181f ;  /* 0x0000181fff0b7424 */ /* 0x000fe400078e00ff */
[----:B------:R-:W-:Y:S02]  /*e380*/  IMAD.MOV.U32 R15, RZ, RZ, -0x1 ;  /* 0xffffffffff0f7424 */ /* 0x000fe400078e00ff */
[----:B------:R-:W-:-:S07]  /*e390*/  IMAD R6, R9, 0x80, R6 ;  /* 0x0000008009067824 */ /* 0x000fce00078e0206 */
[----:B------:R-:W-:Y:S05]  /*e3a0*/  WARPSYNC.COLLECTIVE R15, `(.L_x_2241) ;  /* 0x000000000f087348 */ /* 0x000fea0003c00000 */
[----:B------:R0:W1:Y:S02]  /*e3b0*/  SHFL.IDX P6, R14, R13, R12, R11 ;  /* 0x0000000c0d0e7389 */ /* 0x00006400000c000b */
[----:B01----:R-:W-:Y:S01]  /*e3c0*/  ENDCOLLECTIVE ;  /* 0x000000000000791b */ /* 0x003fe20003800000 */
.L_x_2241:
[----:B------:R-:W-:Y:S02]  /*e3d0*/  VIADD R9, R6, 0x10 ;  /* 0x0000001006097836 */ /* 0x000fe40000000000 */
[----:B------:R-:W-:Y:S02]  /*e3e0*/  IMAD.MOV.U32 R13, RZ, RZ, R0 ;  /* 0x000000ffff0d7224 */ /* 0x000fe400078e0000 */
[----:B------:R-:W-:-:S07]  /*e3f0*/  IMAD.MOV.U32 R2, RZ, RZ, R14 ;  /* 0x000000ffff027224 */ /* 0x000fce00078e000e */
[----:B------:R-:W-:Y:S05]  /*e400*/  WARPSYNC.COLLECTIVE R15, `(.L_x_2242) ;  /* 0x000000000f087348 */ /* 0x000fea0003c00000 */
[----:B------:R0:W1:Y:S02]  /*e410*/  SHFL.IDX P6, R14, R13, R12, R11 ;  /* 0x0000000c0d0e7389 */ /* 0x00006400000c000b */
[----:B01----:R-:W-:Y:S01]  /*e420*/  ENDCOLLECTIVE ;  /* 0x000000000000791b */ /* 0x003fe20003800000 */
.L_x_2242:
[----:B------:R-:W-:Y:S02]  /*e430*/  ULDC UR4, c[0x0][0x288] ;  /* 0x0000a20000047ab9 */ /* 0x000fe40000000800 */
[----:B------:R-:W-:-:S05]  /*e440*/  IMAD R4, R8, UR4, RZ ;  /* 0x0000000408047c24 */ /* 0x000fca000f8e02ff */
[----:B------:R-:W-:Y:S01]  /*e450*/  ISETP.GE.AND P2, PT, R6, R4, PT ;  /* 0x000000040600720c */ /* 0x000fe20003f46270 */
[----:B------:R-:W-:Y:S02]  /*e460*/  IMAD.MOV.U32 R13, RZ, RZ, R5 ;  /* 0x000000ffff0d7224 */ /* 0x000fe400078e0005 */
[----:B------:R-:W-:-:S10]  /*e470*/  IMAD.MOV.U32 R12, RZ, RZ, 0x1 ;  /* 0x00000001ff0c7424 */ /* 0x000fd400078e00ff */
[----:B------:R-:W-:Y:S01]  /*e480*/  @!P2 LEA R8, R7, UR38, 0x1 ;  /* 0x000000260708ac11 */ /* 0x000fe2000f8e08ff */
[----:B------:R-:W-:-:S07]  /*e490*/  IMAD.MOV.U32 R3, RZ, RZ, R14 ;  /* 0x000000ffff037224 */ /* 0x000fce00078e000e */
[----:B------:R-:W-:Y:S05]  /*e4a0*/  WARPSYNC.COLLECTIVE R15, `(.L_x_2243) ;  /* 0x000000000f087348 */ /* 0x000fea0003c00000 */
[----:B------:R0:W1:Y:S02]  /*e4b0*/  SHFL.IDX P6, R14, R13, R12, R11 ;  /* 0x0000000c0d0e7389 */ /* 0x00006400000c000b */
[----:B01----:R-:W-:Y:S01]  /*e4c0*/  ENDCOLLECTIVE ;  /* 0x000000000000791b */ /* 0x003fe20003800000 */
.L_x_2243:
[----:B------:R-:W-:-:S04]  /*e4d0*/  LOP3.LUT R3, R3, R2, RZ, 0x3c, !PT ;  /* 0x0000000203037212 */ /* 0x000fc800078e3cff */
[----:B------:R-:W-:-:S04]  /*e4e0*/  LOP3.LUT R2, R3, R2, RZ, 0x3c, !PT ;  /* 0x0000000203027212 */ /* 0x000fc800078e3cff */
[----:B------:R-:W-:Y:S01]  /*e4f0*/  LOP3.LUT R3, R3, R2, RZ, 0x3c, !PT ;  /* 0x0000000203037212 */ /* 0x000fe200078e3cff */
[----:B------:R-:W-:Y:S02]  /*e500*/  IMAD.MOV.U32 R13, RZ, RZ, R0 ;  /* 0x000000ffff0d7224 */ /* 0x000fe400078e0000 */
[----:B------:R-:W-:-:S05]  /*e510*/  @!P2 IMAD.WIDE.U32 R2, R10, 0x2, R2 ;  /* 0x000000020a02a825 */ /* 0x000fca00078e0002 */
        /* <DEDUP_REMOVED lines=10> */
.L_x_2244:
[----:B------:R-:W-:Y:S01]  /*e5c0*/  @!P2 LEA R21, R7, UR38, 0x1 ;  /* 0x000000260715ac11 */ /* 0x000fe2000f8e08ff */
[----:B------:R-:W-:Y:S02]  /*e5d0*/  IMAD.MOV.U32 R9, RZ, RZ, R8 ;  /* 0x000000ffff097224 */ /* 0x000fe400078e0008 */
[----:B------:R-:W-:Y:S02]  /*e5e0*/  VIADD R3, R6, 0x20 ;  /* 0x0000002006037836 */ /* 0x000fe40000000000 */
[----:B------:R-:W-:Y:S02]  /*e5f0*/  IMAD.MOV.U32 R13, RZ, RZ, R5 ;  /* 0x000000ffff0d7224 */ /* 0x000fe400078e0005 */
[----:B------:R-:W-:Y:S02]  /*e600*/  IMAD.MOV.U32 R12, RZ, RZ, 0x2 ;  /* 0x00000002ff0c7424 */ /* 0x000fe400078e00ff */
[----:B------:R-:W-:-:S07]  /*e610*/  IMAD.MOV.U32 R8, RZ, RZ, R14 ;  /* 0x000000ffff087224 */ /* 0x000fce00078e000e */
[----:B------:R-:W-:Y:S05]  /*e620*/  WARPSYNC.COLLECTIVE R15, `(.L_x_2245) ;  /* 0x000000000f087348 */ /* 0x000fea0003c00000 */
[----:B------:R0:W1:Y:S02]  /*e630*/  SHFL.IDX P6, R14, R13, R12, R11 ;  /* 0x0000000c0d0e7389 */ /* 0x00006400000c000b */
[----:B01----:R-:W-:Y:S01]  /*e640*/  ENDCOLLECTIVE ;  /* 0x000000000000791b */ /* 0x003fe20003800000 */
.L_x_2245:
        /* <DEDUP_REMOVED lines=14> */
.L_x_2246:
[----:B------:R-:W-:Y:S02]  /*e730*/  IMAD.MOV.U32 R3, RZ, RZ, R2 ;  /* 0x000000ffff037224 */ /* 0x000fe400078e0002 */
[----:B------:R-:W-:Y:S02]  /*e740*/  IMAD.MOV.U32 R13, RZ, RZ, R5 ;  /* 0x000000ffff0d7224 */ /* 0x000fe400078e0005 */
[----:B------:R-:W-:Y:S02]  /*e750*/  IMAD.MOV.U32 R12, RZ, RZ, 0x3 ;  /* 0x00000003ff0c7424 */ /* 0x000fe400078e00ff */
[----:B------:R-:W-:-:S07]  /*e760*/  IMAD.MOV.U32 R2, RZ, RZ, R14 ;  /* 0x000000ffff027224 */ /* 0x000fce00078e000e */
[----:B------:R-:W-:Y:S05]  /*e770*/  WARPSYNC.COLLECTIVE R15, `(.L_x_2247) ;  /* 0x000000000f087348 */ /* 0x000fea0003c00000 */
[----:B------:R0:W1:Y:S02]  /*e780*/  SHFL.IDX P6, R14, R13, R12, R11 ;  /* 0x0000000c0d0e7389 */ /* 0x00006400000c000b */
[----:B01----:R-:W-:Y:S01]  /*e790*/  ENDCOLLECTIVE ;  /* 0x000000000000791b */ /* 0x003fe20003800000 */
.L_x_2247:
        /* <DEDUP_REMOVED lines=14> */
.L_x_2248:
[----:B------:R-:W-:Y:S02]  /*e880*/  IMAD.MOV.U32 R9, RZ, RZ, R8 ;  /* 0x000000ffff097224 */ /* 0x000fe400078e0008 */
[----:B------:R-:W-:Y:S02]  /*e890*/  IMAD.MOV.U32 R13, RZ, RZ, R5 ;  /* 0x000000ffff0d7224 */ /* 0x000fe400078e0005 */
[----:B------:R-:W-:Y:S02]  /*e8a0*/  IMAD.MOV.U32 R12, RZ, RZ, 0x4 ;  /* 0x00000004ff0c7424 */ /* 0x000fe400078e00ff */
[----:B------:R-:W-:-:S07]  /*e8b0*/  IMAD.MOV.U32 R8, RZ, RZ, R14 ;  /* 0x000000ffff087224 */ /* 0x000fce00078e000e */
[----:B------:R-:W-:Y:S05]  /*e8c0*/  WARPSYNC.COLLECTIVE R15, `(.L_x_2249) ;  /* 0x000000000f087348 */ /* 0x000fea0003c00000 */
[----:B------:R0:W1:Y:S02]  /*e8d0*/  SHFL.IDX P6, R14, R13, R12, R11 ;  /* 0x0000000c0d0e7389 */ /* 0x00006400000c000b */
[----:B01----:R-:W-:Y:S01]  /*e8e0*/  ENDCOLLECTIVE ;  /* 0x000000000000791b */ /* 0x003fe20003800000 */
.L_x_2249:
        /* <DEDUP_REMOVED lines=14> */
.L_x_2250:
[----:B------:R-:W-:Y:S02]  /*e9d0*/  IMAD.MOV.U32 R3, RZ, RZ, R2 ;  /* 0x000000ffff037224 */ /* 0x000fe400078e0002 */
[----:B------:R-:W-:Y:S02]  /*e9e0*/  IMAD.MOV.U32 R13, RZ, RZ, R5 ;  /* 0x000000ffff0d7224 */ /* 0x000fe400078e0005 */
[----:B------:R-:W-:Y:S02]  /*e9f0*/  IMAD.MOV.U32 R12, RZ, RZ, 0x5 ;  /* 0x00000005ff0c7424 */ /* 0x000fe400078e00ff */
[----:B------:R-:W-:-:S07]  /*ea00*/  IMAD.MOV.U32 R2, RZ, RZ, R14 ;  /* 0x000000ffff027224 */ /* 0x000fce00078e000e */
[----:B------:R-:W-:Y:S05]  /*ea10*/  WARPSYNC.COLLECTIVE R15, `(.L_x_2251) ;  /* 0x000000000f087348 */ /* 0x000fea0003c00000 */
[----:B------:R0:W1:Y:S02]  /*ea20*/  SHFL.IDX P6, R14, R13, R12, R11 ;  /* 0x0000000c0d0e7389 */ /* 0x00006400000c000b */
[----:B01----:R-:W-:Y:S01]  /*ea30*/  ENDCOLLECTIVE ;  /* 0x000000000000791b */ /* 0x003fe20003800000 */
.L_x_2251:
        /* <DEDUP_REMOVED lines=14> */
.L_x_2252:
[----:B------:R-:W-:Y:S02]  /*eb20*/  IMAD.MOV.U32 R9, RZ, RZ, R8 ;  /* 0x000000ffff097224 */ /* 0x000fe400078e0008 */
[----:B------:R-:W-:Y:S02]  /*eb30*/  IMAD.MOV.U32 R13, RZ, RZ, R5 ;  /* 0x000000ffff0d7224 */ /* 0x000fe400078e0005 */
[----:B------:R-:W-:Y:S02]  /*eb40*/  IMAD.MOV.U32 R12, RZ, RZ, 0x6 ;  /* 0x00000006ff0c7424 */ /* 0x000fe400078e00ff */
[----:B------:R-:W-:-:S07]  /*eb50*/  IMAD.MOV.U32 R8, RZ, RZ, R14 ;  /* 0x000000ffff087224 */ /* 0x000fce00078e000e */
[----:B------:R-:W-:Y:S05]  /*eb60*/  WARPSYNC.COLLECTIVE R15, `(.L_x_2253) ;  /* 0x000000000f087348 */ /* 0x000fea0003c00000 */
[----:B------:R0:W1:Y:S02]  /*eb70*/  SHFL.IDX P6, R14, R13, R12, R11 ;  /* 0x0000000c0d0e7389 */ /* 0x00006400000c000b */
[----:B01----:R-:W-:Y:S01]  /*eb80*/  ENDCOLLECTIVE ;  /* 0x000000000000791b */ /* 0x003fe20003800000 */
.L_x_2253:
        /* <DEDUP_REMOVED lines=13> */
.L_x_2254:
[----:B------:R-:W-:Y:S02]  /*ec60*/  IMAD.MOV.U32 R3, RZ, RZ, R2 ;  /* 0x000000ffff037224 */ /* 0x000fe400078e0002 */
[----:B------:R-:W-:Y:S02]  /*ec70*/  IMAD.MOV.U32 R13, RZ, RZ, R5 ;  /* 0x000000ffff0d7224 */ /* 0x000fe400078e0005 */
[----:B------:R-:W-:Y:S02]  /*ec80*/  IMAD.MOV.U32 R12, RZ, RZ, 0x7 ;  /* 0x00000007ff0c7424 */ /* 0x000fe400078e00ff */
[----:B------:R-:W-:-:S07]  /*ec90*/  IMAD.MOV.U32 R2, RZ, RZ, R14 ;  /* 0x000000ffff027224 */ /* 0x000fce00078e000e */
[----:B------:R-:W-:Y:S05]  /*eca0*/  WARPSYNC.COLLECTIVE R15, `(.L_x_2255) ;  /* 0x000000000f087348 */ /* 0x000fea0003c00000 */
[----:B------:R0:W1:Y:S02]  /*ecb0*/  SHFL.IDX P6, R14, R13, R12, R11 ;  /* 0x0000000c0d0e7389 */ /* 0x00006400000c000b */
[----:B01----:R-:W-:Y:S01]  /*ecc0*/  ENDCOLLECTIVE ;  /* 0x000000000000791b */ /* 0x003fe20003800000 */
.L_x_2255:
        /* <DEDUP_REMOVED lines=11> */
.L_x_2256:
[----:B------:R-:W-:Y:S05]  /*ed80*/  BRA `(.L_x_2257) ;  /* 0xffffffcc00ec7947 */ /* 0x000fea000383ffff */
.L_x_2169:
[----:B0-----:R-:W-:-:S04]  /*ed90*/  IMAD.U32 R3, RZ, RZ, UR38 ;  /* 0x00000026ff037e24 */ /* 0x001fc8000f8e00ff */
[----:B------:R0:W1:Y:S03]  /*eda0*/  SYNCS.PHASECHK.TRANS64.TRYWAIT P0, [R3+URZ+0x28820], R2 ;  /* 0x02882002030075a7 */ /* 0x000066000800017f */
[----:B-1----:R-:W-:Y:S05]  /*edb0*/  @!P0 NANOSLEEP.SYNCS 0x989680 ;  /* 0x009896800000895d */ /* 0x002fea0003900000 */
[----:B------:R-:W1:Y:S02]  /*edc0*/  @!P0 SYNCS.PHASECHK.TRANS64 P0, [R3+URZ+0x28820], R2 ;  /* 0x02882002030085a7 */ /* 0x000e64000800007f */
[----:B-1----:R-:W-:Y:S05]  /*edd0*/  @!P0 BRA `(.L_x_2169) ;  /* 0xfffffffc00ec8947 */ /* 0x002fea000383ffff */
[----:B------:R-:W-:Y:S05]  /*ede0*/  BRA `(.L_x_2258) ;  /* 0xffffffd000407947 */ /* 0x000fea000383ffff */
.L_x_2176:
[----:B-1----:R-:W-:-:S04]  /*edf0*/  IMAD.U32 R3, RZ, RZ, UR38 ;  /* 0x00000026ff037e24 */ /* 0x002fc8000f8e00ff */
[----:B------:R1:W2:Y:S03]  /*ee00*/  SYNCS.PHASECHK.TRANS64.TRYWAIT P0, [R3+URZ+0x28848], R2 ;  /* 0x02884802030075a7 */ /* 0x0002a6000800017f */
[----:B--2---:R-:W-:Y:S05]  /*ee10*/  @!P0 NANOSLEEP.SYNCS 0x989680 ;  /* 0x009896800000895d */ /* 0x004fea0003900000 */
[----:B------:R-:W2:Y:S02]  /*ee20*/  @!P0 SYNCS.PHASECHK.TRANS64 P0, [R3+URZ+0x28848], R2 ;  /* 0x02884802030085a7 */ /* 0x000ea4000800007f */
[----:B--2---:R-:W-:Y:S05]  /*ee30*/  @!P0 BRA `(.L_x_2176) ;  /* 0xfffffffc00ec8947 */ /* 0x004fea000383ffff */
[----:B------:R-:W-:Y:S05]  /*ee40*/  BRA `(.L_x_2259) ;  /* 0xffffffd400187947 */ /* 0x000fea000383ffff */
.L_x_2182:
[----:B0-----:R-:W-:-:S04]  /*ee50*/  IMAD.U32 R3, RZ, RZ, UR38 ;  /* 0x00000026ff037e24 */ /* 0x001fc8000f8e00ff */
[----:B------:R0:W1:Y:S03]  /*ee60*/  SYNCS.PHASECHK.TRANS64.TRYWAIT P0, [R3+URZ+0x28860], R2 ;  /* 0x02886002030075a7 */ /* 0x000066000800017f */
[----:B-1----:R-:W-:Y:S05]  /*ee70*/  @!P0 NANOSLEEP.SYNCS 0x989680 ;  /* 0x009896800000895d */ /* 0x002fea0003900000 */
[----:B------:R-:W1:Y:S02]  /*ee80*/  @!P0 SYNCS.PHASECHK.TRANS64 P0, [R3+URZ+0x28860], R2 ;  /* 0x02886002030085a7 */ /* 0x000e64000800007f */
[----:B-1----:R-:W-:Y:S05]  /*ee90*/  @!P0 BRA `(.L_x_2182) ;  /* 0xfffffffc00ec8947 */ /* 0x002fea000383ffff */
[----:B------:R-:W-:Y:S05]  /*eea0*/  BRA `(.L_x_2260) ;  /* 0xffffffd400b47947 */ /* 0x000fea000383ffff */
.L_x_2191:
[----:B-1----:R-:W-:-:S04]  /*eeb0*/  IMAD.U32 R3, RZ, RZ, UR38 ;  /* 0x00000026ff037e24 */ /* 0x002fc8000f8e00ff */
[----:B------:R1:W2:Y:S03]  /*eec0*/  SYNCS.PHASECHK.TRANS64.TRYWAIT P0, [R3+URZ+0x28840], R2 ;  /* 0x02884002030075a7 */ /* 0x0002a6000800017f */
[----:B--2---:R-:W-:Y:S05]  /*eed0*/  @!P0 NANOSLEEP.SYNCS 0x989680 ;  /* 0x009896800000895d */ /* 0x004fea0003900000 */
[----:B------:R-:W2:Y:S02]  /*eee0*/  @!P0 SYNCS.PHASECHK.TRANS64 P0, [R3+URZ+0x28840], R2 ;  /* 0x02884002030085a7 */ /* 0x000ea4000800007f */
[----:B--2---:R-:W-:Y:S05]  /*eef0*/  @!P0 BRA `(.L_x_2191) ;  /* 0xfffffffc00ec8947 */ /* 0x004fea000383ffff */
[----:B------:R-:W-:Y:S05]  /*ef00*/  BRA `(.L_x_2261) ;  /* 0xffffffd800d87947 */ /* 0x000fea000383ffff */
.L_x_2197:
[----:B0-----:R-:W-:-:S04]  /*ef10*/  IMAD.U32 R3, RZ, RZ, UR38 ;  /* 0x00000026ff037e24 */ /* 0x001fc8000f8e00ff */
[----:B------:R0:W1:Y:S03]  /*ef20*/  SYNCS.PHASECHK.TRANS64.TRYWAIT P0, [R3+URZ+0x28868], R2 ;  /* 0x02886802030075a7 */ /* 0x000066000800017f */
[----:B-1----:R-:W-:Y:S05]  /*ef30*/  @!P0 NANOSLEEP.SYNCS 0x989680 ;  /* 0x009896800000895d */ /* 0x002fea0003900000 */
[----:B------:R-:W1:Y:S02]  /*ef40*/  @!P0 SYNCS.PHASECHK.TRANS64 P0, [R3+URZ+0x28868], R2 ;  /* 0x02886802030085a7 */ /* 0x000e64000800007f */
[----:B-1----:R-:W-:Y:S05]  /*ef50*/  @!P0 BRA `(.L_x_2197) ;  /* 0xfffffffc00ec8947 */ /* 0x002fea000383ffff */
[----:B------:R-:W-:Y:S05]  /*ef60*/  BRA `(.L_x_2262) ;  /* 0xffffffdc00787947 */ /* 0x000fea000383ffff */
.L_x_2206:
[----:B-1----:R-:W-:-:S04]  /*ef70*/  IMAD.U32 R3, RZ, RZ, UR38 ;  /* 0x00000026ff037e24 */ /* 0x002fc8000f8e00ff */
[----:B------:R1:W2:Y:S03]  /*ef80*/  SYNCS.PHASECHK.TRANS64.TRYWAIT P0, [R3+URZ+0x28848], R2 ;  /* 0x02884802030075a7 */ /* 0x0002a6000800017f */
[----:B--2---:R-:W-:Y:S05]  /*ef90*/  @!P0 NANOSLEEP.SYNCS 0x989680 ;  /* 0x009896800000895d */ /* 0x004fea0003900000 */
[----:B------:R-:W2:Y:S02]  /*efa0*/  @!P0 SYNCS.PHASECHK.TRANS64 P0, [R3+URZ+0x28848], R2 ;  /* 0x02884802030085a7 */ /* 0x000ea4000800007f */
[----:B--2---:R-:W-:Y:S05]  /*efb0*/  @!P0 BRA `(.L_x_2206) ;  /* 0xfffffffc00ec8947 */ /* 0x004fea000383ffff */
[----:B------:R-:W-:Y:S05]  /*efc0*/  BRA `(.L_x_2263) ;  /* 0xffffffe000b47947 */ /* 0x000fea000383ffff */
.L_x_2212:
[----:B0-----:R-:W-:-:S04]  /*efd0*/  IMAD.U32 R3, RZ, RZ, UR38 ;  /* 0x00000026ff037e24 */ /* 0x001fc8000f8e00ff */
[----:B------:R0:W1:Y:S03]  /*efe0*/  SYNCS.PHASECHK.TRANS64.TRYWAIT P0, [R3+URZ+0x28860], R2 ;  /* 0x02886002030075a7 */ /* 0x000066000800017f */
[----:B-1----:R-:W-:Y:S05]  /*eff0*/  @!P0 NANOSLEEP.SYNCS 0x989680 ;  /* 0x009896800000895d */ /* 0x002fea0003900000 */
[----:B------:R-:W1:Y:S02]  /*f000*/  @!P0 SYNCS.PHASECHK.TRANS64 P0, [R3+URZ+0x28860], R2 ;  /* 0x02886002030085a7 */ /* 0x000e64000800007f */
[----:B-1----:R-:W-:Y:S05]  /*f010*/  @!P0 BRA `(.L_x_2212) ;  /* 0xfffffffc00ec8947 */ /* 0x002fea000383ffff */
[----:B------:R-:W-:Y:S05]  /*f020*/  BRA `(.L_x_2264) ;  /* 0xffffffe400507947 */ /* 0x000fea000383ffff */
.L_x_2220:
[----:B0-----:R0:W1:Y:S02]  /*f030*/  SYNCS.PHASECHK.TRANS64.TRYWAIT P0, [R3+URZ+0x28860], R0 ;  /* 0x02886000030075a7 */ /* 0x001064000800017f */
[----:B-1----:R-:W-:Y:S05]  /*f040*/  @!P0 NANOSLEEP.SYNCS 0x989680 ;  /* 0x009896800000895d */ /* 0x002fea0003900000 */
[----:B------:R-:W1:Y:S02]  /*f050*/  @!P0 SYNCS.PHASECHK.TRANS64 P0, [R3+URZ+0x28860], R0 ;  /* 0x02886000030085a7 */ /* 0x000e64000800007f */
[----:B-1----:R-:W-:Y:S05]  /*f060*/  @!P0 BRA `(.L_x_2220) ;  /* 0xfffffffc00f08947 */ /* 0x002fea000383ffff */
[----:B------:R-:W-:Y:S05]  /*f070*/  BRA `(.L_x_2265) ;  /* 0xffffffe800207947 */ /* 0x000fea000383ffff */
.L_x_2225:
[----:B0-----:R0:W1:Y:S02]  /*f080*/  SYNCS.PHASECHK.TRANS64.TRYWAIT P0, [R2+URZ+0x28820], R3 ;  /* 0x02882003020075a7 */ /* 0x001064000800017f */
[----:B-1----:R-:W-:Y:S05]  /*f090*/  @!P0 NANOSLEEP.SYNCS 0x989680 ;  /* 0x009896800000895d */ /* 0x002fea0003900000 */
[----:B------:R-:W1:Y:S02]  /*f0a0*/  @!P0 SYNCS.PHASECHK.TRANS64 P0, [R2+URZ+0x28820], R3 ;  /* 0x02882003020085a7 */ /* 0x000e64000800007f */
[----:B-1----:R-:W-:Y:S05]  /*f0b0*/  @!P0 BRA `(.L_x_2225) ;  /* 0xfffffffc00f08947 */ /* 0x002fea000383ffff */
[----:B------:R-:W-:Y:S05]  /*f0c0*/  BRA `(.L_x_2266) ;  /* 0xffffffe800f07947 */ /* 0x000fea000383ffff */
.L_x_2226:
        /* <DEDUP_REMOVED lines=11> */
.L_x_2268:
[----:B------:R-:W-:Y:S05]  /*f180*/  BSYNC B0 ;  /* 0x0000000000007941 */ /* 0x000fea0003800000 */
.L_x_2267:
[----:B------:R-:W-:Y:S05]  /*f190*/  BRA `(.L_x_2269) ;  /* 0xffffffe800d47947 */ /* 0x000fea000383ffff */
.L_x_2227:
[----:B------:R-:W-:Y:S01]  /*f1a0*/  BSSY B0, `(.L_x_2270) ;  /* 0x0000006000007945 */ /* 0x000fe20003800000 */
[----:B------:R-:W-:-:S07]  /*f1b0*/  IMAD.MOV.U32 R15, RZ, RZ, -0x1 ;  /* 0xffffffffff0f7424 */ /* 0x000fce00078e00ff */
[----:B0-----:R-:W-:Y:S05]  /*f1c0*/  WARPSYNC.COLLECTIVE R15, `(.L_x_2271) ;  /* 0x000000000f0c7348 */ /* 0x001fea0003c00000 */
[----:B------:R-:W-:Y:S02]  /*f1d0*/  ELECT P6, UR62, PT ;  /* 0x00000000003e782f */ /* 0x000fe400038c0000 */
[----:B------:R-:W-:Y:S01]  /*f1e0*/  MOV R14, UR62 ;  /* 0x0000003e000e7c02 */ /* 0x000fe20008000f00 */
[----:B0-----:R-:W-:Y:S10]  /*f1f0*/  ENDCOLLECTIVE ;  /* 0x000000000000791b */ /* 0x001ff40003800000 */
.L_x_2271:
[----:B------:R-:W-:Y:S05]  /*f200*/  BSYNC B0 ;  /* 0x0000000000007941 */ /* 0x000fea0003800000 */
.L_x_2270:
[----:B------:R-:W-:Y:S05]  /*f210*/  BRA `(.L_x_2272) ;  /* 0xffffffe800c87947 */ /* 0x000fea000383ffff */
.L_x_2229:
[----:B0-----:R0:W1:Y:S02]  /*f220*/  SYNCS.PHASECHK.TRANS64.TRYWAIT P0, [R6+URZ], R5 ;  /* 0x00000005060075a7 */ /* 0x001064000800017f */
[----:B-1----:R-:W-:Y:S05]  /*f230*/  @!P0 NANOSLEEP.SYNCS 0x989680 ;  /* 0x009896800000895d */ /* 0x002fea0003900000 */
[----:B------:R-:W1:Y:S02]  /*f240*/  @!P0 SYNCS.PHASECHK.TRANS64 P0, [R6+URZ], R5 ;  /* 0x00000005060085a7 */ /* 0x000e64000800007f */
[----:B-1----:R-:W-:Y:S05]  /*f250*/  @!P0 BRA `(.L_x_2229) ;  /* 0xfffffffc00f08947 */ /* 0x002fea000383ffff */
[----:B------:R-:W-:Y:S05]  /*f260*/  BRA `(.L_x_2273) ;  /* 0xffffffe800fc7947 */ /* 0x000fea000383ffff */
.L_x_2230:
[----:B-1----:R1:W2:Y:S02]  /*f270*/  SYNCS.PHASECHK.TRANS64.TRYWAIT P0, [R3+URZ], R4 ;  /* 0x00000004030075a7 */ /* 0x0022a4000800017f */
[----:B--2---:R-:W-:Y:S05]  /*f280*/  @!P0 NANOSLEEP.SYNCS 0x989680 ;  /* 0x009896800000895d */ /* 0x004fea0003900000 */
[----:B------:R-:W2:Y:S02]  /*f290*/  @!P0 SYNCS.PHASECHK.TRANS64 P0, [R3+URZ], R4 ;  /* 0x00000004030085a7 */ /* 0x000ea4000800007f */
[----:B--2---:R-:W-:Y:S05]  /*f2a0*/  @!P0 BRA `(.L_x_2230) ;  /* 0xfffffffc00f08947 */ /* 0x004fea000383ffff */
[----:B------:R-:W-:Y:S05]  /*f2b0*/  BRA `(.L_x_2274) ;  /* 0xffffffe800f07947 */ /* 0x000fea000383ffff */
.L_x_2232:
[----:B-1----:R1:W2:Y:S02]  /*f2c0*/  SYNCS.PHASECHK.TRANS64.TRYWAIT P0, [R0+URZ], R5 ;  /* 0x00000005000075a7 */ /* 0x0022a4000800017f */
[----:B--2---:R-:W-:Y:S05]  /*f2d0*/  @!P0 NANOSLEEP.SYNCS 0x989680 ;  /* 0x009896800000895d */ /* 0x004fea0003900000 */
[----:B------:R-:W2:Y:S02]  /*f2e0*/  @!P0 SYNCS.PHASECHK.TRANS64 P0, [R0+URZ], R5 ;  /* 0x00000005000085a7 */ /* 0x000ea4000800007f */
[----:B--2---:R-:W-:Y:S05]  /*f2f0*/  @!P0 BRA `(.L_x_2232) ;  /* 0xfffffffc00f08947 */ /* 0x004fea000383ffff */
[----:B------:R-:W-:Y:S05]  /*f300*/  BRA `(.L_x_2275) ;  /* 0xffffffe800f47947 */ /* 0x000fea000383ffff */
.L_x_2276:
        /* <DEDUP_REMOVED lines=15> */
.L_x_3097:


//--------------------- .text._ZN7cutlass13device_kernelIN5flash11enable_sm90INS1_16FlashAttnFwdSm90INS1_25CollectiveMainloopFwdSm90ILi2EN4cute5tupleIJNS5_1CILi1EEES8_S8_EEENS6_IJNS7_ILi128EEESA_SA_EEELi128ENS_6half_tEfNS_4arch4Sm90ELb1ELb0ELb0ELb1ELb0ELb0ELb0ELb1ELb1ELb1ELb1ELb0EEENS1_21CollectiveEpilogueFwdISB_S9_SC_SE_Li256ELb1ELb1ELb1ELb0EEENS1_36VarlenDynamicPersistentTileSchedulerILi128ELi128ELi256ELi128ELb1ELb1ELb1ELb1ELb1ELb1EEEEEEEEEvNT_6ParamsE --------------------------
	.section	.text._ZN7cutlass13device_kernelIN5flash11enable_sm90INS1_16FlashAttnFwdSm90INS1_25CollectiveMainloopFwdSm90ILi2EN4cute5tupleIJNS5_1CILi1EEES8_S8_EEENS6_IJNS7_ILi128EEESA_SA_EEELi128ENS_6half_tEfNS_4arch4Sm90ELb1ELb0ELb0ELb1ELb0ELb0ELb0ELb1ELb1ELb1ELb1ELb0EEENS1_21CollectiveEpilogueFwdISB_S9_SC_SE_Li256ELb1ELb1ELb1ELb0EEENS1_36VarlenDynamicPersistentTileSchedulerILi128ELi128ELi256ELi128ELb1ELb1ELb1ELb1ELb1ELb1EEEEEEEEEvNT_6ParamsE,"ax",@progbits
	.align	128
.text._ZN7cutlass13device_kernelIN5flash11enable_sm90INS1_16FlashAttnFwdSm90INS1_25CollectiveMainloopFwdSm90ILi2EN4cute5tupleIJNS5_1CILi1EEES8_S8_EEENS6_IJNS7_ILi128EEESA_SA_EEELi128ENS_6half_tEfNS_4arch4Sm90ELb1ELb0ELb0ELb1ELb0ELb0ELb0ELb1ELb1ELb1ELb1ELb0EEENS1_21CollectiveEpilogueFwdISB_S9_SC_SE_Li256ELb1ELb1ELb1ELb0EEENS1_36VarlenDynamicPersistentTileSchedulerILi128ELi128ELi256ELi128ELb1ELb1ELb1ELb1ELb1ELb1EEEEEEEEEvNT_6ParamsE:
        .type           _ZN7cutlass13device_kernelIN5flash11enable_sm90INS1_16FlashAttnFwdSm90INS1_25CollectiveMainloopFwdSm90ILi2EN4cute5tupleIJNS5_1CILi1EEES8_S8_EEENS6_IJNS7_ILi128EEESA_SA_EEELi128ENS_6half_tEfNS_4arch4Sm90ELb1ELb0ELb0ELb1ELb0ELb0ELb0ELb1ELb1ELb1ELb1ELb0EEENS1_21CollectiveEpilogueFwdISB_S9_SC_SE_Li256ELb1ELb1ELb1ELb0EEENS1_36VarlenDynamicPersistentTileSchedulerILi128ELi128ELi256ELi128ELb1ELb1ELb1ELb1ELb1ELb1EEEEEEEEEvNT_6ParamsE,@function
        .size           _ZN7cutlass13device_kernelIN5flash11enable_sm90INS1_16FlashAttnFwdSm90INS1_25CollectiveMainloopFwdSm90ILi2EN4cute5tupleIJNS5_1CILi1EEES8_S8_EEENS6_IJNS7_ILi128EEESA_SA_EEELi128ENS_6half_tEfNS_4arch4Sm90ELb1ELb0ELb0ELb1ELb0ELb0ELb0ELb1ELb1ELb1ELb1ELb0EEENS1_21CollectiveEpilogueFwdISB_S9_SC_SE_Li256ELb1ELb1ELb1ELb0EEENS1_36VarlenDynamicPersistentTileSchedulerILi128ELi128ELi256ELi128ELb1ELb1ELb1ELb1ELb1ELb1EEEEEEEEEvNT_6ParamsE,(.L_x_3098 - _ZN7cutlass13device_kernelIN5flash11enable_sm90INS1_16FlashAttnFwdSm90INS1_25CollectiveMainloopFwdSm90ILi2EN4cute5tupleIJNS5_1CILi1EEES8_S8_EEENS6_IJNS7_ILi128EEESA_SA_EEELi128ENS_6half_tEfNS_4arch4Sm90ELb1ELb0ELb0ELb1ELb0ELb0ELb0ELb1ELb1ELb1ELb1ELb0EEENS1_21CollectiveEpilogueFwdISB_S9_SC_SE_Li256ELb1ELb1ELb1ELb0EEENS1_36VarlenDynamicPersistentTileSchedulerILi128ELi128ELi256ELi128ELb1ELb1ELb1ELb1ELb1ELb1EEEEEEEEEvNT_6ParamsE)
        .other          _ZN7cutlass13device_kernelIN5flash11enable_sm90INS1_16FlashAttnFwdSm90INS1_25CollectiveMainloopFwdSm90ILi2EN4cute5tupleIJNS5_1CILi1EEES8_S8_EEENS6_IJNS7_ILi128EEESA_SA_EEELi128ENS_6half_tEfNS_4arch4Sm90ELb1ELb0ELb0ELb1ELb0ELb0ELb0ELb1ELb1ELb1ELb1ELb0EEENS1_21CollectiveEpilogueFwdISB_S9_SC_SE_Li256ELb1ELb1ELb1ELb0EEENS1_36VarlenDynamicPersistentTileSchedulerILi128ELi128ELi256ELi128ELb1ELb1ELb1ELb1ELb1ELb1EEEEEEEEEvNT_6ParamsE,@"STO_CUDA_ENTRY STV_DEFAULT"
_ZN7cutlass13device_kernelIN5flash11enable_sm90INS1_16FlashAttnFwdSm90INS1_25CollectiveMainloopFwdSm90ILi2EN4cute5tupleIJNS5_1CILi1EEES8_S8_EEENS6_IJNS7_ILi128EEESA_SA_EEELi128ENS_6half_tEfNS_4arch4Sm90ELb1ELb0ELb0ELb1ELb0ELb0ELb0ELb1ELb1ELb1ELb1ELb0EEENS1_21CollectiveEpilogueFwdISB_S9_SC_SE_Li256ELb1ELb1ELb1ELb0EEENS1_36VarlenDynamicPersistentTileSchedulerILi128ELi128ELi256ELi128ELb1ELb1ELb1ELb1ELb1ELb1EEEEEEEEEvNT_6ParamsE:
        /* <DEDUP_REMOVED lines=18> */
.L_x_2278:
[----:B------:R-:W-:Y:S05]  /*0120*/  BSYNC B0 ;  /* 0x0000000000007941 */ /* 0x000fea0003800000 */
.L_x_2277:
        /* <DEDUP_REMOVED lines=41> */
.L_x_2279:
        /* <DEDUP_REMOVED lines=22> */
.L_x_2280:
        /* <DEDUP_REMOVED lines=18> */
.L_x_2281:
        /* <DEDUP_REMOVED lines=22> */
.L_x_2282:
        /* <DEDUP_REMOVED lines=22> */
.L_x_2283:
[----:B------:R-:W-:Y:S01]  /*0900*/  PLOP3.LUT P0, PT, PT, PT, UP0, 0x80, 0x0 ;  /* 0x000000000000781c */ /* 0x000fe20003f0f008 */
[----:B------:R-:W-:Y:S01]  /*0910*/  UMOV UR36, 0x1 ;  /* 0x0000000100247882 */ /* 0x000fe20000000000 */
[----:B------:R-:W-:Y:S01]  /*0920*/  NOP ;  /* 0x0000000000007918 */ /* 0x000fe20000000000 */
[----:B------:R-:W-:Y:S01]  /*0930*/  USEL UR36, UR36, 0x2, !UP0 ;  /* 0x0000000224247887 */ /* 0x000fe2000c000000 */
[----:B------:R-:W-:Y:S01]  /*0940*/  ULDC.64 UR50, c[0x0][0x208] ;  /* 0x0000820000327ab9 */ /* 0x000fe20000000a00 */
[----:B012-4-:R-:W-:Y:S08]  /*0950*/  BAR.SYNC.DEFER_BLOCKING 0x0 ;  /* 0x0000000000007b1d */ /* 0x017ff00000010000 */
[----:B------:R-:W-:Y:S05]  /*0960*/  @!P0 BRA `(.L_x_2284) ;  /* 0x000000b800a88947 */ /* 0x000fea0003800000 */
.L_x_2285:
[----:B------:R-:W-:-:S08]  /*0970*/  NOP ;  /* 0x0000000000007918 */ /* 0x000fd00000000000 */
[----:B------:R-:W0:Y:S02]  /*0980*/  USETMAXREG.TRY_ALLOC.CTAPOOL UP0, 0xf0 ;  /* 0x000000f0000079c8 */ /* 0x000e240008000600 */
[----:B0-----:R-:W-:-:S13]  /*0990*/  PLOP3.LUT P0, PT, PT, PT, UP0, 0x80, 0x0 ;  /* 0x000000000000781c */ /* 0x001fda0003f0f008 */
[----:B------:R-:W-:Y:S05]  /*09a0*/  @!P0 BRA `(.L_x_2285) ;  /* 0xfffffffc00f08947 */ /* 0x000fea000383ffff */
[----:B------:R-:W0:Y:S01]  /*09b0*/  S2R R2, SR_TID.X ;  /* 0x0000000000027919 */ /* 0x000e220000002100 */
        /* <DEDUP_REMOVED lines=20> */
[----:B------:R-:W-:Y:S02]  /*0b00*/  UMOV UR46, URZ ;  /* 0x0000003f002e7c82 */ /* 0x000fe40008000000 */
[CC--:B------:R-:W-:Y:S02]  /*0b10*/  LEA.HI R4, R0.reuse, R219.reuse, RZ, 0x5 ;  /* 0x000000db00047211 */ /* 0x0c0fe400078f28ff */
[----:B------:R-:W-:-:S02]  /*0b20*/  LEA.HI R2, R0, R219, RZ, 0x4 ;  /* 0x000000db00027211 */ /* 0x000fc400078f20ff */
[----:B------:R-:W-:Y:S01]  /*0b30*/  LEA.HI R3, R0, R219, RZ, 0x7 ;  /* 0x000000db00037211 */ /* 0x000fe200078f38ff */
[----:B------:R-:W-:Y:S01]  /*0b40*/  IMAD.SHL.U32 R6, R4, 0x20, RZ ;  /* 0x0000002004067824 */ /* 0x000fe200078e00ff */
[----:B------:R-:W-:Y:S02]  /*0b50*/  LOP3.LUT R4, R2, 0x3fffff0, RZ, 0xc0, !PT ;  /* 0x03fffff002047812 */ /* 0x000fe400078ec0ff */
[----:B------:R-:W-:Y:S02]  /*0b60*/  SHF.R.S32.HI R5, RZ, 0x4, R2 ;  /* 0x00000004ff057819 */ /* 0x000fe40000011402 */
[----:B------:R-:W-:Y:S01]  /*0b70*/  LOP3.LUT R7, R6, 0xfffffc00, RZ, 0xc0, !PT ;  /* 0xfffffc0006077812 */ /* 0x000fe200078ec0ff */
[----:B------:R-:W-:Y:S01]  /*0b80*/  IMAD.IADD R4, R219, 0x1, -R4 ;  /* 0x00000001db047824 */ /* 0x000fe200078e0a04 */
[----:B------:R-:W-:Y:S02]  /*0b90*/  LOP3.LUT R198, R3, 0xffffff80, RZ, 0xc0, !PT ;  /* 0xffffff8003c67812 */ /* 0x000fe400078ec0ff */
[----:B------:R-:W-:Y:S01]  /*0ba0*/  LEA.HI R2, R2, R5, RZ, 0x1 ;  /* 0x0000000502027211 */ /* 0x000fe200078f08ff */
[----:B------:R-:W-:Y:S01]  /*0bb0*/  IMAD R7, R4, 0x40, R7 ;  /* 0x0000004004077824 */ /* 0x000fe200078e0207 */
[----:B------:R-:W-:Y:S01]  /*0bc0*/  LEA.HI R4, R0, R219, RZ, 0x2 ;  /* 0x000000db00047211 */ /* 0x000fe200078f10ff */
[----:B------:R-:W-:Y:S01]  /*0bd0*/  IMAD.IADD R198, R219, 0x1, -R198 ;  /* 0x00000001dbc67824 */ /* 0x000fe200078e0ac6 */
[----:B------:R-:W-:-:S02]  /*0be0*/  LOP3.LUT R2, R2, 0x1ffffffe, RZ, 0xc0, !PT ;  /* 0x1ffffffe02027812 */ /* 0x000fc400078ec0ff */
[----:B------:R-:W-:Y:S02]  /*0bf0*/  LOP3.LUT R4, R4, 0xfffffffc, RZ, 0xc0, !PT ;  /* 0xfffffffc04047812 */ /* 0x000fe400078ec0ff */
[----:B------:R-:W-:Y:S01]  /*0c00*/  SHF.R.S32.HI R9, RZ, 0x1f, R198 ;  /* 0x0000001fff097819 */ /* 0x000fe200000114c6 */
[----:B------:R-:W-:Y:S01]  /*0c10*/  IMAD.IADD R2, R5, 0x1, -R2 ;  /* 0x0000000105027824 */ /* 0x000fe200078e0a02 */
[----:B------:R-:W-:Y:S01]  /*0c20*/  LEA.HI R0, R0, R219, RZ, 0x3 ;  /* 0x000000db00007211 */ /* 0x000fe200078f18ff */
[----:B------:R-:W-:Y:S01]  /*0c30*/  IMAD.IADD R4, R219, 0x1, -R4 ;  /* 0x00000001db047824 */ /* 0x000fe200078e0a04 */
[----:B------:R-:W-:Y:S01]  /*0c40*/  LEA.HI R8, R9, R198, RZ, 0x2 ;  /* 0x000000c609087211 */ /* 0x000fe200078f10ff */
[----:B------:R-:W-:Y:S01]  /*0c50*/  IMAD R216, R2, 0x8, R7 ;  /* 0x0000000802d87824 */ /* 0x000fe200078e0207 */
[----:B------:R-:W-:Y:S02]  /*0c60*/  SHF.R.S32.HI R214, RZ, 0x7, R3 ;  /* 0x00000007ffd67819 */ /* 0x000fe40000011403 */
[----:B------:R-:W-:-:S02]  /*0c70*/  LEA.HI R2, R4, R4, RZ, 0x1 ;  /* 0x0000000404027211 */ /* 0x000fc400078f08ff */
[--C-:B------:R-:W-:Y:S02]  /*0c80*/  SHF.R.S32.HI R6, RZ, 0x2, R8.reuse ;  /* 0x00000002ff067819 */ /* 0x100fe40000011408 */
[----:B------:R-:W-:Y:S02]  /*0c90*/  SHF.R.S32.HI R11, RZ, 0x1f, R8 ;  /* 0x0000001fff0b7819 */ /* 0x000fe40000011408 */
[----:B------:R-:W-:Y:S02]  /*0ca0*/  LOP3.LUT R5, R2, 0x1ffffffe, RZ, 0xc0, !PT ;  /* 0x1ffffffe02057812 */ /* 0x000fe400078ec0ff */
[----:B------:R-:W-:Y:S02]  /*0cb0*/  LEA.HI R11, R11, R6, RZ, 0x3 ;  /* 0x000000060b0b7211 */ /* 0x000fe400078f18ff */
[----:B------:R-:W-:Y:S01]  /*0cc0*/  LOP3.LUT R2, R0, 0xfffffff8, RZ, 0xc0, !PT ;  /* 0xfffffff800027812 */ /* 0x000fe200078ec0ff */
[----:B------:R-:W-:Y:S01]  /*0cd0*/  IMAD.IADD R4, R4, 0x1, -R5 ;  /* 0x0000000104047824 */ /* 0x000fe200078e0a05 */
[----:B------:R-:W-:-:S02]  /*0ce0*/  LOP3.LUT R5, R8, 0x7ffffffc, RZ, 0xc0, !PT ;  /* 0x7ffffffc08057812 */ /* 0x000fc400078ec0ff */
        /* <DEDUP_REMOVED lines=13> */
[----:B------:R-:W-:-:S02]  /*0dc0*/  IMAD.IADD R3, R214, 0x1, -R3 ;  /* 0x00000001d6037824 */ /* 0x000fc400078e0a03 */
[----:B------:R-:W-:Y:S02]  /*0dd0*/  VIADD R18, R2, 0x40 ;  /* 0x0000004002127836 */ /* 0x000fe40000000000 */
        /* <DEDUP_REMOVED lines=33> */
.L_x_2343:
[----:B012-4-:R-:W0:Y:S01]  /*0ff0*/  LDC.64 R4, c[0x0][0xc88] ;  /* 0x00032200ff047b82 */ /* 0x017e220000000a00 */
[----:B------:R-:W-:Y:S01]  /*1000*/  ULDC.64 UR8, c[0x0][0xa28] ;  /* 0x00028a0000087ab9 */ /* 0x000fe20000000a00 */
[----:B------:R-:W-:Y:S01]  /*1010*/  ULDC.64 UR10, c[0x0][0xa18] ;  /* 0x00028600000a7ab9 */ /* 0x000fe20000000a00 */
[----:B------:R-:W-:Y:S01]  /*1020*/  ULOP3.LUT UR4, UR6, 0xff000000, URZ, 0xc0, !UPT ;  /* 0xff00000006047892 */ /* 0x000fe2000f8ec03f */
[----:B------:R-:W-:Y:S01]  /*1030*/  ULDC UR7, c[0x0][0x424] ;  /* 0x0001090000077ab9 */ /* 0x000fe20000000800 */
        /* <DEDUP_REMOVED lines=10> */
[----:B------:R-:W-:-:S04]  /*10e0*/  @UP0 ULEA UR8, UP2, UR42, UR8, 0x2 ;  /* 0x000000082a080291 */ /* 0x000fc8000f84103f */
[----:B------:R-:W-:Y:S02]  /*10f0*/  @UP0 ULEA.HI.X UR9, UR42, UR9, UR37, 0x2, UP2 ;  /* 0x000000092a090291 */ /* 0x000fe400090f1425 */
[----:B------:R-:W-:Y:S01]  /*1100*/  @UP1 ULEA UR10, UP0, UR42, UR10, 0x2 ;  /* 0x0000000a2a0a1291 */ /* 0x000fe2000f80103f */
[----:B------:R-:W-:-:S03]  /*1110*/  IMAD.U32 R4, RZ, RZ, UR8 ;  /* 0x00000008ff047e24 */ /* 0x000fc6000f8e00ff */
[----:B------:R-:W-:Y:S01]  /*1120*/  @UP1 ULEA.HI.X UR11, UR42, UR11, UR37, 0x2, UP0 ;  /* 0x0000000b2a0b1291 */ /* 0x000fe200080f1425 */
[----:B------:R-:W-:Y:S01]  /*1130*/  IMAD.U32 R5, RZ, RZ, UR9 ;  /* 0x00000009ff057e24 */ /* 0x000fe2000f8e00ff */
[----:B------:R-:W-:Y:S01]  /*1140*/  ULDC.64 UR8, c[0x0][0x418] ;  /* 0x0001060000087ab9 */ /* 0x000fe20000000a00 */
[----:B------:R-:W-:-:S03]  /*1150*/  IMAD.U32 R6, RZ, RZ, UR10 ;  /* 0x0000000aff067e24 */ /* 0x000fc6000f8e00ff */
[----:B---3--:R-:W-:Y:S01]  /*1160*/  IMAD.U32 R7, RZ, RZ, UR11 ;  /* 0x0000000bff077e24 */ /* 0x008fe2000f8e00ff */
[----:B------:R-:W2:Y:S01]  /*1170*/  @P0 LDG.E R4, desc[UR50][R4.64] ;  /* 0x0000003204040981 */ /* 0x000ea2000c1e1900 */
[----:B------:R-:W-:Y:S01]  /*1180*/  UISETP.NE.U32.AND UP0, UPT, UR8, URZ, UPT ;  /* 0x0000003f0800728c */ /* 0x000fe2000bf05070 */
[----:B------:R-:W-:Y:S02]  /*1190*/  ULDC.64 UR10, c[0x0][0xa20] ;  /* 0x00028800000a7ab9 */ /* 0x000fe40000000a00 */
[----:B------:R-:W3:Y:S01]  /*11a0*/  @P2 LDG.E R6, desc[UR50][R6.64] ;  /* 0x0000003206062981 */ /* 0x000ee2000c1e1900 */
[----:B------:R-:W-:Y:S01]  /*11b0*/  UISETP.NE.AND.EX UP0, UPT, UR9, URZ, UPT, UP0 ;  /* 0x0000003f0900728c */ /* 0x000fe2000bf05300 */
[----:B------:R-:W-:Y:S01]  /*11c0*/  ISETP.NE.U32.AND P1, PT, RZ, UR10, PT ;  /* 0x0000000aff007c0c */ /* 0x000fe2000bf25070 */
[----:B------:R-:W-:Y:S02]  /*11d0*/  ULOP3.LUT UR45, UR6, 0xff0000, URZ, 0xc0, !UPT ;  /* 0x00ff0000062d7892 */ /* 0x000fe4000f8ec03f */
[----:B------:R-:W-:Y:S01]  /*11e0*/  USHF.R.U32.HI UR4, URZ, 0x8, UR4 ;  /* 0x000000083f047899 */ /* 0x000fe20008011604 */
[----:B------:R-:W-:Y:S01]  /*11f0*/  ISETP.NE.AND.EX P1, PT, RZ, UR11, PT, P1 ;  /* 0x0000000bff007c0c */ /* 0x000fe2000bf25310 */
        /* <DEDUP_REMOVED lines=9> */
[----:B-----5:R-:W-:-:S14]  /*1290*/  @P2 BRA `(.L_x_2286) ;  /* 0x0000000000342947 */ /* 0x020fdc0003800000 */
        /* <DEDUP_REMOVED lines=13> */
.L_x_2286:
[----:B------:R-:W-:Y:S05]  /*1370*/  @!P1 BRA `(.L_x_2287) ;  /* 0x00000000001c9947 */ /* 0x000fea0003800000 */
[----:B------:R-:W-:-:S04]  /*1380*/  ULEA UR4, UP0, UR42, UR10, 0x2 ;  /* 0x0000000a2a047291 */ /* 0x000fc8000f80103f */
[----:B------:R-:W-:Y:S02]  /*1390*/  ULEA.HI.X UR6, UR42, UR11, UR37, 0x2, UP0 ;  /* 0x0000000b2a067291 */ /* 0x000fe400080f1425 */
[----:B------:R-:W-:-:S04]  /*13a0*/  IMAD.U32 R4, RZ, RZ, UR4 ;  /* 0x00000004ff047e24 */ /* 0x000fc8000f8e00ff */
[----:B------:R-:W-:-:S05]  /*13b0*/  IMAD.U32 R5, RZ, RZ, UR6 ;  /* 0x00000006ff057e24 */ /* 0x000fca000f8e00ff */
[----:B------:R-:W2:Y:S02]  /*13c0*/  LDG.E R4, desc[UR50][R4.64] ;  /* 0x0000003204047981 */ /* 0x000ea4000c1e1900 */
[----:B--2---:R-:W-:Y:S01]  /*13d0*/  R2UR UR4, R4 ;  /* 0x00000000040472ca */ /* 0x004fe200000e0000 */
[----:B------:R-:W-:-:S14]  /*13e0*/  BRA `(.L_x_2288) ;  /* 0x0000000000347947 */ /* 0x000fdc0003800000 */
.L_x_2287:
        /* <DEDUP_REMOVED lines=13> */
.L_x_2288:
[----:B------:R-:W-:Y:S01]  /*14c0*/  ULDC UR6, c[0x0][0x448] ;  /* 0x0001120000067ab9 */ /* 0x000fe20000000800 */
[----:B------:R-:W-:Y:S02]  /*14d0*/  USHF.L.U32 UR38, UR5, 0x7, URZ ;  /* 0x0000000705267899 */ /* 0x000fe4000800063f */
[----:B------:R-:W-:Y:S02]  /*14e0*/  UISETP.NE.AND UP0, UPT, UR6, 0x1, UPT ;  /* 0x000000010600788c */ /* 0x000fe4000bf05270 */
[----:B------:R-:W-:Y:S02]  /*14f0*/  UIADD3 UR6, UR38, 0x7f, URZ ;  /* 0x0000007f26067890 */ /* 0x000fe4000fffe03f */
[----:B------:R-:W-:Y:S02]  /*1500*/  UIADD3 UR53, -UR53, UR4, URZ ;  /* 0x0000000435357290 */ /* 0x000fe4000fffe13f */
[----:B------:R-:W-:Y:S02]  /*1510*/  ULOP3.LUT UR39, UR45, 0xff, URZ, 0xc0, !UPT ;  /* 0x000000ff2d277892 */ /* 0x000fe4000f8ec03f */
[----:B------:R-:W-:-:S02]  /*1520*/  UIADD3 UR7, UR53, 0x80, -UR54 ;  /* 0x0000008035077890 */ /* 0x000fc4000fffe836 */
[----:B------:R-:W-:Y:S01]  /*1530*/  USHF.R.U32.HI UR45, URZ, 0x10, UR45 ;  /* 0x000000103f2d7899 */ /* 0x000fe2000801162d */
[----:B------:R-:W-:Y:S01]  /*1540*/  @UP0 ULDC UR4, c[0x0][0x44c] ;  /* 0x0001130000040ab9 */ /* 0x000fe20000000800 */
[----:B------:R-:W-:Y:S01]  /*1550*/  @UP0 ULDC UR8, c[0x0][0x450] ;  /* 0x0001140000080ab9 */ /* 0x000fe20000000800 */
[----:B------:R-:W-:Y:S02]  /*1560*/  UIMAD.WIDE.U32 UR4, UR6, UR4, URZ ;  /* 0x00000004060472a5 */ /* 0x000fe4000f8e003f */
[----:B------:R-:W-:Y:S02]  /*1570*/  UIADD3 UR4, UR53, 0x7f, URZ ;  /* 0x0000007f35047890 */ /* 0x000fe4000fffe03f */
[----:B------:R-:W-:Y:S02]  /*1580*/  @UP0 USHF.R.U32.HI UR6, URZ, UR8, UR5 ;  /* 0x000000083f060299 */ /* 0x000fe40008011605 */
[----:B------:R-:W-:Y:S02]  /*1590*/  USHF.R.S32.HI UR5, URZ, 0x1f, UR4 ;  /* 0x0000001f3f057899 */ /* 0x000fe40008011404 */
[----:B------:R-:W-:-:S02]  /*15a0*/  UIADD3 UR6, UR7, UR6, URZ ;  /* 0x0000000607067290 */ /* 0x000fc4000fffe03f */
[----:B------:R-:W-:Y:S02]  /*15b0*/  ULEA.HI UR5, UR5, UR4, URZ, 0x7 ;  /* 0x0000000405057291 */ /* 0x000fe4000f8f383f */
[----:B------:R-:W-:Y:S02]  /*15c0*/  USHF.R.S32.HI UR7, URZ, 0x1f, UR6 ;  /* 0x0000001f3f077899 */ /* 0x000fe40008011406 */
[----:B------:R-:W-:Y:S02]  /*15d0*/  USHF.R.S32.HI UR5, URZ, 0x7, UR5 ;  /* 0x000000073f057899 */ /* 0x000fe40008011405 */
[----:B------:R-:W-:Y:S01]  /*15e0*/  ULEA.HI UR7, UR7, UR6, URZ, 0x7 ;  /* 0x0000000607077291 */ /* 0x000fe2000f8f383f */
[----:B------:R-:W-:-:S03]  /*15f0*/  UMOV UR4, URZ ;  /* 0x0000003f00047c82 */ /* 0x000fc60008000000 */
[----:B------:R-:W-:-:S04]  /*1600*/  USHF.R.S32.HI UR7, URZ, 0x7, UR7 ;  /* 0x000000073f077899 */ /* 0x000fc80008011407 */
[----:B------:R-:W-:-:S04]  /*1610*/  UISETP.LT.AND UP0, UPT, UR5, UR7, UPT ;  /* 0x000000070500728c */ /* 0x000fc8000bf01270 */
[----:B------:R-:W-:-:S04]  /*1620*/  USEL UR9, UR5, UR7, UP0 ;  /* 0x0000000705097287 */ /* 0x000fc80008000000 */
[----:B------:R-:W-:-:S06]  /*1630*/  UISETP.GE.AND UP0, UPT, UR9, 0x1, UPT ;  /* 0x000000010900788c */ /* 0x000fcc000bf06270 */
[----:B------:R-:W-:-:S13]  /*1640*/  PLOP3.LUT P0, PT, PT, PT, UP0, 0x80, 0x0 ;  /* 0x000000000000781c */ /* 0x000fda0003f0f008 */
[----:B------:R-:W-:Y:S05]  /*1650*/  @!P0 BRA `(.L_x_2289) ;  /* 0x0000000000908947 */ /* 0x000fea0003800000 */
[----:B------:R-:W-:Y:S01]  /*1660*/  UISETP.NE.AND UP0, UPT, UR45, URZ, UPT ;  /* 0x0000003f2d00728c */ /* 0x000fe2000bf05270 */
[----:B------:R-:W-:-:S03]  /*1670*/  ULDC UR4, c[0x0][0x9f0] ;  /* 0x00027c0000047ab9 */ /* 0x000fc60000000800 */
        /* <DEDUP_REMOVED lines=34> */
.L_x_2289:
[----:B------:R-:W-:Y:S01]  /*18a0*/  UIMAD UR40, UR39, UR4, URZ ;  /* 0x00000004272872a4 */ /* 0x000fe2000f8e023f */
[----:B------:R-:W-:Y:S01]  /*18b0*/  IMAD.U32 R0, RZ, RZ, UR9 ;  /* 0x00000009ff007e24 */ /* 0x000fe2000f8e00ff */
[----:B------:R-:W-:Y:S01]  /*18c0*/  PLOP3.LUT P0, PT, PT, PT, PT, 0x80, 0x0 ;  /* 0x000000000000781c */ /* 0x000fe20003f0f070 */
[----:B------:R-:W-:Y:S01]  /*18d0*/  IMAD.U32 R3, RZ, RZ, UR4 ;  /* 0x00000004ff037e24 */ /* 0x000fe2000f8e00ff */
[----:B------:R-:W-:Y:S02]  /*18e0*/  CS2R R150, SRZ ;  /* 0x0000000000967805 */ /* 0x000fe4000001ff00 */
[----:B------:R-:W-:Y:S02]  /*18f0*/  CS2R R148, SRZ ;  /* 0x0000000000947805 */ /* 0x000fe4000001ff00 */
[----:B------:R-:W-:Y:S02]  /*1900*/  CS2R R146, SRZ ;  /* 0x0000000000927805 */ /* 0x000fe4000001ff00 */
[----:B------:R-:W-:-:S02]  /*1910*/  CS2R R144, SRZ ;  /* 0x0000000000907805 */ /* 0x000fc4000001ff00 */
[----:B------:R-:W-:Y:S01]  /*1920*/  VIADDMNMX R3, R3, UR40, R0, PT ;  /* 0x0000002803037c46 */ /* 0x000fe2000b800100 */
[----:B------:R-:W-:Y:S01]  /*1930*/  IMAD.MOV.U32 R0, RZ, RZ, RZ ;  /* 0x000000ffff007224 */ /* 0x000fe200078e00ff */
[----:B------:R-:W-:Y:S02]  /*1940*/  CS2R R142, SRZ ;  /* 0x00000000008e7805 */ /* 0x000fe4000001ff00 */
[----:B------:R-:W-:Y:S02]  /*1950*/  CS2R R140, SRZ ;  /* 0x00000000008c7805 */ /* 0x000fe4000001ff00 */
[----:B------:R-:W-:Y:S01]  /*1960*/  R2UR UR58, R3 ;  /* 0x00000000033a72ca */ /* 0x000fe200000e0000 */
[----:B------:R-:W-:Y:S01]  /*1970*/  IMAD.MOV.U32 R3, RZ, RZ, RZ ;  /* 0x000000ffff037224 */ /* 0x000fe200078e00ff */
        /* <DEDUP_REMOVED lines=11> */
[----:B------:R-:W-:Y:S01]  /*1a30*/  UISETP.GT.AND UP0, UPT, UR58, UR40, UPT ;  /* 0x000000283a00728c */ /* 0x000fe2000bf04270 */
[----:B------:R-:W-:Y:S02]  /*1a40*/  CS2R R116, SRZ ;  /* 0x0000000000747805 */ /* 0x000fe4000001ff00 */
[----:B------:R-:W-:Y:S02]  /*1a50*/  CS2R R114, SRZ ;  /* 0x0000000000727805 */ /* 0x000fe4000001ff00 */
[----:B------:R-:W-:-:S02]  /*1a60*/  CS2R R112, SRZ ;  /* 0x0000000000707805 */ /* 0x000fc4000001ff00 */
[----:B------:R-:W-:Y:S02]  /*1a70*/  CS2R R110, SRZ ;  /* 0x00000000006e7805 */ /* 0x000fe4000001ff00 */
[----:B------:R-:W-:Y:S02]  /*1a80*/  CS2R R108, SRZ ;  /* 0x00000000006c7805 */ /* 0x000fe4000001ff00 */
[----:B------:R-:W-:Y:S02]  /*1a90*/  PLOP3.LUT P1, PT, PT, PT, UP0, 0x80, 0x0 ;  /* 0x000000000000781c */ /* 0x000fe40003f2f008 */
        /* <DEDUP_REMOVED lines=42> */
.L_x_2291:
        /* <DEDUP_REMOVED lines=9> */
.L_x_2467:
[----:B------:R-:W-:Y:S05]  /*1dd0*/  @!P0 BRA `(.L_x_2293) ;  /* 0x0000000000048947 */ /* 0x000fea0003800000 */
[----:B------:R-:W-:Y:S01]  /*1de0*/  BPT.TRAP 0x1 ;  /* 0x000000040000795c */ /* 0x000fe20000300000 */
.L_x_2293:
[----:B0-----:R-:W-:Y:S02]  /*1df0*/  IMAD.U32 R0, RZ, RZ, UR46 ;  /* 0x0000002eff007e24 */ /* 0x001fe4000f8e00ff */
[----:B------:R-:W-:-:S03]  /*1e00*/  IMAD.U32 R3, RZ, RZ, UR47 ;  /* 0x0000002fff037e24 */ /* 0x000fc6000f8e00ff */
[----:B------:R-:W-:Y:S02]  /*1e10*/  LEA R0, R0, UR41, 0x3 ;  /* 0x0000002900007c11 */ /* 0x000fe4000f8e18ff */
[----:B------:R-:W-:-:S04]  /*1e20*/  SHF.L.U32 R3, R3, 0x1f, RZ ;  /* 0x0000001f03037819 */ /* 0x000fc800000006ff */
[----:B------:R0:W1:Y:S01]  /*1e30*/  SYNCS.PHASECHK.TRANS64.TRYWAIT P2, [R0+URZ+0x28830], R3 ;  /* 0x02883003000075a7 */ /* 0x000062000804017f */
[----:B------:R-:W-:Y:S05]  /*1e40*/  @!P0 BRA `(.L_x_2294) ;  /* 0x0000000000048947 */ /* 0x000fea0003800000 */
[----:B------:R-:W-:Y:S01]  /*1e50*/  BPT.TRAP 0x1 ;  /* 0x000000040000795c */ /* 0x000fe20000300000 */
.L_x_2294:
[----:B------:R-:W2:Y:S02]  /*1e60*/  S2R R4, SR_TID.X ;  /* 0x0000000000047919 */ /* 0x000ea40000002100 */
[----:B--2---:R-:W-:Y:S01]  /*1e70*/  LOP3.LUT P1, RZ, R4, 0x7f, RZ, 0xc0, !PT ;  /* 0x0000007f04ff7812 */ /* 0x004fe2000782c0ff */
[----:B-1----:R-:W-:-:S12]  /*1e80*/  @P2 BRA `(.L_x_2295) ;  /* 0x0000000000082947 */ /* 0x002fd80003800000 */
[----:B------:R-:W1:Y:S02]  /*1e90*/  SYNCS.PHASECHK.TRANS64.TRYWAIT P2, [R0+URZ+0x28830], R3 ;  /* 0x02883003000075a7 */ /* 0x000e64000804017f */
[----:B-1----:R-:W-:Y:S05]  /*1ea0*/  @!P2 BRA `(.L_x_2296) ;  /* 0x0000011000b4a947 */ /* 0x002fea0003800000 */
.L_x_2295:
[----:B------:R-:W-:Y:S05]  /*1eb0*/  WARPSYNC.ALL ;  /* 0x0000000000007948 */ /* 0x000fea0003800000 */
[----:B------:R-:W-:Y:S01]  /*1ec0*/  UIADD3 UR4, UR41, 0x18400, URZ ;  /* 0x0001840029047890 */ /* 0x000fe2000fffe03f */
[----:B------:R-:W-:Y:S01]  /*1ed0*/  WARPGROUP.ARRIVE ;  /* 0x00000000000079c5 */ /* 0x000fe20000000000 */
[----:B------:R-:W-:Y:S01]  /*1ee0*/  ULOP3.LUT UR32, UR55, 0x10000, URZ, 0xfc, !UPT ;  /* 0x0001000037207892 */ /* 0x000fe2000f8efc3f */
[----:B01----:R-:W-:Y:S01]  /*1ef0*/  VIADD R3, R17, UR38 ;  /* 0x0000002611037c36 */ /* 0x003fe20008000000 */
[----:B------:R-:W-:Y:S01]  /*1f00*/  USHF.R.U32.HI UR4, URZ, 0x4, UR4 ;  /* 0x000000043f047899 */ /* 0x000fe20008011604 */
[----:B------:R-:W-:Y:S01]  /*1f10*/  IMAD.U32 R9, RZ, RZ, UR54 ;  /* 0x00000036ff097e24 */ /* 0x000fe2000f8e00ff */
[----:B------:R-:W-:Y:S01]  /*1f20*/  UMOV UR33, 0x40000040 ;  /* 0x4000004000217882 */ /* 0x000fe20000000000 */
[----:B------:R-:W-:Y:S01]  /*1f30*/  UMOV UR35, 0x40000040 ;  /* 0x4000004000237882 */ /* 0x000fe20000000000 */
[----:B------:R-:W-:Y:S01]  /*1f40*/  ULOP3.LUT UR4, UR4, 0x3fff, URZ, 0xc0, !UPT ;  /* 0x00003fff04047892 */ /* 0x000fe2000f8ec03f */
[----:B------:R-:W-:Y:S01]  /*1f50*/  @!P1 VIADD R0, R0, 0x28840 ;  /* 0x0002884000009836 */ /* 0x000fe20000000000 */
[----:B------:R-:W-:Y:S01]  /*1f60*/  UMOV UR5, 0x40000040 ;  /* 0x4000004000057882 */ /* 0x000fe20000000000 */
[----:B------:R-:W-:Y:S01]  /*1f70*/  UMOV UR7, 0x40000040 ;  /* 0x4000004000077882 */ /* 0x000fe20000000000 */
[----:B------:R-:W-:Y:S01]  /*1f80*/  ULOP3.LUT UR52, UR4, 0x10000, URZ, 0xfc, !UPT ;  /* 0x0001000004347892 */ /* 0x000fe2000f8efc3f */
[----:B------:R-:W-:Y:S01]  /*1f90*/  CS2R R150, SRZ ;  /* 0x0000000000967805 */ /* 0x000fe2000001ff00 */
[----:B------:R-:W-:Y:S01]  /*1fa0*/  UIADD3 UR4, UR32, 0x2, URZ ;  /* 0x0000000220047890 */ /* 0x000fe2000fffe03f */
[----:B------:R-:W-:Y:S01]  /*1fb0*/  @!P1 PRMT R0, RZ, 0x654, R0 ;  /* 0x00000654ff009816 */ /* 0x000fe20000000000 */
[----:B------:R-:W-:Y:S01]  /*1fc0*/  ULEA UR34, UR46, UR52, 0xb ;  /* 0x000000342e227291 */ /* 0x000fe2000f8e583f */
[----:B------:R-:W-:Y:S01]  /*1fd0*/  CS2R R148, SRZ ;  /* 0x0000000000947805 */ /* 0x000fe2000001ff00 */
[----:B------:R-:W-:Y:S01]  /*1fe0*/  UIADD3 UR8, UR32, 0x4, URZ ;  /* 0x0000000420087890 */ /* 0x000fe2000fffe03f */
[----:B------:R-:W-:Y:S01]  /*1ff0*/  CS2R R146, SRZ ;  /* 0x0000000000927805 */ /* 0x000fe2000001ff00 */
[----:B------:R-:W-:Y:S01]  /*2000*/  UIADD3 UR6, UR34, 0x2, URZ ;  /* 0x0000000222067890 */ /* 0x000fe2000fffe03f */
[----:B------:R-:W-:Y:S01]  /*2010*/  CS2R R144, SRZ ;  /* 0x0000000000907805 */ /* 0x000fe2000001ff00 */
[----:B------:R-:W-:Y:S01]  /*2020*/  UIADD3 UR10, UR34, 0x4, URZ ;  /* 0x00000004220a7890 */ /* 0x000fe2000fffe03f */
[----:B------:R-:W-:Y:S01]  /*2030*/  CS2R R142, SRZ ;  /* 0x00000000008e7805 */ /* 0x000fe2000001ff00 */
[----:B------:R-:W-:Y:S01]  /*2040*/  UMOV UR9, 0x40000040 ;  /* 0x4000004000097882 */ /* 0x000fe20000000000 */
[----:B------:R-:W-:Y:S01]  /*2050*/  HGMMA.64x128x16.F32 R24, gdesc[UR32], RZ, !UPT, gsb0 ;  /* 0x01e00000201879f0 */ /* 0x000fe2000c0008ff */
[----:B------:R-:W-:Y:S01]  /*2060*/  UMOV UR11, 0x40000040 ;  /* 0x40000040000b7882 */ /* 0x000fe20000000000 */
[----:B------:R-:W-:Y:S01]  /*2070*/  UIADD3 UR12, UR32, 0x6, URZ ;  /* 0x00000006200c7890 */ /* 0x000fe2000fffe03f */
[----:B------:R-:W-:Y:S01]  /*2080*/  CS2R R140, SRZ ;  /* 0x00000000008c7805 */ /* 0x000fe2000001ff00 */
[----:B------:R-:W-:Y:S01]  /*2090*/  UIADD3 UR14, UR34, 0x6, URZ ;  /* 0x00000006220e7890 */ /* 0x000fe2000fffe03f */
[----:B------:R-:W-:Y:S01]  /*20a0*/  CS2R R138, SRZ ;  /* 0x00000000008a7805 */ /* 0x000fe2000001ff00 */
[----:B------:R-:W-:Y:S01]  /*20b0*/  UMOV UR13, 0x40000040 ;  /* 0x40000040000d7882 */ /* 0x000fe20000000000 */
        /* <DEDUP_REMOVED lines=38> */
[----:B------:R-:W-:-:S02]  /*2320*/  WARPGROUP.DEPBAR.LE gsb0, 0x0 ;  /* 0x00008000000079c5 */ /* 0x000fc40000010000 */
[----:B------:R-:W-:-:S06]  /*2330*/  WARPGROUP.ARRIVE ;  /* 0x00000000000079c5 */ /* 0x000fcc0000000000 */
[----:B------:R-:W-:Y:S01]  /*2340*/  HGMMA.64x128x16.F32 R24, gdesc[UR4], R24, gsb0 ;  /* 0x01e00000041879f0 */ /* 0x000fe20008000818 */
[----:B------:R-:W-:Y:S02]  /*2350*/  ULDC UR6, c[0x0][0x448] ;  /* 0x0001120000067ab9 */ /* 0x000fe40000000800 */
[----:B------:R-:W-:-:S06]  /*2360*/  UISETP.NE.AND UP0, UPT, UR6, 0x1, UPT ;  /* 0x000000010600788c */ /* 0x000fcc000bf05270 */
[----:B------:R-:W-:-:S05]  /*2370*/  PLOP3.LUT P2, PT, PT, PT, UP0, 0x80, 0x0 ;  /* 0x000000000000781c */ /* 0x000fca0003f4f008 */
[----:B------:R-:W-:-:S08]  /*2380*/  @UP0 ULDC UR6, c[0x0][0x44c] ;  /* 0x0001130000060ab9 */ /* 0x000fd00000000800 */
[----:B------:R-:W-:Y:S01]  /*2390*/  @P2 IMAD.HI.U32 R4, R3, UR6, RZ ;  /* 0x0000000603042c27 */ /* 0x000fe2000f8e00ff */
[----:B------:R-:W-:-:S04]  /*23a0*/  @UP0 ULDC UR6, c[0x0][0x450] ;  /* 0x0001140000060ab9 */ /* 0x000fc80000000800 */
[----:B------:R-:W-:Y:S01]  /*23b0*/  @P2 SHF.R.U32.HI R3, RZ, UR6, R4 ;  /* 0x00000006ff032c19 */ /* 0x000fe20008011604 */
[----:B------:R-:W-:Y:S02]  /*23c0*/  UMOV UR6, 0xffffff80 ;  /* 0xffffff8000067882 */ /* 0x000fe40000000000 */
[----:B------:R-:W-:Y:S02]  /*23d0*/  UIMAD UR6, UR58, UR6, 0x80 ;  /* 0x000000803a0674a4 */ /* 0x000fe4000f8e0206 */
[----:B------:R-:W0:Y:S01]  /*23e0*/  SHFL.IDX PT, R7, R3, 0x1, 0x1c1f ;  /* 0x003c1f0003077f89 */ /* 0x000e2200000e0000 */
[----:B------:R-:W-:-:S03]  /*23f0*/  UIADD3 UR58, UR58, -0x2, URZ ;  /* 0xfffffffe3a3a7890 */ /* 0x000fc6000fffe03f */
[----:B------:R-:W-:Y:S01]  /*2400*/  IMAD.U32 R5, RZ, RZ, UR6 ;  /* 0x00000006ff057e24 */ /* 0x000fe2000f8e00ff */
[----:B------:R-:W1:Y:S01]  /*2410*/  SHFL.IDX PT, R3, R3, RZ, 0x1c1f ;  /* 0x001c1fff03037589 */ /* 0x000e6200000e0000 */
[----:B------:R-:W-:Y:S02]  /*2420*/  @UP0 ULDC UR6, c[0x0][0x44c] ;  /* 0x0001130000060ab9 */ /* 0x000fe40000000800 */
[----:B------:R-:W-:Y:S01]  /*2430*/  UIMAD.WIDE.U32 UR6, UR38, UR6, URZ ;  /* 0x00000006260672a5 */ /* 0x000fe2000f8e003f */
[C-C-:B------:R-:W-:Y:S02]  /*2440*/  IADD3 R4, -R16.reuse, 0x1, R5.reuse ;  /* 0x0000000110047810 */ /* 0x140fe40007ffe105 */
[----:B------:R-:W-:Y:S02]  /*2450*/  IADD3 R5, -R16, UR53, R5 ;  /* 0x0000003510057c10 */ /* 0x000fe4000fffe105 */
[----:B------:R-:W-:-:S04]  /*2460*/  IADD3 R6, -R9, UR53, R4 ;  /* 0x0000003509067c10 */ /* 0x000fc8000fffe104 */
[----:B0-----:R-:W-:-:S04]  /*2470*/  VIADDMNMX R7, R7, R6, R5, PT ;  /* 0x0000000607077246 */ /* 0x001fc80003800105 */
[C---:B------:R-:W-:Y:S02]  /*2480*/  ISETP.GT.AND P3, PT, R7.reuse, RZ, PT ;  /* 0x000000ff0700720c */ /* 0x040fe40003f64270 */
[C---:B------:R-:W-:Y:S02]  /*2490*/  ISETP.GT.AND P4, PT, R7.reuse, 0x1, PT ;  /* 0x000000010700780c */ /* 0x040fe40003f84270 */
[----:B------:R-:W-:Y:S02]  /*24a0*/  ISETP.GT.AND P5, PT, R7, 0x8, PT ;  /* 0x000000080700780c */ /* 0x000fe40003fa4270 */
[----:B-1----:R-:W-:Y:S01]  /*24b0*/  VIADDMNMX R5, R3, R6, R5, PT ;  /* 0x0000000603057246 */ /* 0x002fe20003800105 */
[----:B------:R-:W-:Y:S02]  /*24c0*/  WARPGROUP.DEPBAR.LE gsb0, 0x0 ;  /* 0x00008000000079c5 */ /* 0x000fe40000010000 */
[----:B------:R-:W-:-:S06]  /*24d0*/  WARPGROUP.ARRIVE ;  /* 0x00000000000079c5 */ /* 0x000fcc0000000000 */
[----:B------:R-:W-:Y:S01]  /*24e0*/  HGMMA.64x128x16.F32 R24, gdesc[UR8], R24, gsb0 ;  /* 0x01e00000081879f0 */ /* 0x000fe20008000818 */
[----:B------:R-:W-:Y:S01]  /*24f0*/  ULDC UR10, c[0x0][0x988] ;  /* 0x00026200000a7ab9 */ /* 0x000fe20000000800 */
[----:B------:R-:W-:Y:S01]  /*2500*/  UMOV UR11, UR38 ;  /* 0x00000026000b7c82 */ /* 0x000fe20008000000 */
[----:B------:R-:W-:Y:S02]  /*2510*/  WARPGROUP.DEPBAR.LE gsb0, 0x0 ;  /* 0x00008000000079c5 */ /* 0x000fe40000010000 */
[----:B------:R-:W-:-:S07]  /*2520*/  WARPGROUP.ARRIVE ;  /* 0x00000000000079c5 */ /* 0x000fce0000000000 */
[----:B------:R-:W-:Y:S01]  /*2530*/  HGMMA.64x128x16.F32 R24, gdesc[UR12], R24, gsb0 ;  /* 0x01e000000c1879f0 */ /* 0x000fe20008000818 */
[----:B------:R-:W-:Y:S02]  /*2540*/  @UP0 ULDC UR14, c[0x0][0x450] ;  /* 0x00011400000e0ab9 */ /* 0x000fe40000000800 */
[----:B------:R-:W-:-:S04]  /*2550*/  @UP0 USHF.R.U32.HI UR11, URZ, UR14, UR7 ;  /* 0x0000000e3f0b0299 */ /* 0x000fc80008011607 */
[----:B------:R-:W-:-:S04]  /*2560*/  UIADD3 UR6, UR11, UR53, -UR54 ;  /* 0x000000350b067290 */ /* 0x000fc8000fffe836 */
[----:B------:R-:W-:-:S04]  /*2570*/  USHF.R.S32.HI UR7, URZ, 0x1f, UR6 ;  /* 0x0000001f3f077899 */ /* 0x000fc80008011406 */
[----:B------:R-:W-:-:S04]  /*2580*/  ULEA.HI UR7, UR7, UR6, URZ, 0x7 ;  /* 0x0000000607077291 */ /* 0x000fc8000f8f383f */
[----:B------:R-:W-:-:S04]  /*2590*/  USHF.R.S32.HI UR7, URZ, 0x7, UR7 ;  /* 0x000000073f077899 */ /* 0x000fc80008011407 */
[----:B------:R-:W-:-:S04]  /*25a0*/  UISETP.LT.AND UP1, UPT, UR40, UR7, UPT ;  /* 0x000000072800728c */ /* 0x000fc8000bf21270 */
[----:B------:R-:W-:-:S04]  /*25b0*/  USEL UR56, UR40, UR7, !UP1 ;  /* 0x0000000728387287 */ /* 0x000fc8000c800000 */
[----:B------:R-:W-:Y:S01]  /*25c0*/  UISETP.GE.AND UP1, UPT, UR58, UR56, UPT ;  /* 0x000000383a00728c */ /* 0x000fe2000bf26270 */
        /* <DEDUP_REMOVED lines=13> */
[----:B------:R-:W-:Y:S01]  /*26a0*/  FSEL R9, R26, -INF , P3 ;  /* 0xff8000001a097808 */ /* 0x000fe20001800000 */
[----:B------:R0:W-:Y:S01]  /*26b0*/  @!P1 SYNCS.ARRIVE.TRANS64.RED.A1T0 RZ, [R0+URZ], RZ ;  /* 0x000000ff00ff99a7 */ /* 0x0001e2000810043f */
[----:B------:R-:W-:Y:S02]  /*26c0*/  FSEL R27, R27, -INF , P4 ;  /* 0xff8000001b1b7808 */ /* 0x000fe40002000000 */
        /* <DEDUP_REMOVED lines=88> */
[----:B------:R-:W-:Y:S02]  /*2c50*/  FMNMX.FTZ R4, R86, R7, !PT ;  /* 0x0000000756047209 */ /* 0x000fe40007810000 */
[----:B------:R-:W-:Y:S02]  /*2c60*/  ISETP.GT.AND P4, PT, R5, 0x1, PT ;  /* 0x000000010500780c */ /* 0x000fe40003f84270 */
[----:B------:R-:W-:Y:S02]  /*2c70*/  FMNMX.FTZ R7, R87, R4, !PT ;  /* 0x0000000457077209 */ /* 0x000fe40007810000 */
[----:B------:R-:W-:-:S02]  /*2c80*/  ISETP.GT.AND P5, PT, R5, 0x8, PT ;  /* 0x000000080500780c */ /* 0x000fc40003fa4270 */
[----:B------:R-:W-:Y:S01]  /*2c90*/  FSEL R30, R25, -INF , P4 ;  /* 0xff800000191e7808 */ /* 0x000fe20002000000 */
[----:B------:R-:W1:Y:S01]  /*2ca0*/  SHFL.BFLY PT, R4, R7, 0x2, 0x1f ;  /* 0x0c401f0007047f89 */ /* 0x000e6200000e0000 */
[----:B------:R-:W-:Y:S02]  /*2cb0*/  FSEL R28, R28, -INF , P5 ;  /* 0xff8000001c1c7808 */ /* 0x000fe40002800000 */
[----:B------:R-:W-:-:S04]  /*2cc0*/  ISETP.GT.AND P4, PT, R5, 0x10, PT ;  /* 0x000000100500780c */ /* 0x000fc80003f84270 */
[----:B------:R-:W-:Y:S02]  /*2cd0*/  FSEL R32, R32, -INF , P4 ;  /* 0xff80000020207808 */ /* 0x000fe40002000000 */
[----:B------:R-:W-:-:S04]  /*2ce0*/  ISETP.GT.AND P4, PT, R5, 0x18, PT ;  /* 0x000000180500780c */ /* 0x000fc80003f84270 */
[----:B------:R-:W-:Y:S02]  /*2cf0*/  FSEL R36, R36, -INF , P4 ;  /* 0xff80000024247808 */ /* 0x000fe40002000000 */
[----:B------:R-:W-:Y:S02]  /*2d00*/  ISETP.GT.AND P4, PT, R5, 0x20, PT ;  /* 0x000000200500780c */ /* 0x000fe40003f84270 */
[----:B-1----:R-:W-:-:S05]  /*2d10*/  FMNMX.FTZ R8, R7, R4, !PT ;  /* 0x0000000407087209 */ /* 0x002fca0007810000 */
[----:B------:R-:W1:Y:S02]  /*2d20*/  SHFL.BFLY PT, R21, R8, 0x1, 0x1f ;  /* 0x0c201f0008157f89 */ /* 0x000e6400000e0000 */
[----:B-1----:R-:W-:-:S04]  /*2d30*/  FMNMX.FTZ R4, R8, R21, !PT ;  /* 0x0000001508047209 */ /* 0x002fc80007810000 */
[C---:B------:R-:W-:Y:S01]  /*2d40*/  FSETP.NEU.FTZ.AND P3, PT, R4.reuse, -INF , PT ;  /* 0xff8000000400780b */ /* 0x040fe20003f7d000 */
[----:B------:R-:W-:-:S05]  /*2d50*/  FMUL.FTZ R26, R4, UR10 ;  /* 0x0000000a041a7c20 */ /* 0x000fca0008410000 */
[----:B------:R-:W-:Y:S02]  /*2d60*/  FSEL R26, R26, RZ, P3 ;  /* 0x000000ff1a1a7208 */ /* 0x000fe40001800000 */
[----:B------:R-:W-:-:S03]  /*2d70*/  ISETP.GT.AND P3, PT, R5, RZ, PT ;  /* 0x000000ff0500720c */ /* 0x000fc60003f64270 */
[--C-:B------:R-:W-:Y:S01]  /*2d80*/  FFMA.FTZ R177, R13, UR10, -R26.reuse ;  /* 0x0000000a0db17c23 */ /* 0x100fe2000801081a */
[----:B------:R-:W-:Y:S01]  /*2d90*/  FSEL R3, R24, -INF , P3 ;  /* 0xff80000018037808 */ /* 0x000fe20001800000 */
[--C-:B------:R-:W-:Y:S01]  /*2da0*/  FFMA.FTZ R179, R15, UR10, -R26.reuse ;  /* 0x0000000a0fb37c23 */ /* 0x100fe2000801081a */
[----:B------:R-:W-:Y:S01]  /*2db0*/  ISETP.GT.AND P3, PT, R5, 0x9, PT ;  /* 0x000000090500780c */ /* 0x000fe20003f64270 */
[--C-:B------:R-:W-:Y:S01]  /*2dc0*/  FFMA.FTZ R181, R9, UR10, -R26.reuse ;  /* 0x0000000a09b57c23 */ /* 0x100fe2000801081a */
[----:B------:R-:W-:Y:S01]  /*2dd0*/  FMNMX.FTZ R7, R3, R30, !PT ;  /* 0x0000001e03077209 */ /* 0x000fe20007810000 */
[--C-:B------:R-:W-:Y:S01]  /*2de0*/  FFMA.FTZ R27, R27, UR10, -R26.reuse ;  /* 0x0000000a1b1b7c23 */ /* 0x100fe2000801081a */
[----:B------:R-:W-:Y:S01]  /*2df0*/  FSEL R29, R29, -INF , P3 ;  /* 0xff8000001d1d7808 */ /* 0x000fe20001800000 */
[--C-:B------:R-:W-:Y:S01]  /*2e00*/  FFMA.FTZ R183, R11, UR10, -R26.reuse ;  /* 0x0000000a0bb77c23 */ /* 0x100fe2000801081a */
[----:B------:R-:W-:Y:S01]  /*2e10*/  FMNMX.FTZ R10, R28, R7, !PT ;  /* 0x000000071c0a7209 */ /* 0x000fe20007810000 */
[----:B------:R-:W-:Y:S01]  /*2e20*/  MUFU.EX2 R181, R181 ;  /* 0x000000b500b57308 */ /* 0x000fe20000000800 */
[----:B------:R-:W-:Y:S01]  /*2e30*/  ISETP.GT.AND P3, PT, R5, 0x11, PT ;  /* 0x000000110500780c */ /* 0x000fe20003f64270 */
[--C-:B------:R-:W-:Y:S01]  /*2e40*/  FFMA.FTZ R8, R31, UR10, -R26.reuse ;  /* 0x0000000a1f087c23 */ /* 0x100fe2000801081a */
[----:B------:R-:W-:Y:S01]  /*2e50*/  FMNMX.FTZ R7, R29, R10, !PT ;  /* 0x0000000a1d077209 */ /* 0x000fe20007810000 */
[--C-:B------:R-:W-:Y:S01]  /*2e60*/  FFMA.FTZ R35, R35, UR10, -R26.reuse ;  /* 0x0000000a23237c23 */ /* 0x100fe2000801081a */
[----:B------:R-:W-:Y:S01]  /*2e70*/  FSEL R33, R33, -INF , P3 ;  /* 0xff80000021217808 */ /* 0x000fe20001800000 */
[--C-:B------:R-:W-:Y:S01]  /*2e80*/  FFMA.FTZ R39, R39, UR10, -R26.reuse ;  /* 0x0000000a27277c23 */ /* 0x100fe2000801081a */
[----:B------:R-:W-:Y:S01]  /*2e90*/  FMNMX.FTZ R10, R32, R7, !PT ;  /* 0x00000007200a7209 */ /* 0x000fe20007810000 */
[----:B------:R-:W1:Y:S01]  /*2ea0*/  MUFU.EX2 R6, R27 ;  /* 0x0000001b00067308 */ /* 0x000e620000000800 */
[----:B------:R-:W-:Y:S01]  /*2eb0*/  ISETP.GT.AND P3, PT, R5, 0x19, PT ;  /* 0x000000190500780c */ /* 0x000fe20003f64270 */
[--C-:B------:R-:W-:Y:S01]  /*2ec0*/  FFMA.FTZ R173, R89, UR10, -R26.reuse ;  /* 0x0000000a59ad7c23 */ /* 0x100fe2000801081a */
[----:B------:R-:W-:Y:S01]  /*2ed0*/  FMNMX.FTZ R7, R33, R10, !PT ;  /* 0x0000000a21077209 */ /* 0x000fe20007810000 */
[--C-:B------:R-:W-:Y:S01]  /*2ee0*/  FFMA.FTZ R43, R43, UR10, -R26.reuse ;  /* 0x0000000a2b2b7c23 */ /* 0x100fe2000801081a */
[----:B------:R-:W-:Y:S01]  /*2ef0*/  FSEL R37, R37, -INF , P3 ;  /* 0xff80000025257808 */ /* 0x000fe20001800000 */
[--C-:B------:R-:W-:Y:S01]  /*2f00*/  FFMA.FTZ R175, R91, UR10, -R26.reuse ;  /* 0x0000000a5baf7c23 */ /* 0x100fe2000801081a */
[----:B------:R-:W-:Y:S01]  /*2f10*/  FMNMX.FTZ R12, R36, R7, !PT ;  /* 0x00000007240c7209 */ /* 0x000fe20007810000 */
[----:B------:R-:W2:Y:S01]  /*2f20*/  MUFU.EX2 R183, R183 ;  /* 0x000000b700b77308 */ /* 0x000ea20000000800 */
[----:B------:R-:W-:Y:S01]  /*2f30*/  ISETP.GT.AND P3, PT, R5, 0x21, PT ;  /* 0x000000210500780c */ /* 0x000fe20003f64270 */
[--C-:B------:R-:W-:Y:S01]  /*2f40*/  FFMA.FTZ R47, R47, UR10, -R26.reuse ;  /* 0x0000000a2f2f7c23 */ /* 0x100fe2000801081a */
[----:B------:R-:W-:Y:S01]  /*2f50*/  FSEL R13, R40, -INF , P4 ;  /* 0xff800000280d7808 */ /* 0x000fe20002000000 */
[--C-:B------:R-:W-:Y:S01]  /*2f60*/  FFMA.FTZ R169, R93, UR10, -R26.reuse ;  /* 0x0000000a5da97c23 */ /* 0x100fe2000801081a */
[----:B------:R-:W-:Y:S01]  /*2f70*/  FMNMX.FTZ R12, R37, R12, !PT ;  /* 0x0000000c250c7209 */ /* 0x000fe20007810000 */
[--C-:B------:R-:W-:Y:S01]  /*2f80*/  FFMA.FTZ R51, R51, UR10, -R26.reuse ;  /* 0x0000000a33337c23 */ /* 0x100fe2000801081a */
[----:B------:R-:W-:Y:S01]  /*2f90*/  ISETP.GT.AND P4, PT, R5, 0x28, PT ;  /* 0x000000280500780c */ /* 0x000fe20003f84270 */
[----:B------:R-:W3:Y:S01]  /*2fa0*/  MUFU.EX2 R8, R8 ;  /* 0x0000000800087308 */ /* 0x000ee20000000800 */
[----:B------:R-:W-:Y:S01]  /*2fb0*/  FSEL R41, R41, -INF , P3 ;  /* 0xff80000029297808 */ /* 0x000fe20001800000 */
[--C-:B------:R-:W-:Y:S01]  /*2fc0*/  FFMA.FTZ R171, R95, UR10, -R26.reuse ;  /* 0x0000000a5fab7c23 */ /* 0x100fe2000801081a */
[----:B------:R-:W-:Y:S01]  /*2fd0*/  FMNMX.FTZ R12, R13, R12, !PT ;  /* 0x0000000c0d0c7209 */ /* 0x000fe20007810000 */
[--C-:B------:R-:W-:Y:S01]  /*2fe0*/  FFMA.FTZ R55, R55, UR10, -R26.reuse ;  /* 0x0000000a37377c23 */ /* 0x100fe2000801081a */
[----:B------:R-:W-:Y:S01]  /*2ff0*/  ISETP.GT.AND P3, PT, R5, 0x29, PT ;  /* 0x000000290500780c */ /* 0x000fe20003f64270 */
[--C-:B------:R-:W-:Y:S01]  /*3000*/  FFMA.FTZ R153, R58, UR10, -R26.reuse ;  /* 0x0000000a3a997c23 */ /* 0x100fe2000801081a */
[----:B------:R-:W-:Y:S01]  /*3010*/  FSEL R15, R44, -INF , P4 ;  /* 0xff8000002c0f7808 */ /* 0x000fe20002000000 */
[----:B------:R-:W4:Y:S01]  /*3020*/  MUFU.EX2 R177, R177 ;  /* 0x000000b100b17308 */ /* 0x000f220000000800 */
[----:B------:R-:W-:Y:S01]  /*3030*/  FMNMX.FTZ R14, R41, R12, !PT ;  /* 0x0000000c290e7209 */ /* 0x000fe20007810000 */
[--C-:B------:R-:W-:Y:S01]  /*3040*/  FFMA.FTZ R59, R59, UR10, -R26.reuse ;  /* 0x0000000a3b3b7c23 */ /* 0x100fe2000801081a */
[----:B------:R-:W-:Y:S01]  /*3050*/  ISETP.GT.AND P4, PT, R5, 0x30, PT ;  /* 0x000000300500780c */ /* 0x000fe20003f84270 */
[--C-:B------:R-:W-:Y:S01]  /*3060*/  FFMA.FTZ R155, R62, UR10, -R26.reuse ;  /* 0x0000000a3e9b7c23 */ /* 0x100fe2000801081a */
[----:B------:R-:W-:Y:S01]  /*3070*/  FSEL R45, R45, -INF , P3 ;  /* 0xff8000002d2d7808 */ /* 0x000fe20001800000 */
[--C-:B------:R-:W-:Y:S01]  /*3080*/  FFMA.FTZ R157, R66, UR10, -R26.reuse ;  /* 0x0000000a429d7c23 */ /* 0x100fe2000801081a */
[----:B------:R-:W-:Y:S01]  /*3090*/  FMNMX.FTZ R14, R15, R14, !PT ;  /* 0x0000000e0f0e7209 */ /* 0x000fe20007810000 */
[----:B------:R-:W5:Y:S01]  /*30a0*/  MUFU.EX2 R10, R35 ;  /* 0x00000023000a7308 */ /* 0x000f620000000800 */
[----:B------:R-:W-:Y:S01]  /*30b0*/  ISETP.GT.AND P3, PT, R5, 0x31, PT ;  /* 0x000000310500780c */ /* 0x000fe20003f64270 */
[--C-:B------:R-:W-:Y:S01]  /*30c0*/  FFMA.FTZ R42, R67, UR10, -R26.reuse ;  /* 0x0000000a432a7c23 */ /* 0x100fe2000801081a */
[----:B------:R-:W-:Y:S01]  /*30d0*/  FSEL R21, R48, -INF , P4 ;  /* 0xff80000030157808 */ /* 0x000fe20002000000 */
[--C-:B------:R-:W-:Y:S01]  /*30e0*/  FFMA.FTZ R159, R70, UR10, -R26.reuse ;  /* 0x0000000a469f7c23 */ /* 0x100fe2000801081a */
[----:B------:R-:W-:Y:S01]  /*30f0*/  FMNMX.FTZ R14, R45, R14, !PT ;  /* 0x0000000e2d0e7209 */ /* 0x000fe20007810000 */
[--C-:B------:R-:W-:Y:S01]  /*3100*/  FFMA.FTZ R44, R71, UR10, -R26.reuse ;  /* 0x0000000a472c7c23 */ /* 0x100fe2000801081a */
[----:B------:R-:W-:Y:S01]  /*3110*/  ISETP.GT.AND P4, PT, R5, 0x38, PT ;  /* 0x000000380500780c */ /* 0x000fe20003f84270 */
[----:B------:R-:W0:Y:S01]  /*3120*/  MUFU.EX2 R179, R179 ;  /* 0x000000b300b37308 */ /* 0x000e220000000800 */
[----:B------:R-:W-:Y:S01]  /*3130*/  FSEL R49, R49, -INF , P3 ;  /* 0xff80000031317808 */ /* 0x000fe20001800000 */
[--C-:B------:R-:W-:Y:S01]  /*3140*/  FFMA.FTZ R161, R74, UR10, -R26.reuse ;  /* 0x0000000a4aa17c23 */ /* 0x100fe2000801081a */
[----:B------:R-:W-:Y:S01]  /*3150*/  FMNMX.FTZ R14, R21, R14, !PT ;  /* 0x0000000e150e7209 */ /* 0x000fe20007810000 */
[--C-:B------:R-:W-:Y:S01]  /*3160*/  FFMA.FTZ R163, R78, UR10, -R26.reuse ;  /* 0x0000000a4ea37c23 */ /* 0x100fe2000801081a */
[----:B------:R-:W-:Y:S01]  /*3170*/  ISETP.GT.AND P3, PT, R5, 0x39, PT ;  /* 0x000000390500780c */ /* 0x000fe20003f64270 */
[--C-:B------:R-:W-:Y:S01]  /*3180*/  FFMA.FTZ R48, R79, UR10, -R26.reuse ;  /* 0x0000000a4f307c23 */ /* 0x100fe2000801081a */
[----:B------:R-:W-:Y:S01]  /*3190*/  FSEL R52, R52, -INF , P4 ;  /* 0xff80000034347808 */ /* 0x000fe20002000000 */
[----:B------:R-:W0:Y:S01]  /*31a0*/  MUFU.EX2 R12, R39 ;  /* 0x00000027000c7308 */ /* 0x000e220000000800 */
[----:B------:R-:W-:Y:S01]  /*31b0*/  FMNMX.FTZ R7, R49, R14, !PT ;  /* 0x0000000e31077209 */ /* 0x000fe20007810000 */
[--C-:B------:R-:W-:Y:S01]  /*31c0*/  FFMA.FTZ R165, R82, UR10, -R26.reuse ;  /* 0x0000000a52a57c23 */ /* 0x100fe2000801081a */
[----:B------:R-:W-:Y:S01]  /*31d0*/  ISETP.GT.AND P4, PT, R5, 0x40, PT ;  /* 0x000000400500780c */ /* 0x000fe20003f84270 */
[--C-:B------:R-:W-:Y:S01]  /*31e0*/  FFMA.FTZ R83, R83, UR10, -R26.reuse ;  /* 0x0000000a53537c23 */ /* 0x100fe2000801081a */
[----:B------:R-:W-:Y:S01]  /*31f0*/  FSEL R53, R53, -INF , P3 ;  /* 0xff80000035357808 */ /* 0x000fe20001800000 */
[----:B------:R-:W-:Y:S01]  /*3200*/  FFMA.FTZ R167, R86, UR10, -R26 ;  /* 0x0000000a56a77c23 */ /* 0x000fe2000801081a */
[----:B------:R-:W-:Y:S01]  /*3210*/  FMNMX.FTZ R20, R52, R7, !PT ;  /* 0x0000000734147209 */ /* 0x000fe20007810000 */
[----:B------:R-:W-:Y:S01]  /*3220*/  MUFU.EX2 R173, R173 ;  /* 0x000000ad00ad7308 */ /* 0x000fe20000000800 */
[----:B------:R-:W-:-:S02]  /*3230*/  ISETP.GT.AND P3, PT, R5, 0x41, PT ;  /* 0x000000410500780c */ /* 0x000fc40003f64270 */
[----:B------:R-:W-:Y:S02]  /*3240*/  CS2R R94, SRZ ;  /* 0x00000000005e7805 */ /* 0x000fe4000001ff00 */
[----:B------:R-:W-:Y:S02]  /*3250*/  FSEL R56, R56, -INF , P4 ;  /* 0xff80000038387808 */ /* 0x000fe40002000000 */
[----:B------:R-:W-:Y:S02]  /*3260*/  CS2R R92, SRZ ;  /* 0x00000000005c7805 */ /* 0x000fe4000001ff00 */
[----:B------:R-:W-:Y:S02]  /*3270*/  FMNMX.FTZ R7, R53, R20, !PT ;  /* 0x0000001435077209 */ /* 0x000fe40007810000 */
[----:B------:R-:W-:Y:S02]  /*3280*/  CS2R R90, SRZ ;  /* 0x00000000005a7805 */ /* 0x000fe4000001ff00 */
[----:B------:R-:W-:Y:S01]  /*3290*/  ISETP.GT.AND P4, PT, R5, 0x48, PT ;  /* 0x000000480500780c */ /* 0x000fe20003f84270 */
[----:B------:R-:W-:Y:S01]  /*32a0*/  MUFU.EX2 R14, R43 ;  /* 0x0000002b000e7308 */ /* 0x000fe20000000800 */
[----:B------:R-:W-:-:S02]  /*32b0*/  FSEL R57, R57, -INF , P3 ;  /* 0xff80000039397808 */ /* 0x000fc40001800000 */
[----:B------:R-:W-:Y:S02]  /*32c0*/  CS2R R88, SRZ ;  /* 0x0000000000587805 */ /* 0x000fe4000001ff00 */
[----:B------:R-:W-:Y:S02]  /*32d0*/  FMNMX.FTZ R20, R56, R7, !PT ;  /* 0x0000000738147209 */ /* 0x000fe40007810000 */
[----:B------:R-:W-:Y:S02]  /*32e0*/  ISETP.GT.AND P3, PT, R5, 0x49, PT ;  /* 0x000000490500780c */ /* 0x000fe40003f64270 */
[----:B------:R-:W-:Y:S01]  /*32f0*/  FSEL R60, R60, -INF , P4 ;  /* 0xff8000003c3c7808 */ /* 0x000fe20002000000 */
[----:B------:R-:W-:Y:S01]  /*3300*/  MUFU.EX2 R175, R175 ;  /* 0x000000af00af7308 */ /* 0x000fe20000000800 */
[----:B------:R-:W-:Y:S02]  /*3310*/  FMNMX.FTZ R7, R57, R20, !PT ;  /* 0x0000001439077209 */ /* 0x000fe40007810000 */
[----:B------:R-:W-:-:S02]  /*3320*/  ISETP.GT.AND P4, PT, R5, 0x50, PT ;  /* 0x000000500500780c */ /* 0x000fc40003f84270 */
[----:B------:R-:W-:Y:S02]  /*3330*/  FSEL R61, R61, -INF , P3 ;  /* 0xff8000003d3d7808 */ /* 0x000fe40001800000 */
[----:B------:R-:W-:Y:S01]  /*3340*/  FMNMX.FTZ R24, R60, R7, !PT ;  /* 0x000000073c187209 */ /* 0x000fe20007810000 */
[----:B------:R-:W-:Y:S01]  /*3350*/  MUFU.EX2 R20, R47 ;  /* 0x0000002f00147308 */ /* 0x000fe20000000800 */
[----:B------:R-:W-:Y:S02]  /*3360*/  ISETP.GT.AND P3, PT, R5, 0x51, PT ;  /* 0x000000510500780c */ /* 0x000fe40003f64270 */
[----:B------:R-:W-:Y:S02]  /*3370*/  FSEL R64, R64, -INF , P4 ;  /* 0xff80000040407808 */ /* 0x000fe40002000000 */
[----:B------:R-:W-:Y:S02]  /*3380*/  FMNMX.FTZ R7, R61, R24, !PT ;  /* 0x000000183d077209 */ /* 0x000fe40007810000 */
[----:B------:R-:W-:Y:S01]  /*3390*/  ISETP.GT.AND P4, PT, R5, 0x58, PT ;  /* 0x000000580500780c */ /* 0x000fe20003f84270 */
[----:B------:R-:W-:Y:S01]  /*33a0*/  MUFU.EX2 R169, R169 ;  /* 0x000000a900a97308 */ /* 0x000fe20000000800 */
[----:B------:R-:W-:-:S02]  /*33b0*/  FSEL R65, R65, -INF , P3 ;  /* 0xff80000041417808 */ /* 0x000fc40001800000 */
[----:B------:R-:W-:Y:S02]  /*33c0*/  FMNMX.FTZ R24, R64, R7, !PT ;  /* 0x0000000740187209 */ /* 0x000fe40007810000 */
[----:B------:R-:W-:Y:S02]  /*33d0*/  ISETP.GT.AND P3, PT, R5, 0x59, PT ;  /* 0x000000590500780c */ /* 0x000fe40003f64270 */
[----:B------:R-:W-:Y:S01]  /*33e0*/  FSEL R68, R68, -INF , P4 ;  /* 0xff80000044447808 */ /* 0x000fe20002000000 */
[----:B------:R-:W-:Y:S01]  /*33f0*/  MUFU.EX2 R171, R171 ;  /* 0x000000ab00ab7308 */ /* 0x000fe20000000800 */
[----:B------:R-:W-:Y:S02]  /*3400*/  FMNMX.FTZ R7, R65, R24, !PT ;  /* 0x0000001841077209 */ /* 0x000fe40007810000 */
[----:B------:R-:W-:Y:S02]  /*3410*/  ISETP.GT.AND P4, PT, R5, 0x60, PT ;  /* 0x000000600500780c */ /* 0x000fe40003f84270 */
[----:B------:R-:W-:-:S02]  /*3420*/  FSEL R69, R69, -INF , P3 ;  /* 0xff80000045457808 */ /* 0x000fc40001800000 */
        /* <DEDUP_REMOVED lines=28> */
[----:B------:R-:W-:Y:S02]  /*35f0*/  FSEL R85, R85, -INF , P3 ;  /* 0xff80000055557808 */ /* 0x000fe40001800000 */
[----:B------:R-:W-:-:S03]  /*3600*/  FMNMX.FTZ R40, R84, R5, !PT ;  /* 0x0000000554287209 */ /* 0x000fc60007810000 */
[----:B------:R-:W-:Y:S01]  /*3610*/  MUFU.EX2 R38, R59 ;  /* 0x0000003b00267308 */ /* 0x000fe20000000800 */
[----:B------:R-:W-:Y:S01]  /*3620*/  FMNMX.FTZ R5, R85, R40, !PT ;  /* 0x0000002855057209 */ /* 0x000fe20007810000 */
[----:B------:R-:W-:-:S04]  /*3630*/  FFMA.FTZ R40, R63, UR10, -R26 ;  /* 0x0000000a3f287c23 */ /* 0x000fc8000801081a */
[----:B------:R-:W1:Y:S02]  /*3640*/  SHFL.BFLY PT, R46, R5, 0x2, 0x1f ;  /* 0x0c401f00052e7f89 */ /* 0x000e6400000e0000 */
[----:B------:R-:W-:Y:S08]  /*3650*/  MUFU.EX2 R40, R40 ;  /* 0x0000002800287308 */ /* 0x000ff00000000800 */
[----:B------:R-:W-:Y:S08]  /*3660*/  MUFU.EX2 R159, R159 ;  /* 0x0000009f009f7308 */ /* 0x000ff00000000800 */
[----:B------:R-:W-:Y:S01]  /*3670*/  MUFU.EX2 R44, R44 ;  /* 0x0000002c002c7308 */ /* 0x000fe20000000800 */
[----:B-1----:R-:W-:Y:S01]  /*3680*/  FMNMX.FTZ R9, R5, R46, !PT ;  /* 0x0000002e05097209 */ /* 0x002fe20007810000 */
[----:B------:R-:W-:-:S06]  /*3690*/  FFMA.FTZ R46, R75, UR10, -R26 ;  /* 0x0000000a4b2e7c23 */ /* 0x000fcc000801081a */
[----:B------:R-:W-:Y:S01]  /*36a0*/  MUFU.EX2 R161, R161 ;  /* 0x000000a100a17308 */ /* 0x000fe20000000800 */
[----:B------:R-:W-:Y:S01]  /*36b0*/  FFMA.FTZ R26, R87, UR10, -R26 ;  /* 0x0000000a571a7c23 */ /* 0x000fe2000801081a */
[----:B------:R-:W1:Y:S06]  /*36c0*/  SHFL.BFLY PT, R50, R9, 0x1, 0x1f ;  /* 0x0c201f0009327f89 */ /* 0x000e6c00000e0000 */
[----:B------:R-:W-:Y:S08]  /*36d0*/  MUFU.EX2 R46, R46 ;  /* 0x0000002e002e7308 */ /* 0x000ff00000000800 */
[----:B------:R-:W-:Y:S08]  /*36e0*/  MUFU.EX2 R163, R163 ;  /* 0x000000a300a37308 */ /* 0x000ff00000000800 */
[----:B------:R-:W-:Y:S01]  /*36f0*/  MUFU.EX2 R48, R48 ;  /* 0x0000003000307308 */ /* 0x000fe20000000800 */
[----:B-1----:R-:W-:-:S04]  /*3700*/  FMNMX.FTZ R7, R9, R50, !PT ;  /* 0x0000003209077209 */ /* 0x002fc80007810000 */
[C---:B------:R-:W-:Y:S01]  /*3710*/  FSETP.NEU.FTZ.AND P3, PT, R7.reuse, -INF , PT ;  /* 0xff8000000700780b */ /* 0x040fe20003f7d000 */
[----:B------:R-:W-:Y:S02]  /*3720*/  FMUL.FTZ R5, R7, UR10 ;  /* 0x0000000a07057c20 */ /* 0x000fe40008410000 */
[----:B------:R-:W-:Y:S03]  /*3730*/  MUFU.EX2 R165, R165 ;  /* 0x000000a500a57308 */ /* 0x000fe60000000800 */
[----:B------:R-:W-:Y:S02]  /*3740*/  FSEL R54, R5, RZ, P3 ;  /* 0x000000ff05367208 */ /* 0x000fe40001800000 */
[----:B------:R-:W-:-:S03]  /*3750*/  PLOP3.LUT P3, PT, PT, PT, UP1, 0x80, 0x0 ;  /* 0x000000000000781c */ /* 0x000fc60003f6f018 */
[----:B------:R-:W-:Y:S01]  /*3760*/  MUFU.EX2 R50, R83 ;  /* 0x0000005300327308 */ /* 0x000fe20000000800 */
[--C-:B------:R-:W-:Y:S01]  /*3770*/  FFMA.FTZ R180, R3, UR10, -R54.reuse ;  /* 0x0000000a03b47c23 */ /* 0x100fe20008010836 */
[--C-:B------:R-:W-:Y:S01]  /*3780*/  FFMA.FTZ R3, R30, UR10, -R54.reuse ;  /* 0x0000000a1e037c23 */ /* 0x100fe20008010836 */
[----:B------:R-:W-:Y:S01]  /*3790*/  FFMA.FTZ R182, R28, UR10, -R54 ;  /* 0x0000000a1cb67c23 */ /* 0x000fe20008010836 */
[----:B------:R-:W-:Y:S01]  /*37a0*/  FADD.FTZ R28, R181, R6 ;  /* 0x00000006b51c7221 */ /* 0x000fe20000010000 */
[--C-:B------:R-:W-:Y:S01]  /*37b0*/  FFMA.FTZ R172, R13, UR10, -R54.reuse ;  /* 0x0000000a0dac7c23 */ /* 0x100fe20008010836 */
[--C-:B------:R-:W-:Y:S01]  /*37c0*/  FFMA.FTZ R5, R29, UR10, -R54.reuse ;  /* 0x0000000a1d057c23 */ /* 0x100fe20008010836 */
[----:B------:R-:W-:Y:S01]  /*37d0*/  FFMA.FTZ R176, R32, UR10, -R54 ;  /* 0x0000000a20b07c23 */ /* 0x000fe20008010836 */
[----:B------:R-:W-:Y:S01]  /*37e0*/  MUFU.EX2 R180, R180 ;  /* 0x000000b400b47308 */ /* 0x000fe20000000800 */
[----:B--2---:R-:W-:Y:S01]  /*37f0*/  FADD.FTZ R13, R183, R28 ;  /* 0x0000001cb70d7221 */ /* 0x004fe20000010000 */
[--C-:B------:R-:W-:Y:S01]  /*3800*/  FFMA.FTZ R9, R33, UR10, -R54.reuse ;  /* 0x0000000a21097c23 */ /* 0x100fe20008010836 */
[--C-:B------:R-:W-:Y:S01]  /*3810*/  FFMA.FTZ R178, R36, UR10, -R54.reuse ;  /* 0x0000000a24b27c23 */ /* 0x100fe20008010836 */
[--C-:B------:R-:W-:Y:S01]  /*3820*/  FFMA.FTZ R11, R37, UR10, -R54.reuse ;  /* 0x0000000a250b7c23 */ /* 0x100fe20008010836 */
[----:B---3--:R-:W-:Y:S01]  /*3830*/  FADD.FTZ R28, R8, R13 ;  /* 0x0000000d081c7221 */ /* 0x008fe20000010000 */
[--C-:B------:R-:W-:Y:S01]  /*3840*/  FFMA.FTZ R41, R41, UR10, -R54.reuse ;  /* 0x0000000a29297c23 */ /* 0x100fe20008010836 */
[----:B------:R-:W-:Y:S01]  /*3850*/  FFMA.FTZ R15, R15, UR10, -R54 ;  /* 0x0000000a0f0f7c23 */ /* 0x000fe20008010836 */
[----:B------:R-:W1:Y:S01]  /*3860*/  MUFU.EX2 R3, R3 ;  /* 0x0000000300037308 */ /* 0x000e620000000800 */
[----:B----4-:R-:W-:Y:S01]  /*3870*/  FADD.FTZ R13, R177, R28 ;  /* 0x0000001cb10d7221 */ /* 0x010fe20000010000 */
[--C-:B------:R-:W-:Y:S01]  /*3880*/  FFMA.FTZ R45, R45, UR10, -R54.reuse ;  /* 0x0000000a2d2d7c23 */ /* 0x100fe20008010836 */
[--C-:B------:R-:W-:Y:S01]  /*3890*/  FFMA.FTZ R21, R21, UR10, -R54.reuse ;  /* 0x0000000a15157c23 */ /* 0x100fe20008010836 */
[--C-:B------:R-:W-:Y:S01]  /*38a0*/  FFMA.FTZ R49, R49, UR10, -R54.reuse ;  /* 0x0000000a31317c23 */ /* 0x100fe20008010836 */
[----:B-----5:R-:W-:Y:S01]  /*38b0*/  FADD.FTZ R28, R10, R13 ;  /* 0x0000000d0a1c7221 */ /* 0x020fe20000010000 */
[--C-:B------:R-:W-:Y:S01]  /*38c0*/  FFMA.FTZ R52, R52, UR10, -R54.reuse ;  /* 0x0000000a34347c23 */ /* 0x100fe20008010836 */
[----:B------:R-:W-:Y:S01]  /*38d0*/  FFMA.FTZ R53, R53, UR10, -R54 ;  /* 0x0000000a35357c23 */ /* 0x000fe20008010836 */
[----:B------:R-:W2:Y:S01]  /*38e0*/  MUFU.EX2 R182, R182 ;  /* 0x000000b600b67308 */ /* 0x000ea20000000800 */
[----:B0-----:R-:W-:Y:S01]  /*38f0*/  FADD.FTZ R25, R179, R28 ;  /* 0x0000001cb3197221 */ /* 0x001fe20000010000 */
[--C-:B------:R-:W-:Y:S01]  /*3900*/  FFMA.FTZ R56, R56, UR10, -R54.reuse ;  /* 0x0000000a38387c23 */ /* 0x100fe20008010836 */
[--C-:B------:R-:W-:Y:S01]  /*3910*/  FFMA.FTZ R57, R57, UR10, -R54.reuse ;  /* 0x0000000a39397c23 */ /* 0x100fe20008010836 */
[--C-:B------:R-:W-:Y:S01]  /*3920*/  FFMA.FTZ R60, R60, UR10, -R54.reuse ;  /* 0x0000000a3c3c7c23 */ /* 0x100fe20008010836 */
[----:B------:R-:W-:Y:S01]  /*3930*/  FADD.FTZ R30, R12, R25 ;  /* 0x000000190c1e7221 */ /* 0x000fe20000010000 */
[--C-:B------:R-:W-:Y:S01]  /*3940*/  FFMA.FTZ R61, R61, UR10, -R54.reuse ;  /* 0x0000000a3d3d7c23 */ /* 0x100fe20008010836 */
[----:B------:R-:W-:Y:S01]  /*3950*/  FFMA.FTZ R64, R64, UR10, -R54 ;  /* 0x0000000a40407c23 */ /* 0x000fe20008010836 */
[----:B------:R-:W0:Y:S01]  /*3960*/  MUFU.EX2 R5, R5 ;  /* 0x0000000500057308 */ /* 0x000e220000000800 */
[----:B-1----:R-:W-:Y:S01]  /*3970*/  FADD.FTZ R13, R180, R3 ;  /* 0x00000003b40d7221 */ /* 0x002fe20000010000 */
[----:B------:R-:W-:Y:S01]  /*3980*/  FADD.FTZ R25, R173, R30 ;  /* 0x0000001ead197221 */ /* 0x000fe20000010000 */
[--C-:B------:R-:W-:Y:S01]  /*3990*/  FFMA.FTZ R65, R65, UR10, -R54.reuse ;  /* 0x0000000a41417c23 */ /* 0x100fe20008010836 */
[--C-:B------:R-:W-:Y:S01]  /*39a0*/  FFMA.FTZ R68, R68, UR10, -R54.reuse ;  /* 0x0000000a44447c23 */ /* 0x100fe20008010836 */
[--C-:B------:R-:W-:Y:S01]  /*39b0*/  FFMA.FTZ R69, R69, UR10, -R54.reuse ;  /* 0x0000000a45457c23 */ /* 0x100fe20008010836 */
[----:B------:R-:W-:Y:S01]  /*39c0*/  FADD.FTZ R30, R14, R25 ;  /* 0x000000190e1e7221 */ /* 0x000fe20000010000 */
[----:B------:R-:W-:Y:S01]  /*39d0*/  FFMA.FTZ R72, R72, UR10, -R54 ;  /* 0x0000000a48487c23 */ /* 0x000fe20008010836 */
[----:B------:R-:W1:Y:S01]  /*39e0*/  MUFU.EX2 R176, R176 ;  /* 0x000000b000b07308 */ /* 0x000e620000000800 */
[----:B--2---:R-:W-:Y:S01]  /*39f0*/  FADD.FTZ R28, R182, R13 ;  /* 0x0000000db61c7221 */ /* 0x004fe20000010000 */
[----:B------:R-:W-:Y:S01]  /*3a00*/  FADD.FTZ R25, R175, R30 ;  /* 0x0000001eaf197221 */ /* 0x000fe20000010000 */
[----:B------:R-:W-:Y:S01]  /*3a10*/  F2FP.F16.F32.PACK_AB R181, R6, R181 ;  /* 0x000000b506b5723e */ /* 0x000fe200000000ff */
[--C-:B------:R-:W-:Y:S01]  /*3a20*/  FFMA.FTZ R73, R73, UR10, -R54.reuse ;  /* 0x0000000a49497c23 */ /* 0x100fe20008010836 */
[--C-:B------:R-:W-:Y:S01]  /*3a30*/  FFMA.FTZ R76, R76, UR10, -R54.reuse ;  /* 0x0000000a4c4c7c23 */ /* 0x100fe20008010836 */
[----:B------:R-:W-:Y:S01]  /*3a40*/  FADD.FTZ R30, R20, R25 ;  /* 0x00000019141e7221 */ /* 0x000fe20000010000 */
[----:B------:R-:W-:Y:S01]  /*3a50*/  FFMA.FTZ R77, R77, UR10, -R54 ;  /* 0x0000000a4d4d7c23 */ /* 0x000fe20008010836 */
[----:B------:R-:W2:Y:S01]  /*3a60*/  MUFU.EX2 R9, R9 ;  /* 0x0000000900097308 */ /* 0x000ea20000000800 */
[----:B0-----:R-:W-:Y:S01]  /*3a70*/  FADD.FTZ R13, R5, R28 ;  /* 0x0000001c050d7221 */ /* 0x001fe20000010000 */
[----:B------:R-:W-:Y:S01]  /*3a80*/  FADD.FTZ R25, R169, R30 ;  /* 0x0000001ea9197221 */ /* 0x000fe20000010000 */
[--C-:B------:R-:W-:Y:S01]  /*3a90*/  FFMA.FTZ R80, R80, UR10, -R54.reuse ;  /* 0x0000000a50507c23 */ /* 0x100fe20008010836 */
[--C-:B------:R-:W-:Y:S01]  /*3aa0*/  FFMA.FTZ R81, R81, UR10, -R54.reuse ;  /* 0x0000000a51517c23 */ /* 0x100fe20008010836 */
[--C-:B------:R-:W-:Y:S01]  /*3ab0*/  FFMA.FTZ R84, R84, UR10, -R54.reuse ;  /* 0x0000000a54547c23 */ /* 0x100fe20008010836 */
[----:B------:R-:W-:Y:S01]  /*3ac0*/  FADD.FTZ R30, R24, R25 ;  /* 0x00000019181e7221 */ /* 0x000fe20000010000 */
[----:B------:R-:W-:Y:S01]  /*3ad0*/  FFMA.FTZ R54, R85, UR10, -R54 ;  /* 0x0000000a55367c23 */ /* 0x000fe20008010836 */
[----:B------:R-:W0:Y:S01]  /*3ae0*/  MUFU.EX2 R178, R178 ;  /* 0x000000b200b27308 */ /* 0x000e220000000800 */
[----:B-1----:R-:W-:Y:S01]  /*3af0*/  FADD.FTZ R28, R176, R13 ;  /* 0x0000000db01c7221 */ /* 0x002fe20000010000 */
[----:B------:R-:W-:-:S02]  /*3b00*/  F2FP.F16.F32.PACK_AB R182, R5, R182 ;  /* 0x000000b605b6723e */ /* 0x000fc400000000ff */
[----:B------:R-:W-:Y:S02]  /*3b10*/  F2FP.F16.F32.PACK_AB R180, R3, R180 ;  /* 0x000000b403b4723e */ /* 0x000fe400000000ff */
[----:B------:R-:W-:Y:S02]  /*3b20*/  F2FP.F16.F32.PACK_AB R183, R8, R183 ;  /* 0x000000b708b7723e */ /* 0x000fe400000000ff */
[----:B------:R-:W1:Y:S01]  /*3b30*/  MUFU.EX2 R11, R11 ;  /* 0x0000000b000b7308 */ /* 0x000e620000000800 */
[----:B--2---:R-:W-:Y:S01]  /*3b40*/  FADD.FTZ R13, R9, R28 ;  /* 0x0000001c090d7221 */ /* 0x004fe20000010000 */
[----:B------:R-:W-:Y:S02]  /*3b50*/  F2FP.F16.F32.PACK_AB R177, R10, R177 ;  /* 0x000000b10ab1723e */ /* 0x000fe400000000ff */
[----:B------:R-:W-:Y:S02]  /*3b60*/  F2FP.F16.F32.PACK_AB R179, R12, R179 ;  /* 0x000000b30cb3723e */ /* 0x000fe400000000ff */
[----:B------:R-:W-:-:S02]  /*3b70*/  F2FP.F16.F32.PACK_AB R173, R14, R173 ;  /* 0x000000ad0ead723e */ /* 0x000fc400000000ff */
[----:B------:R-:W2:Y:S01]  /*3b80*/  MUFU.EX2 R172, R172 ;  /* 0x000000ac00ac7308 */ /* 0x000ea20000000800 */
[----:B0-----:R-:W-:Y:S01]  /*3b90*/  FADD.FTZ R28, R178, R13 ;  /* 0x0000000db21c7221 */ /* 0x001fe20000010000 */
[----:B------:R-:W-:Y:S02]  /*3ba0*/  F2FP.F16.F32.PACK_AB R175, R20, R175 ;  /* 0x000000af14af723e */ /* 0x000fe400000000ff */
[----:B------:R-:W-:Y:S02]  /*3bb0*/  F2FP.F16.F32.PACK_AB R169, R24, R169 ;  /* 0x000000a918a9723e */ /* 0x000fe400000000ff */
[----:B------:R-:W-:Y:S02]  /*3bc0*/  F2FP.F16.F32.PACK_AB R176, R9, R176 ;  /* 0x000000b009b0723e */ /* 0x000fe400000000ff */
[----:B------:R-:W0:Y:S01]  /*3bd0*/  MUFU.EX2 R41, R41 ;  /* 0x0000002900297308 */ /* 0x000e220000000800 */
[C---:B-1----:R-:W-:Y:S01]  /*3be0*/  FADD.FTZ R13, R11.reuse, R28 ;  /* 0x0000001c0b0d7221 */ /* 0x042fe20000010000 */
[----:B------:R-:W-:-:S06]  /*3bf0*/  F2FP.F16.F32.PACK_AB R178, R11, R178 ;  /* 0x000000b20bb2723e */ /* 0x000fcc00000000ff */
[----:B------:R-:W1:Y:S01]  /*3c00*/  MUFU.EX2 R15, R15 ;  /* 0x0000000f000f7308 */ /* 0x000e620000000800 */
[----:B--2---:R-:W-:Y:S01]  /*3c10*/  FADD.FTZ R28, R172, R13 ;  /* 0x0000000dac1c7221 */ /* 0x004fe20000010000 */
[----:B------:R-:W-:Y:S01]  /*3c20*/  FADD.FTZ R13, R171, R30 ;  /* 0x0000001eab0d7221 */ /* 0x000fe20000010000 */
[----:B------:R-:W-:-:S03]  /*3c30*/  F2FP.F16.F32.PACK_AB R171, R34, R171 ;  /* 0x000000ab22ab723e */ /* 0x000fc600000000ff */
[----:B------:R-:W-:Y:S02]  /*3c40*/  FADD.FTZ R0, R34, R13 ;  /* 0x0000000d22007221 */ /* 0x000fe40000010000 */
[----:B------:R-:W2:Y:S01]  /*3c50*/  MUFU.EX2 R174, R45 ;  /* 0x0000002d00ae7308 */ /* 0x000ea20000000800 */
[----:B0-----:R-:W-:Y:S01]  /*3c60*/  FADD.FTZ R28, R41, R28 ;  /* 0x0000001c291c7221 */ /* 0x001fe20000010000 */
[----:B------:R-:W-:Y:S01]  /*3c70*/  FADD.FTZ R25, R153, R0 ;  /* 0x0000000099197221 */ /* 0x000fe20000010000 */
[----:B------:R-:W-:Y:S02]  /*3c80*/  F2FP.F16.F32.PACK_AB R153, R38, R153 ;  /* 0x000000992699723e */ /* 0x000fe400000000ff */
[----:B------:R-:W-:-:S03]  /*3c90*/  F2FP.F16.F32.PACK_AB R172, R41, R172 ;  /* 0x000000ac29ac723e */ /* 0x000fc600000000ff */
[----:B------:R-:W0:Y:S01]  /*3ca0*/  MUFU.EX2 R21, R21 ;  /* 0x0000001500157308 */ /* 0x000e220000000800 */
[----:B-1----:R-:W-:Y:S01]  /*3cb0*/  FADD.FTZ R13, R15, R28 ;  /* 0x0000001c0f0d7221 */ /* 0x002fe20000010000 */
[----:B------:R-:W-:-:S04]  /*3cc0*/  FADD.FTZ R28, R38, R25 ;  /* 0x00000019261c7221 */ /* 0x000fc80000010000 */
[----:B------:R-:W-:Y:S01]  /*3cd0*/  FADD.FTZ R25, R155, R28 ;  /* 0x0000001c9b197221 */ /* 0x000fe20000010000 */
[----:B------:R-:W-:Y:S01]  /*3ce0*/  F2FP.F16.F32.PACK_AB R155, R40, R155 ;  /* 0x0000009b289b723e */ /* 0x000fe200000000ff */
[----:B------:R-:W1:Y:S01]  /*3cf0*/  MUFU.EX2 R168, R49 ;  /* 0x0000003100a87308 */ /* 0x000e620000000800 */
[----:B--2---:R-:W-:Y:S01]  /*3d00*/  FADD.FTZ R0, R174, R13 ;  /* 0x0000000dae007221 */ /* 0x004fe20000010000 */
[----:B------:R-:W-:Y:S01]  /*3d10*/  FADD.FTZ R28, R40, R25 ;  /* 0x00000019281c7221 */ /* 0x000fe20000010000 */
[----:B------:R-:W-:-:S03]  /*3d20*/  F2FP.F16.F32.PACK_AB R174, R174, R15 ;  /* 0x0000000faeae723e */ /* 0x000fc600000000ff */
[----:B------:R-:W-:Y:S01]  /*3d30*/  FADD.FTZ R25, R157, R28 ;  /* 0x0000001c9d197221 */ /* 0x000fe20000010000 */
[C---:B------:R-:W-:Y:S01]  /*3d40*/  F2FP.F16.F32.PACK_AB R157, R42.reuse, R157 ;  /* 0x0000009d2a9d723e */ /* 0x040fe200000000ff */
[----:B------:R-:W2:Y:S01]  /*3d50*/  MUFU.EX2 R52, R52 ;  /* 0x0000003400347308 */ /* 0x000ea20000000800 */
[----:B0-----:R-:W-:Y:S01]  /*3d60*/  FADD.FTZ R13, R21, R0 ;  /* 0x00000000150d7221 */ /* 0x001fe20000010000 */
[----:B------:R-:W-:-:S04]  /*3d70*/  FADD.FTZ R28, R42, R25 ;  /* 0x000000192a1c7221 */ /* 0x000fc80000010000 */
[----:B------:R-:W-:Y:S01]  /*3d80*/  FADD.FTZ R25, R159, R28 ;  /* 0x0000001c9f197221 */ /* 0x000fe20000010000 */
[----:B------:R-:W-:Y:S01]  /*3d90*/  F2FP.F16.F32.PACK_AB R159, R44, R159 ;  /* 0x0000009f2c9f723e */ /* 0x000fe200000000ff */
[----:B------:R-:W0:Y:S01]  /*3da0*/  MUFU.EX2 R53, R53 ;  /* 0x0000003500357308 */ /* 0x000e220000000800 */
[----:B-1----:R-:W-:Y:S01]  /*3db0*/  FADD.FTZ R13, R168, R13 ;  /* 0x0000000da80d7221 */ /* 0x002fe20000010000 */
[----:B------:R-:W-:Y:S01]  /*3dc0*/  FADD.FTZ R6, R44, R25 ;  /* 0x000000192c067221 */ /* 0x000fe20000010000 */
[----:B------:R-:W-:-:S03]  /*3dd0*/  F2FP.F16.F32.PACK_AB R168, R168, R21 ;  /* 0x00000015a8a8723e */ /* 0x000fc600000000ff */
[----:B------:R-:W-:Y:S01]  /*3de0*/  FADD.FTZ R25, R161, R6 ;  /* 0x00000006a1197221 */ /* 0x000fe20000010000 */
[----:B------:R-:W-:Y:S01]  /*3df0*/  F2FP.F16.F32.PACK_AB R161, R46, R161 ;  /* 0x000000a12ea1723e */ /* 0x000fe200000000ff */
[----:B------:R-:W1:Y:S01]  /*3e00*/  MUFU.EX2 R56, R56 ;  /* 0x0000003800387308 */ /* 0x000e620000000800 */
[----:B--2---:R-:W-:Y:S01]  /*3e10*/  FADD.FTZ R0, R52, R13 ;  /* 0x0000000d34007221 */ /* 0x004fe20000010000 */
[----:B------:R-:W-:-:S04]  /*3e20*/  FADD.FTZ R6, R46, R25 ;  /* 0x000000192e067221 */ /* 0x000fc80000010000 */
[----:B------:R-:W-:Y:S01]  /*3e30*/  FADD.FTZ R25, R163, R6 ;  /* 0x00000006a3197221 */ /* 0x000fe20000010000 */
[C---:B------:R-:W-:Y:S01]  /*3e40*/  F2FP.F16.F32.PACK_AB R163, R48.reuse, R163 ;  /* 0x000000a330a3723e */ /* 0x040fe200000000ff */
[----:B------:R-:W2:Y:S01]  /*3e50*/  MUFU.EX2 R57, R57 ;  /* 0x0000003900397308 */ /* 0x000ea20000000800 */
[C---:B0-----:R-:W-:Y:S01]  /*3e60*/  FADD.FTZ R13, R53.reuse, R0 ;  /* 0x00000000350d7221 */ /* 0x041fe20000010000 */
[----:B------:R-:W-:Y:S01]  /*3e70*/  FADD.FTZ R6, R48, R25 ;  /* 0x0000001930067221 */ /* 0x000fe20000010000 */
[----:B------:R-:W-:-:S03]  /*3e80*/  F2FP.F16.F32.PACK_AB R170, R53, R52 ;  /* 0x0000003435aa723e */ /* 0x000fc600000000ff */
[----:B------:R-:W-:Y:S01]  /*3e90*/  FADD.FTZ R25, R165, R6 ;  /* 0x00000006a5197221 */ /* 0x000fe20000010000 */
[----:B------:R-:W-:Y:S01]  /*3ea0*/  F2FP.F16.F32.PACK_AB R165, R50, R165 ;  /* 0x000000a532a5723e */ /* 0x000fe200000000ff */
[----:B------:R-:W0:Y:S01]  /*3eb0*/  MUFU.EX2 R60, R60 ;  /* 0x0000003c003c7308 */ /* 0x000e220000000800 */
[----:B-1----:R-:W-:Y:S01]  /*3ec0*/  FADD.FTZ R0, R56, R13 ;  /* 0x0000000d38007221 */ /* 0x002fe20000010000 */
[----:B------:R-:W-:-:S06]  /*3ed0*/  FADD.FTZ R6, R50, R25 ;  /* 0x0000001932067221 */ /* 0x000fcc0000010000 */
        /* <DEDUP_REMOVED lines=36> */
[----:B-1----:R-:W-:Y:S01]  /*4120*/  FADD.FTZ R6, R84, R3 ;  /* 0x0000000354067221 */ /* 0x002fe20000010000 */
[C---:B--2---:R-:W-:Y:S01]  /*4130*/  FADD.FTZ R0, R26.reuse, R25 ;  /* 0x000000191a007221 */ /* 0x044fe20000010000 */
[----:B------:R-:W-:Y:S02]  /*4140*/  F2FP.F16.F32.PACK_AB R167, R26, R167 ;  /* 0x000000a71aa7723e */ /* 0x000fe400000000ff */
[C---:B0-----:R-:W-:Y:S01]  /*4150*/  FADD.FTZ R3, R5.reuse, R6 ;  /* 0x0000000605037221 */ /* 0x041fe20000010000 */
[----:B------:R-:W-:Y:S01]  /*4160*/  F2FP.F16.F32.PACK_AB R166, R5, R84 ;  /* 0x0000005405a6723e */ /* 0x000fe200000000ff */
[----:B------:R-:W-:Y:S06]  /*4170*/  @!P3 BRA `(.L_x_2297) ;  /* 0x000000280060b947 */ /* 0x000fec0003800000 */
[----:B------:R-:W-:Y:S01]  /*4180*/  IMAD.MOV.U32 R6, RZ, RZ, R4 ;  /* 0x000000ffff067224 */ /* 0x000fe200078e0004 */
[----:B------:R-:W-:Y:S01]  /*4190*/  UMOV UR59, UR47 ;  /* 0x0000002f003b7c82 */ /* 0x000fe20008000000 */
[----:B------:R-:W-:Y:S01]  /*41a0*/  IMAD.MOV.U32 R5, RZ, RZ, R7 ;  /* 0x000000ffff057224 */ /* 0x000fe200078e0007 */
[----:B------:R-:W-:Y:S01]  /*41b0*/  UMOV UR57, UR46 ;  /* 0x0000002e00397c82 */ /* 0x000fe20008000000 */
[----:B------:R-:W-:Y:S01]  /*41c0*/  IMAD.MOV.U32 R151, RZ, RZ, RZ ;  /* 0x000000ffff977224 */ /* 0x000fe200078e00ff */
[----:B------:R-:W-:-:S06]  /*41d0*/  ULDC UR55, c[0x0][0x988] ;  /* 0x0002620000377ab9 */ /* 0x000fcc0000000800 */
.L_x_2306:
        /* <DEDUP_REMOVED lines=9> */
.L_x_2299:
[----:B------:R-:W-:Y:S01]  /*4270*/  ULEA UR6, UR46, UR41, 0x3 ;  /* 0x000000292e067291 */ /* 0x000fe2000f8e183f */
[----:B------:R-:W-:-:S05]  /*4280*/  IMAD.U32 R4, RZ, RZ, UR47 ;  /* 0x0000002fff047e24 */ /* 0x000fca000f8e00ff */
[----:B------:R-:W-:-:S04]  /*4290*/  SHF.L.U32 R4, R4, 0x1f, RZ ;  /* 0x0000001f04047819 */ /* 0x000fc800000006ff */
[----:B------:R0:W1:Y:S01]  /*42a0*/  SYNCS.PHASECHK.TRANS64.TRYWAIT P3, [UR6+0x28830], R4 ;  /* 0x02883004ff0075a7 */ /* 0x0000620008060146 */
[----:B------:R-:W-:Y:S05]  /*42b0*/  @!P0 BRA `(.L_x_2300) ;  /* 0x0000000000048947 */ /* 0x000fea0003800000 */
[----:B------:R-:W-:Y:S01]  /*42c0*/  BPT.TRAP 0x1 ;  /* 0x000000040000795c */ /* 0x000fe20000300000 */
.L_x_2300:
[----:B-1----:R-:W-:Y:S05]  /*42d0*/  @P3 BRA `(.L_x_2298) ;  /* 0x0000000000083947 */ /* 0x002fea0003800000 */
[----:B------:R-:W1:Y:S02]  /*42e0*/  SYNCS.PHASECHK.TRANS64.TRYWAIT P3, [UR6+0x28830], R4 ;  /* 0x02883004ff0075a7 */ /* 0x000e640008060146 */
[----:B-1----:R-:W-:Y:S05]  /*42f0*/  @!P3 BRA `(.L_x_2301) ;  /* 0x000000ec00b4b947 */ /* 0x002fea0003800000 */
.L_x_2298:
        /* <DEDUP_REMOVED lines=47> */
.L_x_2303:
[----:B------:R-:W-:Y:S01]  /*45f0*/  ULEA UR6, UR57, UR41, 0x3 ;  /* 0x0000002939067291 */ /* 0x000fe2000f8e183f */
[----:B------:R-:W-:-:S05]  /*4600*/  IMAD.U32 R4, RZ, RZ, UR59 ;  /* 0x0000003bff047e24 */ /* 0x000fca000f8e00ff */
[----:B------:R-:W-:-:S04]  /*4610*/  SHF.L.U32 R4, R4, 0x1f, RZ ;  /* 0x0000001f04047819 */ /* 0x000fc800000006ff */
[----:B------:R0:W1:Y:S01]  /*4620*/  SYNCS.PHASECHK.TRANS64.TRYWAIT P3, [UR6+0x28850], R4 ;  /* 0x02885004ff0075a7 */ /* 0x0000620008060146 */
[----:B------:R-:W-:Y:S05]  /*4630*/  @!P0 BRA `(.L_x_2304) ;  /* 0x0000000000048947 */ /* 0x000fea0003800000 */
[----:B------:R-:W-:Y:S01]  /*4640*/  BPT.TRAP 0x1 ;  /* 0x000000040000795c */ /* 0x000fe20000300000 */
.L_x_2304:
[----:B-1----:R-:W-:Y:S05]  /*4650*/  @P3 BRA `(.L_x_2302) ;  /* 0x0000000000083947 */ /* 0x002fea0003800000 */
[----:B------:R-:W1:Y:S02]  /*4660*/  SYNCS.PHASECHK.TRANS64.TRYWAIT P3, [UR6+0x28850], R4 ;  /* 0x02885004ff0075a7 */ /* 0x000e640008060146 */
[----:B-1----:R-:W-:Y:S05]  /*4670*/  @!P3 BRA `(.L_x_2305) ;  /* 0x000000e800ecb947 */ /* 0x002fea0003800000 */
.L_x_2302:
[----:B------:R-:W-:Y:S01]  /*4680*/  UIADD3 UR6, UR41, 0x400, URZ ;  /* 0x0000040029067890 */ /* 0x000fe2000fffe03f */
[----:B------:R-:W-:Y:S01]  /*4690*/  WARPGROUP.ARRIVE ;  /* 0x00000000000079c5 */ /* 0x000fe20000000000 */
[----:B------:R-:W-:Y:S01]  /*46a0*/  UMOV UR7, 0x40000040 ;  /* 0x4000004000077882 */ /* 0x000fe20000000000 */
[----:B------:R-:W-:Y:S01]  /*46b0*/  VIADD R10, R17, UR38 ;  /* 0x00000026110a7c36 */ /* 0x000fe20008000000 */
[----:B------:R-:W-:-:S03]  /*46c0*/  USHF.R.U32.HI UR6, URZ, 0x4, UR6 ;  /* 0x000000043f067899 */ /* 0x000fc60008011606 */
[----:B------:R-:W2:Y:S01]  /*46d0*/  S2R R220, SR_TID.X ;  /* 0x0000000000dc7919 */ /* 0x000ea20000002100 */
[----:B------:R-:W-:Y:S01]  /*46e0*/  UMOV UR10, UR55 ;  /* 0x00000037000a7c82 */ /* 0x000fe20008000000 */
[----:B------:R-:W-:Y:S02]  /*46f0*/  UISETP.GT.AND UP1, UPT, UR58, UR56, UPT ;  /* 0x000000383a00728c */ /* 0x000fe4000bf24270 */
[----:B------:R-:W-:Y:S01]  /*4700*/  ULOP3.LUT UR6, UR6, 0x3fff, URZ, 0xc0, !UPT ;  /* 0x00003fff06067892 */ /* 0x000fe2000f8ec03f */
[----:B------:R-:W-:-:S03]  /*4710*/  UMOV UR59, UR47 ;  /* 0x0000002f003b7c82 */ /* 0x000fc60008000000 */
[----:B------:R-:W-:-:S04]  /*4720*/  ULOP3.LUT UR6, UR6, 0x4000000, URZ, 0xfc, !UPT ;  /* 0x0400000006067892 */ /* 0x000fc8000f8efc3f */
[----:B------:R-:W-:-:S07]  /*4730*/  ULEA UR11, UR57, UR6, 0xb ;  /* 0x00000006390b7291 */ /* 0x000fce000f8e583f */
[----:B------:R-:W-:Y:S02]  /*4740*/  UMOV UR6, UR11 ;  /* 0x0000000b00067c82 */ /* 0x000fe40008000000 */
[----:B------:R-:W-:Y:S01]  /*4750*/  HGMMA.64x128x16.F32 R88, R180, gdesc[UR4].tnspB, R88, gsb0 ;  /* 0x41e00004b4587df0 */ /* 0x000fe20008000858 */
[----:B------:R-:W-:Y:S01]  /*4760*/  UIADD3 UR6, UR11, 0x80, URZ ;  /* 0x000000800b067890 */ /* 0x000fe2000fffe03f */
[----:B------:R-:W-:Y:S01]  /*4770*/  UMOV UR7, 0x40000040 ;  /* 0x4000004000077882 */ /* 0x000fe20000000000 */
[----:B--2---:R-:W-:Y:S01]  /*4780*/  SHF.R.U32.HI R220, RZ, 0x7, R220 ;  /* 0x00000007ffdc7819 */ /* 0x004fe200000116dc */
[----:B------:R-:W-:Y:S02]  /*4790*/  WARPGROUP.DEPBAR.LE gsb0, 0x0 ;  /* 0x00008000000079c5 */ /* 0x000fe40000010000 */
[----:B------:R-:W-:-:S06]  /*47a0*/  WARPGROUP.ARRIVE ;  /* 0x00000000000079c5 */ /* 0x000fcc0000000000 */
[----:B------:R-:W-:Y:S01]  /*47b0*/  HGMMA.64x128x16.F32 R88, R176, gdesc[UR4].tnspB, R88, gsb0 ;  /* 0x41e00004b0587df0 */ /* 0x000fe20008000858 */
[----:B------:R-:W-:Y:S01]  /*47c0*/  @UP0 ULDC UR6, c[0x0][0x44c] ;  /* 0x0001130000060ab9 */ /* 0x000fe20000000800 */
[----:B------:R-:W-:Y:S01]  /*47d0*/  UMOV UR7, 0x40000040 ;  /* 0x4000004000077882 */ /* 0x000fe20000000000 */
[----:B01----:R-:W-:Y:S01]  /*47e0*/  @P2 IMAD.HI.U32 R4, R10, UR6, RZ ;  /* 0x000000060a042c27 */ /* 0x003fe2000f8e00ff */
[----:B------:R-:W-:-:S04]  /*47f0*/  @UP0 ULDC UR6, c[0x0][0x450] ;  /* 0x0001140000060ab9 */ /* 0x000fc80000000800 */
[----:B------:R-:W-:Y:S01]  /*4800*/  @P2 SHF.R.U32.HI R10, RZ, UR6, R4 ;  /* 0x00000006ff0a2c19 */ /* 0x000fe20008011604 */
[----:B------:R-:W-:Y:S02]  /*4810*/  UMOV UR6, 0xffffff80 ;  /* 0xffffff8000067882 */ /* 0x000fe40000000000 */
[----:B------:R-:W-:Y:S02]  /*4820*/  UIMAD UR6, UR58, UR6, 0x1 ;  /* 0x000000013a0674a4 */ /* 0x000fe4000f8e0206 */
[----:B------:R-:W0:Y:S01]  /*4830*/  SHFL.IDX PT, R4, R10, 0x1, 0x1c1f ;  /* 0x003c1f000a047f89 */ /* 0x000e2200000e0000 */
[----:B------:R-:W-:-:S03]  /*4840*/  UIADD3 UR58, UR58, -0x1, URZ ;  /* 0xffffffff3a3a7890 */ /* 0x000fc6000fffe03f */
[----:B------:R-:W-:Y:S01]  /*4850*/  IMAD.U32 R9, RZ, RZ, UR6 ;  /* 0x00000006ff097e24 */ /* 0x000fe2000f8e00ff */
[----:B------:R-:W-:Y:S01]  /*4860*/  UIADD3 UR6, UR11, 0x100, URZ ;  /* 0x000001000b067890 */ /* 0x000fe2000fffe03f */
[----:B------:R-:W1:Y:S03]  /*4870*/  SHFL.IDX PT, R10, R10, RZ, 0x1c1f ;  /* 0x001c1fff0a0a7589 */ /* 0x000e6600000e0000 */
[----:B------:R-:W-:-:S05]  /*4880*/  IADD3 R9, R9, UR53, -R16 ;  /* 0x0000003509097c10 */ /* 0x000fca000fffe810 */
[----:B------:R-:W-:-:S04]  /*4890*/  VIADD R9, R9, -UR54 ;  /* 0x8000003609097c36 */ /* 0x000fc80008000000 */
[----:B0-----:R-:W-:-:S05]  /*48a0*/  IMAD.IADD R4, R9, 0x1, R4 ;  /* 0x0000000109047824 */ /* 0x001fca00078e0204 */
[C---:B------:R-:W-:Y:S01]  /*48b0*/  ISETP.GT.AND P3, PT, R4.reuse, RZ, PT ;  /* 0x000000ff0400720c */ /* 0x040fe20003f64270 */
[----:B-1----:R-:W-:Y:S01]  /*48c0*/  IMAD.IADD R9, R9, 0x1, R10 ;  /* 0x0000000109097824 */ /* 0x002fe200078e020a */
        /* <DEDUP_REMOVED lines=48> */
[----:B------:R-:W-:Y:S01]  /*4bd0*/  FSEL R58, R58, -INF , P3 ;  /* 0xff8000003a3a7808 */ /* 0x000fe20001800000 */
[----:B------:R-:W-:Y:S02]  /*4be0*/  WARPGROUP.DEPBAR.LE gsb0, 0x0 ;  /* 0x00008000000079c5 */ /* 0x000fe40000010000 */
[----:B------:R-:W-:Y:S01]  /*4bf0*/  WARPGROUP.ARRIVE ;  /* 0x00000000000079c5 */ /* 0x000fe20000000000 */
[----:B------:R-:W-:Y:S02]  /*4c00*/  FMNMX.FTZ R15, R55, R8, !PT ;  /* 0x00000008370f7209 */ /* 0x000fe40007810000 */
[----:B------:R-:W-:Y:S02]  /*4c10*/  ISETP.GT.AND P3, PT, R4, 0x48, PT ;  /* 0x000000480400780c */ /* 0x000fe40003f64270 */
[----:B------:R-:W-:Y:S01]  /*4c20*/  FSEL R59, R59, -INF , P4 ;  /* 0xff8000003b3b7808 */ /* 0x000fe20002000000 */
[----:B------:R-:W-:Y:S01]  /*4c30*/  HGMMA.64x128x16.F32 R88, R172, gdesc[UR4].tnspB, R88, gsb0 ;  /* 0x41e00004ac587df0 */ /* 0x000fe20008000858 */
[----:B------:R-:W-:Y:S01]  /*4c40*/  UIADD3 UR6, UR11, 0x180, URZ ;  /* 0x000001800b067890 */ /* 0x000fe2000fffe03f */
[----:B------:R-:W-:Y:S01]  /*4c50*/  FMNMX.FTZ R8, R58, R15, !PT ;  /* 0x0000000f3a087209 */ /* 0x000fe20007810000 */
[----:B------:R-:W-:Y:S01]  /*4c60*/  UMOV UR7, 0x40000040 ;  /* 0x4000004000077882 */ /* 0x000fe20000000000 */
        /* <DEDUP_REMOVED lines=39> */
[----:B------:R-:W-:Y:S02]  /*4ee0*/  FSEL R87, R87, -INF , P4 ;  /* 0xff80000057577808 */ /* 0x000fe40002000000 */
[----:B------:R-:W-:Y:S02]  /*4ef0*/  FMNMX.FTZ R4, R86, R15, !PT ;  /* 0x0000000f56047209 */ /* 0x000fe40007810000 */
[----:B------:R-:W-:Y:S02]  /*4f00*/  ISETP.GT.AND P5, PT, R9, RZ, PT ;  /* 0x000000ff0900720c */ /* 0x000fe40003fa4270 */
[----:B------:R-:W-:-:S02]  /*4f10*/  FMNMX.FTZ R12, R87, R4, !PT ;  /* 0x00000004570c7209 */ /* 0x000fc40007810000 */
[C---:B------:R-:W-:Y:S02]  /*4f20*/  ISETP.GT.AND P4, PT, R9.reuse, 0x1, PT ;  /* 0x000000010900780c */ /* 0x040fe40003f84270 */
[----:B------:R-:W-:Y:S01]  /*4f30*/  FSEL R24, R24, -INF , P5 ;  /* 0xff80000018187808 */ /* 0x000fe20002800000 */
[----:B------:R-:W0:Y:S01]  /*4f40*/  SHFL.BFLY PT, R15, R12, 0x2, 0x1f ;  /* 0x0c401f000c0f7f89 */ /* 0x000e2200000e0000 */
[----:B------:R-:W-:Y:S02]  /*4f50*/  ISETP.GT.AND P6, PT, R9, 0x8, PT ;  /* 0x000000080900780c */ /* 0x000fe40003fc4270 */
[----:B------:R-:W-:Y:S02]  /*4f60*/  FSEL R25, R25, -INF , P4 ;  /* 0xff80000019197808 */ /* 0x000fe40002000000 */
[----:B------:R-:W-:Y:S02]  /*4f70*/  ISETP.GT.AND P5, PT, R9, 0x9, PT ;  /* 0x000000090900780c */ /* 0x000fe40003fa4270 */
[----:B------:R-:W-:-:S02]  /*4f80*/  FSEL R28, R28, -INF , P6 ;  /* 0xff8000001c1c7808 */ /* 0x000fc40003000000 */
[----:B------:R-:W-:Y:S02]  /*4f90*/  ISETP.GT.AND P4, PT, R9, 0x10, PT ;  /* 0x000000100900780c */ /* 0x000fe40003f84270 */
[----:B------:R-:W-:Y:S02]  /*4fa0*/  FSEL R29, R29, -INF , P5 ;  /* 0xff8000001d1d7808 */ /* 0x000fe40002800000 */
[C---:B------:R-:W-:Y:S02]  /*4fb0*/  ISETP.GT.AND P6, PT, R9.reuse, 0x11, PT ;  /* 0x000000110900780c */ /* 0x040fe40003fc4270 */
[----:B------:R-:W-:Y:S02]  /*4fc0*/  FSEL R32, R32, -INF , P4 ;  /* 0xff80000020207808 */ /* 0x000fe40002000000 */
[----:B------:R-:W-:Y:S02]  /*4fd0*/  ISETP.GT.AND P5, PT, R9, 0x18, PT ;  /* 0x000000180900780c */ /* 0x000fe40003fa4270 */
[----:B------:R-:W-:-:S02]  /*4fe0*/  FSEL R33, R33, -INF , P6 ;  /* 0xff80000021217808 */ /* 0x000fc40003000000 */
[C---:B------:R-:W-:Y:S02]  /*4ff0*/  ISETP.GT.AND P4, PT, R9.reuse, 0x19, PT ;  /* 0x000000190900780c */ /* 0x040fe40003f84270 */
[----:B------:R-:W-:Y:S02]  /*5000*/  FSEL R36, R36, -INF , P5 ;  /* 0xff80000024247808 */ /* 0x000fe40002800000 */
[----:B0-----:R-:W-:Y:S02]  /*5010*/  FMNMX.FTZ R15, R12, R15, !PT ;  /* 0x0000000f0c0f7209 */ /* 0x001fe40007810000 */
[----:B------:R-:W-:Y:S02]  /*5020*/  FMNMX.FTZ R12, R24, R5, !PT ;  /* 0x00000005180c7209 */ /* 0x000fe40007810000 */
[----:B------:R-:W-:Y:S01]  /*5030*/  ISETP.GT.AND P6, PT, R9, 0x20, PT ;  /* 0x000000200900780c */ /* 0x000fe20003fc4270 */
[----:B------:R-:W0:Y:S01]  /*5040*/  SHFL.BFLY PT, R4, R15, 0x1, 0x1f ;  /* 0x0c201f000f047f89 */ /* 0x000e2200000e0000 */
[----:B------:R-:W-:-:S02]  /*5050*/  FSEL R37, R37, -INF , P4 ;  /* 0xff80000025257808 */ /* 0x000fc40002000000 */
[C---:B------:R-:W-:Y:S02]  /*5060*/  ISETP.GT.AND P5, PT, R9.reuse, 0x21, PT ;  /* 0x000000210900780c */ /* 0x040fe40003fa4270 */
[----:B------:R-:W-:Y:S02]  /*5070*/  FSEL R40, R40, -INF , P6 ;  /* 0xff80000028287808 */ /* 0x000fe40003000000 */
[----:B------:R-:W-:Y:S02]  /*5080*/  ISETP.GT.AND P4, PT, R9, 0x28, PT ;  /* 0x000000280900780c */ /* 0x000fe40003f84270 */
[----:B------:R-:W-:Y:S02]  /*5090*/  FSEL R41, R41, -INF , P5 ;  /* 0xff80000029297808 */ /* 0x000fe40002800000 */
[----:B------:R-:W-:Y:S02]  /*50a0*/  ISETP.GT.AND P6, PT, R9, 0x29, PT ;  /* 0x000000290900780c */ /* 0x000fe40003fc4270 */
[----:B------:R-:W-:-:S02]  /*50b0*/  FSEL R44, R44, -INF , P4 ;  /* 0xff8000002c2c7808 */ /* 0x000fc40002000000 */
[----:B------:R-:W-:Y:S02]  /*50c0*/  ISETP.GT.AND P5, PT, R9, 0x30, PT ;  /* 0x000000300900780c */ /* 0x000fe40003fa4270 */
[----:B------:R-:W-:Y:S01]  /*50d0*/  FSEL R45, R45, -INF , P6 ;  /* 0xff8000002d2d7808 */ /* 0x000fe20003000000 */
[----:B------:R-:W-:Y:S02]  /*50e0*/  WARPGROUP.DEPBAR.LE gsb0, 0x0 ;  /* 0x00008000000079c5 */ /* 0x000fe40000010000 */
[----:B------:R-:W-:Y:S01]  /*50f0*/  WARPGROUP.ARRIVE ;  /* 0x00000000000079c5 */ /* 0x000fe20000000000 */
[----:B------:R-:W-:Y:S02]  /*5100*/  ISETP.GT.AND P4, PT, R9, 0x31, PT ;  /* 0x000000310900780c */ /* 0x000fe40003f84270 */
[----:B0-----:R-:W-:Y:S02]  /*5110*/  FMNMX.FTZ R4, R15, R4, !PT ;  /* 0x000000040f047209 */ /* 0x001fe40007810000 */
[----:B------:R-:W-:Y:S01]  /*5120*/  FSEL R48, R48, -INF , P5 ;  /* 0xff80000030307808 */ /* 0x000fe20002800000 */
[----:B------:R-:W-:Y:S01]  /*5130*/  HGMMA.64x128x16.F32 R88, R168, gdesc[UR4].tnspB, R88, gsb0 ;  /* 0x41e00004a8587df0 */ /* 0x000fe20008000858 */
[----:B------:R-:W-:Y:S01]  /*5140*/  UIADD3 UR6, UR11, 0x200, URZ ;  /* 0x000002000b067890 */ /* 0x000fe2000fffe03f */
[C---:B------:R-:W-:Y:S01]  /*5150*/  FMUL.FTZ R8, R4.reuse, UR10 ;  /* 0x0000000a04087c20 */ /* 0x040fe20008410000 */
[----:B------:R-:W-:Y:S01]  /*5160*/  UMOV UR7, 0x40000040 ;  /* 0x4000004000077882 */ /* 0x000fe20000000000 */
[----:B------:R-:W-:-:S02]  /*5170*/  FSETP.NEU.FTZ.AND P3, PT, R4, -INF , PT ;  /* 0xff8000000400780b */ /* 0x000fc40003f7d000 */
[----:B------:R-:W-:Y:S02]  /*5180*/  ISETP.GT.AND P6, PT, R9, 0x38, PT ;  /* 0x000000380900780c */ /* 0x000fe40003fc4270 */
[----:B------:R-:W-:Y:S02]  /*5190*/  FSEL R8, R8, RZ, P3 ;  /* 0x000000ff08087208 */ /* 0x000fe40001800000 */
[----:B------:R-:W-:Y:S02]  /*51a0*/  FSEL R49, R49, -INF , P4 ;  /* 0xff80000031317808 */ /* 0x000fe40002000000 */
[----:B------:R-:W-:Y:S01]  /*51b0*/  ISETP.GT.AND P5, PT, R9, 0x39, PT ;  /* 0x000000390900780c */ /* 0x000fe20003fa4270 */
[--C-:B------:R-:W-:Y:S01]  /*51c0*/  FFMA.FTZ R181, R13, UR10, -R8.reuse ;  /* 0x0000000a0db57c23 */ /* 0x100fe20008010808 */
[----:B------:R-:W-:Y:S01]  /*51d0*/  FMNMX.FTZ R13, R25, R12, !PT ;  /* 0x0000000c190d7209 */ /* 0x000fe20007810000 */
[--C-:B------:R-:W-:Y:S01]  /*51e0*/  FFMA.FTZ R183, R11, UR10, -R8.reuse ;  /* 0x0000000a0bb77c23 */ /* 0x100fe20008010808 */
[--C-:B------:R-:W-:Y:S01]  /*51f0*/  FFMA.FTZ R177, R7, UR10, -R8.reuse ;  /* 0x0000000a07b17c23 */ /* 0x100fe20008010808 */
[----:B------:R-:W-:Y:S01]  /*5200*/  FSEL R52, R52, -INF , P6 ;  /* 0xff80000034347808 */ /* 0x000fe20003000000 */
[--C-:B------:R-:W-:Y:S01]  /*5210*/  FFMA.FTZ R179, R38, UR10, -R8.reuse ;  /* 0x0000000a26b37c23 */ /* 0x100fe20008010808 */
[----:B------:R-:W-:Y:S01]  /*5220*/  FMNMX.FTZ R12, R28, R13, !PT ;  /* 0x0000000d1c0c7209 */ /* 0x000fe20007810000 */
[--C-:B------:R-:W-:Y:S01]  /*5230*/  FFMA.FTZ R173, R42, UR10, -R8.reuse ;  /* 0x0000000a2aad7c23 */ /* 0x100fe20008010808 */
[----:B------:R-:W-:Y:S01]  /*5240*/  ISETP.GT.AND P4, PT, R9, 0x40, PT ;  /* 0x000000400900780c */ /* 0x000fe20003f84270 */
[--C-:B------:R-:W-:Y:S01]  /*5250*/  FFMA.FTZ R10, R27, UR10, -R8.reuse ;  /* 0x0000000a1b0a7c23 */ /* 0x100fe20008010808 */
[----:B------:R-:W-:Y:S01]  /*5260*/  FMNMX.FTZ R11, R29, R12, !PT ;  /* 0x0000000c1d0b7209 */ /* 0x000fe20007810000 */
[----:B------:R-:W-:Y:S01]  /*5270*/  MUFU.EX2 R181, R181 ;  /* 0x000000b500b57308 */ /* 0x000fe20000000800 */
        /* <DEDUP_REMOVED lines=11> */
[----:B------:R-:W-:Y:S01]  /*5330*/  FFMA.FTZ R11, R78, UR10, -R8 ;  /* 0x0000000a4e0b7c23 */ /* 0x000fe20008010808 */
[----:B------:R-:W-:-:S02]  /*5340*/  ISETP.GT.AND P5, PT, R9, 0x48, PT ;  /* 0x000000480900780c */ /* 0x000fc40003fa4270 */
[----:B------:R-:W-:Y:S01]  /*5350*/  FMNMX.FTZ R7, R37, R14, !PT ;  /* 0x0000000e25077209 */ /* 0x000fe20007810000 */
[----:B------:R-:W-:Y:S01]  /*5360*/  MUFU.EX2 R183, R183 ;  /* 0x000000b700b77308 */ /* 0x000fe20000000800 */
[----:B------:R-:W-:Y:S01]  /*5370*/  FSEL R57, R57, -INF , P6 ;  /* 0xff80000039397808 */ /* 0x000fe20003000000 */
[----:B------:R-:W-:Y:S01]  /*5380*/  FFMA.FTZ R14, R35, UR10, -R8 ;  /* 0x0000000a230e7c23 */ /* 0x000fe20008010808 */
[----:B------:R-:W-:Y:S02]  /*5390*/  FMNMX.FTZ R20, R40, R7, !PT ;  /* 0x0000000728147209 */ /* 0x000fe40007810000 */
[----:B------:R-:W-:Y:S02]  /*53a0*/  ISETP.GT.AND P4, PT, R9, 0x49, PT ;  /* 0x000000490900780c */ /* 0x000fe40003f84270 */
[----:B------:R-:W-:Y:S01]  /*53b0*/  FMNMX.FTZ R7, R41, R20, !PT ;  /* 0x0000001429077209 */ /* 0x000fe20007810000 */
[----:B------:R-:W-:Y:S01]  /*53c0*/  MUFU.EX2 R12, R12 ;  /* 0x0000000c000c7308 */ /* 0x000fe20000000800 */
[----:B------:R-:W-:-:S02]  /*53d0*/  FSEL R60, R60, -INF , P5 ;  /* 0xff8000003c3c7808 */ /* 0x000fc40002800000 */
[----:B------:R-:W-:Y:S02]  /*53e0*/  FMNMX.FTZ R20, R44, R7, !PT ;  /* 0x000000072c147209 */ /* 0x000fe40007810000 */
[----:B------:R-:W-:Y:S02]  /*53f0*/  ISETP.GT.AND P6, PT, R9, 0x50, PT ;  /* 0x000000500900780c */ /* 0x000fe40003fc4270 */
[----:B------:R-:W-:Y:S01]  /*5400*/  FMNMX.FTZ R7, R45, R20, !PT ;  /* 0x000000142d077209 */ /* 0x000fe20007810000 */
[----:B------:R-:W-:Y:S01]  /*5410*/  MUFU.EX2 R177, R177 ;  /* 0x000000b100b17308 */ /* 0x000fe20000000800 */
[----:B------:R-:W-:Y:S01]  /*5420*/  FSEL R61, R61, -INF , P4 ;  /* 0xff8000003d3d7808 */ /* 0x000fe20002000000 */
[----:B------:R-:W-:Y:S01]  /*5430*/  FFMA.FTZ R20, R39, UR10, -R8 ;  /* 0x0000000a27147c23 */ /* 0x000fe20008010808 */
[----:B------:R-:W-:Y:S02]  /*5440*/  FMNMX.FTZ R26, R48, R7, !PT ;  /* 0x00000007301a7209 */ /* 0x000fe40007810000 */
[----:B------:R-:W-:-:S02]  /*5450*/  ISETP.GT.AND P5, PT, R9, 0x51, PT ;  /* 0x000000510900780c */ /* 0x000fc40003fa4270 */
[----:B------:R-:W-:Y:S01]  /*5460*/  FMNMX.FTZ R7, R49, R26, !PT ;  /* 0x0000001a31077209 */ /* 0x000fe20007810000 */
[----:B------:R-:W-:Y:S01]  /*5470*/  MUFU.EX2 R14, R14 ;  /* 0x0000000e000e7308 */ /* 0x000fe20000000800 */
[----:B------:R-:W-:Y:S02]  /*5480*/  FSEL R64, R64, -INF , P6 ;  /* 0xff80000040407808 */ /* 0x000fe40003000000 */
[----:B------:R-:W-:Y:S02]  /*5490*/  FMNMX.FTZ R26, R52, R7, !PT ;  /* 0x00000007341a7209 */ /* 0x000fe40007810000 */
[----:B------:R-:W-:Y:S02]  /*54a0*/  ISETP.GT.AND P4, PT, R9, 0x58, PT ;  /* 0x000000580900780c */ /* 0x000fe40003f84270 */
[----:B------:R-:W-:Y:S01]  /*54b0*/  FMNMX.FTZ R7, R53, R26, !PT ;  /* 0x0000001a35077209 */ /* 0x000fe20007810000 */
[----:B------:R-:W-:Y:S01]  /*54c0*/  FFMA.FTZ R26, R43, UR10, -R8 ;  /* 0x0000000a2b1a7c23 */ /* 0x000fe20008010808 */
[----:B------:R-:W-:Y:S01]  /*54d0*/  FSEL R65, R65, -INF , P5 ;  /* 0xff80000041417808 */ /* 0x000fe20002800000 */
[----:B------:R-:W-:Y:S01]  /*54e0*/  MUFU.EX2 R179, R179 ;  /* 0x000000b300b37308 */ /* 0x000fe20000000800 */
[----:B------:R-:W-:-:S02]  /*54f0*/  FMNMX.FTZ R30, R56, R7, !PT ;  /* 0x00000007381e7209 */ /* 0x000fc40007810000 */
[----:B------:R-:W-:Y:S02]  /*5500*/  ISETP.GT.AND P6, PT, R9, 0x59, PT ;  /* 0x000000590900780c */ /* 0x000fe40003fc4270 */
[----:B------:R-:W-:Y:S02]  /*5510*/  FMNMX.FTZ R7, R57, R30, !PT ;  /* 0x0000001e39077209 */ /* 0x000fe40007810000 */
[----:B------:R-:W-:Y:S01]  /*5520*/  FSEL R68, R68, -INF , P4 ;  /* 0xff80000044447808 */ /* 0x000fe20002000000 */
[----:B------:R-:W-:Y:S01]  /*5530*/  MUFU.EX2 R20, R20 ;  /* 0x0000001400147308 */ /* 0x000fe20000000800 */
        /* <DEDUP_REMOVED lines=19> */
[----:B------:R-:W-:Y:S02]  /*5670*/  FSEL R76, R76, -INF , P6 ;  /* 0xff8000004c4c7808 */ /* 0x000fe40003000000 */
[----:B------:R-:W-:Y:S01]  /*5680*/  FMNMX.FTZ R7, R73, R38, !PT ;  /* 0x0000002649077209 */ /* 0x000fe20007810000 */
[----:B------:R-:W-:Y:S01]  /*5690*/  MUFU.EX2 R30, R30 ;  /* 0x0000001e001e7308 */ /* 0x000fe20000000800 */
[----:B------:R-:W-:Y:S02]  /*56a0*/  ISETP.GT.AND P4, PT, R9, 0x70, PT ;  /* 0x000000700900780c */ /* 0x000fe40003f84270 */
[----:B------:R-:W-:Y:S02]  /*56b0*/  FSEL R77, R77, -INF , P5 ;  /* 0xff8000004d4d7808 */ /* 0x000fe40002800000 */
[----:B------:R-:W-:-:S02]  /*56c0*/  FMNMX.FTZ R38, R76, R7, !PT ;  /* 0x000000074c267209 */ /* 0x000fc40007810000 */
[----:B------:R-:W-:Y:S01]  /*56d0*/  ISETP.GT.AND P6, PT, R9, 0x71, PT ;  /* 0x000000710900780c */ /* 0x000fe20003fc4270 */
[----:B------:R-:W-:Y:S01]  /*56e0*/  MUFU.EX2 R34, R34 ;  /* 0x0000002200227308 */ /* 0x000fe20000000800 */
[----:B------:R-:W-:Y:S02]  /*56f0*/  FSEL R80, R80, -INF , P4 ;  /* 0xff80000050507808 */ /* 0x000fe40002000000 */
[----:B------:R-:W-:Y:S01]  /*5700*/  FMNMX.FTZ R7, R77, R38, !PT ;  /* 0x000000264d077209 */ /* 0x000fe20007810000 */
[----:B------:R-:W-:Y:S01]  /*5710*/  FFMA.FTZ R38, R55, UR10, -R8 ;  /* 0x0000000a37267c23 */ /* 0x000fe20008010808 */
[----:B------:R-:W-:Y:S02]  /*5720*/  ISETP.GT.AND P5, PT, R9, 0x78, PT ;  /* 0x000000780900780c */ /* 0x000fe40003fa4270 */
[----:B------:R-:W-:Y:S01]  /*5730*/  FSEL R81, R81, -INF , P6 ;  /* 0xff80000051517808 */ /* 0x000fe20003000000 */
[----:B------:R-:W-:Y:S01]  /*5740*/  MUFU.EX2 R46, R46 ;  /* 0x0000002e002e7308 */ /* 0x000fe20000000800 */
[----:B------:R-:W-:-:S02]  /*5750*/  FMNMX.FTZ R42, R80, R7, !PT ;  /* 0x00000007502a7209 */ /* 0x000fc40007810000 */
[----:B------:R-:W-:Y:S01]  /*5760*/  ISETP.GT.AND P4, PT, R9, 0x79, PT ;  /* 0x000000790900780c */ /* 0x000fe20003f84270 */
[--C-:B------:R-:W-:Y:S01]  /*5770*/  FFMA.FTZ R9, R74, UR10, -R8.reuse ;  /* 0x0000000a4a097c23 */ /* 0x100fe20008010808 */
[----:B------:R-:W-:Y:S02]  /*5780*/  FSEL R84, R84, -INF , P5 ;  /* 0xff80000054547808 */ /* 0x000fe40002800000 */
[----:B------:R-:W-:Y:S01]  /*5790*/  FMNMX.FTZ R7, R81, R42, !PT ;  /* 0x0000002a51077209 */ /* 0x000fe20007810000 */
[----:B------:R-:W-:Y:S01]  /*57a0*/  MUFU.EX2 R38, R38 ;  /* 0x0000002600267308 */ /* 0x000fe20000000800 */
[----:B------:R-:W-:Y:S02]  /*57b0*/  FSEL R85, R85, -INF , P4 ;  /* 0xff80000055557808 */ /* 0x000fe40002000000 */
[----:B------:R-:W-:Y:S01]  /*57c0*/  FMNMX.FTZ R42, R84, R7, !PT ;  /* 0x00000007542a7209 */ /* 0x000fe20007810000 */
[----:B------:R-:W-:Y:S02]  /*57d0*/  WARPGROUP.DEPBAR.LE gsb0, 0x0 ;  /* 0x00008000000079c5 */ /* 0x000fe40000010000 */
[----:B------:R-:W-:Y:S01]  /*57e0*/  WARPGROUP.ARRIVE ;  /* 0x00000000000079c5 */ /* 0x000fe20000000000 */
[----:B------:R-:W-:Y:S01]  /*57f0*/  FMNMX.FTZ R7, R85, R42, !PT ;  /* 0x0000002a55077209 */ /* 0x000fe20007810000 */
[--C-:B------:R-:W-:Y:S01]  /*5800*/  FFMA.FTZ R169, R50, UR10, -R8.reuse ;  /* 0x0000000a32a97c23 */ /* 0x100fe20008010808 */
[--C-:B------:R-:W-:Y:S01]  /*5810*/  FFMA.FTZ R171, R54, UR10, -R8.reuse ;  /* 0x0000000a36ab7c23 */ /* 0x100fe20008010808 */
[--C-:B------:R-:W-:Y:S01]  /*5820*/  FFMA.FTZ R42, R59, UR10, -R8.reuse ;  /* 0x0000000a3b2a7c23 */ /* 0x100fe20008010808 */
[--C-:B------:R-:W-:Y:S01]  /*5830*/  FFMA.FTZ R54, R63, UR10, -R8.reuse ;  /* 0x0000000a3f367c23 */ /* 0x100fe20008010808 */
[----:B------:R-:W-:Y:S01]  /*5840*/  HGMMA.64x128x16.F32 R88, R152, gdesc[UR4].tnspB, R88, gsb0 ;  /* 0x41e0000498587df0 */ /* 0x000fe20008000858 */
[----:B------:R-:W-:Y:S01]  /*5850*/  UIADD3 UR6, UR11, 0x280, URZ ;  /* 0x000002800b067890 */ /* 0x000fe2000fffe03f */
[----:B------:R-:W0:Y:S01]  /*5860*/  SHFL.BFLY PT, R50, R7, 0x2, 0x1f ;  /* 0x0c401f0007327f89 */ /* 0x000e2200000e0000 */
[----:B------:R-:W-:Y:S01]  /*5870*/  UMOV UR7, 0x40000040 ;  /* 0x4000004000077882 */ /* 0x000fe20000000000 */
[----:B------:R-:W-:Y:S08]  /*5880*/  MUFU.EX2 R169, R169 ;  /* 0x000000a900a97308 */ /* 0x000ff00000000800 */
[----:B------:R-:W-:Y:S08]  /*5890*/  MUFU.EX2 R171, R171 ;  /* 0x000000ab00ab7308 */ /* 0x000ff00000000800 */
[----:B------:R-:W-:Y:S01]  /*58a0*/  MUFU.EX2 R42, R42 ;  /* 0x0000002a002a7308 */ /* 0x000fe20000000800 */
[----:B0-----:R-:W-:Y:S01]  /*58b0*/  FMNMX.FTZ R13, R7, R50, !PT ;  /* 0x00000032070d7209 */ /* 0x001fe20007810000 */
[----:B------:R-:W-:-:S06]  /*58c0*/  FFMA.FTZ R50, R71, UR10, -R8 ;  /* 0x0000000a47327c23 */ /* 0x000fcc0008010808 */
        /* <DEDUP_REMOVED lines=21> */
[----:B------:R-:W-:Y:S01]  /*5a20*/  FFMA.FTZ R159, R70, UR10, -R8 ;  /* 0x0000000a469f7c23 */ /* 0x000fe20008010808 */
[----:B------:R-:W0:Y:S03]  /*5a30*/  SHFL.BFLY PT, R66, R13, 0x1, 0x1f ;  /* 0x0c201f000d427f89 */ /* 0x000e2600000e0000 */
[----:B------:R-:W-:Y:S01]  /*5a40*/  HGMMA.64x128x16.F32 R88, R160, gdesc[UR4].tnspB, R88, gsb0 ;  /* 0x41e00004a0587df0 */ /* 0x000fe20008000858 */
[----:B------:R-:W-:Y:S01]  /*5a50*/  UIADD3 UR6, UR11, 0x380, URZ ;  /* 0x000003800b067890 */ /* 0x000fe2000fffe03f */
[----:B------:R-:W-:Y:S01]  /*5a60*/  MUFU.EX2 R157, R157 ;  /* 0x0000009d009d7308 */ /* 0x000fe20000000800 */
[----:B------:R-:W-:-:S07]  /*5a70*/  UMOV UR7, 0x40000040 ;  /* 0x4000004000077882 */ /* 0x000fce0000000000 */
[----:B------:R-:W-:Y:S01]  /*5a80*/  MUFU.EX2 R159, R159 ;  /* 0x0000009f009f7308 */ /* 0x000fe20000000800 */
[----:B0-----:R-:W-:Y:S01]  /*5a90*/  FMNMX.FTZ R7, R13, R66, !PT ;  /* 0x000000420d077209 */ /* 0x001fe20007810000 */
[--C-:B------:R-:W-:Y:S01]  /*5aa0*/  FFMA.FTZ R13, R82, UR10, -R8.reuse ;  /* 0x0000000a520d7c23 */ /* 0x100fe20008010808 */
[--C-:B------:R-:W-:Y:S01]  /*5ab0*/  FFMA.FTZ R66, R83, UR10, -R8.reuse ;  /* 0x0000000a53427c23 */ /* 0x100fe20008010808 */
[----:B------:R-:W-:Y:S01]  /*5ac0*/  FFMA.FTZ R8, R87, UR10, -R8 ;  /* 0x0000000a57087c23 */ /* 0x000fe20008010808 */
[C---:B------:R-:W-:Y:S01]  /*5ad0*/  FSETP.NEU.FTZ.AND P4, PT, R7.reuse, -INF , PT ;  /* 0xff8000000700780b */ /* 0x040fe20003f9d000 */
[----:B------:R-:W-:Y:S02]  /*5ae0*/  FMUL.FTZ R21, R7, UR10 ;  /* 0x0000000a07157c20 */ /* 0x000fe40008410000 */
[----:B------:R-:W-:Y:S03]  /*5af0*/  MUFU.EX2 R13, R13 ;  /* 0x0000000d000d7308 */ /* 0x000fe60000000800 */
[----:B------:R-:W-:-:S05]  /*5b00*/  FSEL R21, R21, RZ, P4 ;  /* 0x000000ff15157208 */ /* 0x000fca0002000000 */
[--C-:B------:R-:W-:Y:S01]  /*5b10*/  FFMA.FTZ R27, R29, UR10, -R21.reuse ;  /* 0x0000000a1d1b7c23 */ /* 0x100fe20008010815 */
[--C-:B------:R-:W-:Y:S01]  /*5b20*/  FFMA.FTZ R29, R33, UR10, -R21.reuse ;  /* 0x0000000a211d7c23 */ /* 0x100fe20008010815 */
[--C-:B------:R-:W-:Y:S01]  /*5b30*/  FFMA.FTZ R33, R41, UR10, -R21.reuse ;  /* 0x0000000a29217c23 */ /* 0x100fe20008010815 */
[----:B------:R-:W-:Y:S01]  /*5b40*/  FSEL R41, R4, RZ, P3 ;  /* 0x000000ff04297208 */ /* 0x000fe20001800000 */
[--C-:B------:R-:W-:Y:S01]  /*5b50*/  FFMA.FTZ R180, R24, UR10, -R21.reuse ;  /* 0x0000000a18b47c23 */ /* 0x100fe20008010815 */
[--C-:B------:R-:W-:Y:S01]  /*5b60*/  FFMA.FTZ R182, R28, UR10, -R21.reuse ;  /* 0x0000000a1cb67c23 */ /* 0x100fe20008010815 */
[----:B------:R-:W-:Y:S02]  /*5b70*/  IMAD.U32 R28, RZ, RZ, UR46 ;  /* 0x0000002eff1c7e24 */ /* 0x000fe4000f8e00ff */
[--C-:B------:R-:W-:Y:S01]  /*5b80*/  FFMA.FTZ R25, R25, UR10, -R21.reuse ;  /* 0x0000000a19197c23 */ /* 0x100fe20008010815 */
[----:B------:R-:W-:Y:S01]  /*5b90*/  FADD.FTZ R41, -R41, R6 ;  /* 0x0000000629297221 */ /* 0x000fe20000010100 */
[----:B------:R-:W-:Y:S01]  /*5ba0*/  FSEL R6, R7, RZ, P4 ;  /* 0x000000ff07067208 */ /* 0x000fe20002000000 */
[----:B------:R-:W-:Y:S01]  /*5bb0*/  MUFU.EX2 R180, R180 ;  /* 0x000000b400b47308 */ /* 0x000fe20000000800 */
[----:B------:R-:W-:Y:S01]  /*5bc0*/  @!P1 LEA R28, R28, UR41, 0x3 ;  /* 0x000000291c1c9c11 */ /* 0x000fe2000f8e18ff */
[----:B------:R-:W-:Y:S01]  /*5bd0*/  FMUL.FTZ R41, R41, UR10 ;  /* 0x0000000a29297c20 */ /* 0x000fe20008410000 */
[----:B------:R-:W-:Y:S01]  /*5be0*/  FFMA.FTZ R176, R32, UR10, -R21 ;  /* 0x0000000a20b07c23 */ /* 0x000fe20008010815 */
[----:B------:R-:W-:Y:S01]  /*5bf0*/  FADD.FTZ R5, -R6, R5 ;  /* 0x0000000506057221 */ /* 0x000fe20000010100 */
[----:B------:R-:W-:Y:S01]  /*5c00*/  IADD3 R24, -R220, 0xb, RZ ;  /* 0x0000000bdc187810 */ /* 0x000fe20007ffe1ff */
[----:B------:R-:W-:-:S02]  /*5c10*/  @!P1 VIADD R28, R28, 0x28840 ;  /* 0x000288401c1c9836 */ /* 0x000fc40000000000 */
[--C-:B------:R-:W-:Y:S01]  /*5c20*/  FFMA.FTZ R178, R36, UR10, -R21.reuse ;  /* 0x0000000a24b27c23 */ /* 0x100fe20008010815 */
[----:B------:R-:W-:Y:S01]  /*5c30*/  FMUL.FTZ R5, R5, UR10 ;  /* 0x0000000a05057c20 */ /* 0x000fe20008410000 */
[----:B------:R-:W0:Y:S01]  /*5c40*/  MUFU.EX2 R6, R41 ;  /* 0x0000002900067308 */ /* 0x000e220000000800 */
[--C-:B------:R-:W-:Y:S01]  /*5c50*/  FFMA.FTZ R35, R45, UR10, -R21.reuse ;  /* 0x0000000a2d237c23 */ /* 0x100fe20008010815 */
[----:B------:R-:W-:Y:S01]  /*5c60*/  @!P1 PRMT R28, RZ, 0x654, R28 ;  /* 0x00000654ff1c9816 */ /* 0x000fe2000000001c */
[--C-:B------:R-:W-:Y:S01]  /*5c70*/  FFMA.FTZ R31, R37, UR10, -R21.reuse ;  /* 0x0000000a251f7c23 */ /* 0x100fe20008010815 */
[--C-:B------:R-:W-:Y:S01]  /*5c80*/  FFMA.FTZ R172, R40, UR10, -R21.reuse ;  /* 0x0000000a28ac7c23 */ /* 0x100fe20008010815 */
[--C-:B------:R-:W-:Y:S01]  /*5c90*/  FFMA.FTZ R174, R44, UR10, -R21.reuse ;  /* 0x0000000a2cae7c23 */ /* 0x100fe20008010815 */
[--C-:B------:R-:W-:Y:S01]  /*5ca0*/  FFMA.FTZ R168, R48, UR10, -R21.reuse ;  /* 0x0000000a30a87c23 */ /* 0x100fe20008010815 */
[--C-:B------:R-:W-:Y:S01]  /*5cb0*/  FFMA.FTZ R37, R49, UR10, -R21.reuse ;  /* 0x0000000a31257c23 */ /* 0x100fe20008010815 */
[----:B------:R-:W-:Y:S01]  /*5cc0*/  MUFU.EX2 R5, R5 ;  /* 0x0000000500057308 */ /* 0x000fe20000000800 */
[--C-:B------:R-:W-:Y:S01]  /*5cd0*/  FFMA.FTZ R170, R52, UR10, -R21.reuse ;  /* 0x0000000a34aa7c23 */ /* 0x100fe20008010815 */
[--C-:B------:R-:W-:Y:S01]  /*5ce0*/  FFMA.FTZ R39, R53, UR10, -R21.reuse ;  /* 0x0000000a35277c23 */ /* 0x100fe20008010815 */
[--C-:B------:R-:W-:Y:S01]  /*5cf0*/  FFMA.FTZ R152, R56, UR10, -R21.reuse ;  /* 0x0000000a38987c23 */ /* 0x100fe20008010815 */
[--C-:B------:R-:W-:Y:S01]  /*5d00*/  FFMA.FTZ R57, R57, UR10, -R21.reuse ;  /* 0x0000000a39397c23 */ /* 0x100fe20008010815 */
[--C-:B------:R-:W-:Y:S01]  /*5d10*/  FFMA.FTZ R154, R60, UR10, -R21.reuse ;  /* 0x0000000a3c9a7c23 */ /* 0x100fe20008010815 */
[--C-:B------:R-:W-:Y:S01]  /*5d20*/  FFMA.FTZ R156, R64, UR10, -R21.reuse ;  /* 0x0000000a409c7c23 */ /* 0x100fe20008010815 */
[----:B------:R-:W-:Y:S01]  /*5d30*/  FFMA.FTZ R158, R68, UR10, -R21 ;  /* 0x0000000a449e7c23 */ /* 0x000fe20008010815 */
[----:B------:R-:W-:Y:S01]  /*5d40*/  MUFU.EX2 R25, R25 ;  /* 0x0000001900197308 */ /* 0x000fe20000000800 */
[----:B0-----:R-:W-:Y:S01]  /*5d50*/  FFMA.FTZ R43, R6, R0, R181 ;  /* 0x00000000062b7223 */ /* 0x001fe200000100b5 */
[----:B------:R-:W-:Y:S01]  /*5d60*/  F2FP.F16.F32.PACK_AB R181, R10, R181 ;  /* 0x000000b50ab5723e */ /* 0x000fe200000000ff */
[--C-:B------:R-:W-:Y:S01]  /*5d70*/  FFMA.FTZ R73, R73, UR10, -R21.reuse ;  /* 0x0000000a49497c23 */ /* 0x100fe20008010815 */
[----:B------:R-:W-:Y:S01]  /*5d80*/  FFMA.FTZ R76, R76, UR10, -R21 ;  /* 0x0000000a4c4c7c23 */ /* 0x000fe20008010815 */
[----:B------:R-:W-:Y:S01]  /*5d90*/  FADD.FTZ R0, R10, R43 ;  /* 0x0000002b0a007221 */ /* 0x000fe20000010000 */
[--C-:B------:R-:W-:Y:S01]  /*5da0*/  FFMA.FTZ R77, R77, UR10, -R21.reuse ;  /* 0x0000000a4d4d7c23 */ /* 0x100fe20008010815 */
[--C-:B------:R-:W-:Y:S01]  /*5db0*/  FFMA.FTZ R80, R80, UR10, -R21.reuse ;  /* 0x0000000a50507c23 */ /* 0x100fe20008010815 */
[----:B------:R-:W-:Y:S01]  /*5dc0*/  MUFU.EX2 R182, R182 ;  /* 0x000000b600b67308 */ /* 0x000fe20000000800 */
[----:B------:R-:W-:Y:S01]  /*5dd0*/  FADD.FTZ R43, R183, R0 ;  /* 0x00000000b72b7221 */ /* 0x000fe20000010000 */
[--C-:B------:R-:W-:Y:S01]  /*5de0*/  FFMA.FTZ R81, R81, UR10, -R21.reuse ;  /* 0x0000000a51517c23 */ /* 0x100fe20008010815 */
[----:B------:R-:W-:Y:S01]  /*5df0*/  FFMA.FTZ R84, R84, UR10, -R21 ;  /* 0x0000000a54547c23 */ /* 0x000fe20008010815 */
[----:B------:R-:W-:-:S02]  /*5e00*/  IMAD.U32 R32, RZ, RZ, UR57 ;  /* 0x00000039ff207e24 */ /* 0x000fc4000f8e00ff */
[----:B------:R-:W-:Y:S01]  /*5e10*/  FADD.FTZ R0, R12, R43 ;  /* 0x0000002b0c007221 */ /* 0x000fe20000010000 */
[----:B------:R-:W-:Y:S01]  /*5e20*/  FFMA.FTZ R43, R65, UR10, -R21 ;  /* 0x0000000a412b7c23 */ /* 0x000fe20008010815 */
[----:B------:R-:W-:Y:S01]  /*5e30*/  PLOP3.LUT P3, PT, PT, PT, UP1, 0x80, 0x0 ;  /* 0x000000000000781c */ /* 0x000fe20003f6f018 */
[----:B------:R-:W-:Y:S01]  /*5e40*/  MUFU.EX2 R27, R27 ;  /* 0x0000001b001b7308 */ /* 0x000fe20000000800 */
[----:B------:R-:W-:Y:S01]  /*5e50*/  @!P1 LEA R32, R32, UR41, 0x3 ;  /* 0x0000002920209c11 */ /* 0x000fe2000f8e18ff */
[----:B------:R-:W-:Y:S01]  /*5e60*/  UMOV UR57, UR46 ;  /* 0x0000002e00397c82 */ /* 0x000fe20008000000 */
[----:B------:R-:W-:-:S05]  /*5e70*/  F2FP.F16.F32.PACK_AB R183, R12, R183 ;  /* 0x000000b70cb7723e */ /* 0x000fca00000000ff */
[----:B------:R-:W-:Y:S08]  /*5e80*/  MUFU.EX2 R176, R176 ;  /* 0x000000b000b07308 */ /* 0x000ff00000000800 */
[----:B------:R-:W-:Y:S08]  /*5e90*/  MUFU.EX2 R29, R29 ;  /* 0x0000001d001d7308 */ /* 0x000ff00000000800 */
[----:B------:R-:W-:Y:S08]  /*5ea0*/  MUFU.EX2 R178, R178 ;  /* 0x000000b200b27308 */ /* 0x000ff00000000800 */
[----:B------:R-:W-:Y:S08]  /*5eb0*/  MUFU.EX2 R31, R31 ;  /* 0x0000001f001f7308 */ /* 0x000ff00000000800 */
[----:B------:R-:W-:Y:S08]  /*5ec0*/  MUFU.EX2 R172, R172 ;  /* 0x000000ac00ac7308 */ /* 0x000ff00000000800 */
[----:B------:R-:W-:Y:S01]  /*5ed0*/  MUFU.EX2 R33, R33 ;  /* 0x0000002100217308 */ /* 0x000fe20000000800 */
[----:B------:R-:W-:-:S02]  /*5ee0*/  WARPGROUP.DEPBAR.LE gsb0, 0x0 ;  /* 0x00008000000079c5 */ /* 0x000fc40000010000 */
[----:B------:R-:W-:-:S05]  /*5ef0*/  WARPGROUP.ARRIVE ;  /* 0x00000000000079c5 */ /* 0x000fca0000000000 */
[----:B------:R-:W-:Y:S01]  /*5f00*/  MUFU.EX2 R174, R174 ;  /* 0x000000ae00ae7308 */ /* 0x000fe20000000800 */
[----:B------:R-:W-:Y:S01]  /*5f10*/  FFMA.FTZ R160, R72, UR10, -R21 ;  /* 0x0000000a48a07c23 */ /* 0x000fe20008010815 */
[----:B------:R-:W-:Y:S02]  /*5f20*/  F2FP.F16.F32.PACK_AB R161, R58, R9 ;  /* 0x000000093aa1723e */ /* 0x000fe400000000ff */
[----:B------:R-:W-:Y:S01]  /*5f30*/  F2FP.F16.F32.PACK_AB R163, R62, R11 ;  /* 0x0000000b3ea3723e */ /* 0x000fe200000000ff */
[----:B------:R-:W-:Y:S03]  /*5f40*/  HGMMA.64x128x16.F32 R88, R164, gdesc[UR4].tnspB, R88, gsb0 ;  /* 0x41e00004a4587df0 */ /* 0x000fe60008000858 */
        /* <DEDUP_REMOVED lines=18> */
[----:B------:R-:W-:Y:S01]  /*6070*/  MUFU.EX2 R81, R81 ;  /* 0x0000005100517308 */ /* 0x000fe20000000800 */
[----:B------:R-:W-:Y:S02]  /*6080*/  WARPGROUP.DEPBAR.LE gsb0, 0x0 ;  /* 0x00008000000079c5 */ /* 0x000fe40000010000 */
[----:B------:R0:W-:Y:S06]  /*6090*/  BAR.ARV R24, 0x100 ;  /* 0x000400180000751d */ /* 0x0001ec0000002000 */
        /* <DEDUP_REMOVED lines=8> */
[----:B-1----:R-:W-:Y:S01]  /*6120*/  FFMA.FTZ R28, R5, R3, R180 ;  /* 0x00000003051c7223 */ /* 0x002fe200000100b4 */
[----:B------:R-:W-:Y:S01]  /*6130*/  FFMA.FTZ R3, R61, UR10, -R21 ;  /* 0x0000000a3d037c23 */ /* 0x000fe20008010815 */
[C---:B------:R-:W-:Y:S01]  /*6140*/  F2FP.F16.F32.PACK_AB R180, R25.reuse, R180 ;  /* 0x000000b419b4723e */ /* 0x040fe200000000ff */
[----:B------:R-:W-:Y:S01]  /*6150*/  MUFU.EX2 R8, R8 ;  /* 0x0000000800087308 */ /* 0x000fe20000000800 */
[----:B------:R-:W-:Y:S01]  /*6160*/  FADD.FTZ R45, R25, R28 ;  /* 0x0000001c192d7221 */ /* 0x000fe20000010000 */
[----:B------:R-:W-:-:S02]  /*6170*/  @!P1 VIADD R28, R32, 0x28860 ;  /* 0x00028860201c9836 */ /* 0x000fc40000000000 */
[-C--:B------:R-:W-:Y:S01]  /*6180*/  FMUL.FTZ R100, R100, R5.reuse ;  /* 0x0000000564647220 */ /* 0x080fe20000410000 */
[-C--:B------:R-:W-:Y:S01]  /*6190*/  FMUL.FTZ R101, R101, R5.reuse ;  /* 0x0000000565657220 */ /* 0x080fe20000410000 */
[----:B0-----:R-:W-:Y:S01]  /*61a0*/  FADD.FTZ R24, R182, R45 ;  /* 0x0000002db6187221 */ /* 0x001fe20000010000 */
[C---:B------:R-:W-:Y:S01]  /*61b0*/  F2FP.F16.F32.PACK_AB R182, R27.reuse, R182 ;  /* 0x000000b61bb6723e */ /* 0x040fe200000000ff */
[-C--:B------:R-:W-:Y:S01]  /*61c0*/  FMUL.FTZ R104, R104, R5.reuse ;  /* 0x0000000568687220 */ /* 0x080fe20000410000 */
[----:B------:R-:W0:Y:S01]  /*61d0*/  MUFU.EX2 R3, R3 ;  /* 0x0000000300037308 */ /* 0x000e220000000800 */
[----:B------:R-:W-:Y:S01]  /*61e0*/  FADD.FTZ R45, R27, R24 ;  /* 0x000000181b2d7221 */ /* 0x000fe20000010000 */
[----:B------:R-:W-:Y:S01]  /*61f0*/  @!P1 PRMT R28, RZ, 0x654, R28 ;  /* 0x00000654ff1c9816 */ /* 0x000fe2000000001c */
[-C--:B------:R-:W-:Y:S01]  /*6200*/  FMUL.FTZ R105, R105, R5.reuse ;  /* 0x0000000569697220 */ /* 0x080fe20000410000 */
[-C--:B------:R-:W-:Y:S01]  /*6210*/  FMUL.FTZ R108, R108, R5.reuse ;  /* 0x000000056c6c7220 */ /* 0x080fe20000410000 */
[----:B------:R-:W-:Y:S01]  /*6220*/  FADD.FTZ R24, R176, R45 ;  /* 0x0000002db0187221 */ /* 0x000fe20000010000 */
[----:B------:R-:W-:Y:S01]  /*6230*/  FADD.FTZ R45, R177, R0 ;  /* 0x00000000b12d7221 */ /* 0x000fe20000010000 */
[----:B------:R1:W-:Y:S01]  /*6240*/  @!P1 SYNCS.ARRIVE.TRANS64.RED.A1T0 RZ, [R28+URZ], RZ ;  /* 0x000000ff1cff99a7 */ /* 0x0003e2000810043f */
[-C--:B------:R-:W-:Y:S01]  /*6250*/  FMUL.FTZ R109, R109, R5.reuse ;  /* 0x000000056d6d7220 */ /* 0x080fe20000410000 */
[----:B------:R-:W-:Y:S01]  /*6260*/  FADD.FTZ R47, R29, R24 ;  /* 0x000000181d2f7221 */ /* 0x000fe20000010000 */
[----:B------:R-:W-:Y:S01]  /*6270*/  FADD.FTZ R0, R14, R45 ;  /* 0x0000002d0e007221 */ /* 0x000fe20000010000 */
[--C-:B------:R-:W-:Y:S01]  /*6280*/  FFMA.FTZ R45, R69, UR10, -R21.reuse ;  /* 0x0000000a452d7c23 */ /* 0x100fe20008010815 */
[----:B------:R-:W-:Y:S01]  /*6290*/  FFMA.FTZ R21, R85, UR10, -R21 ;  /* 0x0000000a55157c23 */ /* 0x000fe20008010815 */
        /* <DEDUP_REMOVED lines=9> */
[----:B------:R-:W-:Y:S01]  /*6330*/  FADD.FTZ R47, R173, R0 ;  /* 0x00000000ad2f7221 */ /* 0x000fe20000010000 */
[-C--:B------:R-:W-:Y:S01]  /*6340*/  FMUL.FTZ R117, R117, R5.reuse ;  /* 0x0000000575757220 */ /* 0x080fe20000410000 */
[-C--:B------:R-:W-:Y:S01]  /*6350*/  FMUL.FTZ R120, R120, R5.reuse ;  /* 0x0000000578787220 */ /* 0x080fe20000410000 */
[----:B------:R-:W-:Y:S01]  /*6360*/  FADD.FTZ R49, R33, R24 ;  /* 0x0000001821317221 */ /* 0x000fe20000010000 */
[----:B------:R-:W-:Y:S01]  /*6370*/  FADD.FTZ R0, R26, R47 ;  /* 0x0000002f1a007221 */ /* 0x000fe20000010000 */
[----:B------:R-:W3:Y:S01]  /*6380*/  MUFU.EX2 R21, R21 ;  /* 0x0000001500157308 */ /* 0x000ee20000000800 */
        /* <DEDUP_REMOVED lines=32> */
[----:B------:R-:W-:Y:S01]  /*6590*/  FMUL.FTZ R91, R91, R6 ;  /* 0x000000065b5b7220 */ /* 0x000fe20000410000 */
[----:B------:R-:W-:Y:S01]  /*65a0*/  FADD.FTZ R10, R154, R27 ;  /* 0x0000001b9a0a7221 */ /* 0x000fe20000010000 */
[----:B------:R-:W-:Y:S01]  /*65b0*/  FADD.FTZ R25, R155, R0 ;  /* 0x000000009b197221 */ /* 0x000fe20000010000 */
[C---:B0-----:R-:W-:Y:S01]  /*65c0*/  F2FP.F16.F32.PACK_AB R154, R3.reuse, R154 ;  /* 0x0000009a039a723e */ /* 0x041fe200000000ff */
        /* <DEDUP_REMOVED lines=17> */
[----:B--2---:R-:W-:Y:S01]  /*66e0*/  FADD.FTZ R27, R45, R10 ;  /* 0x0000000a2d1b7221 */ /* 0x004fe20000010000 */
        /* <DEDUP_REMOVED lines=37> */
[----:B---3--:R-:W-:Y:S01]  /*6940*/  FADD.FTZ R3, R21, R27 ;  /* 0x0000001b15037221 */ /* 0x008fe20000010000 */
        /* <DEDUP_REMOVED lines=26> */
[----:B-1----:R-:W-:Y:S06]  /*6af0*/  @P3 BRA `(.L_x_2306) ;  /* 0xffffffd400b83947 */ /* 0x002fec000383ffff */
.L_x_2297:
[----:B------:R-:W-:-:S06]  /*6b00*/  UISETP.GE.AND UP0, UPT, UR58, UR40, UPT ;  /* 0x000000283a00728c */ /* 0x000fcc000bf06270 */
[----:B------:R-:W-:-:S13]  /*6b10*/  PLOP3.LUT P2, PT, PT, PT, UP0, 0x80, 0x0 ;  /* 0x000000000000781c */ /* 0x000fda0003f4f008 */
[----:B------:R-:W-:Y:S05]  /*6b20*/  @!P2 BRA `(.L_x_2307) ;  /* 0x00000020000ca947 */ /* 0x000fea0003800000 */
[----:B------:R-:W-:Y:S01]  /*6b30*/  IMAD.MOV.U32 R5, RZ, RZ, R4 ;  /* 0x000000ffff057224 */ /* 0x000fe200078e0004 */
[----:B------:R-:W-:Y:S01]  /*6b40*/  UMOV UR55, UR47 ;  /* 0x0000002f00377c82 */ /* 0x000fe20008000000 */
[----:B------:R-:W-:Y:S01]  /*6b50*/  IMAD.MOV.U32 R6, RZ, RZ, R7 ;  /* 0x000000ffff067224 */ /* 0x000fe200078e0007 */
[----:B------:R-:W-:Y:S01]  /*6b60*/  UMOV UR54, UR46 ;  /* 0x0000002e00367c82 */ /* 0x000fe20008000000 */
[----:B------:R-:W-:-:S05]  /*6b70*/  ULDC UR53, c[0x0][0x988] ;  /* 0x0002620000357ab9 */ /* 0x000fca0000000800 */
.L_x_2316:
        /* <DEDUP_REMOVED lines=9> */
.L_x_2309:
[----:B------:R-:W-:Y:S01]  /*6c10*/  ULEA UR6, UR46, UR41, 0x3 ;  /* 0x000000292e067291 */ /* 0x000fe2000f8e183f */
[----:B------:R-:W-:-:S05]  /*6c20*/  IMAD.U32 R4, RZ, RZ, UR47 ;  /* 0x0000002fff047e24 */ /* 0x000fca000f8e00ff */
[----:B------:R-:W-:-:S04]  /*6c30*/  SHF.L.U32 R4, R4, 0x1f, RZ ;  /* 0x0000001f04047819 */ /* 0x000fc800000006ff */
[----:B------:R0:W1:Y:S01]  /*6c40*/  SYNCS.PHASECHK.TRANS64.TRYWAIT P2, [UR6+0x28830], R4 ;  /* 0x02883004ff0075a7 */ /* 0x0000620008040146 */
[----:B------:R-:W-:Y:S05]  /*6c50*/  @!P0 BRA `(.L_x_2310) ;  /* 0x0000000000048947 */ /* 0x000fea0003800000 */
[----:B------:R-:W-:Y:S01]  /*6c60*/  BPT.TRAP 0x1 ;  /* 0x000000040000795c */ /* 0x000fe20000300000 */
.L_x_2310:
[----:B-1----:R-:W-:Y:S05]  /*6c70*/  @P2 BRA `(.L_x_2308) ;  /* 0x0000000000082947 */ /* 0x002fea0003800000 */
[----:B------:R-:W1:Y:S02]  /*6c80*/  SYNCS.PHASECHK.TRANS64.TRYWAIT P2, [UR6+0x28830], R4 ;  /* 0x02883004ff0075a7 */ /* 0x000e640008040146 */
[----:B-1----:R-:W-:Y:S05]  /*6c90*/  @!P2 BRA `(.L_x_2311) ;  /* 0x000000c4007ca947 */ /* 0x002fea0003800000 */
.L_x_2308:
        /* <DEDUP_REMOVED lines=47> */
.L_x_2313:
[----:B------:R-:W-:Y:S01]  /*6f90*/  ULEA UR6, UR54, UR41, 0x3 ;  /* 0x0000002936067291 */ /* 0x000fe2000f8e183f */
[----:B------:R-:W-:-:S05]  /*6fa0*/  IMAD.U32 R4, RZ, RZ, UR55 ;  /* 0x00000037ff047e24 */ /* 0x000fca000f8e00ff */
[----:B------:R-:W-:-:S04]  /*6fb0*/  SHF.L.U32 R4, R4, 0x1f, RZ ;  /* 0x0000001f04047819 */ /* 0x000fc800000006ff */
[----:B------:R0:W1:Y:S01]  /*6fc0*/  SYNCS.PHASECHK.TRANS64.TRYWAIT P2, [UR6+0x28850], R4 ;  /* 0x02885004ff0075a7 */ /* 0x0000620008040146 */
[----:B------:R-:W-:Y:S05]  /*6fd0*/  @!P0 BRA `(.L_x_2314) ;  /* 0x0000000000048947 */ /* 0x000fea0003800000 */
[----:B------:R-:W-:Y:S01]  /*6fe0*/  BPT.TRAP 0x1 ;  /* 0x000000040000795c */ /* 0x000fe20000300000 */
.L_x_2314:
[----:B-1----:R-:W-:Y:S05]  /*6ff0*/  @P2 BRA `(.L_x_2312) ;  /* 0x0000000000082947 */ /* 0x002fea0003800000 */
[----:B------:R-:W1:Y:S02]  /*7000*/  SYNCS.PHASECHK.TRANS64.TRYWAIT P2, [UR6+0x28850], R4 ;  /* 0x02885004ff0075a7 */ /* 0x000e640008040146 */
[----:B-1----:R-:W-:Y:S05]  /*7010*/  @!P2 BRA `(.L_x_2315) ;  /* 0x000000c000b4a947 */ /* 0x002fea0003800000 */
.L_x_2312:
[----:B------:R-:W-:Y:S01]  /*7020*/  UIADD3 UR6, UR41, 0x400, URZ ;  /* 0x0000040029067890 */ /* 0x000fe2000fffe03f */
[----:B------:R-:W-:Y:S01]  /*7030*/  WARPGROUP.ARRIVE ;  /* 0x00000000000079c5 */ /* 0x000fe20000000000 */
[----:B------:R-:W-:Y:S01]  /*7040*/  UMOV UR7, 0x40000040 ;  /* 0x4000004000077882 */ /* 0x000fe20000000000 */
[----:B01----:R-:W-:Y:S01]  /*7050*/  FMNMX.FTZ R4, R24, R6, !PT ;  /* 0x0000000618047209 */ /* 0x003fe20007810000 */
[----:B------:R-:W-:-:S03]  /*7060*/  USHF.R.U32.HI UR6, URZ, 0x4, UR6 ;  /* 0x000000043f067899 */ /* 0x000fc60008011606 */
[----:B------:R-:W0:Y:S01]  /*7070*/  S2R R220, SR_TID.X ;  /* 0x0000000000dc7919 */ /* 0x000e220000002100 */
[----:B------:R-:W-:Y:S01]  /*7080*/  UMOV UR10, UR53 ;  /* 0x00000035000a7c82 */ /* 0x000fe20008000000 */
[----:B------:R-:W-:Y:S01]  /*7090*/  FMNMX.FTZ R7, R25, R4, !PT ;  /* 0x0000000419077209 */ /* 0x000fe20007810000 */
[----:B------:R-:W-:Y:S02]  /*70a0*/  ULOP3.LUT UR6, UR6, 0x3fff, URZ, 0xc0, !UPT ;  /* 0x00003fff06067892 */ /* 0x000fe4000f8ec03f */
[----:B------:R-:W-:Y:S01]  /*70b0*/  UISETP.GT.AND UP0, UPT, UR58, UR40, UPT ;  /* 0x000000283a00728c */ /* 0x000fe2000bf04270 */
[----:B------:R-:W-:Y:S01]  /*70c0*/  FMNMX.FTZ R4, R28, R7, !PT ;  /* 0x000000071c047209 */ /* 0x000fe20007810000 */
[----:B------:R-:W-:Y:S02]  /*70d0*/  ULOP3.LUT UR6, UR6, 0x4000000, URZ, 0xfc, !UPT ;  /* 0x0400000006067892 */ /* 0x000fe4000f8efc3f */
[----:B------:R-:W-:Y:S01]  /*70e0*/  UIADD3 UR58, UR58, -0x1, URZ ;  /* 0xffffffff3a3a7890 */ /* 0x000fe2000fffe03f */
[----:B------:R-:W-:Y:S01]  /*70f0*/  FMNMX.FTZ R7, R29, R4, !PT ;  /* 0x000000041d077209 */ /* 0x000fe20007810000 */
[----:B------:R-:W-:Y:S01]  /*7100*/  ULEA UR11, UR54, UR6, 0xb ;  /* 0x00000006360b7291 */ /* 0x000fe2000f8e583f */
[----:B------:R-:W-:Y:S01]  /*7110*/  PLOP3.LUT P2, PT, PT, PT, UP0, 0x80, 0x0 ;  /* 0x000000000000781c */ /* 0x000fe20003f4f008 */
[----:B------:R-:W-:Y:S01]  /*7120*/  UMOV UR55, UR47 ;  /* 0x0000002f00377c82 */ /* 0x000fe20008000000 */
        /* <DEDUP_REMOVED lines=50> */
[C---:B------:R-:W-:Y:S01]  /*7450*/  FMUL.FTZ R20, R7.reuse, UR10 ;  /* 0x0000000a07147c20 */ /* 0x040fe20008410000 */
[----:B------:R-:W-:Y:S01]  /*7460*/  FMNMX.FTZ R4, R42, R13, !PT ;  /* 0x0000000d2a047209 */ /* 0x000fe20007810000 */
[----:B------:R-:W-:Y:S02]  /*7470*/  FADD.FTZ R6, -R7, R6 ;  /* 0x0000000607067221 */ /* 0x000fe40000010100 */
        /* <DEDUP_REMOVED lines=18> */
[----:B------:R-:W-:Y:S01]  /*75a0*/  FFMA.FTZ R85, R85, UR10, -R20 ;  /* 0x0000000a55557c23 */ /* 0x000fe20008010814 */
[----:B------:R-:W-:Y:S01]  /*75b0*/  FMUL.FTZ R6, R6, UR10 ;  /* 0x0000000a06067c20 */ /* 0x000fe20008410000 */
[----:B------:R-:W-:Y:S01]  /*75c0*/  MUFU.EX2 R9, R9 ;  /* 0x0000000900097308 */ /* 0x000fe20000000800 */
[----:B------:R-:W-:-:S04]  /*75d0*/  FMNMX.FTZ R4, R54, R15, !PT ;  /* 0x0000000f36047209 */ /* 0x000fc80007810000 */
[----:B------:R-:W-:-:S03]  /*75e0*/  FMNMX.FTZ R15, R55, R4, !PT ;  /* 0x00000004370f7209 */ /* 0x000fc60007810000 */
[----:B------:R-:W0:Y:S01]  /*75f0*/  MUFU.EX2 R6, R6 ;  /* 0x0000000600067308 */ /* 0x000e220000000800 */
[----:B------:R-:W-:-:S04]  /*7600*/  FMNMX.FTZ R4, R58, R15, !PT ;  /* 0x0000000f3a047209 */ /* 0x000fc80007810000 */
[----:B------:R-:W-:-:S03]  /*7610*/  FMNMX.FTZ R15, R59, R4, !PT ;  /* 0x000000043b0f7209 */ /* 0x000fc60007810000 */
[----:B------:R-:W1:Y:S01]  /*7620*/  MUFU.EX2 R180, R180 ;  /* 0x000000b400b47308 */ /* 0x000e620000000800 */
[----:B------:R-:W-:Y:S01]  /*7630*/  FMNMX.FTZ R4, R62, R15, !PT ;  /* 0x0000000f3e047209 */ /* 0x000fe20007810000 */
[--C-:B------:R-:W-:Y:S01]  /*7640*/  FFMA.FTZ R15, R49, UR10, -R20.reuse ;  /* 0x0000000a310f7c23 */ /* 0x100fe20008010814 */
[----:B------:R-:W-:Y:S02]  /*7650*/  FFMA.FTZ R49, R69, UR10, -R20 ;  /* 0x0000000a45317c23 */ /* 0x000fe40008010814 */
[----:B------:R-:W-:-:S03]  /*7660*/  FMNMX.FTZ R33, R63, R4, !PT ;  /* 0x000000043f217209 */ /* 0x000fc60007810000 */
[----:B------:R-:W2:Y:S01]  /*7670*/  MUFU.EX2 R182, R182 ;  /* 0x000000b600b67308 */ /* 0x000ea20000000800 */
[----:B------:R-:W-:Y:S01]  /*7680*/  FMNMX.FTZ R4, R66, R33, !PT ;  /* 0x0000002142047209 */ /* 0x000fe20007810000 */
[----:B0-----:R-:W-:-:S03]  /*7690*/  FFMA.FTZ R3, R6, R3, R9 ;  /* 0x0000000306037223 */ /* 0x001fc60000010009 */
[----:B------:R-:W-:-:S03]  /*76a0*/  FMNMX.FTZ R33, R67, R4, !PT ;  /* 0x0000000443217209 */ /* 0x000fc60007810000 */
[----:B------:R-:W0:Y:S01]  /*76b0*/  MUFU.EX2 R29, R29 ;  /* 0x0000001d001d7308 */ /* 0x000e220000000800 */
[----:B------:R-:W-:Y:S01]  /*76c0*/  FMNMX.FTZ R4, R70, R33, !PT ;  /* 0x0000002146047209 */ /* 0x000fe20007810000 */
[--C-:B------:R-:W-:Y:S01]  /*76d0*/  FFMA.FTZ R33, R53, UR10, -R20.reuse ;  /* 0x0000000a35217c23 */ /* 0x100fe20008010814 */
[--C-:B------:R-:W-:Y:S01]  /*76e0*/  FFMA.FTZ R53, R57, UR10, -R20.reuse ;  /* 0x0000000a39357c23 */ /* 0x100fe20008010814 */
[----:B------:R-:W-:Y:S01]  /*76f0*/  FFMA.FTZ R57, R77, UR10, -R20 ;  /* 0x0000000a4d397c23 */ /* 0x000fe20008010814 */
[----:B------:R-:W-:Y:S01]  /*7700*/  FMNMX.FTZ R37, R71, R4, !PT ;  /* 0x0000000447257209 */ /* 0x000fe20007810000 */
[C---:B-1----:R-:W-:Y:S01]  /*7710*/  FADD.FTZ R3, R180.reuse, R3 ;  /* 0x00000003b4037221 */ /* 0x042fe20000010000 */
[----:B------:R-:W-:Y:S01]  /*7720*/  F2FP.F16.F32.PACK_AB R180, R180, R9 ;  /* 0x00000009b4b4723e */ /* 0x000fe200000000ff */
        /* <DEDUP_REMOVED lines=11> */
[--C-:B------:R-:W-:Y:S01]  /*77e0*/  FFMA.FTZ R37, R61, UR10, -R20.reuse ;  /* 0x0000000a3d257c23 */ /* 0x100fe20008010814 */
[----:B------:R-:W-:Y:S02]  /*77f0*/  FFMA.FTZ R61, R81, UR10, -R20 ;  /* 0x0000000a513d7c23 */ /* 0x000fe40008010814 */
[----:B------:R-:W-:-:S03]  /*7800*/  FMNMX.FTZ R4, R87, R4, !PT ;  /* 0x0000000457047209 */ /* 0x000fc60007810000 */
[----:B------:R-:W-:Y:S02]  /*7810*/  MUFU.EX2 R15, R15 ;  /* 0x0000000f000f7308 */ /* 0x000fe40000000800 */
[----:B------:R-:W1:Y:S06]  /*7820*/  SHFL.BFLY PT, R45, R4, 0x2, 0x1f ;  /* 0x0c401f00042d7f89 */ /* 0x000e6c00000e0000 */
[----:B------:R-:W-:Y:S08]  /*7830*/  MUFU.EX2 R33, R33 ;  /* 0x0000002100217308 */ /* 0x000ff00000000800 */
[----:B------:R-:W-:Y:S08]  /*7840*/  MUFU.EX2 R53, R53 ;  /* 0x0000003500357308 */ /* 0x000ff00000000800 */
[----:B------:R-:W-:Y:S01]  /*7850*/  MUFU.EX2 R37, R37 ;  /* 0x0000002500257308 */ /* 0x000fe20000000800 */
[----:B-1----:R-:W-:Y:S01]  /*7860*/  FMNMX.FTZ R14, R4, R45, !PT ;  /* 0x0000002d040e7209 */ /* 0x002fe20007810000 */
[----:B------:R-:W-:-:S02]  /*7870*/  WARPGROUP.DEPBAR.LE gsb0, 0x0 ;  /* 0x00008000000079c5 */ /* 0x000fc40000010000 */
[----:B------:R-:W-:Y:S01]  /*7880*/  WARPGROUP.ARRIVE ;  /* 0x00000000000079c5 */ /* 0x000fe20000000000 */
[--C-:B------:R-:W-:Y:S01]  /*7890*/  FFMA.FTZ R176, R32, UR10, -R20.reuse ;  /* 0x0000000a20b07c23 */ /* 0x100fe20008010814 */
[----:B------:R-:W1:Y:S01]  /*78a0*/  SHFL.BFLY PT, R65, R14, 0x1, 0x1f ;  /* 0x0c201f000e417f89 */ /* 0x000e6200000e0000 */
[--C-:B------:R-:W-:Y:S01]  /*78b0*/  FFMA.FTZ R178, R36, UR10, -R20.reuse ;  /* 0x0000000a24b27c23 */ /* 0x100fe20008010814 */
[----:B------:R-:W-:Y:S01]  /*78c0*/  FFMA.FTZ R45, R73, UR10, -R20 ;  /* 0x0000000a492d7c23 */ /* 0x000fe20008010814 */
[----:B------:R-:W-:Y:S01]  /*78d0*/  MUFU.EX2 R41, R41 ;  /* 0x0000002900297308 */ /* 0x000fe20000000800 */
[----:B------:R-:W-:Y:S01]  /*78e0*/  HGMMA.64x128x16.F32 R88, R172, gdesc[UR4].tnspB, R88, gsb0 ;  /* 0x41e00004ac587df0 */ /* 0x000fe20008000858 */
[----:B------:R-:W-:Y:S01]  /*78f0*/  UIADD3 UR6, UR11, 0x180, URZ ;  /* 0x000001800b067890 */ /* 0x000fe2000fffe03f */
[----:B------:R-:W-:-:S05]  /*7900*/  UMOV UR7, 0x40000040 ;  /* 0x4000004000077882 */ /* 0x000fca0000000000 */
[----:B------:R-:W-:Y:S08]  /*7910*/  MUFU.EX2 R176, R176 ;  /* 0x000000b000b07308 */ /* 0x000ff00000000800 */
[----:B------:R-:W-:Y:S01]  /*7920*/  MUFU.EX2 R178, R178 ;  /* 0x000000b200b27308 */ /* 0x000fe20000000800 */
[----:B-1----:R-:W-:-:S07]  /*7930*/  FMNMX.FTZ R4, R14, R65, !PT ;  /* 0x000000410e047209 */ /* 0x002fce0007810000 */
[----:B------:R-:W-:Y:S01]  /*7940*/  MUFU.EX2 R49, R49 ;  /* 0x0000003100317308 */ /* 0x000fe20000000800 */
[----:B------:R-:W-:-:S04]  /*7950*/  FMUL.FTZ R24, R4, UR10 ;  /* 0x0000000a04187c20 */ /* 0x000fc80008410000 */
[--C-:B------:R-:W-:Y:S01]  /*7960*/  FFMA.FTZ R181, R27, UR10, -R24.reuse ;  /* 0x0000000a1bb57c23 */ /* 0x100fe20008010818 */
[----:B------:R-:W-:Y:S02]  /*7970*/  IMAD.U32 R27, RZ, RZ, UR46 ;  /* 0x0000002eff1b7e24 */ /* 0x000fe4000f8e00ff */
[--C-:B------:R-:W-:Y:S01]  /*7980*/  FFMA.FTZ R183, R30, UR10, -R24.reuse ;  /* 0x0000000a1eb77c23 */ /* 0x100fe20008010818 */
[--C-:B------:R-:W-:Y:S01]  /*7990*/  FFMA.FTZ R177, R34, UR10, -R24.reuse ;  /* 0x0000000a22b17c23 */ /* 0x100fe20008010818 */
[--C-:B------:R-:W-:Y:S01]  /*79a0*/  FFMA.FTZ R28, R35, UR10, -R24.reuse ;  /* 0x0000000a231c7c23 */ /* 0x100fe20008010818 */
[--C-:B------:R-:W-:Y:S01]  /*79b0*/  FFMA.FTZ R179, R38, UR10, -R24.reuse ;  /* 0x0000000a26b37c23 */ /* 0x100fe20008010818 */
[----:B------:R-:W-:Y:S01]  /*79c0*/  @!P1 LEA R27, R27, UR41, 0x3 ;  /* 0x000000291b1b9c11 */ /* 0x000fe2000f8e18ff */
[----:B------:R-:W-:Y:S01]  /*79d0*/  MUFU.EX2 R181, R181 ;  /* 0x000000b500b57308 */ /* 0x000fe20000000800 */
[--C-:B------:R-:W-:Y:S01]  /*79e0*/  FFMA.FTZ R30, R39, UR10, -R24.reuse ;  /* 0x0000000a271e7c23 */ /* 0x100fe20008010818 */
        /* <DEDUP_REMOVED lines=10> */
[----:B------:R-:W-:-:S04]  /*7a90*/  FFMA.FTZ R86, R86, UR10, -R24 ;  /* 0x0000000a56567c23 */ /* 0x000fc80008010818 */
        /* <DEDUP_REMOVED lines=17> */
[----:B--2---:R-:W-:Y:S01]  /*7bb0*/  FADD.FTZ R44, R182, R3 ;  /* 0x00000003b62c7221 */ /* 0x004fe20000010000 */
[--C-:B------:R-:W-:Y:S01]  /*7bc0*/  FFMA.FTZ R175, R46, UR10, -R24.reuse ;  /* 0x0000000a2eaf7c23 */ /* 0x100fe20008010818 */
[----:B------:R-:W-:Y:S01]  /*7bd0*/  HGMMA.64x128x16.F32 R88, R168, gdesc[UR4].tnspB, R88, gsb0 ;  /* 0x41e00004a8587df0 */ /* 0x000fe20008000858 */
[----:B------:R-:W-:Y:S01]  /*7be0*/  UIADD3 UR6, UR11, 0x200, URZ ;  /* 0x000002000b067890 */ /* 0x000fe2000fffe03f */
[----:B------:R-:W-:Y:S01]  /*7bf0*/  MUFU.EX2 R172, R172 ;  /* 0x000000ac00ac7308 */ /* 0x000fe20000000800 */
[----:B------:R-:W-:Y:S01]  /*7c00*/  UMOV UR7, 0x40000040 ;  /* 0x4000004000077882 */ /* 0x000fe20000000000 */
[----:B------:R-:W-:Y:S01]  /*7c10*/  FFMA.FTZ R40, R59, UR10, -R24 ;  /* 0x0000000a3b287c23 */ /* 0x000fe20008010818 */
[----:B0-----:R-:W-:-:S05]  /*7c20*/  F2FP.F16.F32.PACK_AB R182, R29, R182 ;  /* 0x000000b61db6723e */ /* 0x001fca00000000ff */
        /* <DEDUP_REMOVED lines=40> */
[----:B------:R-:W-:Y:S01]  /*7eb0*/  FADD.FTZ R20, -R4, R5 ;  /* 0x0000000504147221 */ /* 0x000fe20000010100 */
[--C-:B------:R-:W-:Y:S01]  /*7ec0*/  FFMA.FTZ R157, R66, UR10, -R24.reuse ;  /* 0x0000000a429d7c23 */ /* 0x100fe20008010818 */
[--C-:B------:R-:W-:Y:S01]  /*7ed0*/  FFMA.FTZ R159, R70, UR10, -R24.reuse ;  /* 0x0000000a469f7c23 */ /* 0x100fe20008010818 */
[----:B------:R-:W-:Y:S01]  /*7ee0*/  HGMMA.64x128x16.F32 R88, R160, gdesc[UR4].tnspB, R88, gsb0 ;  /* 0x41e00004a0587df0 */ /* 0x000fe20008000858 */
[----:B------:R-:W-:Y:S01]  /*7ef0*/  UIADD3 UR6, UR11, 0x380, URZ ;  /* 0x000003800b067890 */ /* 0x000fe2000fffe03f */
[----:B------:R-:W-:Y:S01]  /*7f00*/  FMUL.FTZ R65, R20, UR10 ;  /* 0x0000000a14417c20 */ /* 0x000fe20008410000 */
[----:B------:R-:W-:Y:S01]  /*7f10*/  UMOV UR7, 0x40000040 ;  /* 0x4000004000077882 */ /* 0x000fe20000000000 */
[--C-:B------:R-:W-:Y:S01]  /*7f20*/  FFMA.FTZ R20, R26, UR10, -R24.reuse ;  /* 0x0000000a1a147c23 */ /* 0x100fe20008010818 */
[----:B------:R-:W-:Y:S01]  /*7f30*/  FFMA.FTZ R26, R31, UR10, -R24 ;  /* 0x0000000a1f1a7c23 */ /* 0x000fe20008010818 */
[----:B------:R-:W-:Y:S01]  /*7f40*/  @!P1 VIADD R31, R27, 0x28840 ;  /* 0x000288401b1f9836 */ /* 0x000fe20000000000 */
[----:B------:R-:W-:Y:S01]  /*7f50*/  IADD3 R27, -R220, 0xb, RZ ;  /* 0x0000000bdc1b7810 */ /* 0x000fe20007ffe1ff */
[----:B------:R-:W-:Y:S03]  /*7f60*/  MUFU.EX2 R65, R65 ;  /* 0x0000004100417308 */ /* 0x000fe60000000800 */
[----:B------:R-:W-:-:S05]  /*7f70*/  @!P1 PRMT R31, RZ, 0x654, R31 ;  /* 0x00000654ff1f9816 */ /* 0x000fca000000001f */
[----:B------:R-:W0:Y:S08]  /*7f80*/  MUFU.EX2 R20, R20 ;  /* 0x0000001400147308 */ /* 0x000e300000000800 */
[----:B------:R-:W1:Y:S08]  /*7f90*/  MUFU.EX2 R26, R26 ;  /* 0x0000001a001a7308 */ /* 0x000e700000000800 */
[----:B------:R-:W-:Y:S01]  /*7fa0*/  MUFU.EX2 R156, R156 ;  /* 0x0000009c009c7308 */ /* 0x000fe20000000800 */
[----:B0-----:R-:W-:-:S04]  /*7fb0*/  FFMA.FTZ R0, R65, R0, R20 ;  /* 0x0000000041007223 */ /* 0x001fc80000010014 */
[----:B------:R-:W-:Y:S01]  /*7fc0*/  FADD.FTZ R42, R181, R0 ;  /* 0x00000000b52a7221 */ /* 0x000fe20000010000 */
[----:B------:R-:W-:Y:S01]  /*7fd0*/  FFMA.FTZ R0, R63, UR10, -R24 ;  /* 0x0000000a3f007c23 */ /* 0x000fe20008010818 */
[----:B------:R-:W-:Y:S01]  /*7fe0*/  F2FP.F16.F32.PACK_AB R181, R181, R20 ;  /* 0x00000014b5b5723e */ /* 0x000fe200000000ff */
[----:B------:R-:W-:Y:S01]  /*7ff0*/  MUFU.EX2 R157, R157 ;  /* 0x0000009d009d7308 */ /* 0x000fe20000000800 */
[----:B------:R-:W-:Y:S01]  /*8000*/  FADD.FTZ R3, R183, R42 ;  /* 0x0000002ab7037221 */ /* 0x000fe20000010000 */
[----:B-1----:R-:W-:-:S03]  /*8010*/  F2FP.F16.F32.PACK_AB R183, R26, R183 ;  /* 0x000000b71ab7723e */ /* 0x002fc600000000ff */
[----:B------:R-:W-:-:S03]  /*8020*/  FADD.FTZ R42, R26, R3 ;  /* 0x000000031a2a7221 */ /* 0x000fc60000010000 */
[----:B------:R-:W-:Y:S01]  /*8030*/  MUFU.EX2 R0, R0 ;  /* 0x0000000000007308 */ /* 0x000fe20000000800 */
[----:B------:R-:W-:Y:S01]  /*8040*/  FADD.FTZ R3, R177, R42 ;  /* 0x0000002ab1037221 */ /* 0x000fe20000010000 */
[----:B------:R-:W-:Y:S01]  /*8050*/  FFMA.FTZ R42, R67, UR10, -R24 ;  /* 0x0000000a432a7c23 */ /* 0x000fe20008010818 */
[C---:B------:R-:W-:Y:S02]  /*8060*/  F2FP.F16.F32.PACK_AB R177, R28.reuse, R177 ;  /* 0x000000b11cb1723e */ /* 0x040fe400000000ff */
[----:B------:R-:W-:-:S03]  /*8070*/  FADD.FTZ R46, R28, R3 ;  /* 0x000000031c2e7221 */ /* 0x000fc60000010000 */
[----:B------:R-:W-:Y:S01]  /*8080*/  MUFU.EX2 R42, R42 ;  /* 0x0000002a002a7308 */ /* 0x000fe20000000800 */
[----:B------:R-:W-:Y:S01]  /*8090*/  FADD.FTZ R3, R179, R46 ;  /* 0x0000002eb3037221 */ /* 0x000fe20000010000 */
[----:B------:R-:W-:-:S03]  /*80a0*/  F2FP.F16.F32.PACK_AB R179, R30, R179 ;  /* 0x000000b31eb3723e */ /* 0x000fc600000000ff */
        /* <DEDUP_REMOVED lines=9> */
[----:B------:R-:W0:Y:S01]  /*8140*/  MUFU.EX2 R5, R85 ;  /* 0x0000005500057308 */ /* 0x000e220000000800 */
[----:B------:R-:W-:Y:S01]  /*8150*/  FADD.FTZ R3, R169, R46 ;  /* 0x0000002ea9037221 */ /* 0x000fe20000010000 */
[----:B------:R-:W-:-:S03]  /*8160*/  F2FP.F16.F32.PACK_AB R169, R36, R169 ;  /* 0x000000a924a9723e */ /* 0x000fc600000000ff */
[----:B------:R-:W-:-:S04]  /*8170*/  FADD.FTZ R46, R36, R3 ;  /* 0x00000003242e7221 */ /* 0x000fc80000010000 */
[----:B------:R-:W-:Y:S01]  /*8180*/  FADD.FTZ R3, R171, R46 ;  /* 0x0000002eab037221 */ /* 0x000fe20000010000 */
[----:B------:R-:W-:Y:S01]  /*8190*/  F2FP.F16.F32.PACK_AB R171, R38, R171 ;  /* 0x000000ab26ab723e */ /* 0x000fe200000000ff */
[----:B------:R-:W-:Y:S02]  /*81a0*/  WARPGROUP.DEPBAR.LE gsb0, 0x0 ;  /* 0x00008000000079c5 */ /* 0x000fe40000010000 */
[----:B------:R-:W-:Y:S01]  /*81b0*/  WARPGROUP.ARRIVE ;  /* 0x00000000000079c5 */ /* 0x000fe20000000000 */
[----:B------:R-:W-:Y:S01]  /*81c0*/  FFMA.FTZ R161, R74, UR10, -R24 ;  /* 0x0000000a4aa17c23 */ /* 0x000fe20008010818 */
[----:B------:R-:W-:Y:S01]  /*81d0*/  MUFU.EX2 R163, R78 ;  /* 0x0000004e00a37308 */ /* 0x000fe20000000800 */
[----:B------:R-:W-:Y:S02]  /*81e0*/  F2FP.F16.F32.PACK_AB R160, R45, R8 ;  /* 0x000000082da0723e */ /* 0x000fe400000000ff */
[----:B------:R-:W-:Y:S01]  /*81f0*/  F2FP.F16.F32.PACK_AB R162, R57, R10 ;  /* 0x0000000a39a2723e */ /* 0x000fe200000000ff */
[----:B------:R-:W-:Y:S04]  /*8200*/  HGMMA.64x128x16.F32 R88, R164, gdesc[UR4].tnspB, R88, gsb0 ;  /* 0x41e00004a4587df0 */ /* 0x000fe80008000858 */
[----:B------:R-:W-:Y:S01]  /*8210*/  MUFU.EX2 R161, R161 ;  /* 0x000000a100a17308 */ /* 0x000fe20000000800 */
[----:B------:R-:W-:-:S02]  /*8220*/  WARPGROUP.DEPBAR.LE gsb0, 0x0 ;  /* 0x00008000000079c5 */ /* 0x000fc40000010000 */
[----:B------:R1:W-:Y:S06]  /*8230*/  BAR.ARV R27, 0x100 ;  /* 0x0004001b0000751d */ /* 0x0003ec0000002000 */
[----:B------:R2:W-:Y:S01]  /*8240*/  @!P1 SYNCS.ARRIVE.TRANS64.RED.A1T0 RZ, [R31+URZ], RZ ;  /* 0x000000ff1fff99a7 */ /* 0x0005e2000810043f */
[----:B------:R-:W-:Y:S01]  /*8250*/  MUFU.EX2 R165, R82 ;  /* 0x0000005200a57308 */ /* 0x000fe20000000800 */
[----:B0-----:R-:W-:Y:S01]  /*8260*/  F2FP.F16.F32.PACK_AB R166, R5, R14 ;  /* 0x0000000e05a6723e */ /* 0x001fe200000000ff */
[-C--:B------:R-:W-:Y:S01]  /*8270*/  FMUL.FTZ R88, R88, R6.reuse ;  /* 0x0000000658587220 */ /* 0x080fe20000410000 */
[-C--:B------:R-:W-:Y:S01]  /*8280*/  FMUL.FTZ R89, R89, R6.reuse ;  /* 0x0000000659597220 */ /* 0x080fe20000410000 */
[-C--:B------:R-:W-:Y:S01]  /*8290*/  FMUL.FTZ R92, R92, R6.reuse ;  /* 0x000000065c5c7220 */ /* 0x080fe20000410000 */
[-C--:B------:R-:W-:Y:S01]  /*82a0*/  FMUL.FTZ R93, R93, R6.reuse ;  /* 0x000000065d5d7220 */ /* 0x080fe20000410000 */
[-C--:B------:R-:W-:Y:S01]  /*82b0*/  FMUL.FTZ R96, R96, R6.reuse ;  /* 0x0000000660607220 */ /* 0x080fe20000410000 */
[----:B--2---:R-:W-:Y:S01]  /*82c0*/  IMAD.U32 R31, RZ, RZ, UR54 ;  /* 0x00000036ff1f7e24 */ /* 0x004fe2000f8e00ff */
        /* <DEDUP_REMOVED lines=9> */
[----:B-1----:R-:W-:-:S02]  /*8360*/  @!P1 VIADD R27, R31, 0x28860 ;  /* 0x000288601f1b9836 */ /* 0x002fc40000000000 */
[-C--:B------:R-:W-:Y:S01]  /*8370*/  FMUL.FTZ R109, R109, R6.reuse ;  /* 0x000000066d6d7220 */ /* 0x080fe20000410000 */
[-C--:B------:R-:W-:Y:S01]  /*8380*/  FMUL.FTZ R112, R112, R6.reuse ;  /* 0x0000000670707220 */ /* 0x080fe20000410000 */
[-C--:B------:R-:W-:Y:S01]  /*8390*/  FMUL.FTZ R113, R113, R6.reuse ;  /* 0x0000000671717220 */ /* 0x080fe20000410000 */
[-C--:B------:R-:W-:Y:S01]  /*83a0*/  FMUL.FTZ R116, R116, R6.reuse ;  /* 0x0000000674747220 */ /* 0x080fe20000410000 */
[----:B------:R-:W-:Y:S01]  /*83b0*/  @!P1 PRMT R31, RZ, 0x654, R27 ;  /* 0x00000654ff1f9816 */ /* 0x000fe2000000001b */
[----:B------:R-:W-:Y:S01]  /*83c0*/  FADD.FTZ R27, R29, R44 ;  /* 0x0000002c1d1b7221 */ /* 0x000fe20000010000 */
[-C--:B------:R-:W-:Y:S01]  /*83d0*/  FMUL.FTZ R117, R117, R6.reuse ;  /* 0x0000000675757220 */ /* 0x080fe20000410000 */
[-C--:B------:R-:W-:Y:S01]  /*83e0*/  FMUL.FTZ R120, R120, R6.reuse ;  /* 0x0000000678787220 */ /* 0x080fe20000410000 */
[----:B------:R0:W-:Y:S01]  /*83f0*/  @!P1 SYNCS.ARRIVE.TRANS64.RED.A1T0 RZ, [R31+URZ], RZ ;  /* 0x000000ff1fff99a7 */ /* 0x0001e2000810043f */
[----:B------:R-:W-:Y:S01]  /*8400*/  FADD.FTZ R44, R176, R27 ;  /* 0x0000001bb02c7221 */ /* 0x000fe20000010000 */
[-C--:B------:R-:W-:Y:S01]  /*8410*/  FMUL.FTZ R121, R121, R6.reuse ;  /* 0x0000000679797220 */ /* 0x080fe20000410000 */
[-C--:B------:R-:W-:Y:S01]  /*8420*/  FMUL.FTZ R124, R124, R6.reuse ;  /* 0x000000067c7c7220 */ /* 0x080fe20000410000 */
[-C--:B------:R-:W-:Y:S01]  /*8430*/  FMUL.FTZ R125, R125, R6.reuse ;  /* 0x000000067d7d7220 */ /* 0x080fe20000410000 */
[----:B------:R-:W-:Y:S01]  /*8440*/  FADD.FTZ R27, R21, R44 ;  /* 0x0000002c151b7221 */ /* 0x000fe20000010000 */
[--C-:B------:R-:W-:Y:S01]  /*8450*/  FFMA.FTZ R44, R71, UR10, -R24.reuse ;  /* 0x0000000a472c7c23 */ /* 0x100fe20008010818 */
[----:B------:R-:W-:Y:S01]  /*8460*/  FFMA.FTZ R24, R87, UR10, -R24 ;  /* 0x0000000a57187c23 */ /* 0x000fe20008010818 */
        /* <DEDUP_REMOVED lines=16> */
[-C--:B------:R-:W-:Y:S01]  /*8570*/  FMUL.FTZ R148, R148, R6.reuse ;  /* 0x0000000694947220 */ /* 0x080fe20000410000 */
[----:B------:R-:W-:Y:S01]  /*8580*/  FADD.FTZ R48, R174, R27 ;  /* 0x0000001bae307221 */ /* 0x000fe20000010000 */
[----:B------:R-:W-:Y:S01]  /*8590*/  FMUL.FTZ R149, R149, R6 ;  /* 0x0000000695957220 */ /* 0x000fe20000410000 */
[----:B------:R-:W-:Y:S01]  /*85a0*/  F2FP.F16.F32.PACK_AB R176, R21, R176 ;  /* 0x000000b015b0723e */ /* 0x000fe200000000ff */
[-C--:B------:R-:W-:Y:S01]  /*85b0*/  FMUL.FTZ R90, R90, R65.reuse ;  /* 0x000000415a5a7220 */ /* 0x080fe20000410000 */
[----:B------:R-:W-:Y:S01]  /*85c0*/  FADD.FTZ R27, R25, R48 ;  /* 0x00000030191b7221 */ /* 0x000fe20000010000 */
[----:B------:R-:W-:Y:S01]  /*85d0*/  F2FP.F16.F32.PACK_AB R178, R11, R178 ;  /* 0x000000b20bb2723e */ /* 0x000fe200000000ff */
[-C--:B------:R-:W-:Y:S01]  /*85e0*/  FMUL.FTZ R91, R91, R65.reuse ;  /* 0x000000415b5b7220 */ /* 0x080fe20000410000 */
[----:B------:R-:W-:Y:S01]  /*85f0*/  F2FP.F16.F32.PACK_AB R172, R13, R172 ;  /* 0x000000ac0dac723e */ /* 0x000fe200000000ff */
[----:B------:R-:W-:Y:S01]  /*8600*/  FADD.FTZ R48, R168, R27 ;  /* 0x0000001ba8307221 */ /* 0x000fe20000010000 */
[----:B------:R-:W-:Y:S01]  /*8610*/  F2FP.F16.F32.PACK_AB R174, R25, R174 ;  /* 0x000000ae19ae723e */ /* 0x000fe200000000ff */
[-C--:B------:R-:W-:Y:S01]  /*8620*/  FMUL.FTZ R94, R94, R65.reuse ;  /* 0x000000415e5e7220 */ /* 0x080fe20000410000 */
[C---:B------:R-:W-:Y:S01]  /*8630*/  F2FP.F16.F32.PACK_AB R168, R15.reuse, R168 ;  /* 0x000000a80fa8723e */ /* 0x040fe200000000ff */
[----:B------:R-:W-:Y:S01]  /*8640*/  FADD.FTZ R9, R15, R48 ;  /* 0x000000300f097221 */ /* 0x000fe20000010000 */
[----:B------:R-:W-:Y:S01]  /*8650*/  F2FP.F16.F32.PACK_AB R164, R61, R12 ;  /* 0x0000000c3da4723e */ /* 0x000fe200000000ff */
        /* <DEDUP_REMOVED lines=80> */
.L_x_2307:
[----:B------:R-:W-:Y:S06]  /*8b60*/  BAR.ARV 0x8, 0x180 ;  /* 0x0206000000007b1d */ /* 0x000fec0000002000 */
[----:B------:R-:W-:Y:S05]  /*8b70*/  @!P0 BRA `(.L_x_2317) ;  /* 0x0000000000048947 */ /* 0x000fea0003800000 */
[----:B------:R-:W-:Y:S01]  /*8b80*/  BPT.TRAP 0x1 ;  /* 0x000000040000795c */ /* 0x000fe20000300000 */
.L_x_2317:
[----:B------:R-:W-:Y:S01]  /*8b90*/  ULEA UR5, UR46, UR41, 0x3 ;  /* 0x000000292e057291 */ /* 0x000fe2000f8e183f */
[----:B------:R-:W-:-:S05]  /*8ba0*/  IMAD.U32 R5, RZ, RZ, UR47 ;  /* 0x0000002fff057e24 */ /* 0x000fca000f8e00ff */
[----:B------:R-:W-:-:S04]  /*8bb0*/  SHF.L.U32 R5, R5, 0x1f, RZ ;  /* 0x0000001f05057819 */ /* 0x000fc800000006ff */
[----:B------:R0:W1:Y:S01]  /*8bc0*/  SYNCS.PHASECHK.TRANS64.TRYWAIT P2, [UR5+0x28850], R5 ;  /* 0x02885005ff0075a7 */ /* 0x0000620008040145 */
[----:B------:R-:W-:Y:S05]  /*8bd0*/  @!P0 BRA `(.L_x_2318) ;  /* 0x0000000000048947 */ /* 0x000fea0003800000 */
[----:B------:R-:W-:Y:S01]  /*8be0*/  BPT.TRAP 0x1 ;  /* 0x000000040000795c */ /* 0x000fe20000300000 */
.L_x_2318:
[----:B-1----:R-:W-:Y:S05]  /*8bf0*/  @P2 BRA `(.L_x_2319) ;  /* 0x0000000000082947 */ /* 0x002fea0003800000 */
[----:B------:R-:W1:Y:S02]  /*8c00*/  SYNCS.PHASECHK.TRANS64.TRYWAIT P0, [UR5+0x28850], R5 ;  /* 0x02885005ff0075a7 */ /* 0x000e640008000145 */
[----:B-1----:R-:W-:Y:S05]  /*8c10*/  @!P0 BRA `(.L_x_2320) ;  /* 0x000000a400cc8947 */ /* 0x002fea0003800000 */
.L_x_2319:
[----:B------:R-:W-:Y:S01]  /*8c20*/  UIADD3 UR41, UR41, 0x400, URZ ;  /* 0x0000040029297890 */ /* 0x000fe2000fffe03f */
[----:B------:R-:W-:Y:S01]  /*8c30*/  WARPGROUP.ARRIVE ;  /* 0x00000000000079c5 */ /* 0x000fe20000000000 */
[----:B------:R-:W-:Y:S01]  /*8c40*/  UMOV UR7, 0x40000040 ;  /* 0x4000004000077882 */ /* 0x000fe20000000000 */
[----:B-1----:R-:W1:Y:S01]  /*8c50*/  SHFL.BFLY PT, R6, R3, 0x2, 0x1f ;  /* 0x0c401f0003067f89 */ /* 0x002e6200000e0000 */
[----:B------:R-:W-:Y:S01]  /*8c60*/  USHF.R.U32.HI UR41, URZ, 0x4, UR41 ;  /* 0x000000043f297899 */ /* 0x000fe20008011629 */
[----:B------:R-:W-:Y:S01]  /*8c70*/  IMAD.MOV.U32 R10, RZ, RZ, RZ ;  /* 0x000000ffff0a7224 */ /* 0x000fe200078e00ff */
[----:B------:R-:W-:Y:S01]  /*8c80*/  UIADD3 UR48, UR48, 0x1, URZ ;  /* 0x0000000130307890 */ /* 0x000fe2000fffe03f */
[----:B0-----:R-:W0:Y:S01]  /*8c90*/  SHFL.BFLY PT, R5, R0, 0x2, 0x1f ;  /* 0x0c401f0000057f89 */ /* 0x001e2200000e0000 */
[----:B------:R-:W-:Y:S01]  /*8ca0*/  ULOP3.LUT UR41, UR41, 0x3fff, URZ, 0xc0, !UPT ;  /* 0x00003fff29297892 */ /* 0x000fe2000f8ec03f */
[----:B------:R-:W-:-:S03]  /*8cb0*/  IMAD.U32 R14, RZ, RZ, UR10 ;  /* 0x0000000aff0e7e24 */ /* 0x000fc6000f8e00ff */
[----:B------:R-:W-:-:S04]  /*8cc0*/  ULOP3.LUT UR4, UR41, 0x4000000, URZ, 0xfc, !UPT ;  /* 0x0400000029047892 */ /* 0x000fc8000f8efc3f */
[----:B------:R-:W-:Y:S02]  /*8cd0*/  ULEA UR4, UR46, UR4, 0xb ;  /* 0x000000042e047291 */ /* 0x000fe4000f8e583f */
[----:B------:R-:W-:-:S04]  /*8ce0*/  UIADD3 UR46, UR46, 0x1, URZ ;  /* 0x000000012e2e7890 */ /* 0x000fc8000fffe03f */
[----:B------:R-:W-:Y:S01]  /*8cf0*/  UISETP.NE.AND UP0, UPT, UR46, 0x2, UPT ;  /* 0x000000022e00788c */ /* 0x000fe2000bf05270 */
[----:B------:R-:W-:Y:S02]  /*8d00*/  UMOV UR6, UR4 ;  /* 0x0000000400067c82 */ /* 0x000fe40008000000 */
[----:B------:R-:W-:Y:S01]  /*8d10*/  HGMMA.64x128x16.F32 R88, R180, gdesc[UR4].tnspB, R88, gsb0 ;  /* 0x41e00004b4587df0 */ /* 0x000fe20008000858 */
[----:B------:R-:W-:Y:S01]  /*8d20*/  UIADD3 UR6, UR4, 0x80, URZ ;  /* 0x0000008004067890 */ /* 0x000fe2000fffe03f */
[----:B-1----:R-:W-:Y:S01]  /*8d30*/  FADD.FTZ R6, R6, R3 ;  /* 0x0000000306067221 */ /* 0x002fe20000010000 */
[----:B------:R-:W-:Y:S01]  /*8d40*/  UMOV UR7, 0x40000040 ;  /* 0x4000004000077882 */ /* 0x000fe20000000000 */
[----:B------:R-:W-:Y:S02]  /*8d50*/  IMAD.MOV.U32 R3, RZ, RZ, -0x800000 ;  /* 0xff800000ff037424 */ /* 0x000fe400078e00ff */
[----:B0-----:R-:W-:Y:S01]  /*8d60*/  FADD.FTZ R8, R5, R0 ;  /* 0x0000000005087221 */ /* 0x001fe20000010000 */
[----:B------:R-:W-:Y:S01]  /*8d70*/  IMAD.MOV.U32 R0, RZ, RZ, -0x800000 ;  /* 0xff800000ff007424 */ /* 0x000fe200078e00ff */
[----:B------:R-:W0:Y:S01]  /*8d80*/  SHFL.BFLY PT, R5, R6, 0x1, 0x1f ;  /* 0x0c201f0006057f89 */ /* 0x000e2200000e0000 */
[----:B------:R-:W-:-:S03]  /*8d90*/  USEL UR46, UR46, URZ, UP0 ;  /* 0x0000003f2e2e7287 */ /* 0x000fc60008000000 */
[----:B------:R-:W1:Y:S01]  /*8da0*/  SHFL.BFLY PT, R9, R8, 0x1, 0x1f ;  /* 0x0c201f0008097f89 */ /* 0x000e6200000e0000 */
[----:B0-----:R-:W-:Y:S01]  /*8db0*/  FADD.FTZ R12, R6, R5 ;  /* 0x00000005060c7221 */ /* 0x001fe20000010000 */
[----:B------:R-:W-:Y:S02]  /*8dc0*/  IMAD.MOV.U32 R5, RZ, RZ, RZ ;  /* 0x000000ffff057224 */ /* 0x000fe400078e00ff */
[----:B------:R-:W-:Y:S02]  /*8dd0*/  IMAD.U32 R6, RZ, RZ, UR10 ;  /* 0x0000000aff067e24 */ /* 0x000fe4000f8e00ff */
[----:B-1----:R-:W-:Y:S01]  /*8de0*/  FADD.FTZ R13, R8, R9 ;  /* 0x00000009080d7221 */ /* 0x002fe20000010000 */
[----:B------:R-:W-:Y:S01]  /*8df0*/  FSETP.NE.FTZ.AND P0, PT, R12, RZ, PT ;  /* 0x000000ff0c00720b */ /* 0x000fe20003f15000 */
[----:B------:R-:W-:-:S03]  /*8e00*/  IMAD.U32 R8, RZ, RZ, UR5 ;  /* 0x00000005ff087e24 */ /* 0x000fc6000f8e00ff */
[----:B------:R-:W-:Y:S01]  /*8e10*/  FSETP.NE.FTZ.AND P2, PT, R13, RZ, PT ;  /* 0x000000ff0d00720b */ /* 0x000fe20003f55000 */
[----:B------:R-:W-:-:S05]  /*8e20*/  @!P1 VIADD R8, R8, 0x28860 ;  /* 0x0002886008089836 */ /* 0x000fca0000000000 */
[----:B------:R-:W-:-:S03]  /*8e30*/  @!P1 PRMT R8, RZ, 0x654, R8 ;  /* 0x00000654ff089816 */ /* 0x000fc60000000008 */
[----:B------:R-:W0:Y:S01]  /*8e40*/  @P0 MUFU.LG2 R9, R12 ;  /* 0x0000000c00090308 */ /* 0x000e220000000c00 */
[----:B------:R-:W-:-:S07]  /*8e50*/  @P0 FMUL.FTZ R6, R6, 0.69314718246459960938 ;  /* 0x3f31721806060820 */ /* 0x000fce0000410000 */
[----:B------:R-:W1:Y:S08]  /*8e60*/  @P2 MUFU.LG2 R11, R13 ;  /* 0x0000000d000b2308 */ /* 0x000e700000000c00 */
[----:B------:R2:W3:Y:S01]  /*8e70*/  @P0 MUFU.RCP R5, R12 ;  /* 0x0000000c00050308 */ /* 0x0004e20000001000 */
[----:B0-----:R-:W-:-:S04]  /*8e80*/  @P0 FMUL.FTZ R9, R9, 0.69314718246459960938 ;  /* 0x3f31721809090820 */ /* 0x001fc80000410000 */
[----:B------:R-:W-:Y:S01]  /*8e90*/  @P0 FFMA.FTZ R3, R6, R7, R9 ;  /* 0x0000000706030223 */ /* 0x000fe20000010009 */
[----:B------:R-:W-:Y:S02]  /*8ea0*/  PLOP3.LUT P0, PT, PT, PT, PT, 0x8, 0x0 ;  /* 0x000000000000781c */ /* 0x000fe40003f0e170 */
[----:B------:R-:W0:Y:S01]  /*8eb0*/  @P2 MUFU.RCP R10, R13 ;  /* 0x0000000d000a2308 */ /* 0x000e220000001000 */
[----:B--2---:R-:W-:Y:S01]  /*8ec0*/  @P2 FMUL.FTZ R12, R14, 0.69314718246459960938 ;  /* 0x3f3172180e0c2820 */ /* 0x004fe20000410000 */
        /* <DEDUP_REMOVED lines=40> */
[-C--:B---3--:R-:W-:Y:S01]  /*9150*/  FMUL.FTZ R88, R88, R5.reuse ;  /* 0x0000000558587220 */ /* 0x088fe20000410000 */
        /* <DEDUP_REMOVED lines=63> */
.L_x_2290:
        /* <DEDUP_REMOVED lines=10> */
[----:B------:R-:W0:Y:S01]  /*95f0*/  S2R R5, SR_SWINHI ;  /* 0x0000000000057919 */ /* 0x000e220000002f00 */
[----:B------:R-:W-:Y:S01]  /*9600*/  USHF.L.U32 UR4, UR42, 0x2, URZ ;  /* 0x000000022a047899 */ /* 0x000fe2000800063f */
[----:B------:R-:W-:Y:S01]  /*9610*/  ULDC.64 UR10, c[0x0][0xc00] ;  /* 0x00030000000a7ab9 */ /* 0x000fe20000000a00 */
[----:B------:R-:W-:Y:S02]  /*9620*/  USHF.L.U64.HI UR12, UR42, 0x2, UR37 ;  /* 0x000000022a0c7899 */ /* 0x000fe40008010225 */
[----:B------:R-:W-:-:S04]  /*9630*/  UIADD3 UR7, UP0, UR4, UR10, URZ ;  /* 0x0000000a04077290 */ /* 0x000fc8000ff1e03f */
[----:B------:R-:W-:Y:S01]  /*9640*/  UIADD3.X UR8, UR12, UR11, URZ, UP0, !UPT ;  /* 0x0000000b0c087290 */ /* 0x000fe200087fe43f */
        /* <DEDUP_REMOVED lines=15> */
[----:B------:R-:W-:Y:S01]  /*9740*/  BAR.SYNC.DEFER_BLOCKING 0x1, 0x100 ;  /* 0x0044000000007b1d */ /* 0x000fe20000010000 */
        /* <DEDUP_REMOVED lines=28> */
[----:B------:R-:W-:Y:S02]  /*9910*/  F2FP.F16.F32.PACK_AB R7, R95, R94 ;  /* 0x0000005e5f07723e */ /* 0x000fe400000000ff */
[----:B------:R-:W-:Y:S02]  /*9920*/  MOV R37, R14 ;  /* 0x0000000e00257202 */ /* 0x000fe40000000f00 */
[----:B------:R-:W-:Y:S01]  /*9930*/  MOV R36, R12 ;  /* 0x0000000c00247202 */ /* 0x000fe20000000f00 */
[----:B------:R0:W-:Y:S01]  /*9940*/  STSM.16.M88.4 [R30], R4 ;  /* 0x000000041e007844 */ /* 0x0001e20000000200 */
[----:B------:R-:W-:-:S02]  /*9950*/  LOP3.LUT R10, R10, R41, RZ, 0x3c, !PT ;  /* 0x000000290a0a7212 */ /* 0x000fc400078e3cff */
        /* <DEDUP_REMOVED lines=9> */
[----:B------:R-:W-:Y:S01]  /*99f0*/  F2FP.F16.F32.PACK_AB R25, R107, R106 ;  /* 0x0000006a6b19723e */ /* 0x000fe200000000ff */
[----:B------:R-:W-:Y:S01]  /*9a00*/  STSM.16.M88.4 [R40], R12 ;  /* 0x0000000c28007844 */ /* 0x000fe20000000200 */
[----:B------:R-:W-:Y:S02]  /*9a10*/  F2FP.F16.F32.PACK_AB R26, R109, R108 ;  /* 0x0000006c6d1a723e */ /* 0x000fe400000000ff */
[----:B------:R-:W-:-:S02]  /*9a20*/  F2FP.F16.F32.PACK_AB R27, R111, R110 ;  /* 0x0000006e6f1b723e */ /* 0x000fc400000000ff */
[----:B------:R-:W-:Y:S02]  /*9a30*/  F2FP.F16.F32.PACK_AB R28, R113, R112 ;  /* 0x00000070711c723e */ /* 0x000fe400000000ff */
[----:B------:R-:W-:Y:S01]  /*9a40*/  F2FP.F16.F32.PACK_AB R29, R115, R114 ;  /* 0x00000072731d723e */ /* 0x000fe200000000ff */
[----:B------:R-:W-:Y:S01]  /*9a50*/  STSM.16.M88.4 [R39], R24 ;  /* 0x0000001827007844 */ /* 0x000fe20000000200 */
[----:B0-----:R-:W-:Y:S02]  /*9a60*/  F2FP.F16.F32.PACK_AB R30, R117, R116 ;  /* 0x00000074751e723e */ /* 0x001fe400000000ff */
[----:B------:R-:W-:Y:S02]  /*9a70*/  F2FP.F16.F32.PACK_AB R31, R119, R118 ;  /* 0x00000076771f723e */ /* 0x000fe400000000ff */
[----:B------:R-:W-:Y:S02]  /*9a80*/  MOV R21, R10 ;  /* 0x0000000a00157202 */ /* 0x000fe40000000f00 */
[----:B------:R-:W-:Y:S01]  /*9a90*/  MOV R34, R8 ;  /* 0x0000000800227202 */ /* 0x000fe20000000f00 */
[----:B------:R0:W-:Y:S01]  /*9aa0*/  STSM.16.M88.4 [R38], R28 ;  /* 0x0000001c26007844 */ /* 0x0001e20000000200 */
[----:B------:R-:W-:-:S02]  /*9ab0*/  F2FP.F16.F32.PACK_AB R4, R121, R120 ;  /* 0x000000787904723e */ /* 0x000fc400000000ff */
[----:B------:R-:W-:Y:S02]  /*9ac0*/  F2FP.F16.F32.PACK_AB R5, R123, R122 ;  /* 0x0000007a7b05723e */ /* 0x000fe400000000ff */
[----:B------:R-:W-:Y:S02]  /*9ad0*/  F2FP.F16.F32.PACK_AB R6, R125, R124 ;  /* 0x0000007c7d06723e */ /* 0x000fe400000000ff */
[----:B------:R-:W-:Y:S02]  /*9ae0*/  F2FP.F16.F32.PACK_AB R7, R127, R126 ;  /* 0x0000007e7f07723e */ /* 0x000fe400000000ff */
[----:B------:R-:W-:Y:S02]  /*9af0*/  F2FP.F16.F32.PACK_AB R8, R129, R128 ;  /* 0x000000808108723e */ /* 0x000fe400000000ff */
[----:B------:R-:W-:Y:S01]  /*9b00*/  F2FP.F16.F32.PACK_AB R9, R131, R130 ;  /* 0x000000828309723e */ /* 0x000fe200000000ff */
[----:B------:R-:W-:Y:S01]  /*9b10*/  STSM.16.M88.4 [R37], R4 ;  /* 0x0000000425007844 */ /* 0x000fe20000000200 */
[----:B------:R-:W-:-:S02]  /*9b20*/  F2FP.F16.F32.PACK_AB R10, R133, R132 ;  /* 0x00000084850a723e */ /* 0x000fc400000000ff */
[----:B------:R-:W-:Y:S01]  /*9b30*/  F2FP.F16.F32.PACK_AB R11, R135, R134 ;  /* 0x00000086870b723e */ /* 0x000fe200000000ff */
[----:B0-----:R-:W-:Y:S01]  /*9b40*/  IMAD.U32 R28, RZ, RZ, UR7 ;  /* 0x00000007ff1c7e24 */ /* 0x001fe2000f8e00ff */
[----:B------:R-:W-:Y:S01]  /*9b50*/  F2FP.F16.F32.PACK_AB R12, R137, R136 ;  /* 0x00000088890c723e */ /* 0x000fe200000000ff */
[----:B------:R-:W-:Y:S01]  /*9b60*/  IMAD.U32 R29, RZ, RZ, UR8 ;  /* 0x00000008ff1d7e24 */ /* 0x000fe2000f8e00ff */
[----:B------:R-:W-:Y:S01]  /*9b70*/  F2FP.F16.F32.PACK_AB R13, R139, R138 ;  /* 0x0000008a8b0d723e */ /* 0x000fe200000000ff */
[----:B------:R-:W-:Y:S01]  /*9b80*/  STSM.16.M88.4 [R36], R8 ;  /* 0x0000000824007844 */ /* 0x000fe20000000200 */
[----:B------:R-:W-:Y:S01]  /*9b90*/  F2FP.F16.F32.PACK_AB R14, R141, R140 ;  /* 0x0000008c8d0e723e */ /* 0x000fe200000000ff */
[----:B------:R-:W-:Y:S01]  /*9ba0*/  ULDC.64 UR8, c[0x0][0xc08] ;  /* 0x0003020000087ab9 */ /* 0x000fe20000000a00 */
[----:B------:R-:W-:Y:S02]  /*9bb0*/  F2FP.F16.F32.PACK_AB R15, R143, R142 ;  /* 0x0000008e8f0f723e */ /* 0x000fe400000000ff */
[----:B------:R-:W-:-:S02]  /*9bc0*/  F2FP.F16.F32.PACK_AB R24, R145, R144 ;  /* 0x000000909118723e */ /* 0x000fc400000000ff */
[----:B------:R-:W-:Y:S01]  /*9bd0*/  F2FP.F16.F32.PACK_AB R25, R147, R146 ;  /* 0x000000929319723e */ /* 0x000fe200000000ff */
[----:B------:R-:W-:Y:S01]  /*9be0*/  STSM.16.M88.4 [R21], R12 ;  /* 0x0000000c15007844 */ /* 0x000fe20000000200 */
[----:B------:R-:W-:Y:S02]  /*9bf0*/  F2FP.F16.F32.PACK_AB R26, R149, R148 ;  /* 0x00000094951a723e */ /* 0x000fe400000000ff */
[----:B------:R-:W-:Y:S02]  /*9c00*/  F2FP.F16.F32.PACK_AB R27, R151, R150 ;  /* 0x00000096971b723e */ /* 0x000fe400000000ff */
[----:B------:R-:W-:-:S03]  /*9c10*/  ISETP.NE.U32.AND P0, PT, RZ, UR10, PT ;  /* 0x0000000aff007c0c */ /* 0x000fc6000bf05070 */
[----:B------:R0:W-:Y:S01]  /*9c20*/  STSM.16.M88.4 [R34], R24 ;  /* 0x0000001822007844 */ /* 0x0001e20000000200 */
[----:B------:R-:W-:Y:S01]  /*9c30*/  BAR.SYNC.DEFER_BLOCKING 0x1, 0x100 ;  /* 0x0044000000007b1d */ /* 0x000fe20000010000 */
[----:B------:R-:W-:-:S07]  /*9c40*/  ISETP.NE.AND.EX P0, PT, RZ, UR11, PT, P0 ;  /* 0x0000000bff007c0c */ /* 0x000fce000bf05300 */
[----:B0-----:R-:W0:Y:S06]  /*9c50*/  LDC R34, c[0x0][0xbe8] ;  /* 0x0002fa00ff227b82 */ /* 0x001e2c0000000800 */
[----:B------:R-:W2:Y:S01]  /*9c60*/  @P0 LDG.E R30, desc[UR50][R28.64] ;  /* 0x000000321c1e0981 */ /* 0x000ea2000c1e1900 */
[----:B------:R-:W-:-:S04]  /*9c70*/  UISETP.NE.U32.AND UP0, UPT, UR8, URZ, UPT ;  /* 0x0000003f0800728c */ /* 0x000fc8000bf05070 */
[----:B------:R-:W-:-:S06]  /*9c80*/  UISETP.NE.AND.EX UP0, UPT, UR9, URZ, UPT, UP0 ;  /* 0x0000003f0900728c */ /* 0x000fcc000bf05300 */
[----:B------:R-:W-:Y:S02]  /*9c90*/  PLOP3.LUT P4, PT, PT, PT, UP0, 0x80, 0x0 ;  /* 0x000000000000781c */ /* 0x000fe40003f8f008 */
[----:B0-----:R-:W-:-:S03]  /*9ca0*/  ISETP.NE.AND P1, PT, R34, 0x1, PT ;  /* 0x000000012200780c */ /* 0x001fc60003f25270 */
[----:B------:R-:W-:-:S03]  /*9cb0*/  @UP0 UIADD3 UR8, UP1, UR4, UR8, URZ ;  /* 0x0000000804080290 */ /* 0x000fc6000ff3e03f */
[----:B------:R-:W-:Y:S01]  /*9cc0*/  ULDC UR4, c[0x0][0xa88] ;  /* 0x0002a20000047ab9 */ /* 0x000fe20000000800 */
[----:B------:R-:W-:Y:S01]  /*9cd0*/  @UP0 UIADD3.X UR9, UR12, UR9, URZ, UP1, !UPT ;  /* 0x000000090c090290 */ /* 0x000fe20008ffe43f */
[----:B------:R-:W-:Y:S01]  /*9ce0*/  IMAD.U32 R21, RZ, RZ, UR4 ;  /* 0x00000004ff157e24 */ /* 0x000fe2000f8e00ff */
[----:B------:R-:W-:Y:S01]  /*9cf0*/  UISETP.NE.AND UP0, UPT, UR45, URZ, UPT ;  /* 0x0000003f2d00728c */ /* 0x000fe2000bf05270 */
[----:B------:R-:W-:Y:S01]  /*9d00*/  IMAD.U32 R4, RZ, RZ, UR8 ;  /* 0x00000008ff047e24 */ /* 0x000fe2000f8e00ff */
[----:B------:R-:W-:Y:S02]  /*9d10*/  ULDC UR4, c[0x0][0xad4] ;  /* 0x0002b50000047ab9 */ /* 0x000fe40000000800 */
[----:B------:R-:W0:Y:S01]  /*9d20*/  @P1 LDC R6, c[0x0][0xbec] ;  /* 0x0002fb00ff061b82 */ /* 0x000e220000000800 */
[----:B------:R-:W-:Y:S01]  /*9d30*/  USEL UR4, UR45, UR4, UP0 ;  /* 0x000000042d047287 */ /* 0x000fe20008000000 */
[----:B------:R-:W-:Y:S01]  /*9d40*/  IMAD.U32 R5, RZ, RZ, UR9 ;  /* 0x00000009ff057e24 */ /* 0x000fe2000f8e00ff */
[----:B------:R-:W-:-:S02]  /*9d50*/  UMOV UR16, 0x9b8 ;  /* 0x000009b800107882 */ /* 0x000fc40000000000 */
[----:B------:R-:W-:-:S03]  /*9d60*/  UISETP.GT.AND UP1, UPT, UR4, 0x1, UPT ;  /* 0x000000010400788c */ /* 0x000fc6000bf24270 */
[----:B------:R-:W1:Y:S01]  /*9d70*/  @P1 LDC R9, c[0x0][0xbf0] ;  /* 0x0002fc00ff091b82 */ /* 0x000e620000000800 */
[----:B------:R-:W-:Y:S01]  /*9d80*/  USEL UR16, UR16, 0x978, UP1 ;  /* 0x0000097810107887 */ /* 0x000fe20008800000 */
[----:B------:R-:W-:Y:S01]  /*9d90*/  VIADD R11, R17, UR38 ;  /* 0x00000026110b7c36 */ /* 0x000fe20008000000 */
[----:B------:R-:W-:Y:S01]  /*9da0*/  UISETP.NE.U32.AND UP0, UPT, UR10, URZ, UPT ;  /* 0x0000003f0a00728c */ /* 0x000fe2000bf05070 */
[----:B------:R0:W5:Y:S01]  /*9db0*/  @P4 LDG.E R21, desc[UR50][R4.64] ;  /* 0x0000003204154981 */ /* 0x000162000c1e1900 */
[----:B------:R-:W-:Y:S01]  /*9dc0*/  UMOV UR4, URZ ;  /* 0x0000003f00047c82 */ /* 0x000fe20008000000 */
[----:B------:R-:W-:Y:S01]  /*9dd0*/  USEL UR7, UR39, URZ, UP1 ;  /* 0x0000003f27077287 */ /* 0x000fe20008800000 */
[----:B------:R-:W-:Y:S01]  /*9de0*/  IMAD.MOV.U32 R7, RZ, RZ, R11 ;  /* 0x000000ffff077224 */ /* 0x000fe200078e000b */
[----:B------:R-:W-:-:S04]  /*9df0*/  UISETP.NE.AND.EX UP0, UPT, UR11, URZ, UPT, UP0 ;  /* 0x0000003f0b00728c */ /* 0x000fc8000bf05300 */
[----:B------:R-:W-:Y:S01]  /*9e00*/  USEL UR42, UR42, URZ, !UP0 ;  /* 0x0000003f2a2a7287 */ /* 0x000fe2000c000000 */
[----:B------:R-:W-:Y:S01]  /*9e10*/  ULDC.64 UR10, c[0x0][UR16+0x220] ;  /* 0x00008800100a7abb */ /* 0x000fe20008000a00 */
[----:B------:R-:W-:Y:S01]  /*9e20*/  ULDC.64 UR8, c[0x0][UR16+0x218] ;  /* 0x0000860010087abb */ /* 0x000fe20008000a00 */
[----:B0-----:R-:W-:Y:S01]  /*9e30*/  @P1 IMAD.HI.U32 R4, R11, R6, RZ ;  /* 0x000000060b041227 */ /* 0x001fe200078e00ff */
[----:B------:R-:W-:Y:S01]  /*9e40*/  USEL UR37, UR37, URZ, !UP0 ;  /* 0x0000003f25257287 */ /* 0x000fe2000c000000 */
[----:B------:R-:W-:Y:S01]  /*9e50*/  ULDC.64 UR12, c[0x0][UR16+0x228] ;  /* 0x00008a00100c7abb */ /* 0x000fe20008000a00 */
[----:B------:R-:W-:Y:S02]  /*9e60*/  UIMAD UR11, UR11, UR42, URZ ;  /* 0x0000002a0b0b72a4 */ /* 0x000fe4000f8e023f */
[----:B------:R-:W-:Y:S02]  /*9e70*/  UIMAD.WIDE.U32 UR14, UR8, UR43, URZ ;  /* 0x0000002b080e72a5 */ /* 0x000fe4000f8e003f */
[----:B------:R-:W-:Y:S01]  /*9e80*/  UIMAD UR17, UR9, UR43, URZ ;  /* 0x0000002b091172a4 */ /* 0x000fe2000f8e023f */
[----:B-1----:R-:W-:Y:S01]  /*9e90*/  @P1 SHF.R.U32.HI R7, RZ, R9, R4 ;  /* 0x00000009ff071219 */ /* 0x002fe20000011604 */
[----:B------:R-:W-:-:S02]  /*9ea0*/  UIMAD.WIDE.U32 UR8, UR10, UR42, URZ ;  /* 0x0000002a0a0872a5 */ /* 0x000fc4000f8e003f */
[----:B------:R-:W-:Y:S02]  /*9eb0*/  UIMAD.WIDE.U32 UR18, UR12, UR7, URZ ;  /* 0x000000070c1272a5 */ /* 0x000fe4000f8e003f */
[----:B------:R-:W-:Y:S01]  /*9ec0*/  UIMAD UR7, UR13, UR7, URZ ;  /* 0x000000070d0772a4 */ /* 0x000fe2000f8e023f */
[--C-:B------:R-:W-:Y:S01]  /*9ed0*/  IMAD.MOV R9, RZ, RZ, -R7.reuse ;  /* 0x000000ffff097224 */ /* 0x100fe200078e0a07 */
[----:B------:R-:W-:Y:S02]  /*9ee0*/  UIMAD UR11, UR10, UR37, UR11 ;  /* 0x000000250a0b72a4 */ /* 0x000fe4000f8e020b */
[----:B------:R-:W-:Y:S01]  /*9ef0*/  UIADD3 UR17, UR15, UR17, URZ ;  /* 0x000000110f117290 */ /* 0x000fe2000fffe03f */
[----:B------:R-:W-:Y:S02]  /*9f00*/  IMAD.U32 R4, RZ, RZ, UR18 ;  /* 0x00000012ff047e24 */ /* 0x000fe4000f8e00ff */
[----:B------:R-:W-:Y:S01]  /*9f10*/  IMAD.U32 R5, RZ, RZ, UR19 ;  /* 0x00000013ff057e24 */ /* 0x000fe2000f8e00ff */
[----:B------:R-:W-:Y:S01]  /*9f20*/  SHF.R.S32.HI R5, RZ, 0x1f, R7 ;  /* 0x0000001fff057819 */ /* 0x000fe20000011407 */
[----:B------:R-:W-:-:S05]  /*9f30*/  IMAD R9, R34, R9, R11 ;  /* 0x0000000922097224 */ /* 0x000fca00078e020b */
[----:B------:R-:W-:Y:S02]  /*9f40*/  SHF.R.S32.HI R6, RZ, 0x1f, R9 ;  /* 0x0000001fff067819 */ /* 0x000fe40000011409 */
[----:B--2---:R-:W-:-:S13]  /*9f50*/  @P0 R2UR UR4, R30 ;  /* 0x000000001e0402ca */ /* 0x004fda00000e0000 */
        /* <DEDUP_REMOVED lines=23> */
.L_x_2323:
        /* <DEDUP_REMOVED lines=15> */
[----:B------:R-:W-:Y:S01]  /*a1c0*/  ULDC.64 UR10, c[0x0][0xaa0] ;  /* 0x0002a800000a7ab9 */ /* 0x000fe20000000a00 */
[----:B------:R-:W0:Y:S02]  /*a1d0*/  @P1 LDC R49, c[0x0][0xbf0] ;  /* 0x0002fc00ff311b82 */ /* 0x000e240000000800 */
[----:B------:R-:W-:-:S03]  /*a1e0*/  IMAD.WIDE R32, R3, 0x2, R32 ;  /* 0x0000000203207825 */ /* 0x000fc600078e0220 */
[C---:B------:R-:W-:Y:S02]  /*a1f0*/  IADD3 R9, P6, R32.reuse, 0x1000, RZ ;  /* 0x0000100020097810 */ /* 0x040fe40007fde0ff */
[C---:B------:R-:W-:Y:S02]  /*a200*/  IADD3 R13, P5, R32.reuse, 0x2000, RZ ;  /* 0x00002000200d7810 */ /* 0x040fe40007fbe0ff */
[----:B------:R-:W-:Y:S02]  /*a210*/  LOP3.LUT R8, R9, 0x380, RZ, 0xc0, !PT ;  /* 0x0000038009087812 */ /* 0x000fe400078ec0ff */
[C---:B------:R-:W-:Y:S02]  /*a220*/  IADD3 R25, P4, R32.reuse, 0x3000, RZ ;  /* 0x0000300020197810 */ /* 0x040fe40007f9e0ff */
[C---:B------:R-:W-:Y:S02]  /*a230*/  IADD3 R29, P3, R32.reuse, 0x4000, RZ ;  /* 0x00004000201d7810 */ /* 0x040fe40007f7e0ff */
[----:B------:R-:W-:-:S02]  /*a240*/  IADD3 R37, P2, R32, 0x5000, RZ ;  /* 0x0000500020257810 */ /* 0x000fc40007f5e0ff */
[C---:B------:R-:W-:Y:S02]  /*a250*/  IADD3 R41, P0, R32.reuse, 0x6000, RZ ;  /* 0x0000600020297810 */ /* 0x040fe40007f1e0ff */
[----:B------:R-:W-:Y:S02]  /*a260*/  LOP3.LUT R5, R32, 0x380, RZ, 0xc0, !PT ;  /* 0x0000038020057812 */ /* 0x000fe400078ec0ff */
[----:B------:R-:W-:Y:S02]  /*a270*/  SHF.R.U64 R8, R8, 0x3, RZ ;  /* 0x0000000308087819 */ /* 0x000fe400000012ff */
[----:B------:R-:W-:Y:S02]  /*a280*/  LOP3.LUT R12, R13, 0x380, RZ, 0xc0, !PT ;  /* 0x000003800d0c7812 */ /* 0x000fe400078ec0ff */
[----:B------:R-:W-:Y:S02]  /*a290*/  LOP3.LUT R24, R25, 0x380, RZ, 0xc0, !PT ;  /* 0x0000038019187812 */ /* 0x000fe400078ec0ff */
[----:B------:R-:W-:-:S02]  /*a2a0*/  LOP3.LUT R28, R29, 0x380, RZ, 0xc0, !PT ;  /* 0x000003801d1c7812 */ /* 0x000fc400078ec0ff */
[----:B------:R-:W-:Y:S02]  /*a2b0*/  LOP3.LUT R36, R37, 0x380, RZ, 0xc0, !PT ;  /* 0x0000038025247812 */ /* 0x000fe400078ec0ff */
[----:B------:R-:W-:Y:S02]  /*a2c0*/  LOP3.LUT R40, R41, 0x380, RZ, 0xc0, !PT ;  /* 0x0000038029287812 */ /* 0x000fe400078ec0ff */
[----:B------:R-:W-:Y:S02]  /*a2d0*/  SHF.R.U64 R5, R5, 0x3, RZ ;  /* 0x0000000305057819 */ /* 0x000fe400000012ff */
[----:B------:R-:W-:Y:S01]  /*a2e0*/  LOP3.LUT R8, R8, R9, RZ, 0x3c, !PT ;  /* 0x0000000908087212 */ /* 0x000fe200078e3cff */
[----:B------:R-:W-:Y:S01]  /*a2f0*/  IMAD.X R9, RZ, RZ, R33, P6 ;  /* 0x000000ffff097224 */ /* 0x000fe200030e0621 */
[----:B------:R-:W-:Y:S02]  /*a300*/  IADD3 R3, P6, R32, 0x7000, RZ ;  /* 0x0000700020037810 */ /* 0x000fe40007fde0ff */
[----:B------:R-:W-:-:S02]  /*a310*/  SHF.R.U64 R12, R12, 0x3, RZ ;  /* 0x000000030c0c7819 */ /* 0x000fc400000012ff */
[----:B------:R-:W-:Y:S01]  /*a320*/  SHF.R.U64 R24, R24, 0x3, RZ ;  /* 0x0000000318187819 */ /* 0x000fe200000012ff */
[--C-:B------:R-:W-:Y:S01]  /*a330*/  IMAD.X R45, RZ, RZ, R33.reuse, P6 ;  /* 0x000000ffff2d7224 */ /* 0x100fe200030e0621 */
[----:B------:R-:W-:Y:S01]  /*a340*/  SHF.R.U64 R28, R28, 0x3, RZ ;  /* 0x000000031c1c7819 */ /* 0x000fe200000012ff */
[----:B------:R-:W-:Y:S01]  /*a350*/  UIMAD UR7, UR12, UR10, URZ ;  /* 0x0000000a0c0772a4 */ /* 0x000fe2000f8e023f */
[----:B------:R-:W-:Y:S01]  /*a360*/  SHF.R.U64 R36, R36, 0x3, RZ ;  /* 0x0000000324247819 */ /* 0x000fe200000012ff */
[----:B------:R-:W-:Y:S01]  /*a370*/  UIMAD.WIDE.U32 UR8, UR4, UR10, URZ ;  /* 0x0000000a040872a5 */ /* 0x000fe2000f8e003f */
[----:B------:R-:W-:Y:S01]  /*a380*/  SHF.R.U64 R40, R40, 0x3, RZ ;  /* 0x0000000328287819 */ /* 0x000fe200000012ff */
[----:B------:R-:W5:Y:S01]  /*a390*/  LD.E.128 R8, desc[UR50][R8.64] ;  /* 0x0000003208087980 */ /* 0x000f62000c101d00 */
        /* <DEDUP_REMOVED lines=11> */
[----:B------:R1:W5:Y:S01]  /*a450*/  LD.E.128 R4, desc[UR50][R32.64] ;  /* 0x0000003220047980 */ /* 0x000362000c101d00 */
[----:B------:R-:W-:Y:S01]  /*a460*/  LOP3.LUT R0, R3, 0x380, RZ, 0xc0, !PT ;  /* 0x0000038003007812 */ /* 0x000fe200078ec0ff */
[----:B------:R-:W-:-:S02]  /*a470*/  UIMAD UR7, UR4, UR11, UR7 ;  /* 0x0000000b040772a4 */ /* 0x000fc4000f8e0207 */
[----:B------:R-:W5:Y:S01]  /*a480*/  LD.E.128 R12, desc[UR50][R12.64] ;  /* 0x000000320c0c7980 */ /* 0x000f62000c101d00 */
[----:B------:R-:W-:-:S03]  /*a490*/  SHF.R.U64 R0, R0, 0x3, RZ ;  /* 0x0000000300007819 */ /* 0x000fc600000012ff */
[----:B------:R-:W5:Y:S01]  /*a4a0*/  LD.E.128 R24, desc[UR50][R24.64] ;  /* 0x0000003218187980 */ /* 0x000f62000c101d00 */
[----:B-1----:R-:W1:Y:S01]  /*a4b0*/  @P1 LDC R33, c[0x0][0xbec] ;  /* 0x0002fb00ff211b82 */ /* 0x002e620000000800 */
[----:B------:R-:W-:Y:S01]  /*a4c0*/  UIADD3 UR9, UR9, UR7, URZ ;  /* 0x0000000709097290 */ /* 0x000fe2000fffe03f */
[----:B------:R-:W-:Y:S01]  /*a4d0*/  LOP3.LUT R44, R0, R3, RZ, 0x3c, !PT ;  /* 0x00000003002c7212 */ /* 0x000fe200078e3cff */
[----:B------:R-:W-:Y:S01]  /*a4e0*/  ULDC.64 UR10, c[0x0][0xae8] ;  /* 0x0002ba00000a7ab9 */ /* 0x000fe20000000a00 */
[----:B------:R-:W-:Y:S01]  /*a4f0*/  IMAD R0, R19, 0x20, R197 ;  /* 0x0000002013007824 */ /* 0x000fe200078e02c5 */
[----:B------:R-:W-:Y:S01]  /*a500*/  UIMAD.WIDE.U32 UR8, UR43, UR10, UR8 ;  /* 0x0000000a2b0872a5 */ /* 0x000fe2000f8e0008 */
[----:B------:R-:W5:Y:S01]  /*a510*/  LD.E.128 R28, desc[UR50][R28.64] ;  /* 0x000000321c1c7980 */ /* 0x000f62000c101d00 */
[----:B------:R-:W-:Y:S01]  /*a520*/  USHF.R.S32.HI UR4, URZ, 0x1f, UR42 ;  /* 0x0000001f3f047899 */ /* 0x000fe2000801142a */
[----:B------:R-:W-:Y:S01]  /*a530*/  VIADD R48, R0, UR38 ;  /* 0x0000002600307c36 */ /* 0x000fe20008000000 */
[----:B------:R-:W-:Y:S01]  /*a540*/  UIMAD UR9, UR43, UR11, UR9 ;  /* 0x0000000b2b0972a4 */ /* 0x000fe2000f8e0209 */
[----:B------:R-:W5:Y:S02]  /*a550*/  LD.E.128 R36, desc[UR50][R36.64] ;  /* 0x0000003224247980 */ /* 0x000f64000c101d00 */
[----:B------:R-:W-:-:S02]  /*a560*/  ULDC.64 UR10, c[0x0][0xaf0] ;  /* 0x0002bc00000a7ab9 */ /* 0x000fc40000000a00 */
[----:B------:R-:W-:Y:S01]  /*a570*/  UIMAD UR4, UR4, UR10, URZ ;  /* 0x0000000a040472a4 */ /* 0x000fe2000f8e023f */
[----:B------:R-:W-:Y:S01]  /*a580*/  IMAD.MOV.U32 R3, RZ, RZ, R48 ;  /* 0x000000ffff037224 */ /* 0x000fe200078e0030 */
[----:B------:R-:W5:Y:S02]  /*a590*/  LD.E.128 R40, desc[UR50][R40.64] ;  /* 0x0000003228287980 */ /* 0x000f64000c101d00 */
[----:B------:R-:W-:Y:S02]  /*a5a0*/  UIMAD UR4, UR42, UR11, UR4 ;  /* 0x0000000b2a0472a4 */ /* 0x000fe4000f8e0204 */
[----:B------:R-:W5:Y:S01]  /*a5b0*/  LD.E.128 R44, desc[UR50][R44.64] ;  /* 0x000000322c2c7980 */ /* 0x000f62000c101d00 */
[----:B-1----:R-:W-:Y:S01]  /*a5c0*/  @P1 IMAD.HI.U32 R0, R48, R33, RZ ;  /* 0x0000002130001227 */ /* 0x002fe200078e00ff */
[----:B------:R-:W-:Y:S01]  /*a5d0*/  UIMAD.WIDE.U32 UR42, UR42, UR10, UR8 ;  /* 0x0000000a2a2a72a5 */ /* 0x000fe2000f8e0008 */
[----:B------:R-:W-:Y:S01]  /*a5e0*/  @!PT LDS RZ, [RZ] ;  /* 0x00000000fffff984 */ /* 0x000fe20000000800 */
[----:B------:R-:W-:Y:S01]  /*a5f0*/  @!PT LDS RZ, [RZ] ;  /* 0x00000000fffff984 */ /* 0x000fe20000000800 */
[----:B------:R-:W-:Y:S01]  /*a600*/  @!PT LDS RZ, [RZ] ;  /* 0x00000000fffff984 */ /* 0x000fe20000000800 */
[----:B------:R-:W-:Y:S01]  /*a610*/  @!PT LDS RZ, [RZ] ;  /* 0x00000000fffff984 */ /* 0x000fe20000000800 */
[----:B------:R1:W-:Y:S06]  /*a620*/  MEMBAR.ALL.CTA ;  /* 0x0000000000007992 */ /* 0x0003ec0000008000 */
[----:B-1----:R-:W1:Y:S01]  /*a630*/  FENCE.VIEW.ASYNC.S ;  /* 0x00000000000073c6 */ /* 0x002e620000000000 */
[----:B------:R-:W-:Y:S01]  /*a640*/  ULDC.64 UR8, c[0x0][0xae0] ;  /* 0x0002b80000087ab9 */ /* 0x000fe20000000a00 */
[----:B0-----:R-:W-:Y:S01]  /*a650*/  @P1 SHF.R.U32.HI R3, RZ, R49, R0 ;  /* 0x00000031ff031219 */ /* 0x001fe20000011600 */
[----:B------:R-:W-:-:S03]  /*a660*/  UIADD3 UR4, UR43, UR4, URZ ;  /* 0x000000042b047290 */ /* 0x000fc6000fffe03f */
[--C-:B------:R-:W-:Y:S01]  /*a670*/  SHF.R.S32.HI R0, RZ, 0x1f, R3.reuse ;  /* 0x0000001fff007819 */ /* 0x100fe20000011403 */
[----:B------:R-:W-:Y:S02]  /*a680*/  IMAD.MOV R49, RZ, RZ, -R3 ;  /* 0x000000ffff317224 */ /* 0x000fe400078e0a03 */
[----:B------:R-:W-:Y:S02]  /*a690*/  IMAD.U32 R33, RZ, RZ, UR43 ;  /* 0x0000002bff217e24 */ /* 0x000fe4000f8e00ff */
[----:B------:R-:W-:Y:S02]  /*a6a0*/  IMAD R0, R0, UR8, RZ ;  /* 0x0000000800007c24 */ /* 0x000fe4000f8e02ff */
[----:B------:R-:W-:Y:S02]  /*a6b0*/  IMAD R49, R34, R49, R48 ;  /* 0x0000003122317224 */ /* 0x000fe400078e0230 */
[----:B------:R-:W-:Y:S02]  /*a6c0*/  IMAD.U32 R32, RZ, RZ, UR42 ;  /* 0x0000002aff207e24 */ /* 0x000fe4000f8e00ff */
[----:B------:R-:W-:-:S02]  /*a6d0*/  IMAD.U32 R33, RZ, RZ, UR4 ;  /* 0x00000004ff217e24 */ /* 0x000fc4000f8e00ff */
[C---:B------:R-:W-:Y:S01]  /*a6e0*/  IMAD R51, R3.reuse, UR9, R0 ;  /* 0x0000000903337c24 */ /* 0x040fe2000f8e0200 */
[----:B------:R-:W-:Y:S01]  /*a6f0*/  SHF.R.S32.HI R0, RZ, 0x1f, R49 ;  /* 0x0000001fff007819 */ /* 0x000fe20000011431 */
[----:B------:R-:W-:Y:S01]  /*a700*/  IMAD.WIDE.U32 R32, R3, UR8, R32 ;  /* 0x0000000803207c25 */ /* 0x000fe2000f8e0020 */
[----:B------:R-:W-:-:S03]  /*a710*/  ULDC.64 UR8, c[0x0][0xad8] ;  /* 0x0002b60000087ab9 */ /* 0x000fc60000000a00 */
[----:B------:R-:W-:Y:S02]  /*a720*/  IMAD.IADD R33, R33, 0x1, R51 ;  /* 0x0000000121217824 */ /* 0x000fe400078e0233 */
[----:B------:R-:W-:Y:S02]  /*a730*/  IMAD R34, R0, UR8, RZ ;  /* 0x0000000800227c24 */ /* 0x000fe4000f8e02ff */
[----:B------:R-:W-:Y:S02]  /*a740*/  VIADD R50, R197, UR38 ;  /* 0x00000026c5327c36 */ /* 0x000fe40008000000 */
[C---:B------:R-:W-:Y:S02]  /*a750*/  IMAD R3, R49.reuse, UR9, R34 ;  /* 0x0000000931037c24 */ /* 0x040fe4000f8e0222 */
[----:B------:R-:W-:Y:S01]  /*a760*/  IMAD.WIDE.U32 R32, R49, UR8, R32 ;  /* 0x0000000831207c25 */ /* 0x000fe2000f8e0020 */
[----:B------:R-:W-:Y:S01]  /*a770*/  ISETP.GE.AND P2, PT, R50, R21, PT ;  /* 0x000000153200720c */ /* 0x000fe20003f46270 */
[----:B------:R-:W-:-:S02]  /*a780*/  ULDC.64 UR8, c[0x0][0xa80] ;  /* 0x0002a00000087ab9 */ /* 0x000fc40000000a00 */
[----:B------:R-:W-:Y:S01]  /*a790*/  IMAD.IADD R3, R33, 0x1, R3 ;  /* 0x0000000121037824 */ /* 0x000fe200078e0203 */
[----:B------:R-:W-:Y:S01]  /*a7a0*/  LEA R34, P3, R32, UR8, 0x1 ;  /* 0x0000000820227c11 */ /* 0x000fe2000f8608ff */
[----:B------:R-:W-:Y:S02]  /*a7b0*/  VIADD R20, R20, 0x28820 ;  /* 0x0002882014147836 */ /* 0x000fe40000000000 */
[----:B------:R-:W-:Y:S01]  /*a7c0*/  VIADD R0, R50, 0x20 ;  /* 0x0000002032007836 */ /* 0x000fe20000000000 */
[----:B------:R-:W-:Y:S02]  /*a7d0*/  LEA.HI.X R3, R32, UR9, R3, 0x1, P3 ;  /* 0x0000000920037c11 */ /* 0x000fe400098f0c03 */
[----:B------:R-:W-:Y:S02]  /*a7e0*/  PRMT R20, RZ, 0x654, R20 ;  /* 0x00000654ff147816 */ /* 0x000fe40000000014 */
[-C--:B------:R-:W-:Y:S01]  /*a7f0*/  ISETP.GE.AND P0, PT, R0, R21.reuse, PT ;  /* 0x000000150000720c */ /* 0x080fe20003f06270 */
[----:B------:R-:W-:Y:S01]  /*a800*/  VIADD R0, R50, 0x40 ;  /* 0x0000004032007836 */ /* 0x000fe20000000000 */
[----:B-1----:R0:W-:Y:S01]  /*a810*/  SYNCS.ARRIVE.TRANS64.RED.A1T0 RZ, [R20+URZ], RZ ;  /* 0x000000ff14ff79a7 */ /* 0x0021e2000810043f */
[----:B------:R0:W1:Y:S01]  /*a820*/  SHFL.IDX PT, R33, R34, RZ, 0x181f ;  /* 0x00181fff22217589 */ /* 0x00006200000e0000 */
[----:B------:R-:W-:Y:S03]  /*a830*/  BSSY B1, `(.L_x_2325) ;  /* 0x000000d000017945 */ /* 0x000fe60003800000 */
[----:B------:R0:W2:Y:S01]  /*a840*/  SHFL.IDX PT, R49, R3, RZ, 0x181f ;  /* 0x00181fff03317589 */ /* 0x0000a200000e0000 */
[----:B------:R-:W-:Y:S01]  /*a850*/  ISETP.GE.AND P1, PT, R0, R21, PT ;  /* 0x000000150000720c */ /* 0x000fe20003f26270 */
[----:B------:R-:W-:-:S12]  /*a860*/  @P2 BRA `(.L_x_2326) ;  /* 0x0000000000242947 */ /* 0x000fd80003800000 */
[----:B------:R-:W-:Y:S02]  /*a870*/  ULDC UR4, c[0x0][0xac8] ;  /* 0x0002b20000047ab9 */ /* 0x000fe40000000800 */
[----:B------:R-:W-:Y:S02]  /*a880*/  ISETP.GE.AND P2, PT, R2, UR4, PT ;  /* 0x0000000402007c0c */ /* 0x000fe4000bf46270 */
[----:B------:R-:W-:-:S11]  /*a890*/  ISETP.GE.AND P3, PT, R18, UR4, PT ;  /* 0x0000000412007c0c */ /* 0x000fd6000bf66270 */
[-C--:B-1----:R-:W-:Y:S02]  /*a8a0*/  @!P2 LEA R32, P4, R2, R33.reuse, 0x1 ;  /* 0x000000210220a211 */ /* 0x082fe400078808ff */
[----:B------:R-:W-:Y:S02]  /*a8b0*/  @!P3 LEA R48, P5, R18, R33, 0x1 ;  /* 0x000000211230b211 */ /* 0x000fe400078a08ff */
[-C--:B--2---:R-:W-:Y:S02]  /*a8c0*/  @!P2 LEA.HI.X R33, R2, R49.reuse, R218, 0x1, P4 ;  /* 0x000000310221a211 */ /* 0x084fe400020f0cda */
[----:B------:R-:W-:-:S03]  /*a8d0*/  @!P3 LEA.HI.X R49, R18, R49, R217, 0x1, P5 ;  /* 0x000000311231b211 */ /* 0x000fc600028f0cd9 */
[----:B-----5:R3:W-:Y:S04]  /*a8e0*/  @!P2 ST.E.128 desc[UR50][R32.64], R4 ;  /* 0x000000042000a985 */ /* 0x0207e8000c101d32 */
[----:B------:R3:W-:Y:S02]  /*a8f0*/  @!P3 ST.E.128 desc[UR50][R48.64], R28 ;  /* 0x0000001c3000b985 */ /* 0x0007e4000c101d32 */
.L_x_2326:
[----:B------:R-:W-:Y:S05]  /*a900*/  BSYNC B1 ;  /* 0x0000000000017941 */ /* 0x000fea0003800000 */
.L_x_2325:
[----:B---3-5:R3:W4:Y:S01]  /*a910*/  SHFL.IDX PT, R7, R3, 0x1, 0x181f ;  /* 0x00381f0003077f89 */ /* 0x02872200000e0000 */
[----:B------:R-:W-:Y:S03]  /*a920*/  BSSY B1, `(.L_x_2327) ;  /* 0x000000c000017945 */ /* 0x000fe60003800000 */
[----:B------:R3:W0:Y:S01]  /*a930*/  SHFL.IDX PT, R5, R34, 0x1, 0x181f ;  /* 0x00381f0022057f89 */ /* 0x00062200000e0000 */
[----:B------:R-:W-:Y:S05]  /*a940*/  @P0 BRA `(.L_x_2328) ;  /* 0x0000000000240947 */ /* 0x000fea0003800000 */
[----:B------:R-:W-:Y:S02]  /*a950*/  ULDC UR4, c[0x0][0xac8] ;  /* 0x0002b20000047ab9 */ /* 0x000fe40000000800 */
[----:B------:R-:W-:Y:S02]  /*a960*/  ISETP.GE.AND P3, PT, R2, UR4, PT ;  /* 0x0000000402007c0c */ /* 0x000fe4000bf66270 */
[----:B------:R-:W-:-:S11]  /*a970*/  ISETP.GE.AND P4, PT, R18, UR4, PT ;  /* 0x0000000412007c0c */ /* 0x000fd6000bf86270 */
[-C--:B0-----:R-:W-:Y:S02]  /*a980*/  @!P3 LEA R4, P0, R2, R5.reuse, 0x1 ;  /* 0x000000050204b211 */ /* 0x081fe400078008ff */
[----:B------:R-:W-:Y:S02]  /*a990*/  @!P4 LEA R6, P2, R18, R5, 0x1 ;  /* 0x000000051206c211 */ /* 0x000fe400078408ff */
[-C--:B----4-:R-:W-:Y:S02]  /*a9a0*/  @!P3 LEA.HI.X R5, R2, R7.reuse, R218, 0x1, P0 ;  /* 0x000000070205b211 */ /* 0x090fe400000f0cda */
[----:B------:R-:W-:-:S03]  /*a9b0*/  @!P4 LEA.HI.X R7, R18, R7, R217, 0x1, P2 ;  /* 0x000000071207c211 */ /* 0x000fc600010f0cd9 */
[----:B------:R0:W-:Y:S04]  /*a9c0*/  @!P3 ST.E.128 desc[UR50][R4.64], R8 ;  /* 0x000000080400b985 */ /* 0x0001e8000c101d32 */
[----:B------:R0:W-:Y:S02]  /*a9d0*/  @!P4 ST.E.128 desc[UR50][R6.64], R36 ;  /* 0x000000240600c985 */ /* 0x0001e4000c101d32 */
.L_x_2328:
[----:B------:R-:W-:Y:S05]  /*a9e0*/  BSYNC B1 ;  /* 0x0000000000017941 */ /* 0x000fea0003800000 */
.L_x_2327:
[----:B0---4-:R0:W4:Y:S01]  /*a9f0*/  SHFL.IDX PT, R7, R3, 0x2, 0x181f ;  /* 0x00581f0003077f89 */ /* 0x01112200000e0000 */
        /* <DEDUP_REMOVED lines=12> */
.L_x_2330:
[----:B------:R-:W-:Y:S05]  /*aac0*/  BSYNC B1 ;  /* 0x0000000000017941 */ /* 0x000fea0003800000 */
.L_x_2329:
[----:B------:R-:W-:Y:S01]  /*aad0*/  VIADD R0, R50, 0x60 ;  /* 0x0000006032007836 */ /* 0x000fe20000000000 */
[----:B0--3--:R-:W0:Y:S04]  /*aae0*/  SHFL.IDX PT, R3, R3, 0x3, 0x181f ;  /* 0x00781f0003037f89 */ /* 0x009e2800000e0000 */
[----:B------:R-:W-:Y:S01]  /*aaf0*/  ISETP.GE.AND P0, PT, R0, R21, PT ;  /* 0x000000150000720c */ /* 0x000fe20003f06270 */
[----:B----4-:R3:W4:-:S12]  /*ab00*/  SHFL.IDX PT, R7, R34, 0x3, 0x181f ;  /* 0x00781f0022077f89 */ /* 0x01071800000e0000 */
[----:B---3--:R-:W-:Y:S05]  /*ab10*/  @P0 BRA `(.L_x_2331) ;  /* 0x0000001800280947 */ /* 0x008fea0003800000 */
[----:B------:R-:W-:Y:S02]  /*ab20*/  ULDC UR4, c[0x0][0xac8] ;  /* 0x0002b20000047ab9 */ /* 0x000fe40000000800 */
[----:B------:R-:W-:-:S13]  /*ab30*/  ISETP.GE.AND P1, PT, R2, UR4, PT ;  /* 0x0000000402007c0c */ /* 0x000fda000bf26270 */
[----:B----4-:R-:W-:-:S04]  /*ab40*/  @!P1 LEA R4, P0, R2, R7, 0x1 ;  /* 0x0000000702049211 */ /* 0x010fc800078008ff */
        /* <DEDUP_REMOVED lines=8> */
.L_x_2324:
[----:B------:R-:W-:Y:S01]  /*abd0*/  ULDC.64 UR10, c[0x0][0xb08] ;  /* 0x0002c200000a7ab9 */ /* 0x000fe20000000a00 */
[----:B------:R-:W0:Y:S01]  /*abe0*/  @P1 LDC R0, c[0x0][0xbec] ;  /* 0x0002fb00ff001b82 */ /* 0x000e220000000800 */
[----:B------:R-:W-:Y:S01]  /*abf0*/  UIMAD UR7, UR12, UR10, URZ ;  /* 0x0000000a0c0772a4 */ /* 0x000fe2000f8e023f */
[----:B------:R-:W-:Y:S01]  /*ac00*/  IMAD.MOV.U32 R3, RZ, RZ, R11 ;  /* 0x000000ffff037224 */ /* 0x000fe200078e000b */
[----:B------:R-:W-:Y:S01]  /*ac10*/  UIMAD.WIDE.U32 UR8, UR4, UR10, URZ ;  /* 0x0000000a040872a5 */ /* 0x000fe2000f8e003f */
[----:B------:R-:W-:Y:S01]  /*ac20*/  ISETP.GE.AND P0, PT, R10, R21, PT ;  /* 0x000000150a00720c */ /* 0x000fe20003f06270 */
[----:B------:R-:W-:Y:S01]  /*ac30*/  UIMAD UR7, UR4, UR11, UR7 ;  /* 0x0000000b040772a4 */ /* 0x000fe2000f8e0207 */
[----:B------:R-:W-:Y:S01]  /*ac40*/  VIADD R20, R20, 0x28820 ;  /* 0x0002882014147836 */ /* 0x000fe20000000000 */
[----:B------:R-:W-:Y:S01]  /*ac50*/  USHF.R.S32.HI UR4, URZ, 0x1f, UR42 ;  /* 0x0000001f3f047899 */ /* 0x000fe2000801142a */
[----:B------:R-:W1:Y:S01]  /*ac60*/  @P1 LDC R5, c[0x0][0xbf0] ;  /* 0x0002fc00ff051b82 */ /* 0x000e620000000800 */
[----:B------:R-:W-:Y:S01]  /*ac70*/  UIADD3 UR9, UR9, UR7, URZ ;  /* 0x0000000709097290 */ /* 0x000fe2000fffe03f */
[----:B------:R-:W-:Y:S01]  /*ac80*/  BSSY B1, `(.L_x_2332) ;  /* 0x0000068000017945 */ /* 0x000fe20003800000 */
[----:B------:R-:W-:Y:S01]  /*ac90*/  ULDC.64 UR10, c[0x0][0xb38] ;  /* 0x0002ce00000a7ab9 */ /* 0x000fe20000000a00 */
[----:B------:R-:W-:Y:S01]  /*aca0*/  PRMT R20, RZ, 0x654, R20 ;  /* 0x00000654ff147816 */ /* 0x000fe20000000014 */
[----:B------:R-:W-:-:S03]  /*acb0*/  UIMAD.WIDE.U32 UR8, UR43, UR10, UR8 ;  /* 0x0000000a2b0872a5 */ /* 0x000fc6000f8e0008 */
[----:B------:R2:W-:Y:S01]  /*acc0*/  SYNCS.ARRIVE.TRANS64.RED.A1T0 RZ, [R20+URZ], RZ ;  /* 0x000000ff14ff79a7 */ /* 0x0005e2000810043f */
        /* <DEDUP_REMOVED lines=8> */
[----:B-1----:R-:W-:Y:S02]  /*ad50*/  @P1 SHF.R.U32.HI R3, RZ, R5, R0 ;  /* 0x00000005ff031219 */ /* 0x002fe40000011600 */
[----:B------:R-:W-:Y:S02]  /*ad60*/  UMOV UR8, UR42 ;  /* 0x0000002a00087c82 */ /* 0x000fe40008000000 */
[----:B------:R-:W-:Y:S01]  /*ad70*/  UIMAD.WIDE.U32 UR8, UR39, UR10, UR8 ;  /* 0x0000000a270872a5 */ /* 0x000fe2000f8e0008 */
[--C-:B------:R-:W-:Y:S01]  /*ad80*/  SHF.R.S32.HI R0, RZ, 0x1f, R3.reuse ;  /* 0x0000001fff007819 */ /* 0x100fe20000011403 */
[----:B------:R-:W-:Y:S02]  /*ad90*/  IMAD.MOV R7, RZ, RZ, -R3 ;  /* 0x000000ffff077224 */ /* 0x000fe400078e0a03 */
[----:B------:R-:W-:-:S02]  /*ada0*/  UIMAD UR39, UR39, UR11, UR9 ;  /* 0x0000000b272772a4 */ /* 0x000fc4000f8e0209 */
[----:B------:R-:W-:Y:S01]  /*adb0*/  IMAD R7, R34, R7, R11 ;  /* 0x0000000722077224 */ /* 0x000fe200078e020b */
[----:B------:R-:W-:Y:S01]  /*adc0*/  ULDC.64 UR10, c[0x0][0xb30] ;  /* 0x0002cc00000a7ab9 */ /* 0x000fe20000000a00 */
[----:B------:R-:W-:Y:S02]  /*add0*/  IMAD.U32 R5, RZ, RZ, UR9 ;  /* 0x00000009ff057e24 */ /* 0x000fe4000f8e00ff */
[----:B------:R-:W-:Y:S02]  /*ade0*/  IMAD R0, R0, UR10, RZ ;  /* 0x0000000a00007c24 */ /* 0x000fe4000f8e02ff */
        /* <DEDUP_REMOVED lines=11> */
[----:B------:R-:W-:Y:S01]  /*aea0*/  IMAD.IADD R3, R5, 0x1, R3 ;  /* 0x0000000105037824 */ /* 0x000fe200078e0203 */
[----:B------:R-:W-:-:S04]  /*aeb0*/  LEA R0, P1, R4, UR8, 0x2 ;  /* 0x0000000804007c11 */ /* 0x000fc8000f8210ff */
[----:B------:R-:W-:Y:S01]  /*aec0*/  LEA.HI.X R3, R4, UR9, R3, 0x2, P1 ;  /* 0x0000000904037c11 */ /* 0x000fe200088f1403 */
[----:B------:R2:W0:Y:S04]  /*aed0*/  SHFL.IDX PT, R6, R0, RZ, 0x1c1f ;  /* 0x001c1fff00067589 */ /* 0x00042800000e0000 */
[----:B------:R2:W1:Y:S01]  /*aee0*/  SHFL.IDX PT, R7, R3, RZ, 0x1c1f ;  /* 0x001c1fff03077589 */ /* 0x00046200000e0000 */
[----:B------:R-:W-:Y:S05]  /*aef0*/  @P0 BRA `(.L_x_2333) ;  /* 0x0000000400000947 */ /* 0x000fea0003800000 */
[----:B------:R-:W-:Y:S02]  /*af00*/  ULDC UR4, c[0x0][0xac8] ;  /* 0x0002b20000047ab9 */ /* 0x000fe40000000800 */
[----:B------:R-:W-:Y:S02]  /*af10*/  ISETP.GE.AND P3, PT, R16, UR4, PT ;  /* 0x0000000410007c0c */ /* 0x000fe4000bf66270 */
[----:B------:R-:W-:Y:S02]  /*af20*/  ISETP.GE.AND P2, PT, R196, UR4, PT ;  /* 0x00000004c4007c0c */ /* 0x000fe4000bf46270 */
[----:B------:R-:W-:Y:S02]  /*af30*/  ISETP.GE.AND P1, PT, R195, UR4, PT ;  /* 0x00000004c3007c0c */ /* 0x000fe4000bf26270 */
[----:B------:R-:W-:Y:S02]  /*af40*/  ISETP.GE.AND P0, PT, R194, UR4, PT ;  /* 0x00000004c2007c0c */ /* 0x000fe4000bf06270 */
[----:B------:R-:W-:-:S05]  /*af50*/  ISETP.GE.AND P4, PT, R192, UR4, PT ;  /* 0x00000004c0007c0c */ /* 0x000fca000bf86270 */
[----:B01----:R-:W-:Y:S02]  /*af60*/  @!P3 IMAD.WIDE R4, R16, 0x4, R6 ;  /* 0x000000041004b825 */ /* 0x003fe400078e0206 */
        /* <DEDUP_REMOVED lines=12> */
[-C--:B0-----:R-:W-:Y:S01]  /*b030*/  @!P3 LEA R4, P6, R193, R6.reuse, 0x2 ;  /* 0x00000006c104b211 */ /* 0x081fe200078c10ff */
[----:B------:R0:W-:Y:S01]  /*b040*/  @!P0 ST.E.64 desc[UR50][R12.64], R100 ;  /* 0x000000640c008985 */ /* 0x0001e2000c101b32 */
[----:B------:R-:W-:-:S02]  /*b050*/  @!P4 LEA R14, P0, R192, R6, 0x2 ;  /* 0x00000006c00ec211 */ /* 0x000fc400078010ff */
        /* <DEDUP_REMOVED lines=9> */
[----:B-1----:R-:W-:-:S03]  /*b0f0*/  @!P2 LEA R8, P4, R190, R6, 0x2 ;  /* 0x00000006be08a211 */ /* 0x002fc600078810ff */
[----:B------:R-:W-:Y:S01]  /*b100*/  @!P5 ST.E.64 desc[UR50][R24.64], R112 ;  /* 0x000000701800d985 */ /* 0x000fe2000c101b32 */
[CC--:B---3--:R-:W-:Y:S02]  /*b110*/  @!P1 LEA R10, P5, R189.reuse, R6.reuse, 0x2 ;  /* 0x00000006bd0a9211 */ /* 0x0c8fe400078a10ff */
        /* <DEDUP_REMOVED lines=16> */
[CC--:B0-----:R-:W-:Y:S02]  /*b220*/  @!P2 LEA R8, P3, R185.reuse, R6.reuse, 0x2 ;  /* 0x00000006b908a211 */ /* 0x0c1fe400078610ff */
[-C--:B------:R-:W-:Y:S02]  /*b230*/  @!P4 LEA.HI.X R15, R186, R7.reuse, R203, 0x2, P6 ;  /* 0x00000007ba0fc211 */ /* 0x080fe400030f14cb */
[-C--:B-1----:R-:W-:Y:S02]  /*b240*/  @!P1 LEA R10, P6, R184, R6.reuse, 0x2 ;  /* 0x00000006b80a9211 */ /* 0x082fe400078c10ff */
[----:B------:R-:W-:Y:S01]  /*b250*/  @!P2 LEA.HI.X R9, R185, R7, R202, 0x2, P3 ;  /* 0x00000007b909a211 */ /* 0x000fe200018f14ca */
[----:B------:R4:W-:Y:S01]  /*b260*/  @!P4 ST.E.64 desc[UR50][R14.64], R132 ;  /* 0x000000840e00c985 */ /* 0x0009e2000c101b32 */
[----:B---3--:R-:W-:-:S02]  /*b270*/  @!P0 LEA R12, P4, R23, R6, 0x2 ;  /* 0x00000006170c8211 */ /* 0x008fc400078810ff */
        /* <DEDUP_REMOVED lines=8> */
.L_x_2333:
[----:B------:R-:W-:Y:S05]  /*b300*/  BSYNC B1 ;  /* 0x0000000000017941 */ /* 0x000fea0003800000 */
.L_x_2332:
[----:B------:R-:W-:Y:S01]  /*b310*/  ISETP.GE.AND P0, PT, R26, R21, PT ;  /* 0x000000151a00720c */ /* 0x000fe20003f06270 */
[----:B-1--4-:R1:W3:Y:S04]  /*b320*/  SHFL.IDX PT, R7, R3, 0x1, 0x1c1f ;  /* 0x003c1f0003077f89 */ /* 0x0122e800000e0000 */
[----:B0-----:R1:W0:Y:S08]  /*b330*/  SHFL.IDX PT, R6, R0, 0x1, 0x1c1f ;  /* 0x003c1f0000067f89 */ /* 0x00123000000e0000 */
[----:B-1----:R-:W-:Y:S05]  /*b340*/  @P0 BRA `(.L_x_2331) ;  /* 0x00000010001c0947 */ /* 0x002fea0003800000 */
[----:B------:R-:W-:Y:S02]  /*b350*/  ULDC UR4, c[0x0][0xac8] ;  /* 0x0002b20000047ab9 */ /* 0x000fe40000000800 */
[----:B------:R-:W-:Y:S02]  /*b360*/  ISETP.GE.AND P1, PT, R196, UR4, PT ;  /* 0x00000004c4007c0c */ /* 0x000fe4000bf26270 */
[----:B------:R-:W-:Y:S02]  /*b370*/  ISETP.GE.AND P0, PT, R195, UR4, PT ;  /* 0x00000004c3007c0c */ /* 0x000fe4000bf06270 */
[----:B------:R-:W-:Y:S02]  /*b380*/  ISETP.GE.AND P2, PT, R16, UR4, PT ;  /* 0x0000000410007c0c */ /* 0x000fe4000bf46270 */
[----:B------:R-:W-:Y:S02]  /*b390*/  ISETP.GE.AND P4, PT, R193, UR4, PT ;  /* 0x00000004c1007c0c */ /* 0x000fe4000bf86270 */
[----:B------:R-:W-:-:S05]  /*b3a0*/  ISETP.GE.AND P3, PT, R194, UR4, PT ;  /* 0x00000004c2007c0c */ /* 0x000fca000bf66270 */
[CC--:B0-----:R-:W-:Y:S02]  /*b3b0*/  @!P1 LEA R8, P5, R196.reuse, R6.reuse, 0x2 ;  /* 0x00000006c4089211 */ /* 0x0c1fe400078a10ff */
[CC--:B------:R-:W-:Y:S02]  /*b3c0*/  @!P0 LEA R10, P6, R195.reuse, R6.reuse, 0x2 ;  /* 0x00000006c30a8211 */ /* 0x0c0fe400078c10ff */
[-C--:B---3--:R-:W-:Y:S01]  /*b3d0*/  @!P1 LEA.HI.X R9, R196, R7.reuse, R213, 0x2, P5 ;  /* 0x00000007c4099211 */ /* 0x088fe200028f14d5 */
[----:B------:R-:W-:Y:S01]  /*b3e0*/  @!P2 IMAD.WIDE R4, R16, 0x4, R6 ;  /* 0x000000041004a825 */ /* 0x000fe200078e0206 */
[----:B------:R-:W-:Y:S02]  /*b3f0*/  ISETP.GE.AND P5, PT, R192, UR4, PT ;  /* 0x00000004c0007c0c */ /* 0x000fe4000bfa6270 */
[----:B------:R-:W-:Y:S02]  /*b400*/  @!P0 LEA.HI.X R11, R195, R7, R212, 0x2, P6 ;  /* 0x00000007c30b8211 */ /* 0x000fe400030f14d4 */
[----:B------:R0:W-:Y:S01]  /*b410*/  @!P2 ST.E.64 desc[UR50][R4.64], R90 ;  /* 0x0000005a0400a985 */ /* 0x0001e2000c101b32 */
[----:B------:R-:W-:-:S02]  /*b420*/  @!P4 LEA R14, P2, R193, R6, 0x2 ;  /* 0x00000006c10ec211 */ /* 0x000fc400078410ff */
        /* <DEDUP_REMOVED lines=8> */
[----:B--2---:R-:W-:-:S03]  /*b4b0*/  @!P5 LEA R20, P6, R192, R6, 0x2 ;  /* 0x00000006c014d211 */ /* 0x004fc600078c10ff */
[----:B------:R2:W-:Y:S01]  /*b4c0*/  @!P3 ST.E.64 desc[UR50][R12.64], R102 ;  /* 0x000000660c00b985 */ /* 0x0005e2000c101b32 */
[-C--:B------:R-:W-:Y:S02]  /*b4d0*/  @!P5 LEA.HI.X R21, R192, R7.reuse, R209, 0x2, P6 ;  /* 0x00000007c015d211 */ /* 0x080fe400030f14d1 */
[----:B------:R-:W-:Y:S01]  /*b4e0*/  ISETP.GE.AND P3, PT, R188, UR4, PT ;  /* 0x00000004bc007c0c */ /* 0x000fe2000bf66270 */
[----:B------:R3:W-:Y:S01]  /*b4f0*/  @!P4 ST.E.64 desc[UR50][R14.64], R106 ;  /* 0x0000006a0e00c985 */ /* 0x0007e2000c101b32 */
[-C--:B0-----:R-:W-:Y:S02]  /*b500*/  @!P0 LEA R4, P4, R191, R6.reuse, 0x2 ;  /* 0x00000006bf048211 */ /* 0x081fe400078810ff */
[-C--:B-1----:R-:W-:Y:S01]  /*b510*/  @!P2 LEA R10, P6, R189, R6.reuse, 0x2 ;  /* 0x00000006bd0aa211 */ /* 0x082fe200078c10ff */
[----:B------:R-:W-:Y:S01]  /*b520*/  @!P5 ST.E.64 desc[UR50][R20.64], R110 ;  /* 0x0000006e1400d985 */ /* 0x000fe2000c101b32 */
[----:B------:R-:W-:Y:S02]  /*b530*/  @!P1 LEA R8, P5, R190, R6, 0x2 ;  /* 0x00000006be089211 */ /* 0x000fe400078a10ff */
[----:B------:R-:W-:-:S02]  /*b540*/  @!P0 LEA.HI.X R5, R191, R7, R208, 0x2, P4 ;  /* 0x00000007bf058211 */ /* 0x000fc400020f14d0 */
[-C--:B------:R-:W-:Y:S02]  /*b550*/  @!P1 LEA.HI.X R9, R190, R7.reuse, R207, 0x2, P5 ;  /* 0x00000007be099211 */ /* 0x080fe400028f14cf */
[----:B------:R-:W-:Y:S01]  /*b560*/  ISETP.GE.AND P4, PT, R187, UR4, PT ;  /* 0x00000004bb007c0c */ /* 0x000fe2000bf86270 */
[----:B------:R-:W-:Y:S01]  /*b570*/  @!P0 ST.E.64 desc[UR50][R4.64], R114 ;  /* 0x0000007204008985 */ /* 0x000fe2000c101b32 */
[----:B------:R-:W-:Y:S02]  /*b580*/  @!P2 LEA.HI.X R11, R189, R7, R206, 0x2, P6 ;  /* 0x00000007bd0ba211 */ /* 0x000fe400030f14ce */
[----:B--2---:R-:W-:Y:S01]  /*b590*/  @!P3 LEA R12, P5, R188, R6, 0x2 ;  /* 0x00000006bc0cb211 */ /* 0x004fe200078a10ff */
[----:B------:R0:W-:Y:S01]  /*b5a0*/  @!P1 ST.E.64 desc[UR50][R8.64], R118 ;  /* 0x0000007608009985 */ /* 0x0001e2000c101b32 */
[----:B------:R-:W-:Y:S02]  /*b5b0*/  ISETP.GE.AND P1, PT, R185, UR4, PT ;  /* 0x00000004b9007c0c */ /* 0x000fe4000bf26270 */
[----:B------:R-:W-:Y:S01]  /*b5c0*/  ISETP.GE.AND P0, PT, R184, UR4, PT ;  /* 0x00000004b8007c0c */ /* 0x000fe2000bf06270 */
[----:B------:R1:W-:Y:S01]  /*b5d0*/  @!P2 ST.E.64 desc[UR50][R10.64], R122 ;  /* 0x0000007a0a00a985 */ /* 0x0003e2000c101b32 */
[----:B------:R-:W-:-:S02]  /*b5e0*/  ISETP.GE.AND P2, PT, R186, UR4, PT ;  /* 0x00000004ba007c0c */ /* 0x000fc4000bf46270 */
[-C--:B------:R-:W-:Y:S02]  /*b5f0*/  @!P3 LEA.HI.X R13, R188, R7.reuse, R205, 0x2, P5 ;  /* 0x00000007bc0db211 */ /* 0x080fe400028f14cd */
[----:B------:R-:W-:Y:S02]  /*b600*/  ISETP.GE.AND P5, PT, R23, UR4, PT ;  /* 0x0000000417007c0c */ /* 0x000fe4000bfa6270 */
[CC--:B---3--:R-:W-:Y:S01]  /*b610*/  @!P4 LEA R14, P6, R187.reuse, R6.reuse, 0x2 ;  /* 0x00000006bb0ec211 */ /* 0x0c8fe200078c10ff */
[----:B------:R4:W-:Y:S03]  /*b620*/  @!P3 ST.E.64 desc[UR50][R12.64], R126 ;  /* 0x0000007e0c00b985 */ /* 0x0009e6000c101b32 */
[----:B------:R-:W-:Y:S02]  /*b630*/  @!P4 LEA.HI.X R15, R187, R7, R204, 0x2, P6 ;  /* 0x00000007bb0fc211 */ /* 0x000fe400030f14cc */
[----:B0-----:R-:W-:-:S02]  /*b640*/  @!P1 LEA R8, P6, R185, R6, 0x2 ;  /* 0x00000006b9089211 */ /* 0x001fc400078c10ff */
[-C--:B------:R-:W-:Y:S01]  /*b650*/  @!P2 LEA R4, P3, R186, R6.reuse, 0x2 ;  /* 0x00000006ba04a211 */ /* 0x080fe200078610ff */
[----:B------:R4:W-:Y:S01]  /*b660*/  @!P4 ST.E.64 desc[UR50][R14.64], R130 ;  /* 0x000000820e00c985 */ /* 0x0009e2000c101b32 */
[-C--:B-1----:R-:W-:Y:S02]  /*b670*/  @!P0 LEA R10, P4, R184, R6.reuse, 0x2 ;  /* 0x00000006b80a8211 */ /* 0x082fe400078810ff */
[-C--:B------:R-:W-:Y:S02]  /*b680*/  @!P2 LEA.HI.X R5, R186, R7.reuse, R203, 0x2, P3 ;  /* 0x00000007ba05a211 */ /* 0x080fe400018f14cb */
[----:B------:R-:W-:Y:S02]  /*b690*/  @!P5 LEA R20, P3, R23, R6, 0x2 ;  /* 0x000000061714d211 */ /* 0x000fe400078610ff */
[-C--:B------:R-:W-:Y:S01]  /*b6a0*/  @!P1 LEA.HI.X R9, R185, R7.reuse, R202, 0x2, P6 ;  /* 0x00000007b9099211 */ /* 0x080fe200030f14ca */
[----:B------:R4:W-:Y:S01]  /*b6b0*/  @!P2 ST.E.64 desc[UR50][R4.64], R134 ;  /* 0x000000860400a985 */ /* 0x0009e2000c101b32 */
[----:B------:R-:W-:-:S02]  /*b6c0*/  @!P0 LEA.HI.X R11, R184, R7, R201, 0x2, P4 ;  /* 0x00000007b80b8211 */ /* 0x000fc400020f14c9 */
[----:B------:R-:W-:Y:S01]  /*b6d0*/  @!P5 LEA.HI.X R21, R23, R7, R200, 0x2, P3 ;  /* 0x000000071715d211 */ /* 0x000fe200018f14c8 */
[----:B------:R4:W-:Y:S04]  /*b6e0*/  @!P1 ST.E.64 desc[UR50][R8.64], R138 ;  /* 0x0000008a08009985 */ /* 0x0009e8000c101b32 */
[----:B------:R4:W-:Y:S01]  /*b6f0*/  @!P0 ST.E.64 desc[UR50][R10.64], R142 ;  /* 0x0000008e0a008985 */ /* 0x0009e2000c101b32 */
[----:B------:R-:W-:-:S03]  /*b700*/  ISETP.GE.AND P0, PT, R22, UR4, PT ;  /* 0x0000000416007c0c */ /* 0x000fc6000bf06270 */
[----:B------:R4:W-:Y:S10]  /*b710*/  @!P5 ST.E.64 desc[UR50][R20.64], R146 ;  /* 0x000000921400d985 */ /* 0x0009f4000c101b32 */
[----:B------:R-:W-:Y:S05]  /*b720*/  @P0 BRA `(.L_x_2331) ;  /* 0x0000000c00240947 */ /* 0x000fea0003800000 */
[----:B----4-:R-:W-:-:S04]  /*b730*/  LEA R4, P0, R22, R6, 0x2 ;  /* 0x0000000616047211 */ /* 0x010fc800078010ff */
[----:B------:R-:W-:-:S05]  /*b740*/  LEA.HI.X R5, R22, R7, R199, 0x2, P0 ;  /* 0x0000000716057211 */ /* 0x000fca00000f14c7 */
[----:B------:R1:W-:Y:S01]  /*b750*/  ST.E.64 desc[UR50][R4.64], R150 ;  /* 0x0000009604007985 */ /* 0x0003e2000c101b32 */
[----:B------:R-:W-:Y:S05]  /*b760*/  BRA `(.L_x_2331) ;  /* 0x0000000c00147947 */ /* 0x000fea0003800000 */
.L_x_2322:
        /* <DEDUP_REMOVED lines=9> */
[----:B------:R-:W-:-:S03]  /*b800*/  UISETP.NE.U32.AND UP1, UPT, UR8, URZ, UPT ;  /* 0x0000003f0800728c */ /* 0x000fc6000bf25070 */
[----:B------:R-:W2:Y:S01]  /*b810*/  @P1 LDG.E R3, desc[UR50][R4.64] ;  /* 0x0000003204031981 */ /* 0x000ea2000c1e1900 */
[----:B------:R-:W-:Y:S01]  /*b820*/  UISETP.NE.AND.EX UP1, UPT, UR9, URZ, UPT, UP1 ;  /* 0x0000003f0900728c */ /* 0x000fe2000bf25310 */
[----:B------:R-:W-:Y:S02]  /*b830*/  ULDC UR4, c[0x0][0xa88] ;  /* 0x0002a20000047ab9 */ /* 0x000fe40000000800 */
[----:B------:R-:W-:-:S03]  /*b840*/  IMAD.U32 R0, RZ, RZ, UR4 ;  /* 0x00000004ff007e24 */ /* 0x000fc6000f8e00ff */
[----:B------:R-:W-:-:S05]  /*b850*/  PLOP3.LUT P2, PT, PT, PT, UP1, 0x80, 0x0 ;  /* 0x000000000000781c */ /* 0x000fca0003f4f018 */
[----:B------:R-:W-:Y:S02]  /*b860*/  @UP1 ULDC.64 UR8, c[0x0][0xc08] ;  /* 0x0003020000081ab9 */ /* 0x000fe40000000a00 */
[----:B------:R-:W-:-:S06]  /*b870*/  @UP1 UIMAD.WIDE UR8, UR42, 0x4, UR8 ;  /* 0x000000042a0818a5 */ /* 0x000fcc000f8e0208 */
[----:B------:R-:W-:Y:S02]  /*b880*/  IMAD.U32 R6, RZ, RZ, UR8 ;  /* 0x00000008ff067e24 */ /* 0x000fe4000f8e00ff */
[----:B------:R-:W-:-:S05]  /*b890*/  IMAD.U32 R7, RZ, RZ, UR9 ;  /* 0x00000009ff077e24 */ /* 0x000fca000f8e00ff */
[----:B------:R0:W5:Y:S01]  /*b8a0*/  @P2 LDG.E R0, desc[UR50][R6.64] ;  /* 0x0000003206002981 */ /* 0x000162000c1e1900 */
[----:B------:R-:W-:Y:S01]  /*b8b0*/  UMOV UR4, URZ ;  /* 0x0000003f00047c82 */ /* 0x000fe20008000000 */
[----:B------:R-:W-:Y:S01]  /*b8c0*/  UISETP.NE.AND UP1, UPT, UR45, URZ, UPT ;  /* 0x0000003f2d00728c */ /* 0x000fe2000bf25270 */
[----:B------:R-:W-:-:S10]  /*b8d0*/  ISETP.GT.AND P0, PT, R219, 0x7f, PT ;  /* 0x0000007fdb00780c */ /* 0x000fd40003f04270 */
[----:B------:R-:W-:Y:S01]  /*b8e0*/  @!UP1 ULDC UR45, c[0x0][0xad4] ;  /* 0x0002b500002d9ab9 */ /* 0x000fe20000000800 */
[----:B--2---:R-:W-:-:S13]  /*b8f0*/  @P1 R2UR UR4, R3 ;  /* 0x00000000030412ca */ /* 0x004fda00000e0000 */
[----:B------:R-:W-:Y:S01]  /*b900*/  USHF.R.S32.HI UR18, URZ, 0x1f, UR4 ;  /* 0x0000001f3f127899 */ /* 0x000fe20008011404 */
[----:B0-----:R-:W-:Y:S11]  /*b910*/  @P2 BRA `(.L_x_2334) ;  /* 0x0000000000102947 */ /* 0x001ff60003800000 */
[----:B------:R-:W-:Y:S05]  /*b920*/  @!P1 BRA `(.L_x_2334) ;  /* 0x00000000000c9947 */ /* 0x000fea0003800000 */
[----:B------:R-:W2:Y:S04]  /*b930*/  LDG.E R3, desc[UR50][R4.64] ;  /* 0x0000003204037981 */ /* 0x000ea8000c1e1900 */
[----:B-----5:R-:W2:Y:S02]  /*b940*/  LDG.E R0, desc[UR50][R4.64+0x4] ;  /* 0x0000043204007981 */ /* 0x020ea4000c1e1900 */
[----:B--2---:R-:W-:-:S07]  /*b950*/  IMAD.IADD R0, R0, 0x1, -R3 ;  /* 0x0000000100007824 */ /* 0x004fce00078e0a03 */
.L_x_2334:
[----:B------:R-:W-:Y:S01]  /*b960*/  USEL UR42, UR42, URZ, !UP0 ;  /* 0x0000003f2a2a7287 */ /* 0x000fe2000c000000 */
[----:B------:R-:W-:Y:S01]  /*b970*/  BSSY B1, `(.L_x_2335) ;  /* 0x0000038000017945 */ /* 0x000fe20003800000 */
[----:B------:R-:W-:-:S03]  /*b980*/  USEL UR37, UR37, URZ, !UP0 ;  /* 0x0000003f25257287 */ /* 0x000fc6000c000000 */
[----:B------:R-:W-:Y:S09]  /*b990*/  @P0 BRA `(.L_x_2336) ;  /* 0x0000000000d40947 */ /* 0x000ff20003800000 */
        /* <DEDUP_REMOVED lines=9> */
[----:B------:R-:W-:-:S03]  /*ba30*/  UMOV UR16, 0x9b8 ;  /* 0x000009b800107882 */ /* 0x000fc60000000000 */
[----:B------:R-:W-:Y:S02]  /*ba40*/  USEL UR16, UR16, 0x978, UP0 ;  /* 0x0000097810107887 */ /* 0x000fe40008000000 */
[----:B------:R-:W-:-:S06]  /*ba50*/  USEL UR7, UR39, URZ, UP0 ;  /* 0x0000003f27077287 */ /* 0x000fcc0008000000 */
[----:B------:R-:W0:Y:S04]  /*ba60*/  @P0 LDC R3, c[0x0][0xbec] ;  /* 0x0002fb00ff030b82 */ /* 0x000e280000000800 */
[----:B------:R-:W-:Y:S01]  /*ba70*/  ULDC.64 UR10, c[0x0][UR16+0x220] ;  /* 0x00008800100a7abb */ /* 0x000fe20008000a00 */
[----:B------:R-:W-:Y:S01]  /*ba80*/  ULDC.64 UR8, c[0x0][UR16+0x218] ;  /* 0x0000860010087abb */ /* 0x000fe20008000a00 */
[----:B------:R-:W-:Y:S01]  /*ba90*/  ULDC.64 UR12, c[0x0][UR16+0x228] ;  /* 0x00008a00100c7abb */ /* 0x000fe20008000a00 */
[----:B------:R-:W-:Y:S01]  /*baa0*/  UIMAD UR11, UR11, UR42, URZ ;  /* 0x0000002a0b0b72a4 */ /* 0x000fe2000f8e023f */
[----:B------:R-:W1:Y:S01]  /*bab0*/  @P0 LDC R5, c[0x0][0xbf0] ;  /* 0x0002fc00ff050b82 */ /* 0x000e620000000800 */
[----:B------:R-:W-:Y:S02]  /*bac0*/  UIMAD.WIDE.U32 UR14, UR8, UR43, URZ ;  /* 0x0000002b080e72a5 */ /* 0x000fe4000f8e003f */
        /* <DEDUP_REMOVED lines=10> */
[----:B------:R-:W-:Y:S02]  /*bb70*/  IMAD.MOV.U32 R3, RZ, RZ, R6 ;  /* 0x000000ffff037224 */ /* 0x000fe400078e0006 */
[----:B------:R-:W-:Y:S01]  /*bb80*/  IMAD.U32 R8, RZ, RZ, UR8 ;  /* 0x00000008ff087e24 */ /* 0x000fe2000f8e00ff */
[----:B------:R-:W-:Y:S01]  /*bb90*/  UIADD3.X UR7, UR7, UR17, UR18, UP1, UP2 ;  /* 0x0000001107077290 */ /* 0x000fe20008fe4412 */
[----:B-1----:R-:W-:Y:S01]  /*bba0*/  @P0 SHF.R.U32.HI R3, RZ, R5, R4 ;  /* 0x00000005ff030219 */ /* 0x002fe20000011604 */
[----:B------:R-:W-:Y:S01]  /*bbb0*/  IMAD.U32 R4, RZ, RZ, UR20 ;  /* 0x00000014ff047e24 */ /* 0x000fe2000f8e00ff */
[----:B------:R-:W-:Y:S01]  /*bbc0*/  ULDC.64 UR8, c[0x0][UR16+0x210] ;  /* 0x0000840010087abb */ /* 0x000fe20008000a00 */
[----:B------:R-:W-:Y:S01]  /*bbd0*/  IMAD.U32 R5, RZ, RZ, UR21 ;  /* 0x00000015ff057e24 */ /* 0x000fe2000f8e00ff */
[--C-:B------:R-:W-:Y:S01]  /*bbe0*/  SHF.R.S32.HI R5, RZ, 0x1f, R3.reuse ;  /* 0x0000001fff057819 */ /* 0x100fe20000011403 */
[----:B------:R-:W-:Y:S01]  /*bbf0*/  IMAD.MOV R7, RZ, RZ, -R3 ;  /* 0x000000ffff077224 */ /* 0x000fe200078e0a03 */
[----:B------:R-:W-:Y:S01]  /*bc00*/  IADD3 R4, P0, P1, R3, UR14, R4 ;  /* 0x0000000e03047c10 */ /* 0x000fe2000f91e004 */
[----:B------:R-:W-:Y:S01]  /*bc10*/  ULDC.64 UR10, c[0x0][0xba8] ;  /* 0x0002ea00000a7ab9 */ /* 0x000fe20000000a00 */
[----:B------:R-:W-:Y:S01]  /*bc20*/  @!UP0 ULDC UR10, c[0x0][0xb50] ;  /* 0x0002d400000a8ab9 */ /* 0x000fe20000000800 */
[----:B------:R-:W-:Y:S01]  /*bc30*/  IMAD R7, R9, R7, R6 ;  /* 0x0000000709077224 */ /* 0x000fe200078e0206 */
[----:B------:R-:W-:Y:S01]  /*bc40*/  IADD3.X R5, R5, UR7, R8, P0, P1 ;  /* 0x0000000705057c10 */ /* 0x000fe200087e2408 */
[----:B------:R-:W-:-:S02]  /*bc50*/  @!UP0 ULDC UR11, c[0x0][0xb54] ;  /* 0x0002d500000b8ab9 */ /* 0x000fc40000000800 */
[C---:B------:R-:W-:Y:S01]  /*bc60*/  IMAD R6, R7.reuse, UR9, RZ ;  /* 0x0000000907067c24 */ /* 0x040fe2000f8e02ff */
[----:B------:R-:W-:Y:S01]  /*bc70*/  SHF.R.S32.HI R3, RZ, 0x1f, R7 ;  /* 0x0000001fff037819 */ /* 0x000fe20000011407 */
[----:B------:R-:W-:-:S04]  /*bc80*/  IMAD.WIDE.U32 R4, R7, UR8, R4 ;  /* 0x0000000807047c25 */ /* 0x000fc8000f8e0004 */
[----:B------:R-:W-:Y:S01]  /*bc90*/  IMAD R3, R3, UR8, R6 ;  /* 0x0000000803037c24 */ /* 0x000fe2000f8e0206 */
[----:B------:R-:W-:-:S03]  /*bca0*/  LEA R6, P0, R4, UR10, 0x2 ;  /* 0x0000000a04067c11 */ /* 0x000fc6000f8010ff */
[----:B------:R-:W-:-:S05]  /*bcb0*/  IMAD.IADD R3, R5, 0x1, R3 ;  /* 0x0000000105037824 */ /* 0x000fca00078e0203 */
[----:B------:R-:W-:Y:S01]  /*bcc0*/  LEA.HI.X R7, R4, UR11, R3, 0x2, P0 ;  /* 0x0000000b04077c11 */ /* 0x000fe200080f1403 */
[----:B------:R-:W-:-:S05]  /*bcd0*/  IMAD.MOV.U32 R3, RZ, RZ, -0x800000 ;  /* 0xff800000ff037424 */ /* 0x000fca00078e00ff */
[----:B------:R0:W-:Y:S02]  /*bce0*/  STG.E desc[UR50][R6.64], R3 ;  /* 0x0000000306007986 */ /* 0x0001e4000c101932 */
.L_x_2336:
[----:B------:R-:W-:Y:S05]  /*bcf0*/  BSYNC B1 ;  /* 0x0000000000017941 */ /* 0x000fea0003800000 */
.L_x_2335:
[----:B------:R-:W-:-:S06]  /*bd00*/  UISETP.GT.AND UP0, UPT, UR45, 0x1, UPT ;  /* 0x000000012d00788c */ /* 0x000fcc000bf04270 */
[----:B------:R-:W-:-:S13]  /*bd10*/  PLOP3.LUT P0, PT, PT, PT, UP0, 0x80, 0x0 ;  /* 0x000000000000781c */ /* 0x000fda0003f0f008 */
[----:B------:R-:W-:Y:S05]  /*bd20*/  @P0 BRA `(.L_x_2331) ;  /* 0x0000000400a40947 */ /* 0x000fea0003800000 */
[----:B------:R-:W1:Y:S01]  /*bd30*/  LDC R11, c[0x0][0xbe8] ;  /* 0x0002fa00ff0b7b82 */ /* 0x000e620000000800 */
[----:B------:R-:W-:Y:S01]  /*bd40*/  ULDC.64 UR10, c[0x0][0xaa0] ;  /* 0x0002a800000a7ab9 */ /* 0x000fe20000000a00 */
[----:B0-----:R-:W-:Y:S01]  /*bd50*/  IMAD R3, R19, 0x20, R197 ;  /* 0x0000002013037824 */ /* 0x001fe200078e02c5 */
[----:B------:R-:W-:Y:S01]  /*bd60*/  UIMAD UR7, UR18, UR10, URZ ;  /* 0x0000000a120772a4 */ /* 0x000fe2000f8e023f */
[----:B------:R-:W-:Y:S01]  /*bd70*/  BSSY B1, `(.L_x_2337) ;  /* 0x000003a000017945 */ /* 0x000fe20003800000 */
[----:B------:R-:W-:Y:S01]  /*bd80*/  UIMAD.WIDE.U32 UR8, UR4, UR10, URZ ;  /* 0x0000000a040872a5 */ /* 0x000fe2000f8e003f */
[----:B------:R-:W-:Y:S01]  /*bd90*/  VIADD R8, R3, UR38 ;  /* 0x0000002603087c36 */ /* 0x000fe20008000000 */
[----:B------:R-:W-:-:S03]  /*bda0*/  UIMAD UR7, UR4, UR11, UR7 ;  /* 0x0000000b040772a4 */ /* 0x000fc6000f8e0207 */
[----:B------:R-:W-:Y:S01]  /*bdb0*/  ULDC.64 UR10, c[0x0][0xae8] ;  /* 0x0002ba00000a7ab9 */ /* 0x000fe20000000a00 */
[----:B------:R-:W-:Y:S01]  /*bdc0*/  UIADD3 UR9, UR9, UR7, URZ ;  /* 0x0000000709097290 */ /* 0x000fe2000fffe03f */
[----:B------:R-:W-:-:S03]  /*bdd0*/  IMAD.MOV.U32 R3, RZ, RZ, R8 ;  /* 0x000000ffff037224 */ /* 0x000fc600078e0008 */
        /* <DEDUP_REMOVED lines=18> */
[----:B------:R-:W-:Y:S02]  /*bf00*/  IMAD.U32 R4, RZ, RZ, UR42 ;  /* 0x0000002aff047e24 */ /* 0x000fe4000f8e00ff */
[----:B------:R-:W-:Y:S02]  /*bf10*/  IMAD R7, R11, R7, R8 ;  /* 0x000000070b077224 */ /* 0x000fe400078e0208 */
[C---:B------:R-:W-:Y:S02]  /*bf20*/  IMAD R9, R3.reuse, UR9, R6 ;  /* 0x0000000903097c24 */ /* 0x040fe4000f8e0206 */
[----:B------:R-:W-:Y:S01]  /*bf30*/  IMAD.WIDE.U32 R4, R3, UR8, R4 ;  /* 0x0000000803047c25 */ /* 0x000fe2000f8e0004 */
[----:B------:R-:W-:Y:S01]  /*bf40*/  SHF.R.S32.HI R3, RZ, 0x1f, R7 ;  /* 0x0000001fff037819 */ /* 0x000fe20000011407 */
[----:B------:R-:W-:-:S02]  /*bf50*/  ULDC.64 UR8, c[0x0][0xad8] ;  /* 0x0002b60000087ab9 */ /* 0x000fc40000000a00 */
        /* <DEDUP_REMOVED lines=8> */
[----:B------:R-:W-:Y:S01]  /*bfe0*/  IMAD.IADD R3, R5, 0x1, R3 ;  /* 0x0000000105037824 */ /* 0x000fe200078e0203 */
[----:B------:R-:W-:Y:S01]  /*bff0*/  LEA R6, P3, R4, UR8, 0x1 ;  /* 0x0000000804067c11 */ /* 0x000fe2000f8608ff */
[----:B------:R-:W-:-:S03]  /*c000*/  VIADD R0, R8, 0x20 ;  /* 0x0000002008007836 */ /* 0x000fc60000000000 */
[----:B------:R-:W-:Y:S01]  /*c010*/  LEA.HI.X R3, R4, UR9, R3, 0x1, P3 ;  /* 0x0000000904037c11 */ /* 0x000fe200098f0c03 */
[----:B------:R0:W1:Y:S01]  /*c020*/  SHFL.IDX PT, R7, R6, RZ, 0x181f ;  /* 0x00181fff06077589 */ /* 0x00006200000e0000 */
[-C--:B------:R-:W-:Y:S01]  /*c030*/  ISETP.GE.AND P1, PT, R0, R11.reuse, PT ;  /* 0x0000000b0000720c */ /* 0x080fe20003f26270 */
[----:B------:R-:W-:Y:S02]  /*c040*/  VIADD R0, R8, 0x40 ;  /* 0x0000004008007836 */ /* 0x000fe40000000000 */
[----:B------:R0:W2:Y:S03]  /*c050*/  SHFL.IDX PT, R5, R3, RZ, 0x181f ;  /* 0x00181fff03057589 */ /* 0x0000a600000e0000 */
        /* <DEDUP_REMOVED lines=9> */
[----:B------:R3:W-:Y:S04]  /*c0f0*/  @!P4 ST.E.128 desc[UR50][R12.64], RZ ;  /* 0x000000ff0c00c985 */ /* 0x0007e8000c101d32 */
[----:B------:R3:W-:Y:S02]  /*c100*/  @!P5 ST.E.128 desc[UR50][R4.64], RZ ;  /* 0x000000ff0400d985 */ /* 0x0007e4000c101d32 */
.L_x_2338:
[----:B------:R-:W-:Y:S05]  /*c110*/  BSYNC B1 ;  /* 0x0000000000017941 */ /* 0x000fea0003800000 */
.L_x_2337:
[----:B--23--:R2:W3:Y:S01]  /*c120*/  SHFL.IDX PT, R5, R3, 0x1, 0x181f ;  /* 0x00381f0003057f89 */ /* 0x00c4e200000e0000 */
[----:B------:R-:W-:Y:S03]  /*c130*/  BSSY B1, `(.L_x_2339) ;  /* 0x000000c000017945 */ /* 0x000fe60003800000 */
[----:B-1----:R2:W1:Y:S01]  /*c140*/  SHFL.IDX PT, R7, R6, 0x1, 0x181f ;  /* 0x00381f0006077f89 */ /* 0x00246200000e0000 */
[----:B------:R-:W-:Y:S05]  /*c150*/  @P1 BRA `(.L_x_2340) ;  /* 0x0000000000241947 */ /* 0x000fea0003800000 */
[----:B------:R-:W-:Y:S02]  /*c160*/  ULDC UR4, c[0x0][0xac8] ;  /* 0x0002b20000047ab9 */ /* 0x000fe40000000800 */
[----:B------:R-:W-:Y:S02]  /*c170*/  ISETP.GE.AND P3, PT, R2, UR4, PT ;  /* 0x0000000402007c0c */ /* 0x000fe4000bf66270 */
[----:B------:R-:W-:-:S11]  /*c180*/  ISETP.GE.AND P4, PT, R18, UR4, PT ;  /* 0x0000000412007c0c */ /* 0x000fd6000bf86270 */
[-C--:B-1----:R-:W-:Y:S02]  /*c190*/  @!P3 LEA R12, P1, R2, R7.reuse, 0x1 ;  /* 0x00000007020cb211 */ /* 0x082fe400078208ff */
[----:B------:R-:W-:Y:S02]  /*c1a0*/  @!P4 LEA R4, P2, R18, R7, 0x1 ;  /* 0x000000071204c211 */ /* 0x000fe400078408ff */
[-C--:B---3--:R-:W-:Y:S02]  /*c1b0*/  @!P3 LEA.HI.X R13, R2, R5.reuse, R218, 0x1, P1 ;  /* 0x00000005020db211 */ /* 0x088fe400008f0cda */
[----:B------:R-:W-:-:S03]  /*c1c0*/  @!P4 LEA.HI.X R5, R18, R5, R217, 0x1, P2 ;  /* 0x000000051205c211 */ /* 0x000fc600010f0cd9 */
[----:B------:R4:W-:Y:S04]  /*c1d0*/  @!P3 ST.E.128 desc[UR50][R12.64], RZ ;  /* 0x000000ff0c00b985 */ /* 0x0009e8000c101d32 */
[----:B------:R4:W-:Y:S02]  /*c1e0*/  @!P4 ST.E.128 desc[UR50][R4.64], RZ ;  /* 0x000000ff0400c985 */ /* 0x0009e4000c101d32 */
.L_x_2340:
[----:B------:R-:W-:Y:S05]  /*c1f0*/  BSYNC B1 ;  /* 0x0000000000017941 */ /* 0x000fea0003800000 */
.L_x_2339:
[----:B---34-:R3:W4:Y:S01]  /*c200*/  SHFL.IDX PT, R5, R3, 0x2, 0x181f ;  /* 0x00581f0003057f89 */ /* 0x01872200000e0000 */
        /* <DEDUP_REMOVED lines=8> */
[-C--:B----4-:R-:W-:Y:S02]  /*c290*/  @!P2 LEA.HI.X R13, R2, R5.reuse, R218, 0x1, P0 ;  /* 0x00000005020da211 */ /* 0x090fe400000f0cda */
[----:B------:R-:W-:-:S03]  /*c2a0*/  @!P3 LEA.HI.X R5, R18, R5, R217, 0x1, P1 ;  /* 0x000000051205b211 */ /* 0x000fc600008f0cd9 */
[----:B------:R1:W-:Y:S04]  /*c2b0*/  @!P2 ST.E.128 desc[UR50][R12.64], RZ ;  /* 0x000000ff0c00a985 */ /* 0x0003e8000c101d32 */
[----:B------:R1:W-:Y:S02]  /*c2c0*/  @!P3 ST.E.128 desc[UR50][R4.64], RZ ;  /* 0x000000ff0400b985 */ /* 0x0003e4000c101d32 */
.L_x_2342:
[----:B------:R-:W-:Y:S05]  /*c2d0*/  BSYNC B1 ;  /* 0x0000000000017941 */ /* 0x000fea0003800000 */
.L_x_2341:
[----:B------:R-:W-:Y:S01]  /*c2e0*/  VIADD R0, R8, 0x60 ;  /* 0x0000006008007836 */ /* 0x000fe20000000000 */
[----:B0-23--:R-:W0:Y:S04]  /*c2f0*/  SHFL.IDX PT, R3, R3, 0x3, 0x181f ;  /* 0x00781f0003037f89 */ /* 0x00de2800000e0000 */
[----:B------:R-:W-:Y:S01]  /*c300*/  ISETP.GE.AND P0, PT, R0, R11, PT ;  /* 0x0000000b0000720c */ /* 0x000fe20003f06270 */
[----:B-1--4-:R1:W2:-:S12]  /*c310*/  SHFL.IDX PT, R5, R6, 0x3, 0x181f ;  /* 0x00781f0006057f89 */ /* 0x01229800000e0000 */
[----:B-1----:R-:W-:Y:S05]  /*c320*/  @P0 BRA `(.L_x_2331) ;  /* 0x0000000000240947 */ /* 0x002fea0003800000 */
[----:B------:R-:W-:Y:S02]  /*c330*/  ULDC UR4, c[0x0][0xac8] ;  /* 0x0002b20000047ab9 */ /* 0x000fe40000000800 */
[----:B------:R-:W-:Y:S02]  /*c340*/  ISETP.GE.AND P2, PT, R2, UR4, PT ;  /* 0x0000000402007c0c */ /* 0x000fe4000bf46270 */
[----:B------:R-:W-:-:S11]  /*c350*/  ISETP.GE.AND P3, PT, R18, UR4, PT ;  /* 0x0000000412007c0c */ /* 0x000fd6000bf66270 */
[-C--:B--2---:R-:W-:Y:S02]  /*c360*/  @!P2 LEA R6, P0, R2, R5.reuse, 0x1 ;  /* 0x000000050206a211 */ /* 0x084fe400078008ff */
[----:B------:R-:W-:Y:S02]  /*c370*/  @!P3 LEA R4, P1, R18, R5, 0x1 ;  /* 0x000000051204b211 */ /* 0x000fe400078208ff */
[-C--:B0-----:R-:W-:Y:S02]  /*c380*/  @!P2 LEA.HI.X R7, R2, R3.reuse, R218, 0x1, P0 ;  /* 0x000000030207a211 */ /* 0x081fe400000f0cda */
[----:B------:R-:W-:-:S03]  /*c390*/  @!P3 LEA.HI.X R5, R18, R3, R217, 0x1, P1 ;  /* 0x000000031205b211 */ /* 0x000fc600008f0cd9 */
[----:B------:R0:W-:Y:S04]  /*c3a0*/  @!P2 ST.E.128 desc[UR50][R6.64], RZ ;  /* 0x000000ff0600a985 */ /* 0x0001e8000c101d32 */
[----:B------:R0:W-:Y:S02]  /*c3b0*/  @!P3 ST.E.128 desc[UR50][R4.64], RZ ;  /* 0x000000ff0400b985 */ /* 0x0001e4000c101d32 */
.L_x_2331:
[----:B------:R-:W-:Y:S05]  /*c3c0*/  BSYNC B0 ;  /* 0x0000000000007941 */ /* 0x000fea0003800000 */
.L_x_2321:
[----:B------:R-:W-:Y:S02]  /*c3d0*/  ULDC UR4, c[0x0][0xc3c] ;  /* 0x00030f0000047ab9 */ /* 0x000fe40000000800 */
[----:B------:R-:W-:-:S13]  /*c3e0*/  ISETP.GE.AND P0, PT, R35, UR4, PT ;  /* 0x0000000423007c0c */ /* 0x000fda000bf06270 */
[----:B------:R-:W-:Y:S05]  /*c3f0*/  @!P0 BRA `(.L_x_2343) ;  /* 0xffffff4800fc8947 */ /* 0x000fea000383ffff */
[----:B------:R-:W-:Y:S05]  /*c400*/  EXIT ;  /* 0x000000000000794d */ /* 0x000fea0003800000 */
.L_x_2284:
[----:B------:R-:W-:-:S08]  /*c410*/  NOP ;  /* 0x0000000000007918 */ /* 0x000fd00000000000 */
[----:B------:R-:W0:-:S00]  /*c420*/  USETMAXREG.DEALLOC.CTAPOOL 0x18 ;  /* 0x00000018000079c8 */ /* 0x000e0000080e0500 */
[----:B0-----:R-:W-:Y:S01]  /*c430*/  LOP3.LUT R0, R0, 0x3, RZ, 0xc0, !PT ;  /* 0x0000000300007812 */ /* 0x001fe200078ec0ff */
[----:B------:R-:W-:-:S05]  /*c440*/  IMAD.MOV.U32 R6, RZ, RZ, RZ ;  /* 0x000000ffff067224 */ /* 0x000fca00078e00ff */
[----:B------:R-:W0:Y:S02]  /*c450*/  SHFL.IDX PT, R0, R0, RZ, 0x1f ;  /* 0x00001fff00007589 */ /* 0x000e2400000e0000 */
[----:B0-----:R-:W-:-:S04]  /*c460*/  ISETP.NE.AND P0, PT, R0, RZ, PT ;  /* 0x000000ff0000720c */ /* 0x001fc80003f05270 */
[----:B------:R-:W-:-:S05]  /*c470*/  P2R R0, PR, RZ, 0x1 ;  /* 0x00000001ff007803 */ /* 0x000fca0000000000 */
[----:B------:R0:W-:Y:S04]  /*c480*/  STL [R1+0x5c], R0 ;  /* 0x00005c0001007387 */ /* 0x0001e80000100800 */
        /* <DEDUP_REMOVED lines=10> */
.L_x_2344:
[----:B0-----:R-:W0:Y:S01]  /*c530*/  S2R R0, SR_TID.X ;  /* 0x0000000000007919 */ /* 0x001e220000002100 */
[----:B------:R-:W-:Y:S01]  /*c540*/  ULDC UR4, c[0x0][0xc3c] ;  /* 0x00030f0000047ab9 */ /* 0x000fe20000000800 */
[----:B------:R-:W1:Y:S01]  /*c550*/  S2UR UR6, SR_CTAID.X ;  /* 0x00000000000679c3 */ /* 0x000e620000002500 */
[----:B------:R-:W-:Y:S01]  /*c560*/  ULDC UR5, c[0x0][0xc38] ;  /* 0x00030e0000057ab9 */ /* 0x000fe20000000800 */
[----:B0-----:R-:W-:-:S04]  /*c570*/  LOP3.LUT R0, R0, 0x1f, RZ, 0xc0, !PT ;  /* 0x0000001f00007812 */ /* 0x001fc800078ec0ff */
[----:B------:R-:W-:-:S04]  /*c580*/  ISETP.NE.AND P0, PT, R0, 0x1f, PT ;  /* 0x0000001f0000780c */ /* 0x000fc80003f05270 */
[----:B------:R-:W-:-:S13]  /*c590*/  ISETP.GE.OR P1, PT, R0, UR4, !P0 ;  /* 0x0000000400007c0c */ /* 0x000fda000c726670 */
[----:B------:R-:W0:Y:S08]  /*c5a0*/  @!P1 LDC.64 R2, c[0x0][0xc80] ;  /* 0x00032000ff029b82 */ /* 0x000e300000000a00 */
[----:B------:R-:W2:Y:S01]  /*c5b0*/  @!P1 LDC.64 R4, c[0x0][0xc78] ;  /* 0x00031e00ff049b82 */ /* 0x000ea20000000a00 */
[----:B0-----:R-:W-:-:S05]  /*c5c0*/  @!P1 IMAD.WIDE.U32 R2, R0, 0x4, R2 ;  /* 0x0000000400029825 */ /* 0x001fca00078e0002 */
[----:B------:R2:W3:Y:S02]  /*c5d0*/  @!P1 LDG.E R6, desc[UR50][R2.64] ;  /* 0x0000003202069981 */ /* 0x0004e4000c1e1900 */
[----:B--2---:R-:W-:-:S04]  /*c5e0*/  @!P1 IMAD.WIDE.U32 R2, R0, 0x4, R4 ;  /* 0x0000000400029825 */ /* 0x004fc800078e0004 */
[----:B------:R-:W-:-:S06]  /*c5f0*/  IMAD.MOV.U32 R5, RZ, RZ, RZ ;  /* 0x000000ffff057224 */ /* 0x000fcc00078e00ff */
        /* <DEDUP_REMOVED lines=31> */
.L_x_2348:
        /* <DEDUP_REMOVED lines=39> */
.L_x_2346:
        /* <DEDUP_REMOVED lines=10> */
[----:B------:R-:W-:-:S06]  /*cb00*/  VIADD R8, R10, 0xffffffff ;  /* 0xffffffff0a087836 */ /* 0x000fcc0000000000 */
[----:B------:R3:W4:Y:S02]  /*cb10*/  SHFL.IDX PT, R8, R3, R8, 0x1f ;  /* 0x00001f0803087589 */ /* 0x00072400000e0000 */
.L_x_2349:
[----:B----4-:R-:W-:Y:S01]  /*cb20*/  IMAD R2, R8, UR5, R9 ;  /* 0x0000000508027c24 */ /* 0x010fe2000f8e0209 */
[----:B-1----:R-:W-:Y:S01]  /*cb30*/  ISETP.NE.AND P0, PT, R7, 0x1, PT ;  /* 0x000000010700780c */ /* 0x002fe20003f05270 */
[----:B------:R-:W-:-:S03]  /*cb40*/  VIADD R12, R10, UR4 ;  /* 0x000000040a0c7c36 */ /* 0x000fc60008000000 */
[----:B------:R1:W-:Y:S01]  /*cb50*/  STL [R1], R2 ;  /* 0x0000000201007387 */ /* 0x0003e20000100800 */
[----:B0-----:R-:W-:-:S03]  /*cb60*/  IADD3 R5, -R2, UR6, RZ ;  /* 0x0000000602057c10 */ /* 0x001fc6000fffe1ff */
[----:B------:R1:W-:Y:S05]  /*cb70*/  STL [R1+0xc], R12 ;  /* 0x00000c0c01007387 */ /* 0x0003ea0000100800 */
[----:B------:R-:W-:Y:S05]  /*cb80*/  @!P0 BRA `(.L_x_2350) ;  /* 0x0000000000e08947 */ /* 0x000fea0003800000 */
[-C--:B--2---:R-:W-:Y:S02]  /*cb90*/  IABS R6, R4.reuse ;  /* 0x0000000400067213 */ /* 0x084fe40000000000 */
[----:B------:R-:W-:Y:S02]  /*cba0*/  IABS R8, R7 ;  /* 0x0000000700087213 */ /* 0x000fe40000000000 */
[----:B------:R-:W0:Y:S08]  /*cbb0*/  I2F.RP R9, R6 ;  /* 0x0000000600097306 */ /* 0x000e300000209400 */
[----:B------:R-:W2:Y:S08]  /*cbc0*/  I2F.RP R10, R8 ;  /* 0x00000008000a7306 */ /* 0x000eb00000209400 */
[----:B0-----:R-:W1:Y:S08]  /*cbd0*/  MUFU.RCP R9, R9 ;  /* 0x0000000900097308 */ /* 0x001e700000001000 */
[----:B--2---:R-:W-:Y:S01]  /*cbe0*/  MUFU.RCP R10, R10 ;  /* 0x0000000a000a7308 */ /* 0x004fe20000001000 */
[----:B-1----:R-:W-:Y:S01]  /*cbf0*/  VIADD R2, R9, 0xffffffe ;  /* 0x0ffffffe09027836 */ /* 0x002fe20000000000 */
[----:B------:R-:W-:-:S06]  /*cc00*/  IABS R9, R4 ;  /* 0x0000000400097213 */ /* 0x000fcc0000000000 */
[----:B---3--:R0:W1:Y:S02]  /*cc10*/  F2I.FTZ.U32.TRUNC.NTZ R3, R2 ;  /* 0x0000000200037305 */ /* 0x008064000021f000 */
        /* <DEDUP_REMOVED lines=8> */
[----:B------:R-:W-:Y:S02]  /*cca0*/  VIADD R3, R10, 0xffffffe ;  /* 0x0ffffffe0a037836 */ /* 0x000fe40000000000 */
[----:B------:R-:W-:Y:S01]  /*ccb0*/  IMAD.MOV.U32 R2, RZ, RZ, RZ ;  /* 0x000000ffff027224 */ /* 0x000fe200078e00ff */
[----:B------:R-:W-:-:S03]  /*ccc0*/  ISETP.GT.U32.AND P1, PT, R6, R11, PT ;  /* 0x0000000b0600720c */ /* 0x000fc60003f24070 */
[----:B------:R-:W0:Y:S10]  /*ccd0*/  F2I.FTZ.U32.TRUNC.NTZ R3, R3 ;  /* 0x0000000300037305 */ /* 0x000e34000021f000 */
[----:B------:R-:W-:-:S02]  /*cce0*/  @!P1 IMAD.IADD R11, R11, 0x1, -R6 ;  /* 0x000000010b0b9824 */ /* 0x000fc400078e0a06 */
[----:B------:R-:W-:Y:S01]  /*ccf0*/  @!P1 VIADD R9, R9, 0x1 ;  /* 0x0000000109099836 */ /* 0x000fe20000000000 */
[----:B------:R-:W-:Y:S02]  /*cd00*/  ISETP.NE.AND P1, PT, R4, RZ, PT ;  /* 0x000000ff0400720c */ /* 0x000fe40003f25270 */
[----:B------:R-:W-:Y:S01]  /*cd10*/  ISETP.GE.U32.AND P0, PT, R11, R6, PT ;  /* 0x000000060b00720c */ /* 0x000fe20003f06070 */
[----:B0-----:R-:W-:-:S04]  /*cd20*/  IMAD.MOV R11, RZ, RZ, -R3 ;  /* 0x000000ffff0b7224 */ /* 0x001fc800078e0a03 */
[----:B------:R-:W-:-:S04]  /*cd30*/  IMAD R11, R11, R8, RZ ;  /* 0x000000080b0b7224 */ /* 0x000fc800078e02ff */
[----:B------:R-:W-:Y:S01]  /*cd40*/  IMAD.HI.U32 R6, R3, R11, R2 ;  /* 0x0000000b03067227 */ /* 0x000fe200078e0002 */
[----:B------:R-:W-:-:S03]  /*cd50*/  LOP3.LUT R2, R5, R4, RZ, 0x3c, !PT ;  /* 0x0000000405027212 */ /* 0x000fc600078e3cff */
[----:B------:R-:W-:Y:S01]  /*cd60*/  @P0 VIADD R9, R9, 0x1 ;  /* 0x0000000109090836 */ /* 0x000fe20000000000 */
[----:B------:R-:W-:Y:S02]  /*cd70*/  ISETP.GE.AND P2, PT, R2, RZ, PT ;  /* 0x000000ff0200720c */ /* 0x000fe40003f46270 */
[----:B------:R-:W-:-:S05]  /*cd80*/  IABS R2, R7 ;  /* 0x0000000700027213 */ /* 0x000fca0000000000 */
[----:B------:R-:W-:-:S06]  /*cd90*/  IMAD.MOV R2, RZ, RZ, -R2 ;  /* 0x000000ffff027224 */ /* 0x000fcc00078e0a02 */
[----:B------:R-:W-:Y:S01]  /*cda0*/  @!P2 IMAD.MOV R9, RZ, RZ, -R9 ;  /* 0x000000ffff09a224 */ /* 0x000fe200078e0a09 */
[----:B------:R-:W-:-:S04]  /*cdb0*/  @!P1 LOP3.LUT R9, RZ, R4, RZ, 0x33, !PT ;  /* 0x00000004ff099212 */ /* 0x000fc800078e33ff */
[----:B------:R-:W-:-:S05]  /*cdc0*/  IABS R3, R9 ;  /* 0x0000000900037213 */ /* 0x000fca0000000000 */
        /* <DEDUP_REMOVED lines=12> */
[--C-:B------:R-:W-:Y:S02]  /*ce90*/  IMAD.MOV R2, RZ, RZ, -R6.reuse ;  /* 0x000000ffff027224 */ /* 0x100fe400078e0a06 */
[C---:B------:R-:W-:Y:S02]  /*cea0*/  IMAD R6, R7.reuse, 0x1000000, R6 ;  /* 0x0100000007067824 */ /* 0x040fe400078e0206 */
[--C-:B------:R-:W-:Y:S02]  /*ceb0*/  IMAD R7, R7, R2, R9.reuse ;  /* 0x0000000207077224 */ /* 0x100fe400078e0209 */
[----:B------:R-:W-:Y:S02]  /*cec0*/  IMAD.MOV R2, RZ, RZ, -R9 ;  /* 0x000000ffff027224 */ /* 0x000fe400078e0a09 */
[----:B------:R-:W-:Y:S02]  /*ced0*/  IMAD R3, R7, 0x10000, R6 ;  /* 0x0001000007037824 */ /* 0x000fe400078e0206 */
[----:B------:R-:W-:-:S03]  /*cee0*/  IMAD R2, R4, R2, R5 ;  /* 0x0000000204027224 */ /* 0x000fc600078e0205 */
[----:B------:R0:W-:Y:S01]  /*cef0*/  STL [R1+0x8], R3 ;  /* 0x0000080301007387 */ /* 0x0001e20000100800 */
[----:B------:R-:W-:Y:S05]  /*cf00*/  BRA `(.L_x_2351) ;  /* 0x0000000000f47947 */ /* 0x000fea0003800000 */
.L_x_2350:
[----:B-1-3--:R-:W0:Y:S02]  /*cf10*/  LDC.64 R2, c[0x0][0xc90] ;  /* 0x00032400ff027b82 */ /* 0x00ae240000000a00 */
[----:B0-----:R-:W-:-:S05]  /*cf20*/  IMAD.WIDE R2, R12, 0x4, R2 ;  /* 0x000000040c027825 */ /* 0x001fca00078e0202 */
[----:B------:R0:W2:Y:S02]  /*cf30*/  LDG.E R7, desc[UR50][R2.64] ;  /* 0x0000003202077981 */ /* 0x0000a4000c1e1900 */
        /* <DEDUP_REMOVED lines=29> */
[----:B------:R-:W-:-:S04]  /*d110*/  VIADDMNMX R7, R10, UR5, R7, PT ;  /* 0x000000050a077c46 */ /* 0x000fc8000b800107 */
[-C--:B------:R-:W-:Y:S02]  /*d120*/  IABS R9, R7.reuse ;  /* 0x0000000700097213 */ /* 0x080fe40000000000 */
        /* <DEDUP_REMOVED lines=11> */
[----:B------:R-:W-:Y:S02]  /*d1e0*/  LOP3.LUT R3, R5, R7, RZ, 0x3c, !PT ;  /* 0x0000000705037212 */ /* 0x000fe400078e3cff */
[----:B------:R-:W-:Y:S01]  /*d1f0*/  IADD3 R5, R8, 0x1000000, R5 ;  /* 0x0100000008057810 */ /* 0x000fe20007ffe005 */
        /* <DEDUP_REMOVED lines=10> */
[----:B------:R-:W-:Y:S01]  /*d2a0*/  @!P1 LOP3.LUT R2, RZ, R7, RZ, 0x33, !PT ;  /* 0x00000007ff029212 */ /* 0x000fe200078e33ff */
[----:B------:R-:W-:-:S04]  /*d2b0*/  IMAD.MOV R7, RZ, RZ, -R7 ;  /* 0x000000ffff077224 */ /* 0x000fc800078e0a07 */
[----:B------:R-:W-:-:S05]  /*d2c0*/  IMAD R3, R2, R7, R5 ;  /* 0x0000000702037224 */ /* 0x000fca00078e0205 */
[----:B------:R1:W-:Y:S02]  /*d2d0*/  STL [R1+0x8], R3 ;  /* 0x0000080301007387 */ /* 0x0003e40000100800 */
.L_x_2351:
[----:B01----:R-:W-:-:S05]  /*d2e0*/  LOP3.LUT R3, RZ, R2, RZ, 0x33, !PT ;  /* 0x00000002ff037212 */ /* 0x003fca00078e33ff */
[----:B------:R-:W-:-:S05]  /*d2f0*/  IMAD.IADD R2, R4, 0x1, R3 ;  /* 0x0000000104027824 */ /* 0x000fca00078e0203 */
[----:B------:R1:W-:Y:S01]  /*d300*/  STL [R1+0x4], R2 ;  /* 0x0000040201007387 */ /* 0x0003e20000100800 */
[----:B------:R-:W-:Y:S05]  /*d310*/  BRA `(.L_x_2352) ;  /* 0x0000000000107947 */ /* 0x000fea0003800000 */
.L_x_2347:
[----:B------:R-:W-:Y:S01]  /*d320*/  IMAD.U32 R2, RZ, RZ, UR6 ;  /* 0x00000006ff027e24 */ /* 0x000fe2000f8e00ff */
[----:B------:R0:W-:Y:S04]  /*d330*/  STL [R1+0x4], RZ ;  /* 0x000004ff01007387 */ /* 0x0001e80000100800 */
[----:B------:R0:W-:Y:S04]  /*d340*/  STL [R1+0x8], RZ ;  /* 0x000008ff01007387 */ /* 0x0001e80000100800 */
[----:B------:R0:W-:Y:S02]  /*d350*/  STL [R1], R2 ;  /* 0x0000000201007387 */ /* 0x0001e40000100800 */
.L_x_2352:
        /* <DEDUP_REMOVED lines=10> */
.L_x_2345:
[----:B0-2---:R-:W2:Y:S01]  /*d400*/  LDL R0, [R1+0xc] ;  /* 0x00000c0001007983 */ /* 0x005ea20000100800 */
[----:B------:R-:W-:Y:S01]  /*d410*/  ULDC UR4, c[0x0][0xc3c] ;  /* 0x00030f0000047ab9 */ /* 0x000fe20000000800 */
[----:B------:R-:W-:Y:S02]  /*d420*/  IMAD.MOV.U32 R19, RZ, RZ, RZ ;  /* 0x000000ffff137224 */ /* 0x000fe400078e00ff */
[----:B------:R0:W-:Y:S01]  /*d430*/  STL [R1+0x48], RZ ;  /* 0x000048ff01007387 */ /* 0x0001e20000100800 */
[----:B--2---:R-:W-:Y:S01]  /*d440*/  ISETP.GE.AND P0, PT, R0, UR4, PT ;  /* 0x0000000400007c0c */ /* 0x004fe2000bf06270 */
[----:B------:R-:W-:-:S05]  /*d450*/  IMAD.MOV.U32 R0, RZ, RZ, 0x1 ;  /* 0x00000001ff007424 */ /* 0x000fca00078e00ff */
[----:B------:R0:W-:Y:S07]  /*d460*/  STL [R1+0x14], R0 ;  /* 0x0000140001007387 */ /* 0x0001ee0000100800 */
[----:B------:R-:W-:Y:S05]  /*d470*/  @P0 BRA `(.L_x_2353) ;  /* 0x00000058003c0947 */ /* 0x000fea0003800000 */
[----:B---3--:R-:W2:Y:S01]  /*d480*/  S2R R5, SR_TID.X ;  /* 0x0000000000057919 */ /* 0x008ea20000002100 */
        /* <DEDUP_REMOVED lines=9> */
[----:B0-----:R-:W-:-:S05]  /*d520*/  IMAD.SHL.U32 R0, R5, 0x8, RZ ;  /* 0x0000000805007824 */ /* 0x001fca00078e00ff */
[C---:B-1----:R-:W-:Y:S02]  /*d530*/  LOP3.LUT R2, R0.reuse, 0x1f8, RZ, 0xc0, !PT ;  /* 0x000001f800027812 */ /* 0x042fe400078ec0ff */
        /* <DEDUP_REMOVED lines=13> */
.L_x_2454:
[----:B------:R-:W2:Y:S01]  /*d610*/  LDL R0, [R1+0xc] ;  /* 0x00000c0001007983 */ /* 0x000ea20000100800 */
[----:B0-----:R-:W2:Y:S01]  /*d620*/  LDC.64 R2, c[0x0][0xc88] ;  /* 0x00032200ff027b82 */ /* 0x001ea20000000a00 */
[----:B------:R-:W-:Y:S05]  /*d630*/  YIELD ;  /* 0x0000000000007946 */ /* 0x000fea0003800000 */
[----:B------:R-:W-:Y:S01]  /*d640*/  ULDC.64 UR4, c[0x0][0xa28] ;  /* 0x00028a0000047ab9 */ /* 0x000fe20000000a00 */
[----:B-1----:R-:W-:Y:S01]  /*d650*/  IMAD.MOV.U32 R6, RZ, RZ, RZ ;  /* 0x000000ffff067224 */ /* 0x002fe200078e00ff */
[----:B------:R-:W-:Y:S01]  /*d660*/  ISETP.NE.U32.AND P0, PT, RZ, UR4, PT ;  /* 0x00000004ff007c0c */ /* 0x000fe2000bf05070 */
[----:B------:R-:W-:Y:S01]  /*d670*/  ULDC.64 UR8, c[0x0][0xa18] ;  /* 0x0002860000087ab9 */ /* 0x000fe20000000a00 */
[----:B------:R-:W-:Y:S01]  /*d680*/  ULDC.64 UR6, c[0x0][0xa08] ;  /* 0x0002820000067ab9 */ /* 0x000fe20000000a00 */
[----:B--2---:R-:W-:-:S05]  /*d690*/  IMAD.WIDE R2, R0, 0x4, R2 ;  /* 0x0000000400027825 */ /* 0x004fca00078e0202 */
[----:B------:R-:W2:Y:S01]  /*d6a0*/  LDG.E R11, desc[UR50][R2.64] ;  /* 0x00000032020b7981 */ /* 0x000ea2000c1e1900 */
[----:B------:R-:W-:Y:S01]  /*d6b0*/  ISETP.NE.AND.EX P0, PT, RZ, UR5, PT, P0 ;  /* 0x00000005ff007c0c */ /* 0x000fe2000bf05300 */
[----:B------:R-:W-:Y:S01]  /*d6c0*/  IMAD.MOV.U32 R0, RZ, RZ, RZ ;  /* 0x000000ffff007224 */ /* 0x000fe200078e00ff */
        /* <DEDUP_REMOVED lines=44> */
.L_x_2354:
[----:B------:R-:W2:Y:S01]  /*d990*/  LDL.LU R7, [R1+0x8] ;  /* 0x0000080001077983 */ /* 0x000ea20000300800 */
[----:B------:R-:W-:Y:S02]  /*d9a0*/  ULDC.64 UR4, c[0x0][0xa20] ;  /* 0x0002880000047ab9 */ /* 0x000fe40000000a00 */
[----:B------:R-:W-:-:S04]  /*d9b0*/  ISETP.NE.U32.AND P1, PT, RZ, UR4, PT ;  /* 0x00000004ff007c0c */ /* 0x000fc8000bf25070 */
[----:B------:R-:W-:Y:S02]  /*d9c0*/  ISETP.NE.AND.EX P1, PT, RZ, UR5, PT, P1 ;  /* 0x00000005ff007c0c */ /* 0x000fe4000bf25310 */
[C---:B--2---:R-:W-:Y:S02]  /*d9d0*/  LOP3.LUT R2, R7.reuse, 0xff000000, RZ, 0xc0, !PT ;  /* 0xff00000007027812 */ /* 0x044fe400078ec0ff */
        /* <DEDUP_REMOVED lines=9> */
[----:B------:R-:W-:-:S04]  /*da70*/  IADD3 R6, P0, R17, UR4, RZ ;  /* 0x0000000411067c10 */ /* 0x000fc8000ff1e0ff */
[----:B--2---:R-:W-:-:S05]  /*da80*/  IADD3.X R7, R10, UR5, RZ, P0, !PT ;  /* 0x000000050a077c10 */ /* 0x004fca00087fe4ff */
[----:B------:R3:W5:Y:S01]  /*da90*/  LDG.E R6, desc[UR50][R6.64] ;  /* 0x0000003206067981 */ /* 0x000762000c1e1900 */
[----:B------:R-:W-:Y:S05]  /*daa0*/  BRA `(.L_x_2356) ;  /* 0x0000000000107947 */ /* 0x000fea0003800000 */
.L_x_2355:
[----:B------:R-:W-:Y:S05]  /*dab0*/  @!P0 BRA `(.L_x_2356) ;  /* 0x00000000000c8947 */ /* 0x000fea0003800000 */
[----:B------:R-:W3:Y:S04]  /*dac0*/  LDG.E R6, desc[UR50][R4.64] ;  /* 0x0000003204067981 */ /* 0x000ee8000c1e1900 */
[----:B------:R-:W3:Y:S02]  /*dad0*/  LDG.E R4, desc[UR50][R4.64+0x4] ;  /* 0x0000043204047981 */ /* 0x000ee4000c1e1900 */
[----:B---3--:R-:W-:-:S07]  /*dae0*/  IMAD.IADD R6, R4, 0x1, -R6 ;  /* 0x0000000104067824 */ /* 0x008fce00078e0a06 */
.L_x_2356:
[----:B------:R-:W4:Y:S01]  /*daf0*/  LDL R5, [R1+0x4] ;  /* 0x0000040001057983 */ /* 0x000f220000100800 */
[----:B-----5:R-:W-:Y:S01]  /*db00*/  IMAD.IADD R6, R6, 0x1, -R0 ;  /* 0x0000000106067824 */ /* 0x020fe200078e0a00 */
[----:B------:R-:W-:Y:S01]  /*db10*/  BSSY B0, `(.L_x_2357) ;  /* 0x000003a000007945 */ /* 0x000fe20003800000 */
[----:B------:R-:W0:Y:S02]  /*db20*/  LDC R0, c[0x0][0x448] ;  /* 0x00011200ff007b82 */ /* 0x000e240000000800 */
[----:B0-----:R-:W-:-:S13]  /*db30*/  ISETP.NE.AND P0, PT, R0, 0x1, PT ;  /* 0x000000010000780c */ /* 0x001fda0003f05270 */
[----:B--2---:R-:W0:Y:S08]  /*db40*/  @P0 LDC R3, c[0x0][0x44c] ;  /* 0x00011300ff030b82 */ /* 0x004e300000000800 */
[----:B------:R-:W2:Y:S01]  /*db50*/  @P0 LDC R4, c[0x0][0x450] ;  /* 0x00011400ff040b82 */ /* 0x000ea20000000800 */
[----:B----4-:R-:W-:Y:S02]  /*db60*/  IMAD.SHL.U32 R0, R5, 0x80, RZ ;  /* 0x0000008005007824 */ /* 0x010fe400078e00ff */
[----:B------:R-:W-:-:S02]  /*db70*/  IMAD.MOV.U32 R5, RZ, RZ, RZ ;  /* 0x000000ffff057224 */ /* 0x000fc400078e00ff */
[----:B------:R-:W-:Y:S02]  /*db80*/  VIADD R0, R0, 0x7f ;  /* 0x0000007f00007836 */ /* 0x000fe40000000000 */
[----:B------:R-:W-:Y:S02]  /*db90*/  IMAD.MOV.U32 R10, RZ, RZ, R5 ;  /* 0x000000ffff0a7224 */ /* 0x000fe400078e0005 */
[----:B0-----:R-:W-:-:S05]  /*dba0*/  @P0 IMAD.HI.U32 R3, R0, R3, RZ ;  /* 0x0000000300030227 */ /* 0x001fca00078e00ff */
[----:B--2---:R-:W-:Y:S02]  /*dbb0*/  @P0 SHF.R.U32.HI R0, RZ, R4, R3 ;  /* 0x00000004ff000219 */ /* 0x004fe40000011603 */
[C---:B------:R-:W-:Y:S01]  /*dbc0*/  IADD3 R3, R6.reuse, 0x80, -R9 ;  /* 0x0000008006037810 */ /* 0x040fe20007ffe809 */
[----:B------:R-:W-:Y:S01]  /*dbd0*/  VIADD R6, R6, 0x7f ;  /* 0x0000007f06067836 */ /* 0x000fe20000000000 */
[----:B-1----:R-:W-:-:S03]  /*dbe0*/  LOP3.LUT R9, R2, 0xff, RZ, 0xc0, !PT ;  /* 0x000000ff02097812 */ /* 0x002fc600078ec0ff */
[----:B------:R-:W-:Y:S01]  /*dbf0*/  IMAD.IADD R0, R3, 0x1, R0 ;  /* 0x0000000103007824 */ /* 0x000fe200078e0200 */
[----:B------:R-:W-:-:S04]  /*dc00*/  SHF.R.S32.HI R3, RZ, 0x1f, R6 ;  /* 0x0000001fff037819 */ /* 0x000fc80000011406 */
[----:B------:R-:W-:Y:S02]  /*dc10*/  SHF.R.S32.HI R4, RZ, 0x1f, R0 ;  /* 0x0000001fff047819 */ /* 0x000fe40000011400 */
[----:B------:R-:W-:Y:S02]  /*dc20*/  LEA.HI R3, R3, R6, RZ, 0x7 ;  /* 0x0000000603037211 */ /* 0x000fe400078f38ff */
[----:B------:R-:W-:Y:S02]  /*dc30*/  LEA.HI R4, R4, R0, RZ, 0x7 ;  /* 0x0000000004047211 */ /* 0x000fe400078f38ff */
[----:B------:R-:W-:Y:S02]  /*dc40*/  SHF.R.U32.HI R0, RZ, 0x10, R2 ;  /* 0x00000010ff007819 */ /* 0x000fe40000011602 */
[----:B------:R-:W-:Y:S02]  /*dc50*/  SHF.R.S32.HI R3, RZ, 0x7, R3 ;  /* 0x00000007ff037819 */ /* 0x000fe40000011403 */
[----:B------:R-:W-:-:S02]  /*dc60*/  ISETP.NE.AND P0, PT, R0, RZ, PT ;  /* 0x000000ff0000720c */ /* 0x000fc40003f05270 */
[----:B------:R-:W-:-:S04]  /*dc70*/  SHF.R.S32.HI R4, RZ, 0x7, R4 ;  /* 0x00000007ff047819 */ /* 0x000fc80000011404 */
[----:B------:R-:W-:-:S04]  /*dc80*/  VIMNMX R8, R3, R4, PT ;  /* 0x0000000403087248 */ /* 0x000fc80003fe0100 */
[----:B------:R-:W-:Y:S01]  /*dc90*/  ISETP.GE.AND P1, PT, R8, 0x1, PT ;  /* 0x000000010800780c */ /* 0x000fe20003f26270 */
[----:B------:R0:W-:Y:S02]  /*dca0*/  STL [R1+0x30], R8 ;  /* 0x0000300801007387 */ /* 0x0001e40000100800 */
[----:B------:R-:W1:Y:S02]  /*dcb0*/  @!P0 LDC R0, c[0x0][0x9f0] ;  /* 0x00027c00ff008b82 */ /* 0x000e640000000800 */
[----:B------:R0:W-:Y:S04]  /*dcc0*/  STL [R1+0x3c], R5 ;  /* 0x00003c0501007387 */ /* 0x0001e80000100800 */
[----:B------:R0:W-:Y:S04]  /*dcd0*/  STL [R1+0x58], R9 ;  /* 0x0000580901007387 */ /* 0x0001e80000100800 */
[----:B------:R-:W-:Y:S05]  /*dce0*/  @!P1 BRA `(.L_x_2358) ;  /* 0x0000000000709947 */ /* 0x000fea0003800000 */
[----:B-1----:R-:W-:-:S04]  /*dcf0*/  IABS R4, R0 ;  /* 0x0000000000047213 */ /* 0x002fc80000000000 */
[----:B------:R-:W1:Y:S08]  /*dd00*/  I2F.RP R2, R4 ;  /* 0x0000000400027306 */ /* 0x000e700000209400 */
[----:B-1----:R-:W1:Y:S02]  /*dd10*/  MUFU.RCP R2, R2 ;  /* 0x0000000200027308 */ /* 0x002e640000001000 */
[----:B-1----:R-:W-:-:S06]  /*dd20*/  VIADD R2, R2, 0xffffffe ;  /* 0x0ffffffe02027836 */ /* 0x002fcc0000000000 */
[----:B------:R-:W1:Y:S02]  /*dd30*/  F2I.FTZ.U32.TRUNC.NTZ R3, R2 ;  /* 0x0000000200037305 */ /* 0x000e64000021f000 */
[----:B-1----:R-:W-:-:S04]  /*dd40*/  IMAD.MOV R2, RZ, RZ, -R3 ;  /* 0x000000ffff027224 */ /* 0x002fc800078e0a03 */
[----:B0-----:R-:W-:Y:S02]  /*dd50*/  IMAD R5, R2, R4, RZ ;  /* 0x0000000402057224 */ /* 0x001fe400078e02ff */
[----:B------:R-:W-:-:S04]  /*dd60*/  IMAD.MOV.U32 R2, RZ, RZ, RZ ;  /* 0x000000ffff027224 */ /* 0x000fc800078e00ff */
[----:B---3--:R-:W-:Y:S01]  /*dd70*/  IMAD.HI.U32 R7, R3, R5, R2 ;  /* 0x0000000503077227 */ /* 0x008fe200078e0002 */
        /* <DEDUP_REMOVED lines=19> */
.L_x_2358:
[----:B------:R-:W-:Y:S05]  /*deb0*/  BSYNC B0 ;  /* 0x0000000000007941 */ /* 0x000fea0003800000 */
.L_x_2357:
[----:B-1----:R-:W-:Y:S01]  /*dec0*/  IMAD.MOV.U32 R0, RZ, RZ, R10 ;  /* 0x000000ffff007224 */ /* 0x002fe200078e000a */
[----:B------:R-:W-:Y:S03]  /*ded0*/  BSSY B7, `(.L_x_2359) ;  /* 0x00003cb000077945 */ /* 0x000fe60003800000 */
[----:B------:R-:W-:-:S05]  /*dee0*/  IMAD R2, R9, R0, RZ ;  /* 0x0000000009027224 */ /* 0x000fca00078e02ff */
[----:B------:R-:W-:Y:S01]  /*def0*/  VIADDMNMX R0, R2, R0, R8, PT ;  /* 0x0000000002007246 */ /* 0x000fe20003800108 */
[----:B------:R1:W-:Y:S03]  /*df00*/  STL [R1+0x24], R2 ;  /* 0x0000240201007387 */ /* 0x0003e60000100800 */
[----:B------:R-:W-:Y:S01]  /*df10*/  ISETP.GT.AND P0, PT, R0, R2, PT ;  /* 0x000000020000720c */ /* 0x000fe20003f04270 */
[----:B------:R1:W-:-:S12]  /*df20*/  STL [R1+0x34], R0 ;  /* 0x0000340001007387 */ /* 0x0003d80000100800 */
[----:B------:R-:W-:Y:S05]  /*df30*/  @P0 BRA `(.L_x_2360) ;  /* 0x0000000000480947 */ /* 0x000fea0003800000 */
[----:B-1----:R-:W1:Y:S02]  /*df40*/  S2R R0, SR_TID.X ;  /* 0x0000000000007919 */ /* 0x002e640000002100 */
[----:B-1----:R-:W-:-:S04]  /*df50*/  LOP3.LUT R0, R0, 0x7f, RZ, 0xc0, !PT ;  /* 0x0000007f00007812 */ /* 0x002fc800078ec0ff */
[----:B------:R-:W-:-:S13]  /*df60*/  ISETP.NE.AND P0, PT, R0, RZ, PT ;  /* 0x000000ff0000720c */ /* 0x000fda0003f05270 */
[----:B------:R-:W-:Y:S05]  /*df70*/  @P0 BRA `(.L_x_2361) ;  /* 0x0000003c00000947 */ /* 0x000fea0003800000 */
[----:B0-----:R-:W0:Y:S01]  /*df80*/  S2R R5, SR_LANEID ;  /* 0x0000000000057919 */ /* 0x001e220000000000 */
[----:B------:R-:W-:Y:S01]  /*df90*/  VOTEU.ANY UR4, UPT, PT ;  /* 0x0000000000047886 */ /* 0x000fe200038e0100 */
[----:B------:R-:W1:Y:S01]  /*dfa0*/  LDC.64 R2, c[0x0][0xc60] ;  /* 0x00031800ff027b82 */ /* 0x000e620000000a00 */
[----:B------:R-:W0:Y:S02]  /*dfb0*/  FLO.U32 R0, UR4 ;  /* 0x0000000400007d00 */ /* 0x000e2400080e0000 */
[----:B0-----:R-:W-:-:S06]  /*dfc0*/  ISETP.EQ.U32.AND P0, PT, R0, R5, PT ;  /* 0x000000050000720c */ /* 0x001fcc0003f02070 */
[----:B------:R-:W1:Y:S07]  /*dfd0*/  POPC R5, UR4 ;  /* 0x0000000400057d09 */ /* 0x000e6e0008000000 */
[----:B-1----:R-:W4:Y:S01]  /*dfe0*/  @P0 ATOMG.E.ADD.STRONG.GPU PT, R3, desc[UR50][R2.64], R5 ;  /* 0x00000005020309a8 */ /* 0x002f2200081ee1f2 */
[----:B------:R-:W0:Y:S02]  /*dff0*/  S2R R4, SR_LTMASK ;  /* 0x0000000000047919 */ /* 0x000e240000003900 */
[----:B0-----:R-:W-:-:S04]  /*e000*/  LOP3.LUT R4, R4, UR4, RZ, 0xc0, !PT ;  /* 0x0000000404047c12 */ /* 0x001fc8000f8ec0ff */
[----:B---3--:R-:W0:Y:S01]  /*e010*/  POPC R7, R4 ;  /* 0x0000000400077309 */ /* 0x008e220000000000 */
[----:B----4-:R-:W0:Y:S02]  /*e020*/  SHFL.IDX PT, R0, R3, R0, 0x1f ;  /* 0x00001f0003007589 */ /* 0x010e2400000e0000 */
[----:B0-----:R-:W-:-:S05]  /*e030*/  IADD3 R0, R0, UR37, R7 ;  /* 0x0000002500007c10 */ /* 0x001fca000fffe007 */
[----:B------:R4:W-:Y:S01]  /*e040*/  STL [R1], R0 ;  /* 0x0000000001007387 */ /* 0x0009e20000100800 */
[----:B------:R-:W-:Y:S05]  /*e050*/  BRA `(.L_x_2361) ;  /* 0x0000003800c87947 */ /* 0x000fea0003800000 */
.L_x_2360:
[----:B-1----:R-:W-:Y:S01]  /*e060*/  VIADD R0, R18, 0x18400 ;  /* 0x0001840012007836 */ /* 0x002fe20000000000 */
[----:B------:R-:W-:Y:S04]  /*e070*/  BSSY B6, `(.L_x_2362) ;  /* 0x0000013000067945 */ /* 0x000fe80003800000 */
[----:B------:R-:W-:-:S13]  /*e080*/  LOP3.LUT P0, RZ, R0, 0x3ff, RZ, 0xc0, !PT ;  /* 0x000003ff00ff7812 */ /* 0x000fda000780c0ff */
        /* <DEDUP_REMOVED lines=9> */
[----:B---3--:R-:W-:-:S02]  /*e120*/  IMAD.U32 R7, RZ, RZ, UR9 ;  /* 0x00000009ff077e24 */ /* 0x008fc4000f8e00ff */
[----:B--2---:R-:W-:Y:S02]  /*e130*/  IMAD.U32 R10, RZ, RZ, UR4 ;  /* 0x00000004ff0a7e24 */ /* 0x004fe4000f8e00ff */
[----:B------:R-:W-:Y:S02]  /*e140*/  IMAD.U32 R11, RZ, RZ, UR5 ;  /* 0x00000005ff0b7e24 */ /* 0x000fe4000f8e00ff */
[----:B------:R-:W-:Y:S02]  /*e150*/  IMAD.MOV.U32 R8, RZ, RZ, 0x70 ;  /* 0x00000070ff087424 */ /* 0x000fe400078e00ff */
[----:B------:R-:W-:Y:S02]  /*e160*/  IMAD.MOV.U32 R12, RZ, RZ, 0x1 ;  /* 0x00000001ff0c7424 */ /* 0x000fe400078e00ff */
[----:B------:R-:W-:-:S07]  /*e170*/  IMAD.MOV.U32 R13, RZ, RZ, RZ ;  /* 0x000000ffff0d7224 */ /* 0x000fce00078e00ff */
[----:B------:R-:W-:-:S07]  /*e180*/  LEPC R20, `(.L_x_2363) ;  /* 0x000000001014794e */ /* 0x000fce0000000000 */
[----:B-1----:R-:W-:Y:S05]  /*e190*/  CALL.ABS.NOINC R2 ;  /* 0x0000000002007343 */ /* 0x002fea0003c00000 */
.L_x_2363:
[----:B------:R-:W-:Y:S05]  /*e1a0*/  BSYNC B6 ;  /* 0x0000000000067941 */ /* 0x000fea0003800000 */
.L_x_2362:
        /* <DEDUP_REMOVED lines=9> */
[----:B------:R-:W-:Y:S02]  /*e240*/  IMAD.U32 R4, RZ, RZ, UR6 ;  /* 0x00000006ff047e24 */ /* 0x000fe4000f8e00ff */
[----:B0-----:R-:W-:Y:S02]  /*e250*/  IMAD.U32 R5, RZ, RZ, UR7 ;  /* 0x00000007ff057e24 */ /* 0x001fe4000f8e00ff */
[----:B------:R-:W-:Y:S02]  /*e260*/  IMAD.U32 R6, RZ, RZ, UR8 ;  /* 0x00000008ff067e24 */ /* 0x000fe4000f8e00ff */
[----:B---3--:R-:W-:-:S02]  /*e270*/  IMAD.U32 R7, RZ, RZ, UR9 ;  /* 0x00000009ff077e24 */ /* 0x008fc4000f8e00ff */
[----:B--2---:R-:W-:Y:S02]  /*e280*/  IMAD.U32 R10, RZ, RZ, UR4 ;  /* 0x00000004ff0a7e24 */ /* 0x004fe4000f8e00ff */
[----:B------:R-:W-:Y:S02]  /*e290*/  IMAD.U32 R11, RZ, RZ, UR5 ;  /* 0x00000005ff0b7e24 */ /* 0x000fe4000f8e00ff */
[----:B------:R-:W-:Y:S02]  /*e2a0*/  IMAD.MOV.U32 R8, RZ, RZ, 0x70 ;  /* 0x00000070ff087424 */ /* 0x000fe400078e00ff */
[----:B------:R-:W-:Y:S02]  /*e2b0*/  IMAD.MOV.U32 R12, RZ, RZ, 0x1 ;  /* 0x00000001ff0c7424 */ /* 0x000fe400078e00ff */
[----:B-1----:R-:W-:-:S07]  /*e2c0*/  IMAD.MOV.U32 R13, RZ, RZ, RZ ;  /* 0x000000ffff0d7224 */ /* 0x002fce00078e00ff */
[----:B------:R-:W-:-:S07]  /*e2d0*/  LEPC R20, `(.L_x_2366) ;  /* 0x000000001014794e */ /* 0x000fce0000000000 */
[----:B----4-:R-:W-:Y:S05]  /*e2e0*/  CALL.ABS.NOINC R2 ;  /* 0x0000000002007343 */ /* 0x010fea0003c00000 */
.L_x_2366:
        /* <DEDUP_REMOVED lines=16> */
.L_x_2365:
[----:B------:R-:W-:Y:S05]  /*e3f0*/  BSYNC B6 ;  /* 0x0000000000067941 */ /* 0x000fea0003800000 */
.L_x_2364:
[----:B------:R-:W4:Y:S01]  /*e400*/  LDL.LU R4, [R1+0x1c] ;  /* 0x00001c0001047983 */ /* 0x000f220000300800 */
[----:B------:R-:W-:-:S03]  /*e410*/  ULDC.64 UR4, c[0x0][0x9f8] ;  /* 0x00027e0000047ab9 */ /* 0x000fc60000000a00 */
[----:B---3--:R-:W3:Y:S01]  /*e420*/  LDL R7, [R1+0x10] ;  /* 0x0000100001077983 */ /* 0x008ee20000100800 */
[----:B------:R-:W-:-:S03]  /*e430*/  ISETP.NE.U32.AND P0, PT, RZ, UR4, PT ;  /* 0x00000004ff007c0c */ /* 0x000fc6000bf05070 */
[----:B------:R-:W5:Y:S01]  /*e440*/  LDL R0, [R1+0x34] ;  /* 0x0000340001007983 */ /* 0x000f620000100800 */
[----:B------:R-:W-:-:S13]  /*e450*/  ISETP.NE.AND.EX P0, PT, RZ, UR5, PT, P0 ;  /* 0x00000005ff007c0c */ /* 0x000fda000bf05300 */
[----:B------:R-:W-:-:S04]  /*e460*/  @P0 IADD3 R2, P1, R17, UR4, RZ ;  /* 0x0000000411020c10 */ /* 0x000fc8000ff3e0ff */
[----:B----4-:R-:W-:Y:S01]  /*e470*/  @P0 IADD3.X R3, R4, UR5, RZ, P1, !PT ;  /* 0x0000000504030c10 */ /* 0x010fe20008ffe4ff */
[----:B------:R-:W-:-:S04]  /*e480*/  ULDC.64 UR4, c[0x0][0xa08] ;  /* 0x0002820000047ab9 */ /* 0x000fc80000000a00 */
[----:B---3--:R1:W0:Y:S02]  /*e490*/  @P0 LDG.E R7, desc[UR50][R2.64] ;  /* 0x0000003202070981 */ /* 0x008224000c1e1900 */
[----:B-1----:R-:W1:Y:S01]  /*e4a0*/  LDC.64 R2, c[0x0][0x418] ;  /* 0x00010600ff027b82 */ /* 0x002e620000000a00 */
[----:B-----5:R-:W-:Y:S01]  /*e4b0*/  VIADD R0, R0, 0xffffffff ;  /* 0xffffffff00007836 */ /* 0x020fe20000000000 */
[----:B0-----:R-:W-:Y:S01]  /*e4c0*/  SHF.R.S32.HI R8, RZ, 0x1f, R7 ;  /* 0x0000001fff087819 */ /* 0x001fe20000011407 */
[----:B------:R0:W-:Y:S04]  /*e4d0*/  @P0 STL [R1+0x10], R7 ;  /* 0x0000100701000387 */ /* 0x0001e80000100800 */
[----:B------:R0:W-:Y:S01]  /*e4e0*/  STL [R1+0x1c], R8 ;  /* 0x00001c0801007387 */ /* 0x0001e20000100800 */
[----:B-1----:R-:W-:Y:S01]  /*e4f0*/  LOP3.LUT P0, RZ, R2, UR4, RZ, 0xfc, !PT ;  /* 0x0000000402ff7c12 */ /* 0x002fe2000f80fcff */
[----:B------:R-:W-:-:S03]  /*e500*/  UMOV UR4, 0xffffffff ;  /* 0xffffffff00047882 */ /* 0x000fc60000000000 */
[----:B------:R-:W-:-:S04]  /*e510*/  LOP3.LUT P0, RZ, R3, UR5, RZ, 0xfc, P0 ;  /* 0x0000000503ff7c12 */ /* 0x000fc8000800fcff */
[----:B------:R-:W-:Y:S01]  /*e520*/  SEL R17, R7, RZ, !P0 ;  /* 0x000000ff07117207 */ /* 0x000fe20004000000 */
[----:B0-----:R-:W-:Y:S08]  /*e530*/  BRA.DIV UR4, `(.L_x_2367) ;  /* 0x0000004e049c7947 */ /* 0x001ff0000b800000 */
[----:B------:R-:W0:Y:S02]  /*e540*/  S2R R4, SR_TID.X ;  /* 0x0000000000047919 */ /* 0x000e240000002100 */
[----:B0-----:R-:W-:-:S04]  /*e550*/  SHF.R.U32.HI R4, RZ, 0x5, R4 ;  /* 0x00000005ff047819 */ /* 0x001fc80000011604 */
[----:B------:R-:W-:-:S05]  /*e560*/  LOP3.LUT R4, R4, 0x3, RZ, 0xc0, !PT ;  /* 0x0000000304047812 */ /* 0x000fca00078ec0ff */
[----:B------:R0:W1:Y:S02]  /*e570*/  SHFL.IDX PT, R14, R4, RZ, 0x1f ;  /* 0x00001fff040e7589 */ /* 0x00006400000e0000 */
.L_x_2470:
[----:B------:R-:W-:Y:S01]  /*e580*/  PLOP3.LUT P1, PT, PT, PT, PT, 0x8, 0x0 ;  /* 0x000000000000781c */ /* 0x000fe20003f2e170 */
[----:B------:R3:W-:Y:S01]  /*e590*/  STL [R1+0x8], R0 ;  /* 0x0000080001007387 */ /* 0x0007e20000100800 */
[----:B-1----:R-:W-:Y:S02]  /*e5a0*/  ISETP.NE.AND P0, PT, R14, RZ, PT ;  /* 0x000000ff0e00720c */ /* 0x002fe40003f05270 */
[----:B0-----:R-:W-:-:S05]  /*e5b0*/  P2R R4, PR, RZ, 0x2 ;  /* 0x00000002ff047803 */ /* 0x001fca0000000000 */
[----:B------:R3:W-:Y:S06]  /*e5c0*/  STL [R1+0x20], R4 ;  /* 0x0000200401007387 */ /* 0x0007ec0000100800 */
[----:B------:R-:W-:Y:S05]  /*e5d0*/  @P0 BRA `(.L_x_2368) ;  /* 0x0000000400180947 */ /* 0x000fea0003800000 */
[----:B------:R-:W-:-:S03]  /*e5e0*/  UMOV UR4, 0xffffffff ;  /* 0xffffffff00047882 */ /* 0x000fc60000000000 */
[----:B------:R-:W-:Y:S05]  /*e5f0*/  BRA.DIV UR4, `(.L_x_2369) ;  /* 0x0000004e04a07947 */ /* 0x000fea000b800000 */
[----:B------:R-:W-:-:S13]  /*e600*/  ELECT P6, URZ, PT ;  /* 0x00000000003f782f */ /* 0x000fda00038c0000 */
.L_x_2473:
[----:B------:R-:W-:Y:S05]  /*e610*/  @!P6 BRA `(.L_x_2368) ;  /* 0x000000040008e947 */ /* 0x000fea0003800000 */
[----:B------:R-:W-:-:S04]  /*e620*/  ISETP.NE.U32.AND P0, PT, R2, RZ, PT ;  /* 0x000000ff0200720c */ /* 0x000fc80003f05070 */
[----:B------:R-:W-:-:S13]  /*e630*/  ISETP.NE.AND.EX P0, PT, R3, RZ, PT, P0 ;  /* 0x000000ff0300720c */ /* 0x000fda0003f05300 */
[----:B------:R-:W-:Y:S05]  /*e640*/  @!P0 BRA `(.L_x_2370) ;  /* 0x0000000000508947 */ /* 0x000fea0003800000 */
[----:B------:R-:W0:Y:S01]  /*e650*/  LDC R6, c[0x0][0x43c] ;  /* 0x00010f00ff067b82 */ /* 0x000e220000000800 */
[----:B------:R-:W-:Y:S01]  /*e660*/  IMAD.MOV.U32 R9, RZ, RZ, R0 ;  /* 0x000000ffff097224 */ /* 0x000fe200078e0000 */
[----:B------:R-:W-:-:S03]  /*e670*/  ULDC.64 UR4, c[0x0][0x428] ;  /* 0x00010a0000047ab9 */ /* 0x000fc60000000a00 */
[----:B---3--:R-:W-:Y:S01]  /*e680*/  IMAD.MOV.U32 R0, RZ, RZ, R9 ;  /* 0x000000ffff007224 */ /* 0x008fe200078e0009 */
[----:B0-----:R-:W-:-:S13]  /*e690*/  ISETP.NE.AND P0, PT, R6, 0x1, PT ;  /* 0x000000010600780c */ /* 0x001fda0003f05270 */
[----:B------:R-:W0:Y:S02]  /*e6a0*/  @P0 LDC.64 R4, c[0x0][0x440] ;  /* 0x00011000ff040b82 */ /* 0x000e240000000a00 */
[----:B0-----:R-:W-:-:S05]  /*e6b0*/  @P0 IMAD.HI.U32 R4, R9, R4, RZ ;  /* 0x0000000409040227 */ /* 0x001fca00078e00ff */
        /* <DEDUP_REMOVED lines=13> */
.L_x_2370:
[----:B0-----:R-:W4:Y:S01]  /*e790*/  LDL R2, [R1+0x14] ;  /* 0x0000140001027983 */ /* 0x001f220000100800 */
[----:B---3--:R-:W-:Y:S01]  /*e7a0*/  IMAD R0, R19, 0x8, R18 ;  /* 0x0000000813007824 */ /* 0x008fe200078e0212 */
[----:B----4-:R-:W-:-:S04]  /*e7b0*/  SHF.L.U32 R2, R2, 0x1f, RZ ;  /* 0x0000001f02027819 */ /* 0x010fc800000006ff */
[----:B------:R-:W0:Y:S02]  /*e7c0*/  SYNCS.PHASECHK.TRANS64.TRYWAIT P0, [R0+URZ+0x28840], R2 ;  /* 0x02884002000075a7 */ /* 0x000e24000800017f */
[----:B0-----:R-:W-:Y:S05]  /*e7d0*/  @!P0 BRA `(.L_x_2371) ;  /* 0x0000004c00488947 */ /* 0x001fea0003800000 */
.L_x_2474:
[----:B------:R-:W1:Y:S02]  /*e7e0*/  S2R R3, SR_TID.X ;  /* 0x0000000000037919 */ /* 0x000e640000002100 */
[----:B-1----:R-:W-:-:S04]  /*e7f0*/  LOP3.LUT R3, R3, 0x7f, RZ, 0xc0, !PT ;  /* 0x0000007f03037812 */ /* 0x002fc800078ec0ff */
[----:B------:R-:W-:-:S13]  /*e800*/  ISETP.NE.AND P0, PT, R3, RZ, PT ;  /* 0x000000ff0300720c */ /* 0x000fda0003f05270 */
[----:B------:R-:W-:Y:S05]  /*e810*/  @P0 BRA `(.L_x_2372) ;  /* 0x00000000001c0947 */ /* 0x000fea0003800000 */
[----:B------:R-:W1:Y:S01]  /*e820*/  S2R R3, SR_TID.X ;  /* 0x0000000000037919 */ /* 0x000e620000002100 */
[----:B0-----:R-:W-:-:S04]  /*e830*/  IMAD.MOV.U32 R2, RZ, RZ, 0x8000 ;  /* 0x00008000ff027424 */ /* 0x001fc800078e00ff */
[----:B------:R3:W-:Y:S01]  /*e840*/  SYNCS.ARRIVE.TRANS64 RZ, [R0+URZ+0x28830], R2 ;  /* 0x0288300200ff79a7 */ /* 0x0007e2000800003f */
[----:B-1----:R-:W-:-:S04]  /*e850*/  LOP3.LUT R3, R3, 0x1f, RZ, 0xc0, !PT ;  /* 0x0000001f03037812 */ /* 0x002fc800078ec0ff */
[----:B------:R-:W-:-:S13]  /*e860*/  ISETP.NE.AND P0, PT, R3, RZ, PT ;  /* 0x000000ff0300720c */ /* 0x000fda0003f05270 */
[----:B---3--:R-:W-:Y:S05]  /*e870*/  @!P0 BRA `(.L_x_2372) ;  /* 0x0000000000048947 */ /* 0x008fea0003800000 */
[----:B------:R-:W-:Y:S01]  /*e880*/  BPT.TRAP 0x1 ;  /* 0x000000040000795c */ /* 0x000fe20000300000 */
.L_x_2372:
[----:B------:R-:W3:Y:S04]  /*e890*/  LDL R3, [R1+0x8] ;  /* 0x0000080001037983 */ /* 0x000ee80000100800 */
[----:B0-----:R-:W4:Y:S01]  /*e8a0*/  LDL R2, [R1+0x18] ;  /* 0x0000180001027983 */ /* 0x001f220000100800 */
[----:B------:R-:W-:Y:S01]  /*e8b0*/  R2UR UR9, R0 ;  /* 0x00000000000972ca */ /* 0x000fe200000e0000 */
[----:B------:R-:W-:Y:S01]  /*e8c0*/  IMAD R0, R19, 0x8000, R18 ;  /* 0x0000800013007824 */ /* 0x000fe200078e0212 */
[----:B------:R-:W-:Y:S01]  /*e8d0*/  UIADD3 UR4, UP0, UR38, 0x370, URZ ;  /* 0x0000037026047890 */ /* 0x000fe2000ff1e03f */
[----:B------:R-:W-:Y:S01]  /*e8e0*/  R2UR UR12, R16 ;  /* 0x00000000100c72ca */ /* 0x000fe200000e0000 */
[----:B------:R-:W-:Y:S01]  /*e8f0*/  UMOV UR10, URZ ;  /* 0x0000003f000a7c82 */ /* 0x000fe20008000000 */
[----:B-----5:R-:W-:Y:S01]  /*e900*/  R2UR UR13, R17 ;  /* 0x00000000110d72ca */ /* 0x020fe200000e0000 */
[----:B------:R-:W-:Y:S01]  /*e910*/  UMOV UR7, 0x14f00000 ;  /* 0x14f0000000077882 */ /* 0x000fe20000000000 */
[----:B------:R-:W-:Y:S01]  /*e920*/  R2UR UR6, R0 ;  /* 0x00000000000672ca */ /* 0x000fe200000e0000 */
[----:B------:R-:W-:Y:S01]  /*e930*/  UMOV UR15, 0x40 ;  /* 0x00000040000f7882 */ /* 0x000fe20000000000 */
[----:B------:R-:W-:-:S04]  /*e940*/  PLOP3.LUT P0, PT, PT, PT, PT, 0x80, 0x0 ;  /* 0x000000000000781c */ /* 0x000fc80003f0f070 */
[----:B------:R-:W-:Y:S01]  /*e950*/  UIADD3 UR9, UR9, 0x28830, URZ ;  /* 0x0002883009097890 */ /* 0x000fe2000fffe03f */
[----:B------:R-:W-:-:S05]  /*e960*/  P2R R0, PR, RZ, 0x1 ;  /* 0x00000001ff007803 */ /* 0x000fca0000000000 */
[----:B------:R0:W-:Y:S01]  /*e970*/  STL [R1+0x20], R0 ;  /* 0x0000200001007387 */ /* 0x0001e20000100800 */
[----:B------:R-:W-:Y:S02]  /*e980*/  UIADD3 UR8, UR6, 0x18400, URZ ;  /* 0x0001840006087890 */ /* 0x000fe4000fffe03f */
[----:B------:R-:W-:-:S03]  /*e990*/  UIADD3 UR14, UR6, 0x1c400, URZ ;  /* 0x0001c400060e7890 */ /* 0x000fc6000fffe03f */
[----:B------:R-:W-:Y:S01]  /*e9a0*/  UMOV UR6, 0x0 ;  /* 0x0000000000067882 */ /* 0x000fe20000000000 */
[----:B---3--:R-:W-:Y:S02]  /*e9b0*/  R2UR UR11, R3 ;  /* 0x00000000030b72ca */ /* 0x008fe400000e0000 */
[----:B----4-:R-:W-:-:S13]  /*e9c0*/  R2UR UR5, R2 ;  /* 0x00000000020572ca */ /* 0x010fda00000e0000 */
[----:B------:R-:W-:Y:S02]  /*e9d0*/  ULEA UR11, UR11, UR5, 0x7 ;  /* 0x000000050b0b7291 */ /* 0x000fe4000f8e383f */
[----:B------:R-:W-:-:S09]  /*e9e0*/  UIADD3.X UR5, URZ, UR39, URZ, UP0, !UPT ;  /* 0x000000273f057290 */ /* 0x000fd200087fe43f */
[----:B------:R1:W-:Y:S02]  /*e9f0*/  UTMALDG.4D [UR8], [UR4], desc[UR6] ;  /* 0x00000608040075b4 */ /* 0x0003e40008019000 */
[----:B-1----:R-:W-:Y:S01]  /*ea00*/  UMOV UR8, UR14 ;  /* 0x0000000e00087c82 */ /* 0x002fe20008000000 */
[----:B------:R-:W-:Y:S02]  /*ea10*/  UMOV UR10, UR15 ;  /* 0x0000000f000a7c82 */ /* 0x000fe40008000000 */
[----:B------:R0:W-:Y:S02]  /*ea20*/  UTMALDG.4D [UR8], [UR4], desc[UR6] ;  /* 0x00000608040075b4 */ /* 0x0001e40008019000 */
[----:B0-----:R-:W-:Y:S01]  /*ea30*/  NOP ;  /* 0x0000000000007918 */ /* 0x001fe20000000000 */
.L_x_2368:
[----:B------:R-:W4:Y:S04]  /*ea40*/  LDL.LU R3, [R1+0x38] ;  /* 0x0000380001037983 */ /* 0x000f280000300800 */
[----:B------:R-:W5:Y:S04]  /*ea50*/  LDL.LU R5, [R1+0x2c] ;  /* 0x00002c0001057983 */ /* 0x000f680000300800 */
        /* <DEDUP_REMOVED lines=10> */
[----:B----4-:R-:W-:Y:S02]  /*eb00*/  SHF.R.S32.HI R0, RZ, 0x1f, R3 ;  /* 0x0000001fff007819 */ /* 0x010fe40000011403 */
[----:B-----5:R-:W-:-:S03]  /*eb10*/  SEL R5, R5, RZ, !P0 ;  /* 0x000000ff05057207 */ /* 0x020fc60004000000 */
        /* <DEDUP_REMOVED lines=10> */
[----:B0-----:R-:W-:Y:S01]  /*ebc0*/  MOV R2, 0x0 ;  /* 0x0000000000027802 */ /* 0x001fe20000000f00 */
        /* <DEDUP_REMOVED lines=14> */
[----:B0-----:R-:W-:Y:S05]  /*ecb0*/  CALL.ABS.NOINC R2 ;  /* 0x0000000002007343 */ /* 0x001fea0003c00000 */
.L_x_2374:
[----:B------:R-:W-:Y:S05]  /*ecc0*/  BSYNC B6 ;  /* 0x0000000000067941 */ /* 0x000fea0003800000 */
.L_x_2373:
[----:B0-----:R-:W3:Y:S01]  /*ecd0*/  LDL.LU R0, [R1+0x44] ;  /* 0x0000440001007983 */ /* 0x001ee20000300800 */
[----:B------:R-:W-:Y:S01]  /*ece0*/  ULDC.64 UR4, c[0x0][0x2d8] ;  /* 0x0000b60000047ab9 */ /* 0x000fe20000000a00 */
[----:B------:R-:W0:Y:S01]  /*ecf0*/  LDC R7, c[0x0][0x448] ;  /* 0x00011200ff077b82 */ /* 0x000e220000000800 */
[----:B------:R-:W-:Y:S01]  /*ed00*/  ULDC.64 UR6, c[0x0][0x280] ;  /* 0x0000a00000067ab9 */ /* 0x000fe20000000a00 */
[----:B------:R-:W4:Y:S04]  /*ed10*/  LDL.LU R5, [R1+0x38] ;  /* 0x0000380001057983 */ /* 0x000f280000300800 */
[----:B------:R-:W4:Y:S04]  /*ed20*/  LDL.LU.64 R2, [R1+0x50] ;  /* 0x0000500001027983 */ /* 0x000f280000300a00 */
[----:B------:R-:W2:Y:S04]  /*ed30*/  LDL.LU R4, [R1+0x2c] ;  /* 0x00002c0001047983 */ /* 0x000ea80000300800 */
[----:B------:R-:W2:Y:S01]  /*ed40*/  LDL R8, [R1+0x4] ;  /* 0x0000040001087983 */ /* 0x000ea20000100800 */
[----:B------:R-:W1:Y:S01]  /*ed50*/  S2R R9, SR_TID.X ;  /* 0x0000000000097919 */ /* 0x000e620000002100 */
[----:B0-----:R-:W-:-:S13]  /*ed60*/  ISETP.NE.AND P0, PT, R7, 0x1, PT ;  /* 0x000000010700780c */ /* 0x001fda0003f05270 */
[----:B------:R-:W0:Y:S01]  /*ed70*/  @P0 LDC R6, c[0x0][0x450] ;  /* 0x00011400ff060b82 */ /* 0x000e220000000800 */
[----:B-1----:R-:W-:-:S05]  /*ed80*/  IMAD.SHL.U32 R9, R9, 0x8, RZ ;  /* 0x0000000809097824 */ /* 0x002fca00078e00ff */
[----:B------:R-:W-:-:S04]  /*ed90*/  LOP3.LUT R9, R9, 0x38, RZ, 0xc0, !PT ;  /* 0x0000003809097812 */ /* 0x000fc800078ec0ff */
[----:B------:R-:W-:Y:S01]  /*eda0*/  LOP3.LUT R9, R9, 0x40, RZ, 0xfc, !PT ;  /* 0x0000004009097812 */ /* 0x000fe200078efcff */
[----:B----4-:R-:W-:Y:S02]  /*edb0*/  IMAD.MOV.U32 R3, RZ, RZ, R5 ;  /* 0x000000ffff037224 */ /* 0x010fe400078e0005 */
[----:B------:R-:W1:Y:S01]  /*edc0*/  S2R R5, SR_TID.X ;  /* 0x0000000000057919 */ /* 0x000e620000002100 */
[----:B------:R-:W-:-:S04]  /*edd0*/  IMAD.WIDE.U32 R2, R16, UR4, R2 ;  /* 0x0000000410027c25 */ /* 0x000fc8000f8e0002 */
[----:B------:R-:W-:Y:S01]  /*ede0*/  IMAD R3, R16, UR5, R3 ;  /* 0x0000000510037c24 */ /* 0x000fe2000f8e0203 */
[----:B------:R-:W-:Y:S02]  /*edf0*/  ULDC.64 UR4, c[0x0][0x2e0] ;  /* 0x0000b80000047ab9 */ /* 0x000fe40000000a00 */
[----:B---3--:R-:W-:Y:S02]  /*ee00*/  IMAD R0, R0, UR4, RZ ;  /* 0x0000000400007c24 */ /* 0x008fe4000f8e02ff */
[----:B--2---:R-:W-:-:S04]  /*ee10*/  IMAD.WIDE.U32 R2, R4, UR4, R2 ;  /* 0x0000000404027c25 */ /* 0x004fc8000f8e0002 */
[----:B------:R-:W-:Y:S01]  /*ee20*/  IMAD R0, R4, UR5, R0 ;  /* 0x0000000504007c24 */ /* 0x000fe2000f8e0200 */
[----:B------:R-:W-:Y:S01]  /*ee30*/  ULDC.64 UR4, c[0x0][0x2d0] ;  /* 0x0000b40000047ab9 */ /* 0x000fe20000000a00 */
[----:B------:R-:W2:Y:S02]  /*ee40*/  S2R R4, SR_TID.X ;  /* 0x0000000000047919 */ /* 0x000ea40000002100 */
[----:B------:R-:W-:Y:S01]  /*ee50*/  IMAD.IADD R3, R3, 0x1, R0 ;  /* 0x0000000103037824 */ /* 0x000fe200078e0200 */
[----:B-1----:R-:W-:-:S04]  /*ee60*/  LOP3.LUT R5, R5, 0x7f, RZ, 0xc0, !PT ;  /* 0x0000007f05057812 */ /* 0x002fc800078ec0ff */
[----:B------:R-:W-:Y:S01]  /*ee70*/  SHF.R.U32.HI R5, RZ, 0x3, R5 ;  /* 0x00000003ff057819 */ /* 0x000fe20000011605 */
[----:B--2---:R-:W-:-:S05]  /*ee80*/  IMAD.SHL.U32 R4, R4, 0x10, RZ ;  /* 0x0000001004047824 */ /* 0x004fca00078e00ff */
[----:B------:R-:W-:Y:S02]  /*ee90*/  LOP3.LUT R4, R5, 0x70, R4, 0xf8, !PT ;  /* 0x0000007005047812 */ /* 0x000fe400078ef804 */
[----:B------:R-:W1:Y:S03]  /*eea0*/  @P0 LDC R5, c[0x0][0x44c] ;  /* 0x00011300ff050b82 */ /* 0x000e660000000800 */
[----:B------:R-:W-:-:S04]  /*eeb0*/  IMAD R4, R8, 0x80, R4 ;  /* 0x0000008008047824 */ /* 0x000fc800078e0204 */
[----:B------:R-:W-:Y:S02]  /*eec0*/  IMAD.MOV.U32 R0, RZ, RZ, R4 ;  /* 0x000000ffff007224 */ /* 0x000fe400078e0004 */
[----:B-1----:R-:W-:-:S05]  /*eed0*/  @P0 IMAD.HI.U32 R5, R4, R5, RZ ;  /* 0x0000000504050227 */ /* 0x002fca00078e00ff */
[----:B0-----:R-:W-:-:S05]  /*eee0*/  @P0 SHF.R.U32.HI R0, RZ, R6, R5 ;  /* 0x00000006ff000219 */ /* 0x001fca0000011605 */
[----:B------:R-:W-:Y:S02]  /*eef0*/  IMAD.MOV R5, RZ, RZ, -R0 ;  /* 0x000000ffff057224 */ /* 0x000fe400078e0a00 */
[----:B------:R-:W-:-:S04]  /*ef00*/  IMAD.WIDE.U32 R2, R0, UR4, R2 ;  /* 0x0000000400027c25 */ /* 0x000fc8000f8e0002 */
[----:B------:R-:W-:Y:S01]  /*ef10*/  IMAD R4, R7, R5, R4 ;  /* 0x0000000507047224 */ /* 0x000fe200078e0204 */
[----:B------:R-:W-:-:S05]  /*ef20*/  SHF.R.S32.HI R5, RZ, 0x1f, R0 ;  /* 0x0000001fff057819 */ /* 0x000fca0000011400 */
[----:B------:R-:W-:-:S04]  /*ef30*/  IMAD R5, R5, UR4, RZ ;  /* 0x0000000405057c24 */ /* 0x000fc8000f8e02ff */
[----:B------:R-:W-:Y:S01]  /*ef40*/  IMAD R0, R0, UR5, R5 ;  /* 0x0000000500007c24 */ /* 0x000fe2000f8e0205 */
[----:B------:R-:W-:Y:S01]  /*ef50*/  ULDC.64 UR4, c[0x0][0x2c8] ;  /* 0x0000b20000047ab9 */ /* 0x000fe20000000a00 */
[----:B------:R-:W0:Y:S02]  /*ef60*/  S2R R5, SR_TID.X ;  /* 0x0000000000057919 */ /* 0x000e240000002100 */
[----:B------:R-:W-:Y:S01]  /*ef70*/  IMAD.IADD R3, R3, 0x1, R0 ;  /* 0x0000000103037824 */ /* 0x000fe200078e0200 */
        /* <DEDUP_REMOVED lines=8> */
[----:B------:R-:W-:Y:S02]  /*f000*/  IMAD.IADD R0, R3, 0x1, R0 ;  /* 0x0000000103007824 */ /* 0x000fe400078e0200 */
[----:B0-----:R-:W-:-:S05]  /*f010*/  IMAD.SHL.U32 R10, R5, 0x8, RZ ;  /* 0x00000008050a7824 */ /* 0x001fca00078e00ff */
[----:B------:R-:W-:-:S04]  /*f020*/  LOP3.LUT R10, R10, 0x38, RZ, 0xc0, !PT ;  /* 0x000000380a0a7812 */ /* 0x000fc800078ec0ff */
[----:B------:R-:W-:Y:S01]  /*f030*/  ISETP.GE.AND P0, PT, R10, UR4, PT ;  /* 0x000000040a007c0c */ /* 0x000fe2000bf06270 */
[----:B------:R-:W-:Y:S01]  /*f040*/  UMOV UR4, 0xffffffff ;  /* 0xffffffff00047882 */ /* 0x000fe20000000000 */
[----:B------:R-:W-:Y:S02]  /*f050*/  LEA.HI.X R3, R2, UR7, R0, 0x1, P2 ;  /* 0x0000000702037c11 */ /* 0x000fe400090f0c00 */
[----:B-1----:R-:W-:Y:S09]  /*f060*/  BRA.DIV UR4, `(.L_x_2375) ;  /* 0x0000004604387947 */ /* 0x002ff2000b800000 */
[----:B------:R-:W0:Y:S01]  /*f070*/  S2R R6, SR_TID.X ;  /* 0x0000000000067919 */ /* 0x000e220000002100 */
[----:B------:R-:W2:Y:S01]  /*f080*/  LDL.LU R8, [R1+0x4] ;  /* 0x0000040001087983 */ /* 0x000ea20000300800 */
[----:B0-----:R-:W-:-:S04]  /*f090*/  LOP3.LUT R6, R6, 0x7f, RZ, 0xc0, !PT ;  /* 0x0000007f06067812 */ /* 0x001fc800078ec0ff */
[----:B------:R-:W-:Y:S02]  /*f0a0*/  SHF.R.U32.HI R11, RZ, 0x3, R6 ;  /* 0x00000003ff0b7819 */ /* 0x000fe40000011606 */
[----:B------:R-:W3:Y:S03]  /*f0b0*/  LDL.LU R6, [R1+0x40] ;  /* 0x0000400001067983 */ /* 0x000ee60000300800 */
[----:B--2---:R-:W-:-:S04]  /*f0c0*/  IMAD R2, R8, 0x80, R11 ;  /* 0x0000008008027824 */ /* 0x004fc800078e020b */
        /* <DEDUP_REMOVED lines=74> */
.L_x_2491:
        /* <DEDUP_REMOVED lines=11> */
.L_x_2377:
[----:B------:R-:W-:Y:S05]  /*f620*/  BSYNC B0 ;  /* 0x0000000000007941 */ /* 0x000fea0003800000 */
.L_x_2376:
[----:B------:R-:W-:Y:S01]  /*f630*/  NOP ;  /* 0x0000000000007918 */ /* 0x000fe20000000000 */
[----:B------:R-:W-:Y:S01]  /*f640*/  PLOP3.LUT P0, PT, PT, PT, PT, 0x80, 0x0 ;  /* 0x000000000000781c */ /* 0x000fe20003f0f070 */
[----:B0-----:R-:W-:-:S12]  /*f650*/  VIADD R6, R18, 0x28800 ;  /* 0x0002880012067836 */ /* 0x001fd80000000000 */
.L_x_2378:
        /* <DEDUP_REMOVED lines=18> */
.L_x_2492:
[----:B------:R-:W-:Y:S05]  /*f780*/  BSYNC B0 ;  /* 0x0000000000007941 */ /* 0x000fea0003800000 */
.L_x_2379:
        /* <DEDUP_REMOVED lines=27> */
[----:B--2---:R-:W-:Y:S02]  /*f940*/  ISETP.NE.AND P1, PT, R4, RZ, PT ;  /* 0x000000ff0400720c */ /* 0x004fe40003f25270 */
        /* <DEDUP_REMOVED lines=26> */
.L_x_2387:
[----:B------:R-:W-:Y:S01]  /*faf0*/  IMAD R3, R8, 0x8, R18 ;  /* 0x0000000808037824 */ /* 0x000fe200078e0212 */
[----:B------:R-:W-:Y:S01]  /*fb00*/  SHF.L.U32 R2, R11, 0x1f, RZ ;  /* 0x0000001f0b027819 */ /* 0x000fe200000006ff */
[----:B------:R-:W-:Y:S03]  /*fb10*/  BSSY B3, `(.L_x_2388) ;  /* 0x0000003000037945 */ /* 0x000fe60003800000 */
[----:B------:R-:W1:Y:S02]  /*fb20*/  SYNCS.PHASECHK.TRANS64.TRYWAIT P0, [R3+URZ+0x28840], R2 ;  /* 0x02884002030075a7 */ /* 0x000e64000800017f */
[----:B-1----:R-:W-:Y:S05]  /*fb30*/  @!P0 BRA `(.L_x_2389) ;  /* 0x0000004400508947 */ /* 0x002fea0003800000 */
.L_x_2493:
[----:B------:R-:W-:Y:S05]  /*fb40*/  BSYNC B3 ;  /* 0x0000000000037941 */ /* 0x000fea0003800000 */
.L_x_2388:
        /* <DEDUP_REMOVED lines=12> */
.L_x_2391:
[----:B------:R-:W-:Y:S05]  /*fc10*/  BSYNC B3 ;  /* 0x0000000000037941 */ /* 0x000fea0003800000 */
.L_x_2390:
        /* <DEDUP_REMOVED lines=12> */
.L_x_2392:
        /* <DEDUP_REMOVED lines=16> */
.L_x_2393:
        /* <DEDUP_REMOVED lines=16> */
.L_x_2494:
[----:B------:R-:W-:Y:S05]  /*fee0*/  BSYNC B3 ;  /* 0x0000000000037941 */ /* 0x000fea0003800000 */
.L_x_2394:
        /* <DEDUP_REMOVED lines=12> */
.L_x_2397:
[----:B------:R-:W-:Y:S05]  /*ffb0*/  BSYNC B3 ;  /* 0x0000000000037941 */ /* 0x000fea0003800000 */
.L_x_2396:
        /* <DEDUP_REMOVED lines=13> */
.L_x_2398:
        /* <DEDUP_REMOVED lines=15> */
.L_x_2399:
        /* <DEDUP_REMOVED lines=12> */
.L_x_2386:
[----:B------:R-:W-:Y:S05]  /*10240*/  BSYNC B1 ;  /* 0x0000000000017941 */ /* 0x000fea0003800000 */
.L_x_2385:
[----:B0-----:R-:W2:Y:S01]  /*10250*/  LDL.LU R0, [R1+0x34] ;  /* 0x0000340001007983 */ /* 0x001ea20000300800 */
[----:B------:R-:W-:-:S03]  /*10260*/  IMAD.MOV.U32 R19, RZ, RZ, R8 ;  /* 0x000000ffff137224 */ /* 0x000fc600078e0008 */
[----:B------:R0:W-:Y:S02]  /*10270*/  STL [R1+0x14], R11 ;  /* 0x0000140b01007387 */ /* 0x0001e40000100800 */
[----:B0-2---:R-:W-:-:S07]  /*10280*/  VIADD R0, R0, 0xfffffffd ;  /* 0xfffffffd00007836 */ /* 0x005fce0000000000 */
.L_x_2384:
[----:B------:R-:W-:Y:S05]  /*10290*/  BSYNC B2 ;  /* 0x0000000000027941 */ /* 0x000fea0003800000 */
.L_x_2383:
[----:B------:R-:W-:Y:S01]  /*102a0*/  VIADD R10, R10, 0xfffffffe ;  /* 0xfffffffe0a0a7836 */ /* 0x000fe20000000000 */
[----:B------:R-:W-:-:S04]  /*102b0*/  LOP3.LUT R7, RZ, R7, RZ, 0x33, !PT ;  /* 0x00000007ff077212 */ /* 0x000fc800078e33ff */
[----:B------:R-:W-:-:S13]  /*102c0*/  ISETP.NE.AND P0, PT, R10, R7, PT ;  /* 0x000000070a00720c */ /* 0x000fda0003f05270 */
[----:B------:R-:W-:Y:S05]  /*102d0*/  @!P0 BRA `(.L_x_2382) ;  /* 0x0000001000cc8947 */ /* 0x000fea0003800000 */
[----:B------:R-:W-:-:S07]  /*102e0*/  IMAD.MOV.U32 R9, RZ, RZ, R17 ;  /* 0x000000ffff097224 */ /* 0x000fce00078e0011 */
.L_x_2430:
        /* <DEDUP_REMOVED lines=8> */
[----:B--2---:R-:W-:Y:S02]  /*10370*/  ISETP.NE.AND P1, PT, R3, RZ, PT ;  /* 0x000000ff0300720c */ /* 0x004fe40003f25270 */
        /* <DEDUP_REMOVED lines=26> */
.L_x_2402:
[----:B------:R-:W-:Y:S01]  /*10520*/  IMAD R3, R4, 0x8, R18 ;  /* 0x0000000804037824 */ /* 0x000fe200078e0212 */
[----:B------:R-:W-:Y:S01]  /*10530*/  SHF.L.U32 R2, R5, 0x1f, RZ ;  /* 0x0000001f05027819 */ /* 0x000fe200000006ff */
[----:B------:R-:W-:Y:S03]  /*10540*/  BSSY B2, `(.L_x_2403) ;  /* 0x0000003000027945 */ /* 0x000fe60003800000 */
[----:B------:R-:W1:Y:S02]  /*10550*/  SYNCS.PHASECHK.TRANS64.TRYWAIT P0, [R3+URZ+0x28840], R2 ;  /* 0x02884002030075a7 */ /* 0x000e64000800017f */
[----:B-1----:R-:W-:Y:S05]  /*10560*/  @!P0 BRA `(.L_x_2404) ;  /* 0x0000003800ec8947 */ /* 0x002fea0003800000 */
.L_x_2495:
[----:B------:R-:W-:Y:S05]  /*10570*/  BSYNC B2 ;  /* 0x0000000000027941 */ /* 0x000fea0003800000 */
.L_x_2403:
        /* <DEDUP_REMOVED lines=12> */
.L_x_2406:
[----:B------:R-:W-:Y:S05]  /*10640*/  BSYNC B2 ;  /* 0x0000000000027941 */ /* 0x000fea0003800000 */
.L_x_2405:
        /* <DEDUP_REMOVED lines=12> */
.L_x_2407:
        /* <DEDUP_REMOVED lines=16> */
.L_x_2408:
        /* <DEDUP_REMOVED lines=16> */
.L_x_2496:
[----:B------:R-:W-:Y:S05]  /*10910*/  BSYNC B2 ;  /* 0x0000000000027941 */ /* 0x000fea0003800000 */
.L_x_2409:
        /* <DEDUP_REMOVED lines=11> */
.L_x_2412:
[----:B------:R-:W-:Y:S05]  /*109d0*/  BSYNC B2 ;  /* 0x0000000000027941 */ /* 0x000fea0003800000 */
.L_x_2411:
        /* <DEDUP_REMOVED lines=12> */
.L_x_2413:
        /* <DEDUP_REMOVED lines=15> */
.L_x_2414:
        /* <DEDUP_REMOVED lines=12> */
.L_x_2401:
[----:B------:R-:W-:Y:S05]  /*10c50*/  BSYNC B1 ;  /* 0x0000000000017941 */ /* 0x000fea0003800000 */
.L_x_2400:
[----:B------:R-:W2:Y:S01]  /*10c60*/  LDL R2, [R1+0x20] ;  /* 0x0000200001027983 */ /* 0x000ea20000100800 */
[----:B------:R-:W-:Y:S01]  /*10c70*/  VIADD R19, R4, 0x1 ;  /* 0x0000000104137836 */ /* 0x000fe20000000000 */
[----:B------:R-:W-:Y:S01]  /*10c80*/  BSSY B1, `(.L_x_2415) ;  /* 0x0000094000017945 */ /* 0x000fe20003800000 */
[----:B0-----:R-:W-:-:S03]  /*10c90*/  VIADD R7, R0, 0xffffffff ;  /* 0xffffffff00077836 */ /* 0x001fc60000000000 */
[----:B------:R-:W-:-:S04]  /*10ca0*/  ISETP.NE.AND P0, PT, R19, 0x2, PT ;  /* 0x000000021300780c */ /* 0x000fc80003f05270 */
[----:B------:R-:W-:Y:S02]  /*10cb0*/  SEL R19, R19, RZ, P0 ;  /* 0x000000ff13137207 */ /* 0x000fe40000000000 */
[----:B--2---:R-:W-:Y:S02]  /*10cc0*/  ISETP.NE.AND P1, PT, R2, RZ, PT ;  /* 0x000000ff0200720c */ /* 0x004fe40003f25270 */
        /* <DEDUP_REMOVED lines=28> */
.L_x_2417:
[----:B------:R-:W-:Y:S01]  /*10e90*/  IMAD R2, R19, 0x8, R18 ;  /* 0x0000000813027824 */ /* 0x000fe200078e0212 */
[----:B------:R-:W-:Y:S01]  /*10ea0*/  SHF.L.U32 R3, R12, 0x1f, RZ ;  /* 0x0000001f0c037819 */ /* 0x000fe200000006ff */
[----:B------:R-:W-:Y:S03]  /*10eb0*/  BSSY B2, `(.L_x_2418) ;  /* 0x0000003000027945 */ /* 0x000fe60003800000 */
[----:B------:R-:W2:Y:S02]  /*10ec0*/  SYNCS.PHASECHK.TRANS64.TRYWAIT P0, [R2+URZ+0x28840], R3 ;  /* 0x02884003020075a7 */ /* 0x000ea4000800017f */
[----:B--2---:R-:W-:Y:S05]  /*10ed0*/  @!P0 BRA `(.L_x_2419) ;  /* 0x0000003000b88947 */ /* 0x004fea0003800000 */
.L_x_2497:
[----:B------:R-:W-:Y:S05]  /*10ee0*/  BSYNC B2 ;  /* 0x0000000000027941 */ /* 0x000fea0003800000 */
.L_x_2418:
        /* <DEDUP_REMOVED lines=12> */
.L_x_2421:
[----:B------:R-:W-:Y:S05]  /*10fb0*/  BSYNC B2 ;  /* 0x0000000000027941 */ /* 0x000fea0003800000 */
.L_x_2420:
        /* <DEDUP_REMOVED lines=13> */
.L_x_2422:
        /* <DEDUP_REMOVED lines=16> */
.L_x_2423:
        /* <DEDUP_REMOVED lines=15> */
.L_x_2498:
[----:B------:R-:W-:Y:S05]  /*11280*/  BSYNC B2 ;  /* 0x0000000000027941 */ /* 0x000fea0003800000 */
.L_x_2424:
        /* <DEDUP_REMOVED lines=11> */
.L_x_2427:
[----:B------:R-:W-:Y:S05]  /*11340*/  BSYNC B2 ;  /* 0x0000000000027941 */ /* 0x000fea0003800000 */
.L_x_2426:
        /* <DEDUP_REMOVED lines=12> */
.L_x_2428:
        /* <DEDUP_REMOVED lines=15> */
.L_x_2429:
        /* <DEDUP_REMOVED lines=12> */
.L_x_2416:
[----:B------:R-:W-:Y:S05]  /*115c0*/  BSYNC B1 ;  /* 0x0000000000017941 */ /* 0x000fea0003800000 */
.L_x_2415:
[----:B------:R-:W2:Y:S01]  /*115d0*/  LDL R2, [R1+0x24] ;  /* 0x0000240001027983 */ /* 0x000ea20000100800 */
[----:B------:R-:W-:Y:S01]  /*115e0*/  VIADD R0, R0, 0xfffffffe ;  /* 0xfffffffe00007836 */ /* 0x000fe20000000000 */
[----:B--2---:R-:W-:-:S13]  /*115f0*/  ISETP.GT.AND P0, PT, R7, R2, PT ;  /* 0x000000020700720c */ /* 0x004fda0003f04270 */
[----:B------:R-:W-:Y:S05]  /*11600*/  @P0 BRA `(.L_x_2430) ;  /* 0xffffffec00380947 */ /* 0x000fea000383ffff */
.L_x_2382:
[----:B------:R-:W-:Y:S05]  /*11610*/  BSYNC B0 ;  /* 0x0000000000007941 */ /* 0x000fea0003800000 */
.L_x_2381:
        /* <DEDUP_REMOVED lines=8> */
[----:B------:R-:W2:Y:S08]  /*116a0*/  FLO.U32 R0, UR4 ;  /* 0x0000000400007d00 */ /* 0x000eb000080e0000 */
        /* <DEDUP_REMOVED lines=9> */
.L_x_2432:
[----:B------:R-:W-:Y:S05]  /*11740*/  BSYNC B0 ;  /* 0x0000000000007941 */ /* 0x000fea0003800000 */
.L_x_2431:
[----:B--2---:R-:W2:Y:S01]  /*11750*/  LDL.LU R0, [R1+0x20] ;  /* 0x0000200001007983 */ /* 0x004ea20000300800 */
[----:B------:R-:W-:Y:S01]  /*11760*/  BSSY B0, `(.L_x_2433) ;  /* 0x000003a000007945 */ /* 0x000fe20003800000 */
[----:B--2---:R-:W-:-:S13]  /*11770*/  ISETP.NE.AND P0, PT, R0, RZ, PT ;  /* 0x000000ff0000720c */ /* 0x004fda0003f05270 */
        /* <DEDUP_REMOVED lines=8> */
.L_x_2499:
[----:B------:R-:W-:Y:S05]  /*11800*/  BSYNC B1 ;  /* 0x0000000000017941 */ /* 0x000fea0003800000 */
.L_x_2435:
        /* <DEDUP_REMOVED lines=9> */
.L_x_2438:
[----:B------:R-:W-:Y:S05]  /*118a0*/  BSYNC B1 ;  /* 0x0000000000017941 */ /* 0x000fea0003800000 */
.L_x_2437:
        /* <DEDUP_REMOVED lines=12> */
.L_x_2439:
        /* <DEDUP_REMOVED lines=15> */
.L_x_2440:
        /* <DEDUP_REMOVED lines=10> */
.L_x_2434:
[----:B------:R-:W-:Y:S05]  /*11b00*/  BSYNC B0 ;  /* 0x0000000000007941 */ /* 0x000fea0003800000 */
.L_x_2433:
[----:B------:R-:W2:Y:S01]  /*11b10*/  LDL.LU R4, [R1+0x14] ;  /* 0x0000140001047983 */ /* 0x000ea20000300800 */
[----:B------:R-:W-:-:S05]  /*11b20*/  VIADD R19, R19, 0x1 ;  /* 0x0000000113137836 */ /* 0x000fca0000000000 */
[----:B------:R-:W-:-:S04]  /*11b30*/  ISETP.NE.AND P0, PT, R19, 0x2, PT ;  /* 0x000000021300780c */ /* 0x000fc80003f05270 */
[----:B------:R-:W-:Y:S02]  /*11b40*/  SEL R0, RZ, 0x1, P0 ;  /* 0x00000001ff007807 */ /* 0x000fe40000000000 */
[----:B------:R-:W-:Y:S02]  /*11b50*/  SEL R19, R19, RZ, P0 ;  /* 0x000000ff13137207 */ /* 0x000fe40000000000 */
[----:B--2---:R-:W-:-:S05]  /*11b60*/  LOP3.LUT R4, R4, R0, RZ, 0x3c, !PT ;  /* 0x0000000004047212 */ /* 0x004fca00078e3cff */
[----:B------:R2:W-:Y:S02]  /*11b70*/  STL [R1+0x14], R4 ;  /* 0x0000140401007387 */ /* 0x0005e40000100800 */
.L_x_2361:
[----:B------:R-:W-:Y:S05]  /*11b80*/  BSYNC B7 ;  /* 0x0000000000077941 */ /* 0x000fea0003800000 */
.L_x_2359:
[----:B----4-:R-:W4:Y:S02]  /*11b90*/  LDL R0, [R1+0x5c] ;  /* 0x00005c0001007983 */ /* 0x010f240000100800 */
[----:B----4-:R-:W-:-:S13]  /*11ba0*/  ISETP.NE.AND P0, PT, R0, RZ, PT ;  /* 0x000000ff0000720c */ /* 0x010fda0003f05270 */
[----:B------:R-:W-:Y:S05]  /*11bb0*/  @!P0 BRA `(.L_x_2441) ;  /* 0x00000000002c8947 */ /* 0x000fea0003800000 */
[----:B------:R-:W-:Y:S05]  /*11bc0*/  WARPSYNC.ALL ;  /* 0x0000000000007948 */ /* 0x000fea0003800000 */
[----:B------:R-:W4:Y:S08]  /*11bd0*/  S2UR UR5, SR_CgaCtaId ;  /* 0x00000000000579c3 */ /* 0x000f300000008800 */
[----:B------:R-:W-:Y:S06]  /*11be0*/  BAR.SYNC.DEFER_BLOCKING 0x5, 0x180 ;  /* 0x0146000000007b1d */ /* 0x000fec0000010000 */
[----:B------:R-:W-:-:S02]  /*11bf0*/  UMOV UR4, 0x400 ;  /* 0x0000040000047882 */ /* 0x000fc40000000000 */
[----:B----4-:R-:W-:-:S06]  /*11c00*/  ULEA UR4, UR5, UR4, 0x18 ;  /* 0x0000000405047291 */ /* 0x010fcc000f8ec03f */
[----:B------:R-:W-:-:S05]  /*11c10*/  IMAD.U32 R18, RZ, RZ, UR4 ;  /* 0x00000004ff127e24 */ /* 0x000fca000f8e00ff */
[----:B0123--:R-:W0:Y:S04]  /*11c20*/  LDS.128 R4, [R18+0x288d0] ;  /* 0x0288d00012047984 */ /* 0x00fe280000000c00 */
[----:B0-----:R0:W-:Y:S04]  /*11c30*/  STL.64 [R1], R4 ;  /* 0x0000000401007387 */ /* 0x0011e80000100a00 */
[----:B------:R0:W-:Y:S01]  /*11c40*/  STL.64 [R1+0x8], R6 ;  /* 0x0000080601007387 */ /* 0x0001e20000100a00 */
[----:B------:R-:W-:Y:S06]  /*11c50*/  BAR.ARV 0x4, 0x180 ;  /* 0x0106000000007b1d */ /* 0x000fec0000002000 */
[----:B------:R-:W-:Y:S05]  /*11c60*/  BRA `(.L_x_2442) ;  /* 0x00000010002c7947 */ /* 0x000fea0003800000 */
.L_x_2441:
[----:B------:R-:W4:Y:S01]  /*11c70*/  S2R R0, SR_TID.X ;  /* 0x0000000000007919 */ /* 0x000f220000002100 */
[----:B------:R-:W-:Y:S01]  /*11c80*/  UMOV UR4, 0xffffffff ;  /* 0xffffffff00047882 */ /* 0x000fe20000000000 */
[----:B----4-:R-:W-:-:S04]  /*11c90*/  LOP3.LUT R16, R0, 0x1f, RZ, 0xc0, !PT ;  /* 0x0000001f00107812 */ /* 0x010fc800078ec0ff */
[----:B------:R-:W-:Y:S01]  /*11ca0*/  ISETP.NE.AND P0, PT, R16, 0x1f, PT ;  /* 0x0000001f1000780c */ /* 0x000fe20003f05270 */
[----:B------:R-:W-:-:S12]  /*11cb0*/  BRA.DIV UR4, `(.L_x_2443) ;  /* 0x00000026047c7947 */ /* 0x000fd8000b800000 */
[----:B------:R-:W2:Y:S01]  /*11cc0*/  LDL.LU R3, [R1] ;  /* 0x0000000001037983 */ /* 0x000ea20000300800 */
[----:B------:R-:W-:-:S03]  /*11cd0*/  ULDC UR4, c[0x0][0xc3c] ;  /* 0x00030f0000047ab9 */ /* 0x000fc60000000800 */
[----:B01----:R-:W4:Y:S01]  /*11ce0*/  LDL R8, [R1+0xc] ;  /* 0x00000c0001087983 */ /* 0x003f220000100800 */
[----:B--2---:R-:W-:Y:S02]  /*11cf0*/  IMAD.MOV.U32 R10, RZ, RZ, R3 ;  /* 0x000000ffff0a7224 */ /* 0x004fe400078e0003 */
[----:B----4-:R-:W-:-:S05]  /*11d00*/  IMAD.IADD R0, R8, 0x1, R16 ;  /* 0x0000000108007824 */ /* 0x010fca00078e0210 */
[----:B------:R-:W-:-:S13]  /*11d10*/  ISETP.GE.OR P1, PT, R0, UR4, !P0 ;  /* 0x0000000400007c0c */ /* 0x000fda000c726670 */
[----:B------:R-:W0:Y:S08]  /*11d20*/  @!P1 LDC.64 R2, c[0x0][0xc80] ;  /* 0x00032000ff029b82 */ /* 0x000e300000000a00 */
[----:B---3--:R-:W1:Y:S01]  /*11d30*/  @!P1 LDC.64 R6, c[0x0][0xc78] ;  /* 0x00031e00ff069b82 */ /* 0x008e620000000a00 */
[----:B0-----:R-:W-:-:S05]  /*11d40*/  @!P1 IMAD.WIDE R2, R0, 0x4, R2 ;  /* 0x0000000400029825 */ /* 0x001fca00078e0202 */
[----:B------:R1:W2:Y:S02]  /*11d50*/  @!P1 LDG.E R5, desc[UR50][R2.64] ;  /* 0x0000003202059981 */ /* 0x0002a4000c1e1900 */
[----:B-1----:R-:W-:-:S05]  /*11d60*/  @!P1 IMAD.WIDE R2, R0, 0x4, R6 ;  /* 0x0000000400029825 */ /* 0x002fca00078e0206 */
[----:B------:R-:W3:Y:S01]  /*11d70*/  @!P1 LDG.E R8, desc[UR50][R2.64] ;  /* 0x0000003202089981 */ /* 0x000ee2000c1e1900 */
[----:B------:R-:W-:Y:S02]  /*11d80*/  CS2R R6, SRZ ;  /* 0x0000000000067805 */ /* 0x000fe4000001ff00 */
[C---:B------:R-:W-:Y:S02]  /*11d90*/  ISETP.GE.U32.AND P2, PT, R16.reuse, 0x2, PT ;  /* 0x000000021000780c */ /* 0x040fe40003f46070 */
[C---:B------:R-:W-:Y:S01]  /*11da0*/  ISETP.GE.U32.AND P3, PT, R16.reuse, 0x4, PT ;  /* 0x000000041000780c */ /* 0x040fe20003f66070 */
[----:B------:R-:W-:Y:S01]  /*11db0*/  SHFL.IDX PT, R4, R10, RZ, 0x1f ;  /* 0x00001fff0a047589 */ /* 0x000fe200000e0000 */
[C---:B------:R-:W-:Y:S02]  /*11dc0*/  ISETP.GE.U32.AND P4, PT, R16.reuse, 0x8, PT ;  /* 0x000000081000780c */ /* 0x040fe40003f86070 */
[----:B------:R-:W-:Y:S01]  /*11dd0*/  ISETP.GE.U32.AND P5, PT, R16, 0x10, PT ;  /* 0x000000101000780c */ /* 0x000fe20003fa6070 */
[----:B------:R-:W-:Y:S01]  /*11de0*/  SHFL.IDX PT, R0, R10, 0x1, 0x1f ;  /* 0x00201f000a007f89 */ /* 0x000fe200000e0000 */
[----:B--2---:R-:W-:-:S02]  /*11df0*/  @!P1 IMAD.MOV.U32 R6, RZ, RZ, R5 ;  /* 0x000000ffff069224 */ /* 0x004fc400078e0005 */
[----:B---3--:R-:W-:Y:S01]  /*11e00*/  @!P1 IMAD.MOV.U32 R7, RZ, RZ, R8 ;  /* 0x000000ffff079224 */ /* 0x008fe200078e0008 */
[----:B------:R-:W-:-:S03]  /*11e10*/  ISETP.NE.AND P1, PT, R16, RZ, PT ;  /* 0x000000ff1000720c */ /* 0x000fc60003f25270 */
[----:B------:R-:W-:-:S05]  /*11e20*/  IMAD R2, R7, R6, RZ ;  /* 0x0000000607027224 */ /* 0x000fca00078e02ff */
[----:B------:R-:W0:Y:S02]  /*11e30*/  SHFL.UP PT, R14, R2, 0x1, RZ ;  /* 0x04200000020e7989 */ /* 0x000e2400000e00ff */
[----:B0-----:R-:W-:-:S05]  /*11e40*/  SEL R5, R14, RZ, P1 ;  /* 0x000000ff0e057207 */ /* 0x001fca0000800000 */
[----:B------:R-:W-:Y:S02]  /*11e50*/  IMAD.IADD R2, R2, 0x1, R5 ;  /* 0x0000000102027824 */ /* 0x000fe400078e0205 */
[----:B------:R-:W-:-:S03]  /*11e60*/  IMAD.MOV.U32 R5, RZ, RZ, RZ ;  /* 0x000000ffff057224 */ /* 0x000fc600078e00ff */
        /* <DEDUP_REMOVED lines=13> */
.L_x_2509:
[----:B------:R-:W-:Y:S02]  /*11f40*/  ULDC UR4, c[0x0][0xc38] ;  /* 0x00030e0000047ab9 */ /* 0x000fe40000000800 */
[----:B------:R-:W-:-:S04]  /*11f50*/  IMAD.U32 R8, RZ, RZ, UR4 ;  /* 0x00000004ff087e24 */ /* 0x000fc8000f8e00ff */
[----:B-1----:R-:W-:-:S04]  /*11f60*/  IMAD R9, R9, R8, RZ ;  /* 0x0000000809097224 */ /* 0x002fc800078e02ff */
[----:B------:R-:W-:-:S05]  /*11f70*/  IMAD.IADD R0, R0, 0x1, R9 ;  /* 0x0000000100007824 */ /* 0x000fca00078e0209 */
[----:B------:R-:W-:-:S13]  /*11f80*/  ISETP.GT.AND P6, PT, R0, R4, PT ;  /* 0x000000040000720c */ /* 0x000fda0003fc4270 */
[----:B------:R-:W-:Y:S05]  /*11f90*/  @P6 BRA `(.L_x_2444) ;  /* 0x0000000000ac6947 */ /* 0x000fea0003800000 */
.L_x_2447:
        /* <DEDUP_REMOVED lines=37> */
.L_x_2517:
[----:B------:R-:W-:Y:S02]  /*121f0*/  ULDC UR4, c[0x0][0xc38] ;  /* 0x00030e0000047ab9 */ /* 0x000fe40000000800 */
[----:B------:R-:W-:-:S04]  /*12200*/  IMAD.U32 R8, RZ, RZ, UR4 ;  /* 0x00000004ff087e24 */ /* 0x000fc8000f8e00ff */
[----:B-1----:R-:W-:-:S04]  /*12210*/  IMAD R9, R9, R8, RZ ;  /* 0x0000000809097224 */ /* 0x002fc800078e02ff */
[----:B------:R-:W-:-:S05]  /*12220*/  IMAD.IADD R0, R9, 0x1, R0 ;  /* 0x0000000109007824 */ /* 0x000fca00078e0200 */
[----:B------:R-:W-:-:S13]  /*12230*/  ISETP.GT.AND P6, PT, R0, R4, PT ;  /* 0x000000040000720c */ /* 0x000fda0003fc4270 */
[----:B------:R-:W-:Y:S05]  /*12240*/  @!P6 BRA `(.L_x_2447) ;  /* 0xfffffffc0054e947 */ /* 0x000fea000383ffff */
.L_x_2444:
        /* <DEDUP_REMOVED lines=12> */
.L_x_2522:
[----:B------:R-:W-:-:S13]  /*12310*/  ISETP.NE.AND P0, PT, R3, RZ, PT ;  /* 0x000000ff0300720c */ /* 0x000fda0003f05270 */
[----:B------:R-:W-:Y:S05]  /*12320*/  @!P0 BRA `(.L_x_2449) ;  /* 0x0000000000108947 */ /* 0x000fea0003800000 */
[----:B------:R-:W-:Y:S01]  /*12330*/  UMOV UR4, 0xffffffff ;  /* 0xffffffff00047882 */ /* 0x000fe20000000000 */
[----:B---3--:R-:W-:Y:S02]  /*12340*/  VIADD R10, R10, 0xffffffff ;  /* 0xffffffff0a0a7836 */ /* 0x008fe40000000000 */
[----:B------:R-:W-:Y:S05]  /*12350*/  BRA.DIV UR4, `(.L_x_2450) ;  /* 0x0000002a04487947 */ /* 0x000fea000b800000 */
[----:B------:R1:W2:Y:S02]  /*12360*/  SHFL.IDX PT, R5, R2, R10, 0x1f ;  /* 0x00001f0a02057589 */ /* 0x0002a400000e0000 */
.L_x_2449:
[----:B--2---:R-:W-:Y:S01]  /*12370*/  IMAD R3, R5, R8, R9 ;  /* 0x0000000805037224 */ /* 0x004fe200078e0209 */
[----:B------:R-:W-:-:S03]  /*12380*/  ISETP.NE.AND P0, PT, R7, 0x1, PT ;  /* 0x000000010700780c */ /* 0x000fc60003f05270 */
[----:B------:R-:W-:Y:S01]  /*12390*/  IMAD.IADD R4, R4, 0x1, -R3 ;  /* 0x0000000104047824 */ /* 0x000fe200078e0a03 */
[----:B------:R2:W-:Y:S09]  /*123a0*/  STL [R1], R3 ;  /* 0x0000000301007387 */ /* 0x0005f20000100800 */
[----:B------:R-:W-:Y:S05]  /*123b0*/  @!P0 BRA `(.L_x_2451) ;  /* 0x0000000000e48947 */ /* 0x000fea0003800000 */
[----:B------:R-:W-:-:S04]  /*123c0*/  IABS R5, R0 ;  /* 0x0000000000057213 */ /* 0x000fc80000000000 */
[----:B0--3--:R-:W0:Y:S08]  /*123d0*/  I2F.RP R6, R5 ;  /* 0x0000000500067306 */ /* 0x009e300000209400 */
[----:B0-----:R-:W0:Y:S02]  /*123e0*/  MUFU.RCP R6, R6 ;  /* 0x0000000600067308 */ /* 0x001e240000001000 */
[----:B0-----:R-:W-:-:S06]  /*123f0*/  VIADD R9, R6, 0xffffffe ;  /* 0x0ffffffe06097836 */ /* 0x001fcc0000000000 */
[----:B--2---:R-:W1:Y:S02]  /*12400*/  F2I.FTZ.U32.TRUNC.NTZ R3, R9 ;  /* 0x0000000900037305 */ /* 0x004e64000021f000 */
        /* <DEDUP_REMOVED lines=52> */
.L_x_2451:
[----:B------:R-:W4:Y:S01]  /*12750*/  LDL R5, [R1+0xc] ;  /* 0x00000c0001057983 */ /* 0x000f220000100800 */
[----:B012---:R-:W4:Y:S02]  /*12760*/  LDC.64 R2, c[0x0][0xc90] ;  /* 0x00032400ff027b82 */ /* 0x007f240000000a00 */
[----:B----4-:R-:W-:-:S05]  /*12770*/  IMAD.WIDE R2, R5, 0x4, R2 ;  /* 0x0000000405027825 */ /* 0x010fca00078e0202 */
[----:B---3--:R-:W2:Y:S02]  /*12780*/  LDG.E R6, desc[UR50][R2.64] ;  /* 0x0000003202067981 */ /* 0x008ea4000c1e1900 */
        /* <DEDUP_REMOVED lines=59> */
.L_x_2452:
[----:B-1----:R-:W-:-:S05]  /*12b40*/  LOP3.LUT R3, RZ, R4, RZ, 0x33, !PT ;  /* 0x00000004ff037212 */ /* 0x002fca00078e33ff */
[----:B------:R-:W-:-:S05]  /*12b50*/  IMAD.IADD R0, R0, 0x1, R3 ;  /* 0x0000000100007824 */ /* 0x000fca00078e0203 */
[----:B------:R1:W-:Y:S01]  /*12b60*/  STL [R1+0x4], R0 ;  /* 0x0000040001007387 */ /* 0x0003e20000100800 */
[----:B------:R-:W-:Y:S05]  /*12b70*/  BRA `(.L_x_2453) ;  /* 0x0000000000287947 */ /* 0x000fea0003800000 */
.L_x_2445:
        /* <DEDUP_REMOVED lines=10> */
.L_x_2453:
[----:B--2---:R-:W2:Y:S04]  /*12c20*/  LDL R3, [R1+0x8] ;  /* 0x0000080001037983 */ /* 0x004ea80000100800 */
[----:B0-----:R-:W3:Y:S04]  /*12c30*/  LDL R2, [R1+0xc] ;  /* 0x00000c0001027983 */ /* 0x001ee80000100800 */
[----:B------:R-:W4:Y:S04]  /*12c40*/  LDL R4, [R1] ;  /* 0x0000000001047983 */ /* 0x000f280000100800 */
[----:B------:R-:W4:Y:S01]  /*12c50*/  LDL R5, [R1+0x4] ;  /* 0x0000040001057983 */ /* 0x000f220000100800 */
[----:B------:R-:W-:Y:S05]  /*12c60*/  WARPSYNC.ALL ;  /* 0x0000000000007948 */ /* 0x000fea0003800000 */
[----:B-1----:R-:W0:Y:S02]  /*12c70*/  S2R R0, SR_TID.X ;  /* 0x0000000000007919 */ /* 0x002e240000002100 */
        /* <DEDUP_REMOVED lines=10> */
.L_x_2442:
[----:B------:R-:W2:Y:S01]  /*12d20*/  LDL R0, [R1+0xc] ;  /* 0x00000c0001007983 */ /* 0x000ea20000100800 */
[----:B------:R-:W-:Y:S02]  /*12d30*/  ULDC UR4, c[0x0][0xc3c] ;  /* 0x00030f0000047ab9 */ /* 0x000fe40000000800 */
[----:B--2---:R-:W-:-:S13]  /*12d40*/  ISETP.GE.AND P0, PT, R0, UR4, PT ;  /* 0x0000000400007c0c */ /* 0x004fda000bf06270 */
[----:B------:R-:W-:Y:S05]  /*12d50*/  @!P0 BRA `(.L_x_2454) ;  /* 0xffffffa8002c8947 */ /* 0x000fea000383ffff */
[----:B------:R-:W-:Y:S05]  /*12d60*/  BSYNC B8 ;  /* 0x0000000000087941 */ /* 0x000fea0003800000 */
.L_x_2353:
[----:B0-----:R-:W2:Y:S01]  /*12d70*/  LDL.LU R0, [R1+0x48] ;  /* 0x0000480001007983 */ /* 0x001ea20000300800 */
[----:B------:R-:W-:Y:S01]  /*12d80*/  BSSY B0, `(.L_x_2455) ;  /* 0x000000b000007945 */ /* 0x000fe20003800000 */
[----:B-1-3--:R-:W0:Y:S01]  /*12d90*/  S2R R5, SR_CgaCtaId ;  /* 0x0000000000057919 */ /* 0x00ae220000008800 */
        /* <DEDUP_REMOVED lines=9> */
.L_x_2525:
[----:B------:R-:W-:Y:S05]  /*12e30*/  BSYNC B0 ;  /* 0x0000000000007941 */ /* 0x000fea0003800000 */
.L_x_2455:
[----:B------:R-:W-:-:S03]  /*12e40*/  UMOV UR4, 0xffffffff ;  /* 0xffffffff00047882 */ /* 0x000fc60000000000 */
[----:B------:R-:W-:Y:S05]  /*12e50*/  BRA.DIV UR4, `(.L_x_2457) ;  /* 0x0000001e04c87947 */ /* 0x000fea000b800000 */
[----:B------:R-:W1:Y:S02]  /*12e60*/  S2R R2, SR_TID.X ;  /* 0x0000000000027919 */ /* 0x000e640000002100 */
[----:B-1----:R-:W-:-:S04]  /*12e70*/  SHF.R.U32.HI R2, RZ, 0x5, R2 ;  /* 0x00000005ff027819 */ /* 0x002fc80000011602 */
[----:B------:R-:W-:-:S05]  /*12e80*/  LOP3.LUT R2, R2, 0x3, RZ, 0xc0, !PT ;  /* 0x0000000302027812 */ /* 0x000fca00078ec0ff */
[----:B------:R1:W2:Y:S02]  /*12e90*/  SHFL.IDX PT, R14, R2, RZ, 0x1f ;  /* 0x00001fff020e7589 */ /* 0x0002a400000e0000 */
.L_x_2528:
[----:B--2---:R-:W-:Y:S01]  /*12ea0*/  ISETP.NE.AND P0, PT, R14, RZ, PT ;  /* 0x000000ff0e00720c */ /* 0x004fe20003f05270 */
[----:B------:R-:W-:-:S12]  /*12eb0*/  BSSY B0, `(.L_x_2458) ;  /* 0x0000025000007945 */ /* 0x000fd80003800000 */
[----:B------:R-:W-:Y:S05]  /*12ec0*/  @P0 BRA `(.L_x_2459) ;  /* 0x00000000008c0947 */ /* 0x000fea0003800000 */
[----:B------:R-:W-:-:S03]  /*12ed0*/  UMOV UR4, 0xffffffff ;  /* 0xffffffff00047882 */ /* 0x000fc60000000000 */
[----:B------:R-:W-:Y:S05]  /*12ee0*/  BRA.DIV UR4, `(.L_x_2460) ;  /* 0x0000001e04d87947 */ /* 0x000fea000b800000 */
[----:B------:R-:W-:-:S13]  /*12ef0*/  ELECT P6, URZ, PT ;  /* 0x00000000003f782f */ /* 0x000fda00038c0000 */
.L_x_2531:
[----:B------:R-:W-:Y:S05]  /*12f00*/  @!P6 BRA `(.L_x_2459) ;  /* 0x00000000007ce947 */ /* 0x000fea0003800000 */
[----:B------:R-:W-:-:S06]  /*12f10*/  ULOP3.LUT UR4, UR36, 0x2, URZ, 0xfc, !UPT ;  /* 0x0000000224047892 */ /* 0x000fcc000f8efc3f */
[----:B-1----:R-:W-:-:S05]  /*12f20*/  IMAD.U32 R2, RZ, RZ, UR4 ;  /* 0x00000004ff027e24 */ /* 0x002fca000f8e00ff */
[----:B------:R-:W-:-:S13]  /*12f30*/  ISETP.NE.AND P2, PT, R2, 0x3, PT ;  /* 0x000000030200780c */ /* 0x000fda0003f45270 */
[----:B------:R-:W-:Y:S05]  /*12f40*/  @!P2 BRA `(.L_x_2461) ;  /* 0x000000000004a947 */ /* 0x000fea0003800000 */
[----:B------:R-:W-:Y:S01]  /*12f50*/  BPT.TRAP 0x1 ;  /* 0x000000040000795c */ /* 0x000fe20000300000 */
.L_x_2461:
        /* <DEDUP_REMOVED lines=13> */
.L_x_2532:
[----:B------:R-:W1:Y:S02]  /*13030*/  SYNCS.PHASECHK.TRANS64.TRYWAIT P0, [R7+URZ], R2 ;  /* 0x00000002070075a7 */ /* 0x000e64000800017f */
[----:B-1----:R-:W-:Y:S05]  /*13040*/  @!P0 BRA `(.L_x_2463) ;  /* 0x0000001c00b48947 */ /* 0x002fea0003800000 */
.L_x_2533:
[----:B------:R-:W-:Y:S05]  /*13050*/  @!P2 BRA `(.L_x_2464) ;  /* 0x000000000004a947 */ /* 0x000fea0003800000 */
[----:B------:R-:W-:Y:S01]  /*13060*/  BPT.TRAP 0x1 ;  /* 0x000000040000795c */ /* 0x000fe20000300000 */
.L_x_2464:
[----:B------:R-:W-:-:S04]  /*13070*/  VIADD R0, R0, 0x28860 ;  /* 0x0002886000007836 */ /* 0x000fc80000000000 */
[----:B------:R-:W-:-:S04]  /*13080*/  IMAD R4, R19, 0x8, R0 ;  /* 0x0000000813047824 */ /* 0x000fc800078e0200 */
[----:B------:R-:W2:Y:S02]  /*13090*/  SYNCS.PHASECHK.TRANS64.TRYWAIT P0, [R4+URZ], R5 ;  /* 0x00000005040075a7 */ /* 0x000ea4000800017f */
[----:B--2---:R-:W-:Y:S05]  /*130a0*/  @!P0 BRA `(.L_x_2465) ;  /* 0x0000001c00b08947 */ /* 0x004fea0003800000 */
.L_x_2534:
[----:B------:R-:W-:-:S07]  /*130b0*/  IMAD R3, R3, 0x8, R0 ;  /* 0x0000000803037824 */ /* 0x000fce00078e0200 */
.L_x_2466:
[----:B---3--:R3:W4:Y:S02]  /*130c0*/  SYNCS.PHASECHK.TRANS64.TRYWAIT P0, [R3+URZ], R2 ;  /* 0x00000002030075a7 */ /* 0x008724000800017f */
[----:B----4-:R-:W-:Y:S05]  /*130d0*/  @!P0 NANOSLEEP.SYNCS 0x989680 ;  /* 0x009896800000895d */ /* 0x010fea0003900000 */
[----:B------:R-:W4:Y:S02]  /*130e0*/  @!P0 SYNCS.PHASECHK.TRANS64 P0, [R3+URZ], R2 ;  /* 0x00000002030085a7 */ /* 0x000f24000800007f */
[----:B----4-:R-:W-:Y:S05]  /*130f0*/  @!P0 BRA `(.L_x_2466) ;  /* 0xfffffffc00f08947 */ /* 0x010fea000383ffff */
.L_x_2459:
[----:B------:R-:W-:Y:S05]  /*13100*/  BSYNC B0 ;  /* 0x0000000000007941 */ /* 0x000fea0003800000 */
.L_x_2458:
[----:B------:R-:W-:Y:S05]  /*13110*/  EXIT ;  /* 0x000000000000794d */ /* 0x000fea0003800000 */
.L_x_2292:
[----:B0-----:R-:W-:-:S04]  /*13120*/  IMAD.U32 R3, RZ, RZ, UR41 ;  /* 0x00000029ff037e24 */ /* 0x001fc8000f8e00ff */
[----:B------:R0:W1:Y:S03]  /*13130*/  SYNCS.PHASECHK.TRANS64.TRYWAIT P1, [R3+URZ+0x28800], R0 ;  /* 0x02880000030075a7 */ /* 0x000066000802017f */
[----:B-1----:R-:W-:Y:S05]  /*13140*/  @!P1 NANOSLEEP.SYNCS 0x989680 ;  /* 0x009896800000995d */ /* 0x002fea0003900000 */
[----:B------:R-:W1:Y:S02]  /*13150*/  @!P1 SYNCS.PHASECHK.TRANS64 P1, [R3+URZ+0x28800], R0 ;  /* 0x02880000030095a7 */ /* 0x000e64000802007f */
[----:B-1----:R-:W-:Y:S05]  /*13160*/  @!P1 BRA `(.L_x_2292) ;  /* 0xfffffffc00ec9947 */ /* 0x002fea000383ffff */
[----:B------:R-:W-:Y:S05]  /*13170*/  BRA `(.L_x_2467) ;  /* 0xfffffeec00147947 */ /* 0x000fea000383ffff */
.L_x_2296:
[----:B-1----:R1:W2:Y:S02]  /*13180*/  SYNCS.PHASECHK.TRANS64.TRYWAIT P2, [R0+URZ+0x28830], R3 ;  /* 0x02883003000075a7 */ /* 0x0022a4000804017f */
[----:B--2---:R-:W-:Y:S05]  /*13190*/  @!P2 NANOSLEEP.SYNCS 0x989680 ;  /* 0x009896800000a95d */ /* 0x004fea0003900000 */
[----:B------:R-:W2:Y:S02]  /*131a0*/  @!P2 SYNCS.PHASECHK.TRANS64 P2, [R0+URZ+0x28830], R3 ;  /* 0x028830030000a5a7 */ /* 0x000ea4000804007f */
[----:B--2---:R-:W-:Y:S05]  /*131b0*/  @!P2 BRA `(.L_x_2296) ;  /* 0xfffffffc00f0a947 */ /* 0x004fea000383ffff */
[----:B------:R-:W-:Y:S05]  /*131c0*/  BRA `(.L_x_2295) ;  /* 0xfffffeec00387947 */ /* 0x000fea000383ffff */
.L_x_2301:
[----:B-1----:R-:W-:-:S04]  /*131d0*/  IMAD.U32 R7, RZ, RZ, UR6 ;  /* 0x00000006ff077e24 */ /* 0x002fc8000f8e00ff */
[----:B------:R1:W2:Y:S03]  /*131e0*/  SYNCS.PHASECHK.TRANS64.TRYWAIT P3, [R7+URZ+0x28830], R4 ;  /* 0x02883004070075a7 */ /* 0x0002a6000806017f */
[----:B--2---:R-:W-:Y:S05]  /*131f0*/  @!P3 NANOSLEEP.SYNCS 0x989680 ;  /* 0x009896800000b95d */ /* 0x004fea0003900000 */
[----:B------:R-:W2:Y:S02]  /*13200*/  @!P3 SYNCS.PHASECHK.TRANS64 P3, [R7+URZ+0x28830], R4 ;  /* 0x028830040700b5a7 */ /* 0x000ea4000806007f */
[----:B--2---:R-:W-:Y:S05]  /*13210*/  @!P3 BRA `(.L_x_2301) ;  /* 0xfffffffc00ecb947 */ /* 0x004fea000383ffff */
[----:B------:R-:W-:Y:S05]  /*13220*/  BRA `(.L_x_2298) ;  /* 0xffffff1000347947 */ /* 0x000fea000383ffff */
.L_x_2305:
[----:B-1----:R-:W-:-:S04]  /*13230*/  IMAD.U32 R7, RZ, RZ, UR6 ;  /* 0x00000006ff077e24 */ /* 0x002fc8000f8e00ff */
[----:B------:R1:W2:Y:S03]  /*13240*/  SYNCS.PHASECHK.TRANS64.TRYWAIT P3, [R7+URZ+0x28850], R4 ;  /* 0x02885004070075a7 */ /* 0x0002a6000806017f */
[----:B--2---:R-:W-:Y:S05]  /*13250*/  @!P3 NANOSLEEP.SYNCS 0x989680 ;  /* 0x009896800000b95d */ /* 0x004fea0003900000 */
[----:B------:R-:W2:Y:S02]  /*13260*/  @!P3 SYNCS.PHASECHK.TRANS64 P3, [R7+URZ+0x28850], R4 ;  /* 0x028850040700b5a7 */ /* 0x000ea4000806007f */
[----:B--2---:R-:W-:Y:S05]  /*13270*/  @!P3 BRA `(.L_x_2305) ;  /* 0xfffffffc00ecb947 */ /* 0x004fea000383ffff */
[----:B------:R-:W-:Y:S05]  /*13280*/  BRA `(.L_x_2302) ;  /* 0xffffff1000fc7947 */ /* 0x000fea000383ffff */
.L_x_2311:
[----:B-1----:R-:W-:-:S04]  /*13290*/  IMAD.U32 R7, RZ, RZ, UR6 ;  /* 0x00000006ff077e24 */ /* 0x002fc8000f8e00ff */
[----:B------:R1:W2:Y:S03]  /*132a0*/  SYNCS.PHASECHK.TRANS64.TRYWAIT P2, [R7+URZ+0x28830], R4 ;  /* 0x02883004070075a7 */ /* 0x0002a6000804017f */
[----:B--2---:R-:W-:Y:S05]  /*132b0*/  @!P2 NANOSLEEP.SYNCS 0x989680 ;  /* 0x009896800000a95d */ /* 0x004fea0003900000 */
[----:B------:R-:W2:Y:S02]  /*132c0*/  @!P2 SYNCS.PHASECHK.TRANS64 P2, [R7+URZ+0x28830], R4 ;  /* 0x028830040700a5a7 */ /* 0x000ea4000804007f */
[----:B--2---:R-:W-:Y:S05]  /*132d0*/  @!P2 BRA `(.L_x_2311) ;  /* 0xfffffffc00eca947 */ /* 0x004fea000383ffff */
[----:B------:R-:W-:Y:S05]  /*132e0*/  BRA `(.L_x_2308) ;  /* 0xffffff38006c7947 */ /* 0x000fea000383ffff */
.L_x_2315:
[----:B-1----:R-:W-:-:S04]  /*132f0*/  IMAD.U32 R7, RZ, RZ, UR6 ;  /* 0x00000006ff077e24 */ /* 0x002fc8000f8e00ff */
[----:B------:R1:W2:Y:S03]  /*13300*/  SYNCS.PHASECHK.TRANS64.TRYWAIT P2, [R7+URZ+0x28850], R4 ;  /* 0x02885004070075a7 */ /* 0x0002a6000804017f */
[----:B--2---:R-:W-:Y:S05]  /*13310*/  @!P2 NANOSLEEP.SYNCS 0x989680 ;  /* 0x009896800000a95d */ /* 0x004fea0003900000 */
[----:B------:R-:W2:Y:S02]  /*13320*/  @!P2 SYNCS.PHASECHK.TRANS64 P2, [R7+URZ+0x28850], R4 ;  /* 0x028850040700a5a7 */ /* 0x000ea4000804007f */
[----:B--2---:R-:W-:Y:S05]  /*13330*/  @!P2 BRA `(.L_x_2315) ;  /* 0xfffffffc00eca947 */ /* 0x004fea000383ffff */
[----:B------:R-:W-:Y:S05]  /*13340*/  BRA `(.L_x_2312) ;  /* 0xffffff3c00347947 */ /* 0x000fea000383ffff */
.L_x_2320:
[----:B-1----:R-:W-:-:S04]  /*13350*/  IMAD.U32 R6, RZ, RZ, UR5 ;  /* 0x00000005ff067e24 */ /* 0x002fc8000f8e00ff */
[----:B------:R1:W2:Y:S03]  /*13360*/  SYNCS.PHASECHK.TRANS64.TRYWAIT P0, [R6+URZ+0x28850], R5 ;  /* 0x02885005060075a7 */ /* 0x0002a6000800017f */
[----:B--2---:R-:W-:Y:S05]  /*13370*/  @!P0 NANOSLEEP.SYNCS 0x989680 ;  /* 0x009896800000895d */ /* 0x004fea0003900000 */
[----:B------:R-:W2:Y:S02]  /*13380*/  @!P0 SYNCS.PHASECHK.TRANS64 P0, [R6+URZ+0x28850], R5 ;  /* 0x02885005060085a7 */ /* 0x000ea4000800007f */
[----:B--2---:R-:W-:Y:S05]  /*13390*/  @!P0 BRA `(.L_x_2320) ;  /* 0xfffffffc00ec8947 */ /* 0x004fea000383ffff */
[----:B------:R-:W-:Y:S05]  /*133a0*/  BRA `(.L_x_2319) ;  /* 0xffffff58001c7947 */ /* 0x000fea000383ffff */
.L_x_2367:
[----:B------:R-:W0:Y:S01]  /*133b0*/  S2R R4, SR_TID.X ;  /* 0x0000000000047919 */ /* 0x000e220000002100 */
[----:B------:R-:W-:Y:S01]  /*133c0*/  BSSY B0, `(.L_x_2468) ;  /* 0x000000a000007945 */ /* 0x000fe20003800000 */
[----:B------:R-:W-:Y:S02]  /*133d0*/  IMAD.MOV.U32 R12, RZ, RZ, RZ ;  /* 0x000000ffff0c7224 */ /* 0x000fe400078e00ff */
[----:B------:R-:W-:Y:S02]  /*133e0*/  IMAD.MOV.U32 R11, RZ, RZ, 0x1f ;  /* 0x0000001fff0b7424 */ /* 0x000fe400078e00ff */
[----:B------:R-:W-:Y:S01]  /*133f0*/  IMAD.MOV.U32 R15, RZ, RZ, -0x1 ;  /* 0xffffffffff0f7424 */ /* 0x000fe200078e00ff */
[----:B0-----:R-:W-:-:S04]  /*13400*/  SHF.R.U32.HI R4, RZ, 0x5, R4 ;  /* 0x00000005ff047819 */ /* 0x001fc80000011604 */
[----:B------:R-:W-:-:S05]  /*13410*/  LOP3.LUT R4, R4, 0x3, RZ, 0xc0, !PT ;  /* 0x0000000304047812 */ /* 0x000fca00078ec0ff */
[----:B------:R-:W-:-:S07]  /*13420*/  IMAD.MOV.U32 R13, RZ, RZ, R4 ;  /* 0x000000ffff0d7224 */ /* 0x000fce00078e0004 */
[----:B--2---:R-:W-:Y:S05]  /*13430*/  WARPSYNC.COLLECTIVE R15, `(.L_x_2469) ;  /* 0x000000000f087348 */ /* 0x004fea0003c00000 */
[----:B------:R0:W1:Y:S02]  /*13440*/  SHFL.IDX P6, R14, R13, R12, R11 ;  /* 0x0000000c0d0e7389 */ /* 0x00006400000c000b */
[----:B012---:R-:W-:Y:S01]  /*13450*/  ENDCOLLECTIVE ;  /* 0x000000000000791b */ /* 0x007fe20003800000 */
.L_x_2469:
[----:B------:R-:W-:Y:S05]  /*13460*/  BSYNC B0 ;  /* 0x0000000000007941 */ /* 0x000fea0003800000 */
.L_x_2468:
[----:B------:R-:W-:Y:S05]  /*13470*/  BRA `(.L_x_2470) ;  /* 0xffffffb000407947 */ /* 0x000fea000383ffff */
.L_x_2369:
[----:B------:R-:W-:Y:S01]  /*13480*/  BSSY B0, `(.L_x_2471) ;  /* 0x0000006000007945 */ /* 0x000fe20003800000 */
[----:B------:R-:W-:-:S07]  /*13490*/  IMAD.MOV.U32 R15, RZ, RZ, -0x1 ;  /* 0xffffffffff0f7424 */ /* 0x000fce00078e00ff */
[----:B--23--:R-:W-:Y:S05]  /*134a0*/  WARPSYNC.COLLECTIVE R15, `(.L_x_2472) ;  /* 0x000000000f0c7348 */ /* 0x00cfea0003c00000 */
[----:B------:R-:W-:Y:S02]  /*134b0*/  ELECT P6, UR62, PT ;  /* 0x00000000003e782f */ /* 0x000fe400038c0000 */
[----:B------:R-:W-:Y:S01]  /*134c0*/  MOV R14, UR62 ;  /* 0x0000003e000e7c02 */ /* 0x000fe20008000f00 */
[----:B--23--:R-:W-:Y:S10]  /*134d0*/  ENDCOLLECTIVE ;  /* 0x000000000000791b */ /* 0x00cff40003800000 */
.L_x_2472:
[----:B------:R-:W-:Y:S05]  /*134e0*/  BSYNC B0 ;  /* 0x0000000000007941 */ /* 0x000fea0003800000 */
.L_x_2471:
[----:B------:R-:W-:Y:S05]  /*134f0*/  BRA `(.L_x_2473) ;  /* 0xffffffb000447947 */ /* 0x000fea000383ffff */
.L_x_2371:
[----:B0-----:R0:W1:Y:S02]  /*13500*/  SYNCS.PHASECHK.TRANS64.TRYWAIT P0, [R0+URZ+0x28840], R2 ;  /* 0x02884002000075a7 */ /* 0x001064000800017f */
[----:B-1----:R-:W-:Y:S05]  /*13510*/  @!P0 NANOSLEEP.SYNCS 0x989680 ;  /* 0x009896800000895d */ /* 0x002fea0003900000 */
[----:B------:R-:W1:Y:S02]  /*13520*/  @!P0 SYNCS.PHASECHK.TRANS64 P0, [R0+URZ+0x28840], R2 ;  /* 0x02884002000085a7 */ /* 0x000e64000800007f */
[----:B-1----:R-:W-:Y:S05]  /*13530*/  @!P0 BRA `(.L_x_2371) ;  /* 0xfffffffc00f08947 */ /* 0x002fea000383ffff */
[----:B------:R-:W-:Y:S05]  /*13540*/  BRA `(.L_x_2474) ;  /* 0xffffffb000a47947 */ /* 0x000fea000383ffff */
.L_x_2375:
[----:B------:R-:W2:Y:S01]  /*13550*/  LDL.LU R11, [R1+0x40] ;  /* 0x00004000010b7983 */ /* 0x000ea20000300800 */
[----:B------:R-:W-:Y:S01]  /*13560*/  IMAD.MOV.U32 R13, RZ, RZ, R3 ;  /* 0x000000ffff0d7224 */ /* 0x000fe200078e0003 */
[----:B------:R-:W-:Y:S01]  /*13570*/  LOP3.LUT R5, R5, 0x7f, RZ, 0xc0, !PT ;  /* 0x0000007f05057812 */ /* 0x000fe200078ec0ff */
[----:B------:R-:W-:Y:S02]  /*13580*/  IMAD.MOV.U32 R12, RZ, RZ, RZ ;  /* 0x000000ffff0c7224 */ /* 0x000fe400078e00ff */
[----:B------:R-:W-:Y:S01]  /*13590*/  IMAD.MOV.U32 R15, RZ, RZ, -0x1 ;  /* 0xffffffffff0f7424 */ /* 0x000fe200078e00ff */
[----:B------:R-:W-:-:S05]  /*135a0*/  SHF.R.U32.HI R5, RZ, 0x3, R5 ;  /* 0x00000003ff057819 */ /* 0x000fca0000011605 */
[----:B------:R-:W-:-:S04]  /*135b0*/  IMAD R2, R8, 0x80, R5 ;  /* 0x0000008008027824 */ /* 0x000fc800078e0205 */
[----:B------:R-:W-:Y:S02]  /*135c0*/  VIADD R5, R2, 0x10 ;  /* 0x0000001002057836 */ /* 0x000fe40000000000 */
[----:B--2---:R-:W-:Y:S02]  /*135d0*/  IMAD R0, R11, R7, RZ ;  /* 0x000000070b007224 */ /* 0x004fe400078e02ff */
[----:B------:R-:W-:-:S03]  /*135e0*/  IMAD.MOV.U32 R11, RZ, RZ, 0x181f ;  /* 0x0000181fff0b7424 */ /* 0x000fc600078e00ff */
[----:B------:R-:W-:-:S13]  /*135f0*/  ISETP.GE.AND P2, PT, R2, R0, PT ;  /* 0x000000000200720c */ /* 0x000fda0003f46270 */
[----:B-----5:R-:W-:Y:S05]  /*13600*/  WARPSYNC.COLLECTIVE R15, `(.L_x_2475) ;  /* 0x000000000f087348 */ /* 0x020fea0003c00000 */
[----:B------:R0:W1:Y:S02]  /*13610*/  SHFL.IDX P6, R14, R13, R12, R11 ;  /* 0x0000000c0d0e7389 */ /* 0x00006400000c000b */
[----:B01---5:R-:W-:Y:S01]  /*13620*/  ENDCOLLECTIVE ;  /* 0x000000000000791b */ /* 0x023fe20003800000 */
.L_x_2475:
[----:B------:R-:W-:Y:S02]  /*13630*/  IMAD.MOV.U32 R13, RZ, RZ, R4 ;  /* 0x000000ffff0d7224 */ /* 0x000fe400078e0004 */
[----:B------:R-:W-:-:S07]  /*13640*/  IMAD.MOV.U32 R6, RZ, RZ, R14 ;  /* 0x000000ffff067224 */ /* 0x000fce00078e000e */
[----:B------:R-:W-:Y:S05]  /*13650*/  WARPSYNC.COLLECTIVE R15, `(.L_x_2476) ;  /* 0x000000000f087348 */ /* 0x000fea0003c00000 */
[----:B------:R0:W1:Y:S02]  /*13660*/  SHFL.IDX P6, R14, R13, R12, R11 ;  /* 0x0000000c0d0e7389 */ /* 0x00006400000c000b */
[----:B01----:R-:W-:Y:S01]  /*13670*/  ENDCOLLECTIVE ;  /* 0x000000000000791b */ /* 0x003fe20003800000 */
.L_x_2476:
[----:B------:R-:W-:Y:S02]  /*13680*/  IMAD.MOV.U32 R13, RZ, RZ, R3 ;  /* 0x000000ffff0d7224 */ /* 0x000fe400078e0003 */
[----:B------:R-:W-:Y:S02]  /*13690*/  IMAD.MOV.U32 R12, RZ, RZ, 0x1 ;  /* 0x00000001ff0c7424 */ /* 0x000fe400078e00ff */
[----:B------:R-:W-:-:S07]  /*136a0*/  IMAD.MOV.U32 R7, RZ, RZ, R14 ;  /* 0x000000ffff077224 */ /* 0x000fce00078e000e */
[----:B------:R-:W-:Y:S05]  /*136b0*/  WARPSYNC.COLLECTIVE R15, `(.L_x_2477) ;  /* 0x000000000f087348 */ /* 0x000fea0003c00000 */
[----:B------:R0:W1:Y:S02]  /*136c0*/  SHFL.IDX P6, R14, R13, R12, R11 ;  /* 0x0000000c0d0e7389 */ /* 0x00006400000c000b */
[----:B01----:R-:W-:Y:S01]  /*136d0*/  ENDCOLLECTIVE ;  /* 0x000000000000791b */ /* 0x003fe20003800000 */
.L_x_2477:
        /* <DEDUP_REMOVED lines=10> */
.L_x_2478:
        /* <DEDUP_REMOVED lines=12> */
.L_x_2479:
        /* <DEDUP_REMOVED lines=17> */
.L_x_2480:
[----:B------:R-:W-:Y:S02]  /*13950*/  IMAD.MOV.U32 R13, RZ, RZ, R3 ;  /* 0x000000ffff0d7224 */ /* 0x000fe400078e0003 */
[----:B------:R-:W-:Y:S02]  /*13960*/  IMAD.MOV.U32 R12, RZ, RZ, 0x3 ;  /* 0x00000003ff0c7424 */ /* 0x000fe400078e00ff */
[----:B------:R-:W-:-:S07]  /*13970*/  IMAD.MOV.U32 R5, RZ, RZ, R14 ;  /* 0x000000ffff057224 */ /* 0x000fce00078e000e */
[----:B------:R-:W-:Y:S05]  /*13980*/  WARPSYNC.COLLECTIVE R15, `(.L_x_2481) ;  /* 0x000000000f087348 */ /* 0x000fea0003c00000 */
[----:B------:R0:W1:Y:S02]  /*13990*/  SHFL.IDX P6, R14, R13, R12, R11 ;  /* 0x0000000c0d0e7389 */ /* 0x00006400000c000b */
[----:B01----:R-:W-:Y:S01]  /*139a0*/  ENDCOLLECTIVE ;  /* 0x000000000000791b */ /* 0x003fe20003800000 */
.L_x_2481:
        /* <DEDUP_REMOVED lines=16> */
.L_x_2482:
[----:B------:R-:W-:Y:S02]  /*13ab0*/  IMAD.MOV.U32 R13, RZ, RZ, R3 ;  /* 0x000000ffff0d7224 */ /* 0x000fe400078e0003 */
[----:B------:R-:W-:Y:S02]  /*13ac0*/  IMAD.MOV.U32 R12, RZ, RZ, 0x4 ;  /* 0x00000004ff0c7424 */ /* 0x000fe400078e00ff */
[----:B------:R-:W-:-:S07]  /*13ad0*/  IMAD.MOV.U32 R5, RZ, RZ, R14 ;  /* 0x000000ffff057224 */ /* 0x000fce00078e000e */
[----:B------:R-:W-:Y:S05]  /*13ae0*/  WARPSYNC.COLLECTIVE R15, `(.L_x_2483) ;  /* 0x000000000f087348 */ /* 0x000fea0003c00000 */
[----:B------:R0:W1:Y:S02]  /*13af0*/  SHFL.IDX P6, R14, R13, R12, R11 ;  /* 0x0000000c0d0e7389 */ /* 0x00006400000c000b */
[----:B01----:R-:W-:Y:S01]  /*13b00*/  ENDCOLLECTIVE ;  /* 0x000000000000791b */ /* 0x003fe20003800000 */
.L_x_2483:
        /* <DEDUP_REMOVED lines=16> */
.L_x_2484:
[----:B------:R-:W-:Y:S02]  /*13c10*/  IMAD.MOV.U32 R13, RZ, RZ, R3 ;  /* 0x000000ffff0d7224 */ /* 0x000fe400078e0003 */
[----:B------:R-:W-:Y:S02]  /*13c20*/  IMAD.MOV.U32 R12, RZ, RZ, 0x5 ;  /* 0x00000005ff0c7424 */ /* 0x000fe400078e00ff */
[----:B------:R-:W-:-:S07]  /*13c30*/  IMAD.MOV.U32 R5, RZ, RZ, R14 ;  /* 0x000000ffff057224 */ /* 0x000fce00078e000e */
[----:B------:R-:W-:Y:S05]  /*13c40*/  WARPSYNC.COLLECTIVE R15, `(.L_x_2485) ;  /* 0x000000000f087348 */ /* 0x000fea0003c00000 */
[----:B------:R0:W1:Y:S02]  /*13c50*/  SHFL.IDX P6, R14, R13, R12, R11 ;  /* 0x0000000c0d0e7389 */ /* 0x00006400000c000b */
[----:B01----:R-:W-:Y:S01]  /*13c60*/  ENDCOLLECTIVE ;  /* 0x000000000000791b */ /* 0x003fe20003800000 */
.L_x_2485:
        /* <DEDUP_REMOVED lines=16> */
.L_x_2486:
[----:B------:R-:W-:Y:S02]  /*13d70*/  IMAD.MOV.U32 R13, RZ, RZ, R3 ;  /* 0x000000ffff0d7224 */ /* 0x000fe400078e0003 */
[----:B------:R-:W-:Y:S02]  /*13d80*/  IMAD.MOV.U32 R12, RZ, RZ, 0x6 ;  /* 0x00000006ff0c7424 */ /* 0x000fe400078e00ff */
[----:B------:R-:W-:-:S07]  /*13d90*/  IMAD.MOV.U32 R5, RZ, RZ, R14 ;  /* 0x000000ffff057224 */ /* 0x000fce00078e000e */
[----:B------:R-:W-:Y:S05]  /*13da0*/  WARPSYNC.COLLECTIVE R15, `(.L_x_2487) ;  /* 0x000000000f087348 */ /* 0x000fea0003c00000 */
[----:B------:R0:W1:Y:S02]  /*13db0*/  SHFL.IDX P6, R14, R13, R12, R11 ;  /* 0x0000000c0d0e7389 */ /* 0x00006400000c000b */
[----:B01----:R-:W-:Y:S01]  /*13dc0*/  ENDCOLLECTIVE ;  /* 0x000000000000791b */ /* 0x003fe20003800000 */
.L_x_2487:
        /* <DEDUP_REMOVED lines=14> */
.L_x_2488:
        /* <DEDUP_REMOVED lines=8> */
.L_x_2489:
        /* <DEDUP_REMOVED lines=14> */
.L_x_2490:
[----:B------:R-:W-:Y:S01]  /*14010*/  IMAD.MOV.U32 R3, RZ, RZ, R14 ;  /* 0x000000ffff037224 */ /* 0x000fe200078e000e */
[----:B------:R-:W-:Y:S06]  /*14020*/  BRA `(.L_x_2491) ;  /* 0xffffffb400507947 */ /* 0x000fec000383ffff */
.L_x_2380:
[----:B0-----:R0:W3:Y:S02]  /*14030*/  SYNCS.PHASECHK.TRANS64.TRYWAIT P0, [R18+URZ+0x28820], R0 ;  /* 0x02882000120075a7 */ /* 0x0010e4000800017f */
[----:B---3--:R-:W-:Y:S05]  /*14040*/  @!P0 NANOSLEEP.SYNCS 0x989680 ;  /* 0x009896800000895d */ /* 0x008fea0003900000 */
[----:B------:R-:W3:Y:S02]  /*14050*/  @!P0 SYNCS.PHASECHK.TRANS64 P0, [R18+URZ+0x28820], R0 ;  /* 0x02882000120085a7 */ /* 0x000ee4000800007f */
[----:B---3--:R-:W-:Y:S05]  /*14060*/  @!P0 BRA `(.L_x_2380) ;  /* 0xfffffffc00f08947 */ /* 0x008fea000383ffff */
[----:B------:R-:W-:Y:S05]  /*14070*/  BRA `(.L_x_2492) ;  /* 0xffffffb400c07947 */ /* 0x000fea000383ffff */
.L_x_2389:
[----:B-1----:R1:W2:Y:S02]  /*14080*/  SYNCS.PHASECHK.TRANS64.TRYWAIT P0, [R3+URZ+0x28840], R2 ;  /* 0x02884002030075a7 */ /* 0x0022a4000800017f */
[----:B--2---:R-:W-:Y:S05]  /*14090*/  @!P0 NANOSLEEP.SYNCS 0x989680 ;  /* 0x009896800000895d */ /* 0x004fea0003900000 */
[----:B------:R-:W2:Y:S02]  /*140a0*/  @!P0 SYNCS.PHASECHK.TRANS64 P0, [R3+URZ+0x28840], R2 ;  /* 0x02884002030085a7 */ /* 0x000ea4000800007f */
[----:B--2---:R-:W-:Y:S05]  /*140b0*/  @!P0 BRA `(.L_x_2389) ;  /* 0xfffffffc00f08947 */ /* 0x004fea000383ffff */
[----:B------:R-:W-:Y:S05]  /*140c0*/  BRA `(.L_x_2493) ;  /* 0xffffffb8009c7947 */ /* 0x000fea000383ffff */
.L_x_2395:
[----:B0-----:R0:W1:Y:S02]  /*140d0*/  SYNCS.PHASECHK.TRANS64.TRYWAIT P0, [R3+URZ+0x60], R2 ;  /* 0x00006002030075a7 */ /* 0x001064000800017f */
[----:B-1----:R-:W-:Y:S05]  /*140e0*/  @!P0 NANOSLEEP.SYNCS 0x989680 ;  /* 0x009896800000895d */ /* 0x002fea0003900000 */
[----:B------:R-:W1:Y:S02]  /*140f0*/  @!P0 SYNCS.PHASECHK.TRANS64 P0, [R3+URZ+0x60], R2 ;  /* 0x00006002030085a7 */ /* 0x000e64000800007f */
[----:B-1----:R-:W-:Y:S05]  /*14100*/  @!P0 BRA `(.L_x_2395) ;  /* 0xfffffffc00f08947 */ /* 0x002fea000383ffff */
[----:B------:R-:W-:Y:S05]  /*14110*/  BRA `(.L_x_2494) ;  /* 0xffffffbc00707947 */ /* 0x000fea000383ffff */
.L_x_2404:
[----:B-1----:R1:W2:Y:S02]  /*14120*/  SYNCS.PHASECHK.TRANS64.TRYWAIT P0, [R3+URZ+0x28840], R2 ;  /* 0x02884002030075a7 */ /* 0x0022a4000800017f */
[----:B--2---:R-:W-:Y:S05]  /*14130*/  @!P0 NANOSLEEP.SYNCS 0x989680 ;  /* 0x009896800000895d */ /* 0x004fea0003900000 */
[----:B------:R-:W2:Y:S02]  /*14140*/  @!P0 SYNCS.PHASECHK.TRANS64 P0, [R3+URZ+0x28840], R2 ;  /* 0x02884002030085a7 */ /* 0x000ea4000800007f */
[----:B--2---:R-:W-:Y:S05]  /*14150*/  @!P0 BRA `(.L_x_2404) ;  /* 0xfffffffc00f08947 */ /* 0x004fea000383ffff */
[----:B------:R-:W-:Y:S05]  /*14160*/  BRA `(.L_x_2495) ;  /* 0xffffffc400007947 */ /* 0x000fea000383ffff */
.L_x_2410:
[----:B0-----:R0:W1:Y:S02]  /*14170*/  SYNCS.PHASECHK.TRANS64.TRYWAIT P0, [R2+URZ+0x60], R3 ;  /* 0x00006003020075a7 */ /* 0x001064000800017f */
[----:B-1----:R-:W-:Y:S05]  /*14180*/  @!P0 NANOSLEEP.SYNCS 0x989680 ;  /* 0x009896800000895d */ /* 0x002fea0003900000 */
[----:B------:R-:W1:Y:S02]  /*14190*/  @!P0 SYNCS.PHASECHK.TRANS64 P0, [R2+URZ+0x60], R3 ;  /* 0x00006003020085a7 */ /* 0x000e64000800007f */
[----:B-1----:R-:W-:Y:S05]  /*141a0*/  @!P0 BRA `(.L_x_2410) ;  /* 0xfffffffc00f08947 */ /* 0x002fea000383ffff */
[----:B------:R-:W-:Y:S05]  /*141b0*/  BRA `(.L_x_2496) ;  /* 0xffffffc400d47947 */ /* 0x000fea000383ffff */
.L_x_2419:
[----:B--2---:R2:W3:Y:S02]  /*141c0*/  SYNCS.PHASECHK.TRANS64.TRYWAIT P0, [R2+URZ+0x28840], R3 ;  /* 0x02884003020075a7 */ /* 0x0044e4000800017f */
[----:B---3--:R-:W-:Y:S05]  /*141d0*/  @!P0 NANOSLEEP.SYNCS 0x989680 ;  /* 0x009896800000895d */ /* 0x008fea0003900000 */
[----:B------:R-:W3:Y:S02]  /*141e0*/  @!P0 SYNCS.PHASECHK.TRANS64 P0, [R2+URZ+0x28840], R3 ;  /* 0x02884003020085a7 */ /* 0x000ee4000800007f */
[----:B---3--:R-:W-:Y:S05]  /*141f0*/  @!P0 BRA `(.L_x_2419) ;  /* 0xfffffffc00f08947 */ /* 0x008fea000383ffff */
[----:B------:R-:W-:Y:S05]  /*14200*/  BRA `(.L_x_2497) ;  /* 0xffffffcc00347947 */ /* 0x000fea000383ffff */
.L_x_2425:
[----:B0-----:R0:W1:Y:S02]  /*14210*/  SYNCS.PHASECHK.TRANS64.TRYWAIT P0, [R2+URZ+0x60], R5 ;  /* 0x00006005020075a7 */ /* 0x001064000800017f */
[----:B-1----:R-:W-:Y:S05]  /*14220*/  @!P0 NANOSLEEP.SYNCS 0x989680 ;  /* 0x009896800000895d */ /* 0x002fea0003900000 */
[----:B------:R-:W1:Y:S02]  /*14230*/  @!P0 SYNCS.PHASECHK.TRANS64 P0, [R2+URZ+0x60], R5 ;  /* 0x00006005020085a7 */ /* 0x000e64000800007f */
[----:B-1----:R-:W-:Y:S05]  /*14240*/  @!P0 BRA `(.L_x_2425) ;  /* 0xfffffffc00f08947 */ /* 0x002fea000383ffff */
[----:B------:R-:W-:Y:S05]  /*14250*/  BRA `(.L_x_2498) ;  /* 0xffffffd000087947 */ /* 0x000fea000383ffff */
.L_x_2436:
[----:B--2---:R2:W3:Y:S02]  /*14260*/  SYNCS.PHASECHK.TRANS64.TRYWAIT P0, [R0+URZ+0x28860], R3 ;  /* 0x02886003000075a7 */ /* 0x0044e4000800017f */
[----:B---3--:R-:W-:Y:S05]  /*14270*/  @!P0 NANOSLEEP.SYNCS 0x989680 ;  /* 0x009896800000895d */ /* 0x008fea0003900000 */
[----:B------:R-:W3:Y:S02]  /*14280*/  @!P0 SYNCS.PHASECHK.TRANS64 P0, [R0+URZ+0x28860], R3 ;  /* 0x02886003000085a7 */ /* 0x000ee4000800007f */
[----:B---3--:R-:W-:Y:S05]  /*14290*/  @!P0 BRA `(.L_x_2436) ;  /* 0xfffffffc00f08947 */ /* 0x008fea000383ffff */
[----:B------:R-:W-:Y:S05]  /*142a0*/  BRA `(.L_x_2499) ;  /* 0xffffffd400547947 */ /* 0x000fea000383ffff */
.L_x_2443:
        /* <DEDUP_REMOVED lines=9> */
.L_x_2501:
[----:B------:R-:W-:Y:S05]  /*14340*/  BSYNC B0 ;  /* 0x0000000000007941 */ /* 0x000fea0003800000 */
.L_x_2500:
        /* <DEDUP_REMOVED lines=9> */
.L_x_2502:
        /* <DEDUP_REMOVED lines=11> */
[----:B------:R-:W-:Y:S02]  /*14490*/  CS2R R6, SRZ ;  /* 0x0000000000067805 */ /* 0x000fe4000001ff00 */
[C---:B------:R-:W-:Y:S02]  /*144a0*/  ISETP.GE.U32.AND P2, PT, R16.reuse, 0x2, PT ;  /* 0x000000021000780c */ /* 0x040fe40003f46070 */
[C---:B------:R-:W-:Y:S02]  /*144b0*/  ISETP.GE.U32.AND P3, PT, R16.reuse, 0x4, PT ;  /* 0x000000041000780c */ /* 0x040fe40003f66070 */
[C---:B------:R-:W-:Y:S02]  /*144c0*/  ISETP.GE.U32.AND P4, PT, R16.reuse, 0x8, PT ;  /* 0x000000081000780c */ /* 0x040fe40003f86070 */
[----:B------:R-:W-:Y:S01]  /*144d0*/  ISETP.GE.U32.AND P5, PT, R16, 0x10, PT ;  /* 0x000000101000780c */ /* 0x000fe20003fa6070 */
[----:B--2---:R-:W-:-:S02]  /*144e0*/  @!P1 IMAD.MOV.U32 R6, RZ, RZ, R5 ;  /* 0x000000ffff069224 */ /* 0x004fc400078e0005 */
[----:B------:R-:W-:Y:S02]  /*144f0*/  IMAD.MOV.U32 R5, RZ, RZ, RZ ;  /* 0x000000ffff057224 */ /* 0x000fe400078e00ff */
[----:B---3--:R-:W-:Y:S01]  /*14500*/  @!P1 IMAD.MOV.U32 R7, RZ, RZ, R8 ;  /* 0x000000ffff079224 */ /* 0x008fe200078e0008 */
[----:B------:R-:W-:-:S03]  /*14510*/  ISETP.NE.AND P1, PT, R16, RZ, PT ;  /* 0x000000ff1000720c */ /* 0x000fc60003f25270 */
[----:B------:R-:W-:-:S04]  /*14520*/  IMAD R2, R7, R6, RZ ;  /* 0x0000000607027224 */ /* 0x000fc800078e02ff */
[----:B------:R-:W-:-:S07]  /*14530*/  IMAD.MOV.U32 R13, RZ, RZ, R2 ;  /* 0x000000ffff0d7224 */ /* 0x000fce00078e0002 */
[----:B------:R-:W-:Y:S05]  /*14540*/  WARPSYNC.COLLECTIVE R15, `(.L_x_2503) ;  /* 0x000000000f087348 */ /* 0x000fea0003c00000 */
[----:B------:R0:W1:Y:S02]  /*14550*/  SHFL.UP P6, R14, R13, R12, R11 ;  /* 0x0400000c0d0e7389 */ /* 0x00006400000c000b */
[----:B01----:R-:W-:Y:S01]  /*14560*/  ENDCOLLECTIVE ;  /* 0x000000000000791b */ /* 0x003fe20003800000 */
.L_x_2503:
[----:B------:R-:W-:Y:S01]  /*14570*/  IMAD.MOV.U32 R12, RZ, RZ, 0x2 ;  /* 0x00000002ff0c7424 */ /* 0x000fe200078e00ff */
[----:B------:R-:W-:-:S05]  /*14580*/  SEL R3, R14, RZ, P1 ;  /* 0x000000ff0e037207 */ /* 0x000fca0000800000 */
[----:B------:R-:W-:-:S04]  /*14590*/  IMAD.IADD R2, R2, 0x1, R3 ;  /* 0x0000000102027824 */ /* 0x000fc800078e0203 */
[----:B------:R-:W-:-:S07]  /*145a0*/  IMAD.MOV.U32 R13, RZ, RZ, R2 ;  /* 0x000000ffff0d7224 */ /* 0x000fce00078e0002 */
[----:B------:R-:W-:Y:S05]  /*145b0*/  WARPSYNC.COLLECTIVE R15, `(.L_x_2504) ;  /* 0x000000000f087348 */ /* 0x000fea0003c00000 */
[----:B------:R0:W1:Y:S02]  /*145c0*/  SHFL.UP P6, R14, R13, R12, R11 ;  /* 0x0400000c0d0e7389 */ /* 0x00006400000c000b */
[----:B01----:R-:W-:Y:S01]  /*145d0*/  ENDCOLLECTIVE ;  /* 0x000000000000791b */ /* 0x003fe20003800000 */
.L_x_2504:
[----:B------:R-:W-:Y:S01]  /*145e0*/  IMAD.MOV.U32 R12, RZ, RZ, 0x4 ;  /* 0x00000004ff0c7424 */ /* 0x000fe200078e00ff */
[----:B------:R-:W-:-:S05]  /*145f0*/  SEL R3, R14, RZ, P2 ;  /* 0x000000ff0e037207 */ /* 0x000fca0001000000 */
[----:B------:R-:W-:-:S04]  /*14600*/  IMAD.IADD R2, R2, 0x1, R3 ;  /* 0x0000000102027824 */ /* 0x000fc800078e0203 */
[----:B------:R-:W-:-:S07]  /*14610*/  IMAD.MOV.U32 R13, RZ, RZ, R2 ;  /* 0x000000ffff0d7224 */ /* 0x000fce00078e0002 */
[----:B------:R-:W-:Y:S05]  /*14620*/  WARPSYNC.COLLECTIVE R15, `(.L_x_2505) ;  /* 0x000000000f087348 */ /* 0x000fea0003c00000 */
[----:B------:R0:W1:Y:S02]  /*14630*/  SHFL.UP P6, R14, R13, R12, R11 ;  /* 0x0400000c0d0e7389 */ /* 0x00006400000c000b */
[----:B01----:R-:W-:Y:S01]  /*14640*/  ENDCOLLECTIVE ;  /* 0x000000000000791b */ /* 0x003fe20003800000 */
.L_x_2505:
[----:B------:R-:W-:Y:S01]  /*14650*/  IMAD.MOV.U32 R12, RZ, RZ, 0x8 ;  /* 0x00000008ff0c7424 */ /* 0x000fe200078e00ff */
[----:B------:R-:W-:-:S05]  /*14660*/  SEL R3, R14, RZ, P3 ;  /* 0x000000ff0e037207 */ /* 0x000fca0001800000 */
[----:B------:R-:W-:-:S04]  /*14670*/  IMAD.IADD R2, R2, 0x1, R3 ;  /* 0x0000000102027824 */ /* 0x000fc800078e0203 */
[----:B------:R-:W-:-:S07]  /*14680*/  IMAD.MOV.U32 R13, RZ, RZ, R2 ;  /* 0x000000ffff0d7224 */ /* 0x000fce00078e0002 */
[----:B------:R-:W-:Y:S05]  /*14690*/  WARPSYNC.COLLECTIVE R15, `(.L_x_2506) ;  /* 0x000000000f087348 */ /* 0x000fea0003c00000 */
[----:B------:R0:W1:Y:S02]  /*146a0*/  SHFL.UP P6, R14, R13, R12, R11 ;  /* 0x0400000c0d0e7389 */ /* 0x00006400000c000b */
[----:B01----:R-:W-:Y:S01]  /*146b0*/  ENDCOLLECTIVE ;  /* 0x000000000000791b */ /* 0x003fe20003800000 */
.L_x_2506:
[----:B------:R-:W-:Y:S01]  /*146c0*/  IMAD.MOV.U32 R12, RZ, RZ, 0x10 ;  /* 0x00000010ff0c7424 */ /* 0x000fe200078e00ff */
[----:B------:R-:W-:-:S05]  /*146d0*/  SEL R3, R14, RZ, P4 ;  /* 0x000000ff0e037207 */ /* 0x000fca0002000000 */
[----:B------:R-:W-:-:S04]  /*146e0*/  IMAD.IADD R2, R2, 0x1, R3 ;  /* 0x0000000102027824 */ /* 0x000fc800078e0203 */
[----:B------:R-:W-:-:S07]  /*146f0*/  IMAD.MOV.U32 R13, RZ, RZ, R2 ;  /* 0x000000ffff0d7224 */ /* 0x000fce00078e0002 */
[----:B------:R-:W-:Y:S05]  /*14700*/  WARPSYNC.COLLECTIVE R15, `(.L_x_2507) ;  /* 0x000000000f087348 */ /* 0x000fea0003c00000 */
[----:B------:R0:W1:Y:S02]  /*14710*/  SHFL.UP P6, R14, R13, R12, R11 ;  /* 0x0400000c0d0e7389 */ /* 0x00006400000c000b */
[----:B01----:R-:W-:Y:S01]  /*14720*/  ENDCOLLECTIVE ;  /* 0x000000000000791b */ /* 0x003fe20003800000 */
.L_x_2507:
        /* <DEDUP_REMOVED lines=8> */
.L_x_2508:
[----:B------:R-:W-:Y:S01]  /*147b0*/  IMAD.MOV.U32 R9, RZ, RZ, R14 ;  /* 0x000000ffff097224 */ /* 0x000fe200078e000e */
[----:B------:R-:W-:Y:S06]  /*147c0*/  BRA `(.L_x_2509) ;  /* 0xffffffd400dc7947 */ /* 0x000fec000383ffff */
.L_x_2446:
        /* <DEDUP_REMOVED lines=8> */
.L_x_2511:
[----:B------:R-:W-:Y:S05]  /*14850*/  BSYNC B0 ;  /* 0x0000000000007941 */ /* 0x000fea0003800000 */
.L_x_2510:
        /* <DEDUP_REMOVED lines=9> */
.L_x_2512:
[----:B------:R-:W-:Y:S01]  /*148f0*/  IMAD.MOV.U32 R12, RZ, RZ, 0x4 ;  /* 0x00000004ff0c7424 */ /* 0x000fe200078e00ff */
[----:B------:R-:W-:-:S05]  /*14900*/  SEL R3, R14, RZ, P2 ;  /* 0x000000ff0e037207 */ /* 0x000fca0001000000 */
[----:B------:R-:W-:-:S04]  /*14910*/  IMAD.IADD R2, R2, 0x1, R3 ;  /* 0x0000000102027824 */ /* 0x000fc800078e0203 */
[----:B------:R-:W-:-:S07]  /*14920*/  IMAD.MOV.U32 R13, RZ, RZ, R2 ;  /* 0x000000ffff0d7224 */ /* 0x000fce00078e0002 */
[----:B------:R-:W-:Y:S05]  /*14930*/  WARPSYNC.COLLECTIVE R15, `(.L_x_2513) ;  /* 0x000000000f087348 */ /* 0x000fea0003c00000 */
[----:B------:R0:W1:Y:S02]  /*14940*/  SHFL.UP P6, R14, R13, R12, R11 ;  /* 0x0400000c0d0e7389 */ /* 0x00006400000c000b */
[----:B01----:R-:W-:Y:S01]  /*14950*/  ENDCOLLECTIVE ;  /* 0x000000000000791b */ /* 0x003fe20003800000 */
.L_x_2513:
[----:B------:R-:W-:Y:S01]  /*14960*/  IMAD.MOV.U32 R12, RZ, RZ, 0x8 ;  /* 0x00000008ff0c7424 */ /* 0x000fe200078e00ff */
[----:B------:R-:W-:-:S05]  /*14970*/  SEL R3, R14, RZ, P3 ;  /* 0x000000ff0e037207 */ /* 0x000fca0001800000 */
[----:B------:R-:W-:-:S04]  /*14980*/  IMAD.IADD R2, R2, 0x1, R3 ;  /* 0x0000000102027824 */ /* 0x000fc800078e0203 */
[----:B------:R-:W-:-:S07]  /*14990*/  IMAD.MOV.U32 R13, RZ, RZ, R2 ;  /* 0x000000ffff0d7224 */ /* 0x000fce00078e0002 */
[----:B------:R-:W-:Y:S05]  /*149a0*/  WARPSYNC.COLLECTIVE R15, `(.L_x_2514) ;  /* 0x000000000f087348 */ /* 0x000fea0003c00000 */
[----:B------:R0:W1:Y:S02]  /*149b0*/  SHFL.UP P6, R14, R13, R12, R11 ;  /* 0x0400000c0d0e7389 */ /* 0x00006400000c000b */
[----:B01----:R-:W-:Y:S01]  /*149c0*/  ENDCOLLECTIVE ;  /* 0x000000000000791b */ /* 0x003fe20003800000 */
.L_x_2514:
[----:B------:R-:W-:Y:S01]  /*149d0*/  IMAD.MOV.U32 R12, RZ, RZ, 0x10 ;  /* 0x00000010ff0c7424 */ /* 0x000fe200078e00ff */
[----:B------:R-:W-:-:S05]  /*149e0*/  SEL R3, R14, RZ, P4 ;  /* 0x000000ff0e037207 */ /* 0x000fca0002000000 */
[----:B------:R-:W-:-:S04]  /*149f0*/  IMAD.IADD R2, R2, 0x1, R3 ;  /* 0x0000000102027824 */ /* 0x000fc800078e0203 */
[----:B------:R-:W-:-:S07]  /*14a00*/  IMAD.MOV.U32 R13, RZ, RZ, R2 ;  /* 0x000000ffff0d7224 */ /* 0x000fce00078e0002 */
[----:B------:R-:W-:Y:S05]  /*14a10*/  WARPSYNC.COLLECTIVE R15, `(.L_x_2515) ;  /* 0x000000000f087348 */ /* 0x000fea0003c00000 */
[----:B------:R0:W1:Y:S02]  /*14a20*/  SHFL.UP P6, R14, R13, R12, R11 ;  /* 0x0400000c0d0e7389 */ /* 0x00006400000c000b */
[----:B01----:R-:W-:Y:S01]  /*14a30*/  ENDCOLLECTIVE ;  /* 0x000000000000791b */ /* 0x003fe20003800000 */
.L_x_2515:
        /* <DEDUP_REMOVED lines=8> */
.L_x_2516:
[----:B------:R-:W-:Y:S01]  /*14ac0*/  IMAD.MOV.U32 R9, RZ, RZ, R14 ;  /* 0x000000ffff097224 */ /* 0x000fe200078e000e */
[----:B------:R-:W-:Y:S06]  /*14ad0*/  BRA `(.L_x_2517) ;  /* 0xffffffd400c47947 */ /* 0x000fec000383ffff */
.L_x_2448:
[----:B------:R-:W-:Y:S01]  /*14ae0*/  BSSY B0, `(.L_x_2518) ;  /* 0x0000006000007945 */ /* 0x000fe20003800000 */
[----:B------:R-:W-:Y:S01]  /*14af0*/  PLOP3.LUT P6, PT, P6, PT, PT, 0x8, 0x0 ;  /* 0x000000000000781c */ /* 0x000fe200037ce170 */
[----:B------:R-:W-:-:S12]  /*14b00*/  IMAD.MOV.U32 R15, RZ, RZ, -0x1 ;  /* 0xffffffffff0f7424 */ /* 0x000fd800078e00ff */
[----:B0-----:R-:W-:Y:S05]  /*14b10*/  WARPSYNC.COLLECTIVE R15, `(.L_x_2519) ;  /* 0x000000000f087348 */ /* 0x001fea0003c00000 */
[----:B------:R-:W-:Y:S01]  /*14b20*/  VOTE.ANY R14, PT, P6 ;  /* 0x00000000000e7806 */ /* 0x000fe200030e0100 */
[----:B0-----:R-:W-:Y:S06]  /*14b30*/  ENDCOLLECTIVE ;  /* 0x000000000000791b */ /* 0x001fec0003800000 */
.L_x_2519:
[----:B------:R-:W-:Y:S05]  /*14b40*/  BSYNC B0 ;  /* 0x0000000000007941 */ /* 0x000fea0003800000 */
.L_x_2518:
        /* <DEDUP_REMOVED lines=10> */
.L_x_2520:
[----:B------:R-:W-:Y:S02]  /*14bf0*/  IMAD.MOV.U32 R13, RZ, RZ, R7 ;  /* 0x000000ffff0d7224 */ /* 0x000fe400078e0007 */
[----:B------:R-:W-:-:S07]  /*14c00*/  IMAD.MOV.U32 R0, RZ, RZ, R14 ;  /* 0x000000ffff007224 */ /* 0x000fce00078e000e */
[----:B------:R-:W-:Y:S05]  /*14c10*/  WARPSYNC.COLLECTIVE R15, `(.L_x_2521) ;  /* 0x000000000f087348 */ /* 0x000fea0003c00000 */
[----:B------:R0:W1:Y:S02]  /*14c20*/  SHFL.IDX P6, R14, R13, R12, R11 ;  /* 0x0000000c0d0e7389 */ /* 0x00006400000c000b */
[----:B01----:R-:W-:Y:S01]  /*14c30*/  ENDCOLLECTIVE ;  /* 0x000000000000791b */ /* 0x003fe20003800000 */
.L_x_2521:
[----:B------:R-:W-:Y:S02]  /*14c40*/  IMAD.MOV.U32 R7, RZ, RZ, R14 ;  /* 0x000000ffff077224 */ /* 0x000fe400078e000e */
[----:B------:R-:W-:-:S05]  /*14c50*/  IMAD.IADD R6, R10, 0x1, R16 ;  /* 0x000000010a067824 */ /* 0x000fca00078e0210 */
[----:B------:R0:W-:Y:S01]  /*14c60*/  STL [R1+0xc], R6 ;  /* 0x00000c0601007387 */ /* 0x0001e20000100800 */
[----:B------:R-:W-:Y:S05]  /*14c70*/  BRA `(.L_x_2522) ;  /* 0xffffffd400a47947 */ /* 0x000fea000383ffff */
.L_x_2450:
        /* <DEDUP_REMOVED lines=8> */
.L_x_2524:
[----:B------:R-:W-:Y:S05]  /*14d00*/  BSYNC B0 ;  /* 0x0000000000007941 */ /* 0x000fea0003800000 */
.L_x_2523:
[----:B------:R-:W-:Y:S01]  /*14d10*/  IMAD.MOV.U32 R5, RZ, RZ, R14 ;  /* 0x000000ffff057224 */ /* 0x000fe200078e000e */
[----:B------:R-:W-:Y:S06]  /*14d20*/  BRA `(.L_x_2449) ;  /* 0xffffffd400907947 */ /* 0x000fec000383ffff */
.L_x_2456:
[----:B0-----:R0:W1:Y:S02]  /*14d30*/  SYNCS.PHASECHK.TRANS64.TRYWAIT P0, [R0+URZ+0x28820], R3 ;  /* 0x02882003000075a7 */ /* 0x001064000800017f */
[----:B-1----:R-:W-:Y:S05]  /*14d40*/  @!P0 NANOSLEEP.SYNCS 0x989680 ;  /* 0x009896800000895d */ /* 0x002fea0003900000 */
[----:B------:R-:W1:Y:S02]  /*14d50*/  @!P0 SYNCS.PHASECHK.TRANS64 P0, [R0+URZ+0x28820], R3 ;  /* 0x02882003000085a7 */ /* 0x000e64000800007f */
[----:B-1----:R-:W-:Y:S05]  /*14d60*/  @!P0 BRA `(.L_x_2456) ;  /* 0xfffffffc00f08947 */ /* 0x002fea000383ffff */
[----:B------:R-:W-:Y:S05]  /*14d70*/  BRA `(.L_x_2525) ;  /* 0xffffffe0002c7947 */ /* 0x000fea000383ffff */
.L_x_2457:
        /* <DEDUP_REMOVED lines=11> */
.L_x_2527:
[----:B------:R-:W-:Y:S05]  /*14e30*/  BSYNC B0 ;  /* 0x0000000000007941 */ /* 0x000fea0003800000 */
.L_x_2526:
[----:B------:R-:W-:Y:S05]  /*14e40*/  BRA `(.L_x_2528) ;  /* 0xffffffe000147947 */ /* 0x000fea000383ffff */
.L_x_2460:
[----:B------:R-:W-:Y:S01]  /*14e50*/  BSSY B1, `(.L_x_2529) ;  /* 0x0000006000017945 */ /* 0x000fe20003800000 */
[----:B------:R-:W-:-:S07]  /*14e60*/  IMAD.MOV.U32 R15, RZ, RZ, -0x1 ;  /* 0xffffffffff0f7424 */ /* 0x000fce00078e00ff */
[----:B01----:R-:W-:Y:S05]  /*14e70*/  WARPSYNC.COLLECTIVE R15, `(.L_x_2530) ;  /* 0x000000000f0c7348 */ /* 0x003fea0003c00000 */
[----:B------:R-:W-:Y:S02]  /*14e80*/  ELECT P6, UR62, PT ;  /* 0x00000000003e782f */ /* 0x000fe400038c0000 */
[----:B------:R-:W-:Y:S01]  /*14e90*/  MOV R14, UR62 ;  /* 0x0000003e000e7c02 */ /* 0x000fe20008000f00 */
[----:B01----:R-:W-:Y:S10]  /*14ea0*/  ENDCOLLECTIVE ;  /* 0x000000000000791b */ /* 0x003ff40003800000 */
.L_x_2530:
[----:B------:R-:W-:Y:S05]  /*14eb0*/  BSYNC B1 ;  /* 0x0000000000017941 */ /* 0x000fea0003800000 */
.L_x_2529:
[----:B------:R-:W-:Y:S05]  /*14ec0*/  BRA `(.L_x_2531) ;  /* 0xffffffe0000c7947 */ /* 0x000fea000383ffff */
.L_x_2462:
[----:B0-----:R0:W1:Y:S02]  /*14ed0*/  SYNCS.PHASECHK.TRANS64.TRYWAIT P0, [R6+URZ], R5 ;  /* 0x00000005060075a7 */ /* 0x001064000800017f */
[----:B-1----:R-:W-:Y:S05]  /*14ee0*/  @!P0 NANOSLEEP.SYNCS 0x989680 ;  /* 0x009896800000895d */ /* 0x002fea0003900000 */
[----:B------:R-:W1:Y:S02]  /*14ef0*/  @!P0 SYNCS.PHASECHK.TRANS64 P0, [R6+URZ], R5 ;  /* 0x00000005060085a7 */ /* 0x000e64000800007f */
[----:B-1----:R-:W-:Y:S05]  /*14f00*/  @!P0 BRA `(.L_x_2462) ;  /* 0xfffffffc00f08947 */ /* 0x002fea000383ffff */
[----:B------:R-:W-:Y:S05]  /*14f10*/  BRA `(.L_x_2532) ;  /* 0xffffffe000447947 */ /* 0x000fea000383ffff */
.L_x_2463:
[----:B-1----:R1:W2:Y:S02]  /*14f20*/  SYNCS.PHASECHK.TRANS64.TRYWAIT P0, [R7+URZ], R2 ;  /* 0x00000002070075a7 */ /* 0x0022a4000800017f */
[----:B--2---:R-:W-:Y:S05]  /*14f30*/  @!P0 NANOSLEEP.SYNCS 0x989680 ;  /* 0x009896800000895d */ /* 0x004fea0003900000 */
[----:B------:R-:W2:Y:S02]  /*14f40*/  @!P0 SYNCS.PHASECHK.TRANS64 P0, [R7+URZ], R2 ;  /* 0x00000002070085a7 */ /* 0x000ea4000800007f */
[----:B--2---:R-:W-:Y:S05]  /*14f50*/  @!P0 BRA `(.L_x_2463) ;  /* 0xfffffffc00f08947 */ /* 0x004fea000383ffff */
[----:B------:R-:W-:Y:S05]  /*14f60*/  BRA `(.L_x_2533) ;  /* 0xffffffe000387947 */ /* 0x000fea000383ffff */
.L_x_2465:
[----:B--2---:R2:W3:Y:S02]  /*14f70*/  SYNCS.PHASECHK.TRANS64.TRYWAIT P0, [R4+URZ], R5 ;  /* 0x00000005040075a7 */ /* 0x0044e4000800017f */
[----:B---3--:R-:W-:Y:S05]  /*14f80*/  @!P0 NANOSLEEP.SYNCS 0x989680 ;  /* 0x009896800000895d */ /* 0x008fea0003900000 */
[----:B------:R-:W3:Y:S02]  /*14f90*/  @!P0 SYNCS.PHASECHK.TRANS64 P0, [R4+URZ], R5 ;  /* 0x00000005040085a7 */ /* 0x000ee4000800007f */
[----:B---3--:R-:W-:Y:S05]  /*14fa0*/  @!P0 BRA `(.L_x_2465) ;  /* 0xfffffffc00f08947 */ /* 0x008fea000383ffff */
[----:B------:R-:W-:Y:S05]  /*14fb0*/  BRA `(.L_x_2534) ;  /* 0xffffffe0003c7947 */ /* 0x000fea000383ffff */
.L_x_2535:
        /* <DEDUP_REMOVED lines=12> */
.L_x_3098:


//--------------------- .text._ZN7cutlass13device_kernelIN5flash11enable_sm90INS1_16FlashAttnFwdSm90INS1_25CollectiveMainloopFwdSm90ILi2EN4cute5tupleIJNS5_1CILi1EEES8_S8_EEENS6_IJNS7_ILi128EEESA_SA_EEELi128ENS_6half_tEfNS_4arch4Sm90ELb1ELb0ELb0ELb1ELb0ELb1ELb0ELb1ELb1ELb1ELb1ELb0EEENS1_21CollectiveEpilogueFwdISB_S9_SC_SE_Li256ELb1ELb1ELb1ELb0EEENS1_36VarlenDynamicPersistentTileSchedulerILi128ELi128ELi256ELi128ELb1ELb1ELb1ELb1ELb1ELb1EEEEEEEEEvNT_6ParamsE --------------------------
	.section	.text._ZN7cutlass13device_kernelIN5flash11enable_sm90INS1_16FlashAttnFwdSm90INS1_25CollectiveMainloopFwdSm90ILi2EN4cute5tupleIJNS5_1CILi1EEES8_S8_EEENS6_IJNS7_ILi128EEESA_SA_EEELi128ENS_6half_tEfNS_4arch4Sm90ELb1ELb0ELb0ELb1ELb0ELb1ELb0ELb1ELb1ELb1ELb1ELb0EEENS1_21CollectiveEpilogueFwdISB_S9_SC_SE_Li256ELb1ELb1ELb1ELb0EEENS1_36VarlenDynamicPersistentTileSchedulerILi128ELi128ELi256ELi128ELb1ELb1ELb1ELb1ELb1ELb1EEEEEEEEEvNT_6ParamsE,"ax",@progbits
	.align	128
.text._ZN7cutlass13device_kernelIN5flash11enable_sm90INS1_16FlashAttnFwdSm90INS1_25CollectiveMainloopFwdSm90ILi2EN4cute5tupleIJNS5_1CILi1EEES8_S8_EEENS6_IJNS7_ILi128EEESA_SA_EEELi128ENS_6half_tEfNS_4arch4Sm90ELb1ELb0ELb0ELb1ELb0ELb1ELb0ELb1ELb1ELb1ELb1ELb0EEENS1_21CollectiveEpilogueFwdISB_S9_SC_SE_Li256ELb1ELb1ELb1ELb0EEENS1_36VarlenDynamicPersistentTileSchedulerILi128ELi128ELi256ELi128ELb1ELb1ELb1ELb1ELb1ELb1EEEEEEEEEvNT_6ParamsE:
        .type           _ZN7cutlass13device_kernelIN5flash11enable_sm90INS1_16FlashAttnFwdSm90INS1_25CollectiveMainloopFwdSm90ILi2EN4cute5tupleIJNS5_1CILi1EEES8_S8_EEENS6_IJNS7_ILi128EEESA_SA_EEELi128ENS_6half_tEfNS_4arch4Sm90ELb1ELb0ELb0ELb1ELb0ELb1ELb0ELb1ELb1ELb1ELb1ELb0EEENS1_21CollectiveEpilogueFwdISB_S9_SC_SE_Li256ELb1ELb1ELb1ELb0EEENS1_36VarlenDynamicPersistentTileSchedulerILi128ELi128ELi256ELi128ELb1ELb1ELb1ELb1ELb1ELb1EEEEEEEEEvNT_6ParamsE,@function
        .size           _ZN7cutlass13device_kernelIN5flash11enable_sm90INS1_16FlashAttnFwdSm90INS1_25CollectiveMainloopFwdSm90ILi2EN4cute5tupleIJNS5_1CILi1EEES8_S8_EEENS6_IJNS7_ILi128EEESA_SA_EEELi128ENS_6half_tEfNS_4arch4Sm90ELb1ELb0ELb0ELb1ELb0ELb1ELb0ELb1ELb1ELb1ELb1ELb0EEENS1_21CollectiveEpilogueFwdISB_S9_SC_SE_Li256ELb1ELb1ELb1ELb0EEENS1_36VarlenDynamicPersistentTileSchedulerILi128ELi128ELi256ELi128ELb1ELb1ELb1ELb1ELb1ELb1EEEEEEEEEvNT_6ParamsE,(.L_x_3099 - _ZN7cutlass13device_kernelIN5flash11enable_sm90INS1_16FlashAttnFwdSm90INS1_25CollectiveMainloopFwdSm90ILi2EN4cute5tupleIJNS5_1CILi1EEES8_S8_EEENS6_IJNS7_ILi128EEESA_SA_EEELi128ENS_6half_tEfNS_4arch4Sm90ELb1ELb0ELb0ELb1ELb0ELb1ELb0ELb1ELb1ELb1ELb1ELb0EEENS1_21CollectiveEpilogueFwdISB_S9_SC_SE_Li256ELb1ELb1ELb1ELb0EEENS1_36VarlenDynamicPersistentTileSchedulerILi128ELi128ELi256ELi128ELb1ELb1ELb1ELb1ELb1ELb1EEEEEEEEEvNT_6ParamsE)
        .other          _ZN7cutlass13device_kernelIN5flash11enable_sm90INS1_16FlashAttnFwdSm90INS1_25CollectiveMainloopFwdSm90ILi2EN4cute5tupleIJNS5_1CILi1EEES8_S8_EEENS6_IJNS7_ILi128EEESA_SA_EEELi128ENS_6half_tEfNS_4arch4Sm90ELb1ELb0ELb0ELb1ELb0ELb1ELb0ELb1ELb1ELb1ELb1ELb0EEENS1_21CollectiveEpilogueFwdISB_S9_SC_SE_Li256ELb1ELb1ELb1ELb0EEENS1_36VarlenDynamicPersistentTileSchedulerILi128ELi128ELi256ELi128ELb1ELb1ELb1ELb1ELb1ELb1EEEEEEEEEvNT_6ParamsE,@"STO_CUDA_ENTRY STV_DEFAULT"
_ZN7cutlass13device_kernelIN5flash11enable_sm90INS1_16FlashAttnFwdSm90INS1_25CollectiveMainloopFwdSm90ILi2EN4cute5tupleIJNS5_1CILi1EEES8_S8_EEENS6_IJNS7_ILi128EEESA_SA_EEELi128ENS_6half_tEfNS_4arch4Sm90ELb1ELb0ELb0ELb1ELb0ELb1ELb0ELb1ELb1ELb1ELb1ELb0EEENS1_21CollectiveEpilogueFwdISB_S9_SC_SE_Li256ELb1ELb1ELb1ELb0EEENS1_36VarlenDynamicPersistentTileSchedulerILi128ELi128ELi256ELi128ELb1ELb1ELb1ELb1ELb1ELb1EEEEEEEEEvNT_6ParamsE:
        /* <DEDUP_REMOVED lines=24> */
.L_x_2537:
[----:B------:R-:W-:Y:S05]  /*0180*/  BSYNC B0 ;  /* 0x0000000000007941 */ /* 0x000fea0003800000 */
.L_x_2536:
        /* <DEDUP_REMOVED lines=41> */
.L_x_2538:
        /* <DEDUP_REMOVED lines=22> */
.L_x_2539:
        /* <DEDUP_REMOVED lines=18> */
.L_x_2540:
        /* <DEDUP_REMOVED lines=22> */
.L_x_2541:
        /* <DEDUP_REMOVED lines=22> */
.L_x_2542:
        /* <DEDUP_REMOVED lines=8> */
.L_x_2545:
        /* <DEDUP_REMOVED lines=21> */
[----:B----4-:R-:W-:Y:S05]  /*0b30*/  @P0 BRA `(.L_x_2546) ;  /* 0x0000020400d00947 */ /* 0x010fea0003800000 */
        /* <DEDUP_REMOVED lines=16> */
[----:B------:R-:W-:Y:S01]  /*0c40*/  IMAD.IADD R235, R16, 0x1, -R235 ;  /* 0x0000000110eb7824 */ /* 0x000fe200078e0aeb */
        /* <DEDUP_REMOVED lines=14> */
[----:B------:R-:W-:Y:S02]  /*0d30*/  LOP3.LUT R3, R3, 0x3fffffe, RZ, 0xc0, !PT ;  /* 0x03fffffe03037812 */ /* 0x000fe400078ec0ff */
[----:B------:R-:W-:Y:S02]  /*0d40*/  IADD3 R11, R10, -R11, RZ ;  /* 0x8000000b0a0b7210 */ /* 0x000fe40007ffe0ff */
[----:B------:R-:W-:Y:S01]  /*0d50*/  LEA.HI R22, R0, R16, RZ, 0x3 ;  /* 0x0000001000167211 */ /* 0x000fe200078f18ff */
[----:B------:R-:W-:Y:S01]  /*0d60*/  IMAD.IADD R3, R18, 0x1, -R3 ;  /* 0x0000000112037824 */ /* 0x000fe200078e0a03 */
[----:B------:R-:W-:Y:S01]  /*0d70*/  SHF.R.S32.HI R5, RZ, 0x4, R4 ;  /* 0x00000004ff057819 */ /* 0x000fe20000011404 */
[----:B------:R-:W-:Y:S01]  /*0d80*/  IMAD R8, R8, 0x10, R11 ;  /* 0x0000001008087824 */ /* 0x000fe200078e020b */
[----:B------:R-:W-:-:S02]  /*0d90*/  LOP3.LUT R12, R12, 0xfffffffc, RZ, 0xc0, !PT ;  /* 0xfffffffc0c0c7812 */ /* 0x000fc400078ec0ff */
[----:B------:R-:W-:Y:S01]  /*0da0*/  LOP3.LUT R207, R22, 0xfffffff8, RZ, 0xc0, !PT ;  /* 0xfffffff816cf7812 */ /* 0x000fe200078ec0ff */
[----:B------:R-:W-:Y:S01]  /*0db0*/  IMAD R8, R3, 0x40, R8 ;  /* 0x0000004003087824 */ /* 0x000fe200078e0208 */
[----:B------:R-:W-:Y:S01]  /*0dc0*/  SHF.R.S32.HI R22, RZ, 0x3, R22 ;  /* 0x00000003ff167819 */ /* 0x000fe20000011416 */
[----:B------:R-:W-:Y:S01]  /*0dd0*/  IMAD.IADD R12, R16, 0x1, -R12 ;  /* 0x00000001100c7824 */ /* 0x000fe200078e0a0c */
[----:B------:R-:W-:Y:S01]  /*0de0*/  LEA.HI R4, R4, R5, RZ, 0x1 ;  /* 0x0000000504047211 */ /* 0x000fe200078f08ff */
[----:B------:R-:W-:Y:S01]  /*0df0*/  IMAD.IADD R207, R16, 0x1, -R207 ;  /* 0x0000000110cf7824 */ /* 0x000fe200078e0acf */
[----:B------:R-:W-:Y:S01]  /*0e00*/  LEA.HI R0, R0, R16, RZ, 0x6 ;  /* 0x0000001000007211 */ /* 0x000fe200078f30ff */
[----:B------:R-:W-:Y:S01]  /*0e10*/  IMAD.SHL.U32 R3, R22, 0x40, RZ ;  /* 0x0000004016037824 */ /* 0x000fe200078e00ff */
[----:B------:R-:W-:Y:S01]  /*0e20*/  LOP3.LUT R4, R4, 0x1ffffffe, RZ, 0xc0, !PT ;  /* 0x1ffffffe04047812 */ /* 0x000fe200078ec0ff */
[----:B------:R-:W-:Y:S01]  /*0e30*/  VIADD R213, R22, 0x40 ;  /* 0x0000004016d57836 */ /* 0x000fe20000000000 */
[----:B------:R-:W-:Y:S01]  /*0e40*/  SHF.L.U32 R0, R0, 0x3, RZ ;  /* 0x0000000300007819 */ /* 0x000fe200000006ff */
[----:B------:R-:W-:Y:S01]  /*0e50*/  VIADD R214, R22, 0x20 ;  /* 0x0000002016d67836 */ /* 0x000fe20000000000 */
[----:B------:R-:W-:Y:S01]  /*0e60*/  LEA.HI R6, R12, R12, RZ, 0x1 ;  /* 0x0000000c0c067211 */ /* 0x000fe200078f08ff */
[----:B------:R-:W-:Y:S01]  /*0e70*/  IMAD.SHL.U32 R16, R207, 0x8, RZ ;  /* 0x00000008cf107824 */ /* 0x000fe200078e00ff */
[----:B------:R-:W-:Y:S01]  /*0e80*/  LOP3.LUT R202, R0, 0xfffffe00, RZ, 0xc0, !PT ;  /* 0xfffffe0000ca7812 */ /* 0x000fe200078ec0ff */
[----:B------:R-:W-:Y:S01]  /*0e90*/  IMAD.IADD R4, R5, 0x1, -R4 ;  /* 0x0000000105047824 */ /* 0x000fe200078e0a04 */
[----:B------:R-:W-:Y:S01]  /*0ea0*/  LOP3.LUT R3, R3, 0x1c0, RZ, 0xc0, !PT ;  /* 0x000001c003037812 */ /* 0x000fe200078ec0ff */
[----:B------:R-:W-:Y:S01]  /*0eb0*/  VIADD R212, R22, 0x60 ;  /* 0x0000006016d47836 */ /* 0x000fe20000000000 */
[----:B------:R-:W-:Y:S01]  /*0ec0*/  LOP3.LUT R5, R6, 0x1ffffffe, RZ, 0xc0, !PT ;  /* 0x1ffffffe06057812 */ /* 0x000fe200078ec0ff */
[----:B------:R-:W-:Y:S01]  /*0ed0*/  IMAD.SHL.U32 R196, R214, 0x40, RZ ;  /* 0x00000040d6c47824 */ /* 0x000fe200078e00ff */
[----:B------:R-:W-:Y:S01]  /*0ee0*/  SHF.R.S32.HI R0, RZ, 0x1f, R213 ;  /* 0x0000001fff007819 */ /* 0x000fe200000114d5 */
[----:B------:R-:W-:Y:S01]  /*0ef0*/  IMAD R4, R4, 0x8, R7 ;  /* 0x0000000804047824 */ /* 0x000fe200078e0207 */
[----:B------:R-:W-:Y:S01]  /*0f00*/  SHF.R.S32.HI R11, RZ, 0x1f, R214 ;  /* 0x0000001fff0b7819 */ /* 0x000fe200000114d6 */
[----:B------:R-:W-:Y:S01]  /*0f10*/  IMAD.IADD R204, R12, 0x1, -R5 ;  /* 0x000000010ccc7824 */ /* 0x000fe200078e0a05 */
[----:B------:R-:W-:Y:S01]  /*0f20*/  SHF.R.U32.HI R201, RZ, 0x3, R3 ;  /* 0x00000003ffc97819 */ /* 0x000fe20000011603 */
[----:B------:R-:W-:Y:S01]  /*0f30*/  IMAD.SHL.U32 R194, R212, 0x40, RZ ;  /* 0x00000040d4c27824 */ /* 0x000fe200078e00ff */
[----:B------:R-:W-:Y:S01]  /*0f40*/  LOP3.LUT R205, R3, 0x38, R16, 0xf8, !PT ;  /* 0x0000003803cd7812 */ /* 0x000fe200078ef810 */
[----:B------:R0:W-:Y:S01]  /*0f50*/  STL [R1+0x50], R4 ;  /* 0x0000500401007387 */ /* 0x0001e20000100800 */
[----:B------:R-:W-:Y:S01]  /*0f60*/  LEA.HI R3, R0, R213, RZ, 0x3 ;  /* 0x000000d500037211 */ /* 0x000fe200078f18ff */
[----:B------:R-:W-:Y:S01]  /*0f70*/  IMAD.MOV.U32 R6, RZ, RZ, R14 ;  /* 0x000000ffff067224 */ /* 0x000fe200078e000e */
[----:B------:R-:W-:Y:S01]  /*0f80*/  LEA.HI R11, R11, R214, RZ, 0x3 ;  /* 0x000000d60b0b7211 */ /* 0x000fe200078f18ff */
[----:B------:R-:W-:Y:S01]  /*0f90*/  IMAD.MOV.U32 R7, RZ, RZ, R15 ;  /* 0x000000ffff077224 */ /* 0x000fe200078e000f */
[----:B------:R-:W-:Y:S01]  /*0fa0*/  MOV R5, R13 ;  /* 0x0000000d00057202 */ /* 0x000fe20000000f00 */
[----:B------:R-:W-:Y:S01]  /*0fb0*/  IMAD.SHL.U32 R3, R3, 0x40, RZ ;  /* 0x0000004003037824 */ /* 0x000fe200078e00ff */
[----:B------:R-:W-:Y:S01]  /*0fc0*/  SHF.L.U32 R195, R213, 0x6, RZ ;  /* 0x00000006d5c37819 */ /* 0x000fe200000006ff */
[----:B------:R-:W-:Y:S01]  /*0fd0*/  IMAD.SHL.U32 R11, R11, 0x40, RZ ;  /* 0x000000400b0b7824 */ /* 0x000fe200078e00ff */
[----:B------:R-:W-:Y:S01]  /*0fe0*/  SHF.R.S32.HI R13, RZ, 0x1f, R212 ;  /* 0x0000001fff0d7819 */ /* 0x000fe200000114d4 */
[----:B------:R-:W-:Y:S01]  /*0ff0*/  STL [R1+0x4c], R8 ;  /* 0x00004c0801007387 */ /* 0x000fe20000100800 */
[----:B------:R-:W-:Y:S01]  /*1000*/  LOP3.LUT R195, R195, 0x1c0, RZ, 0xc0, !PT ;  /* 0x000001c0c3c37812 */ /* 0x000fe200078ec0ff */
[----:B------:R-:W-:Y:S01]  /*1010*/  IMAD.SHL.U32 R18, R207, 0x4, RZ ;  /* 0x00000004cf127824 */ /* 0x000fe200078e00ff */
[----:B------:R-:W-:Y:S01]  /*1020*/  LEA.HI R13, R13, R212, RZ, 0x3 ;  /* 0x000000d40d0d7211 */ /* 0x000fe200078f18ff */
[----:B------:R-:W-:Y:S01]  /*1030*/  VIADD R187, R16, 0x40 ;  /* 0x0000004010bb7836 */ /* 0x000fe20000000000 */
[----:B------:R-:W-:Y:S01]  /*1040*/  LOP3.LUT R196, R196, 0x1c0, RZ, 0xc0, !PT ;  /* 0x000001c0c4c47812 */ /* 0x000fe200078ec0ff */
[----:B------:R-:W-:Y:S01]  /*1050*/  VIADD R185, R18, 0x20 ;  /* 0x0000002012b97836 */ /* 0x000fe20000000000 */
[----:B------:R-:W-:Y:S01]  /*1060*/  LOP3.LUT R0, R9, 0x7ffffffc, RZ, 0xc0, !PT ;  /* 0x7ffffffc09007812 */ /* 0x000fe200078ec0ff */
[----:B------:R-:W-:Y:S01]  /*1070*/  IMAD.SHL.U32 R13, R13, 0x40, RZ ;  /* 0x000000400d0d7824 */ /* 0x000fe200078e00ff */
[----:B------:R-:W-:Y:S01]  /*1080*/  SHF.R.U32.HI R12, RZ, 0x3, R195 ;  /* 0x00000003ff0c7819 */ /* 0x000fe200000116c3 */
[----:B------:R-:W-:Y:S01]  /*1090*/  IMAD R204, R204, 0x8, R8 ;  /* 0x00000008cccc7824 */ /* 0x000fe200078e0208 */
[----:B0-----:R-:W-:-:S02]  /*10a0*/  LOP3.LUT R4, R195, 0x38, R16, 0xf8, !PT ;  /* 0x00000038c3047812 */ /* 0x001fc400078ef810 */
[----:B------:R-:W-:Y:S02]  /*10b0*/  LOP3.LUT R199, R3, 0xfffffe00, RZ, 0xc0, !PT ;  /* 0xfffffe0003c77812 */ /* 0x000fe400078ec0ff */
[----:B------:R-:W-:Y:S02]  /*10c0*/  SHF.R.U32.HI R14, RZ, 0x3, R196 ;  /* 0x00000003ff0e7819 */ /* 0x000fe400000116c4 */
[----:B------:R-:W-:Y:S02]  /*10d0*/  LOP3.LUT R9, R196, 0x38, R16, 0xf8, !PT ;  /* 0x00000038c4097812 */ /* 0x000fe400078ef810 */
[----:B------:R-:W-:Y:S02]  /*10e0*/  LOP3.LUT R200, R11, 0xfffffe00, RZ, 0xc0, !PT ;  /* 0xfffffe000bc87812 */ /* 0x000fe400078ec0ff */
[----:B------:R-:W-:Y:S02]  /*10f0*/  LOP3.LUT R194, R194, 0x1c0, RZ, 0xc0, !PT ;  /* 0x000001c0c2c27812 */ /* 0x000fe400078ec0ff */
[----:B------:R-:W-:-:S02]  /*1100*/  IADD3 R0, R235, -R0, RZ ;  /* 0x80000000eb007210 */ /* 0x000fc40007ffe0ff */
[----:B------:R-:W-:Y:S02]  /*1110*/  LOP3.LUT R4, R199, R4, R12, 0xf6, !PT ;  /* 0x00000004c7047212 */ /* 0x000fe400078ef60c */
[----:B------:R-:W-:Y:S01]  /*1120*/  LOP3.LUT R9, R200, R9, R14, 0xf6, !PT ;  /* 0x00000009c8097212 */ /* 0x000fe200078ef60e */
[----:B------:R-:W-:Y:S01]  /*1130*/  IMAD.SHL.U32 R197, R0, 0x2, RZ ;  /* 0x0000000200c57824 */ /* 0x000fe200078e00ff */
[----:B------:R-:W-:Y:S02]  /*1140*/  SHF.R.U32.HI R10, RZ, 0x3, R194 ;  /* 0x00000003ff0a7819 */ /* 0x000fe400000116c2 */
[----:B------:R-:W-:Y:S01]  /*1150*/  LOP3.LUT R15, R194, 0x38, R16, 0xf8, !PT ;  /* 0x00000038c20f7812 */ /* 0x000fe200078ef810 */
[----:B------:R-:W-:Y:S01]  /*1160*/  VIADD R233, R197, 0x8 ;  /* 0x00000008c5e97836 */ /* 0x000fe20000000000 */
[----:B------:R-:W-:Y:S01]  /*1170*/  LOP3.LUT R198, R13, 0xfffffe00, RZ, 0xc0, !PT ;  /* 0xfffffe000dc67812 */ /* 0x000fe200078ec0ff */
[C---:B------:R-:W-:Y:S01]  /*1180*/  VIADD R232, R197.reuse, 0x10 ;  /* 0x00000010c5e87836 */ /* 0x040fe20000000000 */
[----:B------:R-:W-:Y:S01]  /*1190*/  LEA R3, R4, UR44, 0x1 ;  /* 0x0000002c04037c11 */ /* 0x000fe2000f8e08ff */
[----:B------:R-:W-:Y:S01]  /*11a0*/  VIADD R231, R197, 0x18 ;  /* 0x00000018c5e77836 */ /* 0x000fe20000000000 */
[----:B------:R-:W-:Y:S01]  /*11b0*/  LEA R0, R9, UR44, 0x1 ;  /* 0x0000002c09007c11 */ /* 0x000fe2000f8e08ff */
[C---:B------:R-:W-:Y:S01]  /*11c0*/  VIADD R230, R197.reuse, 0x20 ;  /* 0x00000020c5e67836 */ /* 0x040fe20000000000 */
[----:B------:R-:W-:Y:S01]  /*11d0*/  LOP3.LUT R15, R198, R15, R10, 0xf6, !PT ;  /* 0x0000000fc60f7212 */ /* 0x000fe200078ef60a */
[----:B------:R0:W-:Y:S01]  /*11e0*/  STL [R1+0x40], R3 ;  /* 0x0000400301007387 */ /* 0x0001e20000100800 */
[C---:B------:R-:W-:Y:S01]  /*11f0*/  VIADD R229, R197.reuse, 0x28 ;  /* 0x00000028c5e57836 */ /* 0x040fe20000000000 */
[C---:B------:R-:W-:Y:S01]  /*1200*/  IADD3 R227, R197.reuse, 0x38, RZ ;  /* 0x00000038c5e37810 */ /* 0x040fe20007ffe0ff */
[C---:B------:R-:W-:Y:S01]  /*1210*/  VIADD R228, R197.reuse, 0x30 ;  /* 0x00000030c5e47836 */ /* 0x040fe20000000000 */
[----:B------:R1:W-:Y:S01]  /*1220*/  STL [R1+0x44], R0 ;  /* 0x0000440001007387 */ /* 0x0003e20000100800 */
[C---:B------:R-:W-:Y:S01]  /*1230*/  VIADD R226, R197.reuse, 0x40 ;  /* 0x00000040c5e27836 */ /* 0x040fe20000000000 */
[----:B------:R-:W-:Y:S01]  /*1240*/  LOP3.LUT R205, R202, R205, R201, 0xf6, !PT ;  /* 0x000000cdcacd7212 */ /* 0x000fe200078ef6c9 */
[C---:B------:R-:W-:Y:S01]  /*1250*/  VIADD R225, R197.reuse, 0x48 ;  /* 0x00000048c5e17836 */ /* 0x040fe20000000000 */
[C---:B------:R-:W-:Y:S01]  /*1260*/  IADD3 R219, R197.reuse, 0x78, RZ ;  /* 0x00000078c5db7810 */ /* 0x040fe20007ffe0ff */
[C---:B------:R-:W-:Y:S01]  /*1270*/  VIADD R224, R197.reuse, 0x50 ;  /* 0x00000050c5e07836 */ /* 0x040fe20000000000 */
[----:B------:R-:W-:Y:S01]  /*1280*/  SHF.R.S32.HI R4, RZ, 0x1f, R232 ;  /* 0x0000001fff047819 */ /* 0x000fe200000114e8 */
[C---:B------:R-:W-:Y:S01]  /*1290*/  VIADD R223, R197.reuse, 0x58 ;  /* 0x00000058c5df7836 */ /* 0x040fe20000000000 */
[----:B0-----:R-:W-:Y:S01]  /*12a0*/  SHF.R.S32.HI R3, RZ, 0x1f, R231 ;  /* 0x0000001fff037819 */ /* 0x001fe200000114e7 */
[----:B------:R-:W-:Y:S01]  /*12b0*/  VIADD R222, R197, 0x60 ;  /* 0x00000060c5de7836 */ /* 0x000fe20000000000 */
[----:B-1----:R-:W-:Y:S01]  /*12c0*/  LEA R0, R15, UR44, 0x1 ;  /* 0x0000002c0f007c11 */ /* 0x002fe2000f8e08ff */
[C---:B------:R-:W-:Y:S01]  /*12d0*/  VIADD R221, R197.reuse, 0x68 ;  /* 0x00000068c5dd7836 */ /* 0x040fe20000000000 */
[----:B------:R-:W-:Y:S01]  /*12e0*/  SHF.R.S32.HI R4, RZ, 0x1f, R229 ;  /* 0x0000001fff047819 */ /* 0x000fe200000114e5 */
[----:B------:R-:W-:Y:S01]  /*12f0*/  VIADD R220, R197, 0x70 ;  /* 0x00000070c5dc7836 */ /* 0x000fe20000000000 */
[----:B------:R-:W-:Y:S01]  /*1300*/  SHF.R.S32.HI R3, RZ, 0x1f, R228 ;  /* 0x0000001fff037819 */ /* 0x000fe200000114e4 */
[----:B------:R0:W-:Y:S01]  /*1310*/  STL [R1+0x3c], R0 ;  /* 0x00003c0001007387 */ /* 0x0001e20000100800 */
[----:B------:R-:W-:-:S02]  /*1320*/  SHF.R.S32.HI R4, RZ, 0x1f, R226 ;  /* 0x0000001fff047819 */ /* 0x000fc400000114e2 */
[----:B------:R-:W-:Y:S02]  /*1330*/  SHF.R.S32.HI R3, RZ, 0x1f, R225 ;  /* 0x0000001fff037819 */ /* 0x000fe400000114e1 */
[----:B------:R-:W-:Y:S02]  /*1340*/  SHF.R.S32.HI R218, RZ, 0x1f, R22 ;  /* 0x0000001fffda7819 */ /* 0x000fe40000011416 */
[----:B------:R-:W-:Y:S02]  /*1350*/  SHF.R.S32.HI R17, RZ, 0x1f, R16 ;  /* 0x0000001fff117819 */ /* 0x000fe40000011410 */
[----:B------:R-:W-:Y:S02]  /*1360*/  SHF.R.S32.HI R19, RZ, 0x1f, R18 ;  /* 0x0000001fff137819 */ /* 0x000fe40000011412 */
[----:B0-----:R-:W-:Y:S02]  /*1370*/  SHF.R.S32.HI R0, RZ, 0x1f, R233 ;  /* 0x0000001fff007819 */ /* 0x001fe400000114e9 */
[----:B------:R-:W-:-:S02]  /*1380*/  SHF.R.S32.HI R0, RZ, 0x1f, R230 ;  /* 0x0000001fff007819 */ /* 0x000fc400000114e6 */
[----:B------:R-:W-:Y:S02]  /*1390*/  SHF.R.S32.HI R0, RZ, 0x1f, R227 ;  /* 0x0000001fff007819 */ /* 0x000fe400000114e3 */
[----:B------:R-:W-:Y:S02]  /*13a0*/  SHF.R.S32.HI R0, RZ, 0x1f, R224 ;  /* 0x0000001fff007819 */ /* 0x000fe400000114e0 */
[----:B------:R-:W-:Y:S02]  /*13b0*/  SHF.R.S32.HI R216, RZ, 0x1f, R187 ;  /* 0x0000001fffd87819 */ /* 0x000fe400000114bb */
[----:B------:R-:W-:Y:S02]  /*13c0*/  LEA R203, R205, UR44, 0x1 ;  /* 0x0000002ccdcb7c11 */ /* 0x000fe4000f8e08ff */
[----:B------:R-:W-:Y:S02]  /*13d0*/  SHF.R.S32.HI R4, RZ, 0x1f, R223 ;  /* 0x0000001fff047819 */ /* 0x000fe400000114df */
[----:B------:R-:W-:-:S02]  /*13e0*/  SHF.R.S32.HI R3, RZ, 0x1f, R222 ;  /* 0x0000001fff037819 */ /* 0x000fc400000114de */
[----:B------:R-:W-:Y:S02]  /*13f0*/  SHF.R.S32.HI R0, RZ, 0x1f, R221 ;  /* 0x0000001fff007819 */ /* 0x000fe400000114dd */
[----:B------:R-:W-:Y:S02]  /*1400*/  SHF.R.S32.HI R237, RZ, 0x1f, R220 ;  /* 0x0000001fffed7819 */ /* 0x000fe400000114dc */
[----:B------:R-:W-:-:S07]  /*1410*/  SHF.R.S32.HI R236, RZ, 0x1f, R219 ;  /* 0x0000001fffec7819 */ /* 0x000fce00000114db */
.L_x_2762:
[----:B0-2---:R-:W0:Y:S02]  /*1420*/  LDC.64 R8, c[0x0][0xc88] ;  /* 0x00032200ff087b82 */ /* 0x005e240000000a00 */
[----:B0-----:R-:W-:-:S05]  /*1430*/  IMAD.WIDE R8, R7, 0x4, R8 ;  /* 0x0000000407087825 */ /* 0x001fca00078e0208 */
[----:B------:R-:W2:Y:S01]  /*1440*/  LDG.E R209, desc[UR42][R8.64] ;  /* 0x0000002a08d17981 */ /* 0x000ea2000c1e1900 */
[----:B------:R-:W-:Y:S05]  /*1450*/  YIELD ;  /* 0x0000000000007946 */ /* 0x000fea0003800000 */
[----:B------:R-:W-:Y:S01]  /*1460*/  ULDC.64 UR4, c[0x0][0xa28] ;  /* 0x00028a0000047ab9 */ /* 0x000fe20000000a00 */
[----:B------:R-:W-:Y:S01]  /*1470*/  ULDC.64 UR8, c[0x0][0xa18] ;  /* 0x0002860000087ab9 */ /* 0x000fe20000000a00 */
[----:B------:R-:W-:Y:S01]  /*1480*/  ISETP.NE.U32.AND P1, PT, RZ, UR4, PT ;  /* 0x00000004ff007c0c */ /* 0x000fe2000bf25070 */
[----:B------:R-:W-:Y:S01]  /*1490*/  ULDC.64 UR6, c[0x0][0xa08] ;  /* 0x0002820000067ab9 */ /* 0x000fe20000000a00 */
[----:B----4-:R-:W-:Y:S01]  /*14a0*/  IMAD.MOV.U32 R4, RZ, RZ, RZ ;  /* 0x000000ffff047224 */ /* 0x010fe200078e00ff */
[----:B------:R-:W-:Y:S01]  /*14b0*/  ISETP.NE.U32.AND P0, PT, RZ, UR6, PT ;  /* 0x00000006ff007c0c */ /* 0x000fe2000bf05070 */
[----:B-----5:R-:W-:Y:S01]  /*14c0*/  IMAD.MOV.U32 R28, RZ, RZ, RZ ;  /* 0x000000ffff1c7224 */ /* 0x020fe200078e00ff */
[----:B------:R-:W-:-:S02]  /*14d0*/  ISETP.NE.AND.EX P1, PT, RZ, UR5, PT, P1 ;  /* 0x00000005ff007c0c */ /* 0x000fc4000bf25310 */
[----:B------:R-:W-:Y:S02]  /*14e0*/  ISETP.NE.AND.EX P0, PT, RZ, UR7, PT, P0 ;  /* 0x00000007ff007c0c */ /* 0x000fe4000bf05300 */
[----:B--2---:R-:W-:Y:S01]  /*14f0*/  SHF.R.S32.HI R234, RZ, 0x1f, R209 ;  /* 0x0000001fffea7819 */ /* 0x004fe200000114d1 */
[----:B------:R-:W-:-:S08]  /*1500*/  IMAD.SHL.U32 R210, R209, 0x4, RZ ;  /* 0x00000004d1d27824 */ /* 0x000fd000078e00ff */
[C---:B------:R-:W-:Y:S02]  /*1510*/  @P1 LEA R10, P2, R209.reuse, UR4, 0x2 ;  /* 0x00000004d10a1c11 */ /* 0x040fe4000f8410ff */
[C-C-:B------:R-:W-:Y:S02]  /*1520*/  SHF.L.U64.HI R211, R209.reuse, 0x2, R234.reuse ;  /* 0x00000002d1d37819 */ /* 0x140fe400000102ea */
[----:B------:R-:W-:Y:S02]  /*1530*/  @P1 LEA.HI.X R11, R209, UR5, R234, 0x2, P2 ;  /* 0x00000005d10b1c11 */ /* 0x000fe400090f14ea */
[----:B------:R-:W-:Y:S01]  /*1540*/  ISETP.NE.U32.AND P2, PT, RZ, UR8, PT ;  /* 0x00000008ff007c0c */ /* 0x000fe2000bf45070 */
[----:B------:R-:W-:Y:S01]  /*1550*/  ULDC UR4, c[0x0][0x288] ;  /* 0x0000a20000047ab9 */ /* 0x000fe20000000800 */
[----:B------:R-:W-:Y:S01]  /*1560*/  IADD3 R12, P3, R210, UR6, RZ ;  /* 0x00000006d20c7c10 */ /* 0x000fe2000ff7e0ff */
[----:B------:R0:W5:Y:S01]  /*1570*/  @P1 LDG.E R4, desc[UR42][R10.64] ;  /* 0x0000002a0a041981 */ /* 0x000162000c1e1900 */
[----:B------:R-:W-:Y:S01]  /*1580*/  ISETP.NE.AND.EX P2, PT, RZ, UR9, PT, P2 ;  /* 0x00000009ff007c0c */ /* 0x000fe2000bf45320 */
[----:B------:R-:W-:Y:S01]  /*1590*/  IMAD.U32 R192, RZ, RZ, UR4 ;  /* 0x00000004ffc07e24 */ /* 0x000fe2000f8e00ff */
[----:B------:R-:W-:Y:S01]  /*15a0*/  IADD3.X R13, R211, UR7, RZ, P3, !PT ;  /* 0x00000007d30d7c10 */ /* 0x000fe20009ffe4ff */
[----:B------:R-:W-:-:S04]  /*15b0*/  ULDC.64 UR4, c[0x0][0x418] ;  /* 0x0001060000047ab9 */ /* 0x000fc80000000a00 */
[----:B------:R0:W5:Y:S06]  /*15c0*/  @P0 LDG.E R28, desc[UR42][R12.64] ;  /* 0x0000002a0c1c0981 */ /* 0x00016c000c1e1900 */
[----:B------:R-:W-:-:S04]  /*15d0*/  @P2 IADD3 R8, P1, R210, UR8, RZ ;  /* 0x00000008d2082c10 */ /* 0x000fc8000ff3e0ff */
[----:B------:R-:W-:-:S05]  /*15e0*/  @P2 IADD3.X R9, R211, UR9, RZ, P1, !PT ;  /* 0x00000009d3092c10 */ /* 0x000fca0008ffe4ff */
        /* <DEDUP_REMOVED lines=10> */
[----:B0--3--:R-:W-:Y:S06]  /*1690*/  @P2 BRA `(.L_x_2547) ;  /* 0x0000000000242947 */ /* 0x009fec0003800000 */
        /* <DEDUP_REMOVED lines=8> */
[----:B--2---:R-:W-:-:S07]  /*1720*/  IADD3 R192, -R192, R3, RZ ;  /* 0x00000003c0c07210 */ /* 0x004fce0007ffe1ff */
.L_x_2547:
[----:B------:R-:W-:Y:S01]  /*1730*/  ULDC.64 UR4, c[0x0][0xa20] ;  /* 0x0002880000047ab9 */ /* 0x000fe20000000a00 */
[C---:B------:R-:W-:Y:S02]  /*1740*/  LOP3.LUT R3, R6.reuse, 0xff000000, RZ, 0xc0, !PT ;  /* 0xff00000006037812 */ /* 0x040fe400078ec0ff */
[----:B------:R-:W-:Y:S02]  /*1750*/  ISETP.NE.U32.AND P1, PT, RZ, UR4, PT ;  /* 0x00000004ff007c0c */ /* 0x000fe4000bf25070 */
[C---:B------:R-:W-:Y:S02]  /*1760*/  LOP3.LUT R0, R6.reuse, 0xff0000, RZ, 0xc0, !PT ;  /* 0x00ff000006007812 */ /* 0x040fe400078ec0ff */
[----:B------:R-:W-:Y:S02]  /*1770*/  ISETP.NE.AND.EX P1, PT, RZ, UR5, PT, P1 ;  /* 0x00000005ff007c0c */ /* 0x000fe4000bf25310 */
[----:B------:R-:W-:Y:S02]  /*1780*/  SHF.R.U32.HI R3, RZ, 0x8, R3 ;  /* 0x00000008ff037819 */ /* 0x000fe40000011603 */
[----:B------:R-:W-:-:S02]  /*1790*/  LOP3.LUT R206, R6, 0xffff, RZ, 0xc0, !PT ;  /* 0x0000ffff06ce7812 */ /* 0x000fc400078ec0ff */
[----:B------:R-:W-:-:S07]  /*17a0*/  LEA.HI R208, R0, R3, RZ, 0x10 ;  /* 0x0000000300d07211 */ /* 0x000fce00078f80ff */
[----:B------:R-:W-:Y:S05]  /*17b0*/  @!P1 BRA `(.L_x_2548) ;  /* 0x0000000000109947 */ /* 0x000fea0003800000 */
[----:B------:R-:W-:-:S04]  /*17c0*/  IADD3 R6, P0, R210, UR4, RZ ;  /* 0x00000004d2067c10 */ /* 0x000fc8000ff1e0ff */
[----:B------:R-:W-:-:S05]  /*17d0*/  IADD3.X R7, R211, UR5, RZ, P0, !PT ;  /* 0x00000005d3077c10 */ /* 0x000fca00087fe4ff */
[----:B------:R0:W5:Y:S01]  /*17e0*/  LDG.E R27, desc[UR42][R6.64] ;  /* 0x0000002a061b7981 */ /* 0x000162000c1e1900 */
[----:B------:R-:W-:Y:S05]  /*17f0*/  BRA `(.L_x_2549) ;  /* 0x0000000000107947 */ /* 0x000fea0003800000 */
.L_x_2548:
[----:B------:R-:W-:Y:S05]  /*1800*/  @!P0 BRA `(.L_x_2549) ;  /* 0x00000000000c8947 */ /* 0x000fea0003800000 */
[----:B------:R-:W2:Y:S04]  /*1810*/  LDG.E R0, desc[UR42][R12.64] ;  /* 0x0000002a0c007981 */ /* 0x000ea8000c1e1900 */
[----:B------:R-:W2:Y:S02]  /*1820*/  LDG.E R27, desc[UR42][R12.64+0x4] ;  /* 0x0000042a0c1b7981 */ /* 0x000ea4000c1e1900 */
[----:B--2---:R-:W-:-:S07]  /*1830*/  IMAD.IADD R27, R27, 0x1, -R0 ;  /* 0x000000011b1b7824 */ /* 0x004fce00078e0a00 */
.L_x_2549:
[----:B------:R-:W-:Y:S01]  /*1840*/  ULDC.64 UR4, c[0x0][0xa10] ;  /* 0x0002840000047ab9 */ /* 0x000fe20000000a00 */
[----:B------:R-:W1:Y:S01]  /*1850*/  LDC R10, c[0x0][0x448] ;  /* 0x00011200ff0a7b82 */ /* 0x000e620000000800 */
[----:B------:R-:W-:-:S04]  /*1860*/  ISETP.NE.U32.AND P0, PT, RZ, UR4, PT ;  /* 0x00000004ff007c0c */ /* 0x000fc8000bf05070 */
[----:B------:R-:W-:Y:S01]  /*1870*/  ISETP.NE.AND.EX P0, PT, RZ, UR5, PT, P0 ;  /* 0x00000005ff007c0c */ /* 0x000fe2000bf05300 */
[----:B------:R-:W-:-:S12]  /*1880*/  ULDC.64 UR4, c[0x0][0xa30] ;  /* 0x00028c0000047ab9 */ /* 0x000fd80000000a00 */
[----:B0-----:R-:W0:Y:S02]  /*1890*/  @P0 LDC.64 R6, c[0x0][0xa10] ;  /* 0x00028400ff060b82 */ /* 0x001e240000000a00 */
[----:B0-----:R-:W-:-:S05]  /*18a0*/  @P0 IMAD.WIDE R6, R209, 0x4, R6 ;  /* 0x00000004d1060825 */ /* 0x001fca00078e0206 */
[----:B------:R-:W2:Y:S04]  /*18b0*/  @P0 LDG.E R0, desc[UR42][R6.64] ;  /* 0x0000002a06000981 */ /* 0x000ea8000c1e1900 */
[----:B------:R0:W2:Y:S01]  /*18c0*/  @P0 LDG.E R3, desc[UR42][R6.64+0x4] ;  /* 0x0000042a06030981 */ /* 0x0000a2000c1e1900 */
[----:B------:R-:W-:Y:S01]  /*18d0*/  ISETP.NE.U32.AND P1, PT, RZ, UR4, PT ;  /* 0x00000004ff007c0c */ /* 0x000fe2000bf25070 */
[----:B-----5:R-:W-:-:S03]  /*18e0*/  IMAD.MOV.U32 R111, RZ, RZ, R27 ;  /* 0x000000ffff6f7224 */ /* 0x020fc600078e001b */
[----:B------:R-:W-:-:S13]  /*18f0*/  ISETP.NE.AND.EX P1, PT, RZ, UR5, PT, P1 ;  /* 0x00000005ff007c0c */ /* 0x000fda000bf25310 */
[----:B------:R-:W-:-:S04]  /*1900*/  @P1 IADD3 R8, P2, R210, UR4, RZ ;  /* 0x00000004d2081c10 */ /* 0x000fc8000ff5e0ff */
[----:B------:R-:W-:-:S05]  /*1910*/  @P1 IADD3.X R9, R211, UR5, RZ, P2, !PT ;  /* 0x00000005d3091c10 */ /* 0x000fca00097fe4ff */
[----:B------:R3:W5:Y:S01]  /*1920*/  @P1 LDG.E R111, desc[UR42][R8.64] ;  /* 0x0000002a086f1981 */ /* 0x000762000c1e1900 */
[----:B-1----:R-:W-:Y:S01]  /*1930*/  ISETP.NE.AND P1, PT, R10, 0x1, PT ;  /* 0x000000010a00780c */ /* 0x002fe20003f25270 */
[----:B------:R-:W-:Y:S01]  /*1940*/  IMAD.SHL.U32 R190, R5, 0x80, RZ ;  /* 0x0000008005be7824 */ /* 0x000fe200078e00ff */
[----:B------:R-:W-:Y:S01]  /*1950*/  BSSY B0, `(.L_x_2550) ;  /* 0x0000035000007945 */ /* 0x000fe20003800000 */
[----:B------:R-:W-:Y:S01]  /*1960*/  IMAD.IADD R11, R27, 0x1, -R4 ;  /* 0x000000011b0b7824 */ /* 0x000fe200078e0a04 */
[----:B------:R-:W-:Y:S01]  /*1970*/  LOP3.LUT R217, R208, 0xff, RZ, 0xc0, !PT ;  /* 0x000000ffd0d97812 */ /* 0x000fe200078ec0ff */
[----:B------:R-:W-:Y:S01]  /*1980*/  VIADD R5, R190, 0x7f ;  /* 0x0000007fbe057836 */ /* 0x000fe20000000000 */
[----:B------:R-:W-:-:S07]  /*1990*/  SHF.R.U32.HI R208, RZ, 0x10, R208 ;  /* 0x00000010ffd07819 */ /* 0x000fce00000116d0 */
[----:B------:R-:W1:Y:S08]  /*19a0*/  @P1 LDC R10, c[0x0][0x44c] ;  /* 0x00011300ff0a1b82 */ /* 0x000e700000000800 */
[----:B0-----:R-:W0:Y:S01]  /*19b0*/  @P1 LDC R7, c[0x0][0x450] ;  /* 0x00011400ff071b82 */ /* 0x001e220000000800 */
[----:B--2---:R-:W-:Y:S02]  /*19c0*/  @P0 IMAD.IADD R24, R3, 0x1, -R0 ;  /* 0x0000000103180824 */ /* 0x004fe400078e0a00 */
[----:B-1----:R-:W-:-:S04]  /*19d0*/  @P1 IMAD.HI.U32 R0, R5, R10, RZ ;  /* 0x0000000a05001227 */ /* 0x002fc800078e00ff */
[----:B------:R-:W-:Y:S01]  /*19e0*/  IMAD.IADD R193, R11, 0x1, R24 ;  /* 0x000000010bc17824 */ /* 0x000fe200078e0218 */
[----:B0-----:R-:W-:-:S04]  /*19f0*/  @P1 SHF.R.U32.HI R5, RZ, R7, R0 ;  /* 0x00000007ff051219 */ /* 0x001fc80000011600 */
[C---:B------:R-:W-:Y:S02]  /*1a00*/  IADD3 R124, R193.reuse, 0x80, -R192 ;  /* 0x00000080c17c7810 */ /* 0x040fe40007ffe8c0 */
[----:B------:R-:W-:-:S03]  /*1a10*/  IADD3 R0, R193, 0x7f, RZ ;  /* 0x0000007fc1007810 */ /* 0x000fc60007ffe0ff */
[----:B------:R-:W-:Y:S01]  /*1a20*/  IMAD.IADD R5, R124, 0x1, R5 ;  /* 0x000000017c057824 */ /* 0x000fe200078e0205 */
[----:B------:R-:W-:-:S04]  /*1a30*/  SHF.R.S32.HI R3, RZ, 0x1f, R0 ;  /* 0x0000001fff037819 */ /* 0x000fc80000011400 */
[----:B------:R-:W-:Y:S02]  /*1a40*/  SHF.R.S32.HI R4, RZ, 0x1f, R5 ;  /* 0x0000001fff047819 */ /* 0x000fe40000011405 */
[----:B------:R-:W-:Y:S01]  /*1a50*/  LEA.HI R3, R3, R0, RZ, 0x7 ;  /* 0x0000000003037211 */ /* 0x000fe200078f38ff */
[----:B------:R-:W-:Y:S01]  /*1a60*/  IMAD.MOV.U32 R0, RZ, RZ, RZ ;  /* 0x000000ffff007224 */ /* 0x000fe200078e00ff */
[----:B------:R-:W-:Y:S02]  /*1a70*/  LEA.HI R4, R4, R5, RZ, 0x7 ;  /* 0x0000000504047211 */ /* 0x000fe400078f38ff */
[----:B------:R-:W-:Y:S02]  /*1a80*/  SHF.R.S32.HI R125, RZ, 0x7, R3 ;  /* 0x00000007ff7d7819 */ /* 0x000fe40000011403 */
[----:B------:R-:W-:-:S04]  /*1a90*/  SHF.R.S32.HI R4, RZ, 0x7, R4 ;  /* 0x00000007ff047819 */ /* 0x000fc80000011404 */
[----:B---3--:R-:W-:-:S04]  /*1aa0*/  VIMNMX R9, R125, R4, PT ;  /* 0x000000047d097248 */ /* 0x008fc80003fe0100 */
[----:B------:R-:W-:-:S13]  /*1ab0*/  ISETP.GE.AND P0, PT, R9, 0x1, PT ;  /* 0x000000010900780c */ /* 0x000fda0003f06270 */
        /* <DEDUP_REMOVED lines=30> */
.L_x_2551:
[----:B------:R-:W-:Y:S05]  /*1ca0*/  BSYNC B0 ;  /* 0x0000000000007941 */ /* 0x000fea0003800000 */
.L_x_2550:
[----:B------:R-:W-:-:S05]  /*1cb0*/  IMAD R3, R217, R0, RZ ;  /* 0x00000000d9037224 */ /* 0x000fca00078e02ff */
        /* <DEDUP_REMOVED lines=27> */
[----:B------:R-:W-:Y:S01]  /*1e70*/  MOV R12, 0x1 ;  /* 0x00000001000c7802 */ /* 0x000fe20000000f00 */
[----:B------:R-:W-:Y:S02]  /*1e80*/  IMAD.U32 R6, RZ, RZ, UR4 ;  /* 0x00000004ff067e24 */ /* 0x000fe4000f8e00ff */
[----:B------:R-:W-:-:S02]  /*1e90*/  IMAD.U32 R7, RZ, RZ, UR5 ;  /* 0x00000005ff077e24 */ /* 0x000fc4000f8e00ff */
[----:B------:R-:W-:Y:S02]  /*1ea0*/  IMAD.U32 R11, RZ, RZ, UR7 ;  /* 0x00000007ff0b7e24 */ /* 0x000fe4000f8e00ff */
[----:B------:R-:W-:Y:S02]  /*1eb0*/  IMAD.MOV.U32 R8, RZ, RZ, 0x70 ;  /* 0x00000070ff087424 */ /* 0x000fe400078e00ff */
[----:B0-----:R-:W-:-:S07]  /*1ec0*/  IMAD.MOV.U32 R13, RZ, RZ, RZ ;  /* 0x000000ffff0d7224 */ /* 0x001fce00078e00ff */
[----:B------:R-:W-:-:S07]  /*1ed0*/  LEPC R20, `(.L_x_2554) ;  /* 0x000000001014794e */ /* 0x000fce0000000000 */
[----:B-1---5:R-:W-:Y:S05]  /*1ee0*/  CALL.ABS.NOINC R14 ;  /* 0x000000000e007343 */ /* 0x022fea0003c00000 */
.L_x_2554:
[----:B------:R-:W-:Y:S05]  /*1ef0*/  BSYNC B6 ;  /* 0x0000000000067941 */ /* 0x000fea0003800000 */
.L_x_2553:
        /* <DEDUP_REMOVED lines=20> */
.L_x_2556:
[----:B------:R-:W-:Y:S05]  /*2040*/  BSYNC B6 ;  /* 0x0000000000067941 */ /* 0x000fea0003800000 */
.L_x_2555:
[----:B------:R-:W-:Y:S01]  /*2050*/  ULDC.64 UR4, c[0x0][0x9f8] ;  /* 0x00027e0000047ab9 */ /* 0x000fe20000000a00 */
[----:B------:R-:W-:Y:S01]  /*2060*/  IMAD.MOV.U32 R0, RZ, RZ, R209 ;  /* 0x000000ffff007224 */ /* 0x000fe200078e00d1 */
[----:B------:R-:W-:Y:S01]  /*2070*/  ISETP.NE.U32.AND P0, PT, RZ, UR4, PT ;  /* 0x00000004ff007c0c */ /* 0x000fe2000bf05070 */
[----:B------:R-:W2:Y:S01]  /*2080*/  LDL.LU R20, [R1+0x10] ;  /* 0x0000100001147983 */ /* 0x000ea20000300800 */
[----:B------:R-:W0:Y:S02]  /*2090*/  LDC.64 R102, c[0x0][0x300] ;  /* 0x0000c000ff667b82 */ /* 0x000e240000000a00 */
[----:B------:R-:W-:Y:S01]  /*20a0*/  ISETP.NE.AND.EX P0, PT, RZ, UR5, PT, P0 ;  /* 0x00000005ff007c0c */ /* 0x000fe2000bf05300 */
[----:B------:R-:W1:Y:S01]  /*20b0*/  S2R R30, SR_TID.X ;  /* 0x00000000001e7919 */ /* 0x000e620000002100 */
[----:B------:R-:W-:-:S04]  /*20c0*/  IMAD.IADD R47, R28, 0x1, R27 ;  /* 0x000000011c2f7824 */ /* 0x000fc800078e021b */
[----:B------:R-:W3:Y:S07]  /*20d0*/  LDC R33, c[0x0][0x3f4] ;  /* 0x0000fd00ff217b82 */ /* 0x000eee0000000800 */
[----:B------:R-:W-:-:S04]  /*20e0*/  @P0 IADD3 R4, P1, R210, UR4, RZ ;  /* 0x00000004d2040c10 */ /* 0x000fc8000ff3e0ff */
[----:B------:R-:W-:Y:S01]  /*20f0*/  @P0 IADD3.X R5, R211, UR5, RZ, P1, !PT ;  /* 0x00000005d3050c10 */ /* 0x000fe20008ffe4ff */
[----:B------:R-:W-:-:S04]  /*2100*/  ULDC.64 UR4, c[0x0][0xa08] ;  /* 0x0002820000047ab9 */ /* 0x000fc80000000a00 */
[----:B------:R4:W2:Y:S01]  /*2110*/  @P0 LDG.E R0, desc[UR42][R4.64] ;  /* 0x0000002a04000981 */ /* 0x0008a2000c1e1900 */
[----:B------:R-:W-:Y:S01]  /*2120*/  SHF.R.S32.HI R39, RZ, 0x1f, R47 ;  /* 0x0000001fff277819 */ /* 0x000fe2000001142f */
[-C--:B0-----:R-:W-:Y:S01]  /*2130*/  IMAD.WIDE.U32 R6, R47, R102.reuse, RZ ;  /* 0x000000662f067225 */ /* 0x081fe200078e00ff */
[----:B------:R-:W-:Y:S02]  /*2140*/  ISETP.NE.U32.AND P0, PT, RZ, UR4, PT ;  /* 0x00000004ff007c0c */ /* 0x000fe4000bf05070 */
[----:B------:R-:W-:Y:S01]  /*2150*/  SHF.R.U32.HI R32, RZ, 0x3, R196 ;  /* 0x00000003ff207819 */ /* 0x000fe200000116c4 */
[-C--:B------:R-:W-:Y:S01]  /*2160*/  IMAD R8, R39, R102.reuse, RZ ;  /* 0x0000006627087224 */ /* 0x080fe200078e02ff */
[----:B------:R-:W-:Y:S01]  /*2170*/  ISETP.NE.AND.EX P0, PT, RZ, UR5, PT, P0 ;  /* 0x00000005ff007c0c */ /* 0x000fe2000bf05300 */
[----:B------:R-:W-:Y:S01]  /*2180*/  ULDC.64 UR4, c[0x0][0x308] ;  /* 0x0000c20000047ab9 */ /* 0x000fe20000000a00 */
[----:B---3--:R-:W-:Y:S01]  /*2190*/  ISETP.GE.AND P2, PT, R16, R33, PT ;  /* 0x000000211000720c */ /* 0x008fe20003f46270 */
[----:B------:R-:W-:Y:S01]  /*21a0*/  IMAD R3, R47, R103, R8 ;  /* 0x000000672f037224 */ /* 0x000fe200078e0208 */
[----:B-1----:R-:W-:Y:S01]  /*21b0*/  SHF.R.U32.HI R30, RZ, 0x7, R30 ;  /* 0x00000007ff1e7819 */ /* 0x002fe2000001161e */
[----:B------:R-:W-:Y:S01]  /*21c0*/  IMAD.SHL.U32 R34, R22, 0x40, RZ ;  /* 0x0000004016227824 */ /* 0x000fe200078e00ff */
[----:B------:R-:W-:Y:S01]  /*21d0*/  SHF.R.U32.HI R29, RZ, 0x3, R195 ;  /* 0x00000003ff1d7819 */ /* 0x000fe200000116c3 */
[----:B------:R-:W-:Y:S01]  /*21e0*/  IMAD.IADD R7, R7, 0x1, R3 ;  /* 0x0000000107077824 */ /* 0x000fe200078e0203 */
[----:B------:R-:W-:Y:S01]  /*21f0*/  ISETP.NE.AND P6, PT, R30, 0x1, PT ;  /* 0x000000011e00780c */ /* 0x000fe20003fc5270 */
[----:B------:R-:W-:Y:S01]  /*2200*/  IMAD.SHL.U32 R92, R102, 0x20, RZ ;  /* 0x00000020665c7824 */ /* 0x000fe200078e00ff */
[----:B-----5:R-:W-:Y:S01]  /*2210*/  SHF.R.S32.HI R31, RZ, 0x1f, R111 ;  /* 0x0000001fff1f7819 */ /* 0x020fe2000001146f */
        /* <DEDUP_REMOVED lines=10> */
[----:B------:R-:W-:Y:S01]  /*22c0*/  VIADD R122, R30, 0x8 ;  /* 0x000000081e7a7836 */ /* 0x000fe20000000000 */
[C---:B------:R-:W-:Y:S01]  /*22d0*/  SHF.L.U64.HI R30, R102.reuse, 0x6, R103 ;  /* 0x00000006661e7819 */ /* 0x040fe20000010267 */
[----:B------:R-:W-:Y:S02]  /*22e0*/  IMAD.SHL.U32 R123, R102, 0x80, RZ ;  /* 0x00000080667b7824 */ /* 0x000fe400078e00ff */
[-C--:B0-----:R-:W-:Y:S01]  /*22f0*/  IMAD.WIDE.U32 R94, R22, R6.reuse, R16 ;  /* 0x00000006165e7225 */ /* 0x081fe200078e0010 */
[C-C-:B------:R-:W-:Y:S02]  /*2300*/  SHF.L.U64.HI R15, R6.reuse, 0x6, R7.reuse ;  /* 0x00000006060f7819 */ /* 0x140fe40000010207 */
[----:B------:R-:W-:Y:S01]  /*2310*/  SHF.L.U64.HI R14, R6, 0x7, R7 ;  /* 0x00000007060e7819 */ /* 0x000fe20000010207 */
[----:B------:R-:W-:-:S04]  /*2320*/  IMAD.WIDE.U32 R96, R22, R6, R18 ;  /* 0x0000000616607225 */ /* 0x000fc800078e0012 */
[----:B------:R-:W-:Y:S02]  /*2330*/  IMAD R12, R31, R6, RZ ;  /* 0x000000061f0c7224 */ /* 0x000fe400078e02ff */
[C---:B------:R-:W-:Y:S02]  /*2340*/  IMAD.SHL.U32 R13, R6.reuse, 0x20, RZ ;  /* 0x00000020060d7824 */ /* 0x040fe400078e00ff */
        /* <DEDUP_REMOVED lines=10> */
[----:B------:R-:W-:-:S02]  /*23f0*/  IMAD.WIDE.U32 R100, R99, UR4, R4 ;  /* 0x0000000463647c25 */ /* 0x000fc4000f8e0004 */
[----:B------:R-:W0:Y:S02]  /*2400*/  LDC.64 R4, c[0x0][0x408] ;  /* 0x00010200ff047b82 */ /* 0x000e240000000a00 */
[----:B------:R-:W-:Y:S01]  /*2410*/  IMAD R0, R3, UR4, RZ ;  /* 0x0000000403007c24 */ /* 0x000fe2000f8e02ff */
[----:B------:R-:W-:Y:S01]  /*2420*/  IADD3 R42, P4, R100, 0x40, RZ ;  /* 0x00000040642a7810 */ /* 0x000fe20007f9e0ff */
[----:B------:R-:W-:Y:S01]  /*2430*/  IMAD.X R47, R218, 0x1, R39, P0 ;  /* 0x00000001da2f7824 */ /* 0x000fe200000e0627 */
[----:B------:R-:W-:Y:S01]  /*2440*/  IADD3 R39, P0, R100, R44, RZ ;  /* 0x0000002c64277210 */ /* 0x000fe20007f1e0ff */
[----:B------:R-:W-:Y:S01]  /*2450*/  IMAD R41, R99, UR5, R0 ;  /* 0x0000000563297c24 */ /* 0x000fe2000f8e0200 */
[----:B------:R-:W-:Y:S05]  /*2460*/  @!P6 WARPSYNC.ALL ;  /* 0x000000000000e948 */ /* 0x000fea0003800000 */
[----:B------:R-:W-:Y:S01]  /*2470*/  ULDC.64 UR4, c[0x0][0x330] ;  /* 0x0000cc0000047ab9 */ /* 0x000fe20000000a00 */
[----:B------:R-:W-:Y:S01]  /*2480*/  IADD3 R41, R101, R41, RZ ;  /* 0x0000002965297210 */ /* 0x000fe20007ffe0ff */
[----:B------:R-:W-:Y:S01]  /*2490*/  IMAD.WIDE.U32 R8, R206, UR4, R16 ;  /* 0x00000004ce087c25 */ /* 0x000fe2000f8e0010 */
[----:B------:R-:W-:Y:S01]  /*24a0*/  @!P6 BAR.SYNC.DEFER_BLOCKING 0x9, 0x100 ;  /* 0x024400000000eb1d */ /* 0x000fe20000010000 */
[----:B------:R-:W-:-:S02]  /*24b0*/  IADD3 R43, P3, R39, 0x40, RZ ;  /* 0x00000040272b7810 */ /* 0x000fc40007f7e0ff */
[----:B------:R-:W-:Y:S02]  /*24c0*/  IMAD R9, R206, UR5, R9 ;  /* 0x00000005ce097c24 */ /* 0x000fe4000f8e0209 */
[----:B------:R-:W-:Y:S01]  /*24d0*/  IMAD.X R107, RZ, RZ, R41, P4 ;  /* 0x000000ffff6b7224 */ /* 0x000fe200020e0629 */
[----:B------:R-:W-:Y:S02]  /*24e0*/  ULDC.64 UR4, c[0x0][0x338] ;  /* 0x0000ce0000047ab9 */ /* 0x000fe40000000a00 */
[----:B------:R-:W-:Y:S01]  /*24f0*/  IMAD R0, R3, UR4, RZ ;  /* 0x0000000403007c24 */ /* 0x000fe2000f8e02ff */
[----:B------:R-:W-:Y:S01]  /*2500*/  SEL R3, R33, RZ, P2 ;  /* 0x000000ff21037207 */ /* 0x000fe20001000000 */
[----:B0-----:R-:W-:-:S04]  /*2510*/  IMAD.WIDE.U32 R90, R22, R4, R18 ;  /* 0x00000004165a7225 */ /* 0x001fc800078e0012 */
[C---:B------:R-:W-:Y:S02]  /*2520*/  IMAD R109, R99.reuse, UR5, R0 ;  /* 0x00000005636d7c24 */ /* 0x040fe4000f8e0200 */
[----:B------:R-:W-:Y:S02]  /*2530*/  IMAD R0, R218, R6, RZ ;  /* 0x00000006da007224 */ /* 0x000fe400078e02ff */
[----:B------:R-:W-:Y:S01]  /*2540*/  IMAD.WIDE.U32 R98, R99, UR4, R8 ;  /* 0x0000000463627c25 */ /* 0x000fe2000f8e0008 */
[----:B------:R-:W-:Y:S02]  /*2550*/  ULDC UR4, c[0x0][0x2f4] ;  /* 0x0000bd0000047ab9 */ /* 0x000fe40000000800 */
[----:B------:R-:W-:Y:S01]  /*2560*/  ISETP.GE.AND P2, PT, R16, UR4, PT ;  /* 0x0000000410007c0c */ /* 0x000fe2000bf46270 */
[----:B------:R-:W-:Y:S02]  /*2570*/  IMAD R9, R22, R7, R0 ;  /* 0x0000000716097224 */ /* 0x000fe400078e0200 */
[----:B------:R-:W-:-:S02]  /*2580*/  IMAD R0, R218, R4, RZ ;  /* 0x00000004da007224 */ /* 0x000fc400078e02ff */
[----:B------:R-:W-:Y:S01]  /*2590*/  IMAD.IADD R3, R16, 0x1, R3 ;  /* 0x0000000110037824 */ /* 0x000fe200078e0203 */
[----:B------:R-:W-:Y:S01]  /*25a0*/  IADD3 R95, R9, R95, RZ ;  /* 0x0000005f095f7210 */ /* 0x000fe20007ffe0ff */
[C---:B------:R-:W-:Y:S02]  /*25b0*/  IMAD R11, R22.reuse, R5, R0 ;  /* 0x00000005160b7224 */ /* 0x040fe400078e0200 */
[----:B------:R-:W-:Y:S01]  /*25c0*/  IMAD.IADD R97, R97, 0x1, R9 ;  /* 0x0000000161617824 */ /* 0x000fe200078e0209 */
[----:B------:R-:W-:Y:S01]  /*25d0*/  SHF.R.S32.HI R0, RZ, 0x1f, R3 ;  /* 0x0000001fff007819 */ /* 0x000fe20000011403 */
[----:B------:R-:W-:-:S03]  /*25e0*/  IMAD.WIDE.U32 R88, R22, R4, R16 ;  /* 0x0000000416587225 */ /* 0x000fc600078e0010 */
[CC--:B------:R-:W-:Y:S01]  /*25f0*/  LEA.HI R8, R0.reuse, R3.reuse, RZ, 0x6 ;  /* 0x0000000300087211 */ /* 0x0c0fe200078f30ff */
[----:B------:R-:W-:Y:S01]  /*2600*/  IMAD.IADD R91, R91, 0x1, R11 ;  /* 0x000000015b5b7824 */ /* 0x000fe200078e020b */
[----:B------:R-:W-:Y:S01]  /*2610*/  LEA.HI R105, R0, R3, RZ, 0x3 ;  /* 0x0000000300697211 */ /* 0x000fe200078f18ff */
[----:B------:R-:W-:Y:S01]  /*2620*/  IMAD.IADD R89, R11, 0x1, R89 ;  /* 0x000000010b597824 */ /* 0x000fe200078e0259 */
[----:B------:R-:W-:Y:S01]  /*2630*/  SHF.L.U32 R11, R6, 0x7, RZ ;  /* 0x00000007060b7819 */ /* 0x000fe200000006ff */
[----:B------:R-:W-:Y:S01]  /*2640*/  IMAD.SHL.U32 R8, R8, 0x80, RZ ;  /* 0x0000008008087824 */ /* 0x000fe200078e00ff */
[----:B------:R-:W-:Y:S01]  /*2650*/  LOP3.LUT R0, R105, 0x38, RZ, 0xc0, !PT ;  /* 0x0000003869007812 */ /* 0x000fe200078ec0ff */
[-C--:B------:R-:W-:Y:S01]  /*2660*/  IMAD.WIDE.U32 R96, R111, R6.reuse, R96 ;  /* 0x000000066f607225 */ /* 0x080fe200078e0060 */
[--C-:B------:R-:W-:Y:S02]  /*2670*/  LOP3.LUT R3, R196, 0x38, R105.reuse, 0xf8, !PT ;  /* 0x00000038c4037812 */ /* 0x100fe400078ef869 */
[----:B------:R-:W-:Y:S01]  /*2680*/  LOP3.LUT R9, R195, 0x38, R105, 0xf8, !PT ;  /* 0x00000038c3097812 */ /* 0x000fe200078ef869 */
[----:B------:R-:W-:Y:S01]  /*2690*/  IMAD.WIDE.U32 R94, R111, R6, R94 ;  /* 0x000000066f5e7225 */ /* 0x000fe200078e005e */
[----:B------:R-:W-:-:S02]  /*26a0*/  LOP3.LUT R10, R194, 0x38, R105, 0xf8, !PT ;  /* 0x00000038c20a7812 */ /* 0x000fc400078ef869 */
[----:B------:R-:W-:Y:S01]  /*26b0*/  LOP3.LUT R0, R0, 0x1c0, R34, 0xf8, !PT ;  /* 0x000001c000007812 */ /* 0x000fe200078ef822 */
[----:B------:R-:W-:Y:S01]  /*26c0*/  IMAD.WIDE.U32 R90, R111, R4, R90 ;  /* 0x000000046f5a7225 */ /* 0x000fe200078e005a */
[----:B------:R-:W-:Y:S02]  /*26d0*/  LOP3.LUT R21, R8, 0xffffe000, RZ, 0xc0, !PT ;  /* 0xffffe00008157812 */ /* 0x000fe400078ec0ff */
[----:B------:R-:W-:Y:S01]  /*26e0*/  LOP3.LUT R3, R3, R32, RZ, 0x3c, !PT ;  /* 0x0000002003037212 */ /* 0x000fe200078e3cff */
[----:B------:R-:W-:Y:S01]  /*26f0*/  IMAD.WIDE.U32 R88, R111, R4, R88 ;  /* 0x000000046f587225 */ /* 0x000fe200078e0058 */
[----:B------:R-:W-:Y:S02]  /*2700*/  LOP3.LUT R28, R9, R29, RZ, 0x3c, !PT ;  /* 0x0000001d091c7212 */ /* 0x000fe400078e3cff */
[----:B------:R-:W-:Y:S01]  /*2710*/  LOP3.LUT R10, R10, R20, RZ, 0x3c, !PT ;  /* 0x000000140a0a7212 */ /* 0x000fe200078e3cff */
[----:B------:R-:W-:Y:S01]  /*2720*/  IMAD.IADD R36, R97, 0x1, R37 ;  /* 0x0000000161247824 */ /* 0x000fe200078e0225 */
[----:B------:R-:W-:Y:S01]  /*2730*/  LOP3.LUT R0, R0, R201, RZ, 0x3c, !PT ;  /* 0x000000c900007212 */ /* 0x000fe200078e3cff */
[----:B------:R-:W-:Y:S01]  /*2740*/  IMAD.SHL.U32 R33, R33, 0x2, RZ ;  /* 0x0000000221217824 */ /* 0x000fe200078e00ff */
[-C--:B------:R-:W-:Y:S01]  /*2750*/  IADD3 R29, R3, R21.reuse, R200 ;  /* 0x00000015031d7210 */ /* 0x080fe20007ffe0c8 */
[----:B------:R-:W-:Y:S01]  /*2760*/  IMAD R3, R218, R102, RZ ;  /* 0x00000066da037224 */ /* 0x000fe200078e02ff */
[-C--:B------:R-:W-:Y:S01]  /*2770*/  IADD3 R28, R28, R21.reuse, R199 ;  /* 0x000000151c1c7210 */ /* 0x080fe20007ffe0c7 */
[----:B------:R-:W-:Y:S01]  /*2780*/  IMAD.IADD R37, R37, 0x1, R95 ;  /* 0x0000000125257824 */ /* 0x000fe200078e025f */
[----:B------:R-:W-:Y:S01]  /*2790*/  IADD3 R27, R10, R21, R198 ;  /* 0x000000150a1b7210 */ /* 0x000fe20007ffe0c6 */
[----:B------:R-:W-:Y:S01]  /*27a0*/  IMAD R35, R22, R103, R3 ;  /* 0x0000006716237224 */ /* 0x000fe200078e0203 */
[----:B------:R-:W-:Y:S01]  /*27b0*/  IADD3 R21, R0, R21, R202 ;  /* 0x0000001500157210 */ /* 0x000fe20007ffe0ca */
[----:B------:R-:W-:Y:S01]  /*27c0*/  IMAD R0, R31, R4, RZ ;  /* 0x000000041f007224 */ /* 0x000fe200078e02ff */
[----:B------:R-:W-:Y:S01]  /*27d0*/  SHF.L.U64.HI R20, R6, 0x5, R7 ;  /* 0x0000000506147819 */ /* 0x000fe20000010207 */
[C---:B------:R-:W-:Y:S01]  /*27e0*/  IMAD.SHL.U32 R7, R4.reuse, 0x20, RZ ;  /* 0x0000002004077824 */ /* 0x040fe200078e00ff */
[C-C-:B------:R-:W-:Y:S01]  /*27f0*/  SHF.L.U64.HI R10, R4.reuse, 0x5, R5.reuse ;  /* 0x00000005040a7819 */ /* 0x140fe20000010205 */
[----:B------:R-:W-:Y:S01]  /*2800*/  IMAD R49, R111, R5, R0 ;  /* 0x000000056f317224 */ /* 0x000fe200078e0200 */
[C-C-:B------:R-:W-:Y:S01]  /*2810*/  SHF.L.U64.HI R9, R4.reuse, 0x6, R5.reuse ;  /* 0x0000000604097819 */ /* 0x140fe20000010205 */
[C---:B------:R-:W-:Y:S01]  /*2820*/  IMAD.SHL.U32 R6, R4.reuse, 0x40, RZ ;  /* 0x0000004004067824 */ /* 0x040fe200078e00ff */
[C---:B------:R-:W-:Y:S01]  /*2830*/  SHF.L.U64.HI R8, R4.reuse, 0x7, R5 ;  /* 0x0000000704087819 */ /* 0x040fe20000010205 */
[----:B------:R-:W-:Y:S01]  /*2840*/  IMAD.SHL.U32 R5, R4, 0x80, RZ ;  /* 0x0000008004057824 */ /* 0x000fe200078e00ff */
[----:B------:R-:W-:Y:S01]  /*2850*/  IADD3 R3, P1, R92, R126, RZ ;  /* 0x0000007e5c037210 */ /* 0x000fe20007f3e0ff */
[----:B------:R-:W-:Y:S01]  /*2860*/  IMAD.IADD R4, R35, 0x1, R127 ;  /* 0x0000000123047824 */ /* 0x000fe200078e027f */
[----:B------:R-:W-:Y:S01]  /*2870*/  SHF.L.U64.HI R0, R102, 0x7, R103 ;  /* 0x0000000766007819 */ /* 0x000fe20000010267 */
[----:B------:R-:W-:Y:S01]  /*2880*/  IMAD.IADD R34, R45, 0x1, R35 ;  /* 0x000000012d227824 */ /* 0x000fe200078e0223 */
[----:B------:R-:W-:Y:S01]  /*2890*/  LOP3.LUT R40, R105, 0xfffffff8, RZ, 0xc0, !PT ;  /* 0xfffffff869287812 */ /* 0x000fe200078ec0ff */
[----:B------:R-:W-:Y:S01]  /*28a0*/  IMAD.IADD R38, R91, 0x1, R49 ;  /* 0x000000015b267824 */ /* 0x000fe200078e0231 */
[----:B------:R-:W-:Y:S01]  /*28b0*/  IADD3.X R31, R4, R93, RZ, P1, !PT ;  /* 0x0000005d041f7210 */ /* 0x000fe20000ffe4ff */
[----:B------:R-:W-:Y:S01]  /*28c0*/  IMAD.X R103, R34, 0x1, R41, P0 ;  /* 0x0000000122677824 */ /* 0x000fe200000e0629 */
[----:B------:R-:W-:Y:S01]  /*28d0*/  IADD3 R32, P1, R3, R92, RZ ;  /* 0x0000005c03207210 */ /* 0x000fe20007f3e0ff */
[----:B------:R-:W-:Y:S01]  /*28e0*/  IMAD.IADD R104, R49, 0x1, R89 ;  /* 0x0000000131687824 */ /* 0x000fe200078e0259 */
[----:B------:R-:W-:Y:S01]  /*28f0*/  SHF.R.S32.HI R105, RZ, 0x3, R105 ;  /* 0x00000003ff697819 */ /* 0x000fe20000011469 */
[----:B------:R-:W-:Y:S01]  /*2900*/  IMAD.X R108, RZ, RZ, R103, P3 ;  /* 0x000000ffff6c7224 */ /* 0x000fe200018e0667 */
[----:B------:R-:W-:Y:S01]  /*2910*/  SHF.R.S32.HI R106, RZ, 0x1f, R40 ;  /* 0x0000001fff6a7819 */ /* 0x000fe20000011428 */
[----:B------:R-:W-:Y:S01]  /*2920*/  IMAD.X R35, R31, 0x1, R93, P1 ;  /* 0x000000011f237824 */ /* 0x000fe200008e065d */
[----:B------:R-:W-:Y:S01]  /*2930*/  ISETP.GE.AND P1, PT, R187, UR4, PT ;  /* 0x00000004bb007c0c */ /* 0x000fe2000bf26270 */
[----:B------:R-:W-:-:S12]  /*2940*/  IMAD.IADD R109, R99, 0x1, R109 ;  /* 0x00000001636d7824 */ /* 0x000fd800078e026d */
.L_x_2642:
[----:B------:R-:W2:Y:S01]  /*2950*/  LDL.LU R48, [R1+0x10] ;  /* 0x0000100001307983 */ /* 0x000ea20000300800 */
[----:B------:R-:W-:Y:S01]  /*2960*/  VIADD R26, R26, 0xffffffff ;  /* 0xffffffff1a1a7836 */ /* 0x000fe20000000000 */
[----:B------:R-:W0:Y:S01]  /*2970*/  LDC R121, c[0x0][0x3f4] ;  /* 0x0000fd00ff797b82 */ /* 0x000e220000000800 */
[----:B------:R-:W-:Y:S01]  /*2980*/  IMAD R49, R23, 0x4000, R205 ;  /* 0x0000400017317824 */ /* 0x000fe200078e02cd */
[----:B------:R-:W-:Y:S05]  /*2990*/  YIELD ;  /* 0x0000000000007946 */ /* 0x000fea0003800000 */
[----:B------:R-:W-:Y:S01]  /*29a0*/  ISETP.GT.AND P3, PT, R26, R25, PT ;  /* 0x000000191a00720c */ /* 0x000fe20003f64270 */
[----:B------:R-:W-:Y:S01]  /*29b0*/  BSSY B0, `(.L_x_2557) ;  /* 0x0000598000007945 */ /* 0x000fe20003800000 */
[----:B------:R-:W-:-:S02]  /*29c0*/  LEA R112, R49, R2, 0x1 ;  /* 0x0000000231707211 */ /* 0x000fc400078e08ff */
[----:B0-----:R-:W-:Y:S02]  /*29d0*/  ISETP.GE.AND P0, PT, R121, 0x1, PT ;  /* 0x000000017900780c */ /* 0x001fe40003f06270 */
[----:B--2---:R-:W-:-:S07]  /*29e0*/  LOP3.LUT R48, R48, 0xfffffffb, RZ, 0xc0, !PT ;  /* 0xfffffffb30307812 */ /* 0x004fce00078ec0ff */
        /* <DEDUP_REMOVED lines=49> */
.L_x_2561:
[----:B------:R-:W-:Y:S05]  /*2d00*/  BSYNC B1 ;  /* 0x0000000000017941 */ /* 0x000fea0003800000 */
.L_x_2560:
[----:B------:R-:W-:Y:S01]  /*2d10*/  ISETP.GE.AND P4, PT, R214, R113, PT ;  /* 0x00000071d600720c */ /* 0x000fe20003f86270 */
[----:B0----5:R-:W-:Y:S01]  /*2d20*/  IMAD.MOV.U32 R48, RZ, RZ, R76 ;  /* 0x000000ffff307224 */ /* 0x021fe200078e004c */
[----:B------:R-:W-:Y:S01]  /*2d30*/  MOV R50, R84 ;  /* 0x0000005400327202 */ /* 0x000fe20000000f00 */
[----:B------:R-:W-:Y:S01]  /*2d40*/  IMAD.MOV.U32 R49, RZ, RZ, R77 ;  /* 0x000000ffff317224 */ /* 0x000fe200078e004d */
[----:B------:R-:W-:Y:S01]  /*2d50*/  BSSY B1, `(.L_x_2562) ;  /* 0x0000022000017945 */ /* 0x000fe20003800000 */
[----:B------:R-:W-:Y:S01]  /*2d60*/  IMAD.MOV.U32 R51, RZ, RZ, R85 ;  /* 0x000000ffff337224 */ /* 0x000fe200078e0055 */
[----:B------:R-:W-:Y:S02]  /*2d70*/  CS2R R72, SRZ ;  /* 0x0000000000487805 */ /* 0x000fe4000001ff00 */
[----:B------:R-:W-:Y:S02]  /*2d80*/  CS2R R70, SRZ ;  /* 0x0000000000467805 */ /* 0x000fe4000001ff00 */
[----:B------:R-:W-:Y:S01]  /*2d90*/  PRMT R131, R48, 0x5410, R49 ;  /* 0x0000541030837816 */ /* 0x000fe20000000031 */
[----:B------:R-:W-:Y:S01]  /*2da0*/  IMAD.MOV.U32 R48, RZ, RZ, R78 ;  /* 0x000000ffff307224 */ /* 0x000fe200078e004e */
[----:B------:R-:W-:Y:S01]  /*2db0*/  PRMT R139, R51, 0x5410, R50 ;  /* 0x00005410338b7816 */ /* 0x000fe20000000032 */
[----:B------:R-:W-:Y:S01]  /*2dc0*/  IMAD.MOV.U32 R49, RZ, RZ, R79 ;  /* 0x000000ffff317224 */ /* 0x000fe200078e004f */
[----:B------:R-:W-:Y:S01]  /*2dd0*/  CS2R R74, SRZ ;  /* 0x00000000004a7805 */ /* 0x000fe2000001ff00 */
[----:B------:R-:W-:-:S02]  /*2de0*/  IMAD.MOV.U32 R50, RZ, RZ, R86 ;  /* 0x000000ffff327224 */ /* 0x000fc400078e0056 */
[----:B------:R-:W-:Y:S01]  /*2df0*/  IMAD.MOV.U32 R51, RZ, RZ, R87 ;  /* 0x000000ffff337224 */ /* 0x000fe200078e0057 */
[----:B------:R-:W-:-:S04]  /*2e00*/  PRMT R132, R48, 0x5410, R49 ;  /* 0x0000541030847816 */ /* 0x000fc80000000031 */
        /* <DEDUP_REMOVED lines=22> */
.L_x_2563:
[----:B------:R-:W-:Y:S05]  /*2f70*/  BSYNC B1 ;  /* 0x0000000000017941 */ /* 0x000fea0003800000 */
.L_x_2562:
        /* <DEDUP_REMOVED lines=44> */
.L_x_2565:
[----:B------:R-:W-:Y:S05]  /*3240*/  BSYNC B1 ;  /* 0x0000000000017941 */ /* 0x000fea0003800000 */
.L_x_2564:
        /* <DEDUP_REMOVED lines=31> */
.L_x_2567:
[----:B------:R-:W-:Y:S05]  /*3440*/  BSYNC B1 ;  /* 0x0000000000017941 */ /* 0x000fea0003800000 */
.L_x_2566:
[----:B01---5:R-:W-:Y:S01]  /*3450*/  IMAD.MOV.U32 R49, RZ, RZ, R61 ;  /* 0x000000ffff317224 */ /* 0x023fe200078e003d */
[----:B------:R-:W-:Y:S01]  /*3460*/  MOV R48, R60 ;  /* 0x0000003c00307202 */ /* 0x000fe20000000f00 */
[----:B------:R-:W-:Y:S01]  /*3470*/  IMAD.MOV.U32 R50, RZ, RZ, R64 ;  /* 0x000000ffff327224 */ /* 0x000fe200078e0040 */
[----:B------:R-:W-:Y:S01]  /*3480*/  UISETP.NE.AND UP0, UPT, UR45, 0x3, UPT ;  /* 0x000000032d00788c */ /* 0x000fe2000bf05270 */
[----:B------:R-:W-:Y:S01]  /*3490*/  IMAD.MOV.U32 R51, RZ, RZ, R65 ;  /* 0x000000ffff337224 */ /* 0x000fe200078e0041 */
[----:B------:R-:W-:Y:S01]  /*34a0*/  PRMT R135, R48, 0x5410, R49 ;  /* 0x0000541030877816 */ /* 0x000fe20000000031 */
[----:B------:R-:W-:Y:S02]  /*34b0*/  IMAD.MOV.U32 R48, RZ, RZ, R62 ;  /* 0x000000ffff307224 */ /* 0x000fe400078e003e */
[----:B------:R-:W-:Y:S01]  /*34c0*/  IMAD.MOV.U32 R49, RZ, RZ, R63 ;  /* 0x000000ffff317224 */ /* 0x000fe200078e003f */
[----:B------:R-:W-:Y:S01]  /*34d0*/  PRMT R142, R50, 0x5410, R51 ;  /* 0x00005410328e7816 */ /* 0x000fe20000000033 */
[----:B------:R-:W-:Y:S01]  /*34e0*/  IMAD.MOV.U32 R50, RZ, RZ, R66 ;  /* 0x000000ffff327224 */ /* 0x000fe200078e0042 */
[----:B------:R-:W-:Y:S01]  /*34f0*/  PLOP3.LUT P0, PT, PT, PT, UP0, 0x80, 0x0 ;  /* 0x000000000000781c */ /* 0x000fe20003f0f008 */
        /* <DEDUP_REMOVED lines=17> */
.L_x_2568:
[----:B------:R-:W-:Y:S01]  /*3610*/  LEA R110, R23, R2, 0x3 ;  /* 0x00000002176e7211 */ /* 0x000fe200078e18ff */
[----:B------:R-:W-:Y:S01]  /*3620*/  BSSY B1, `(.L_x_2569) ;  /* 0x0000004000017945 */ /* 0x000fe20003800000 */
[----:B------:R-:W-:-:S04]  /*3630*/  SHF.L.U32 R117, R188, 0x1f, RZ ;  /* 0x0000001fbc757819 */ /* 0x000fc800000006ff */
[----:B------:R-:W0:Y:S02]  /*3640*/  SYNCS.PHASECHK.TRANS64.TRYWAIT P6, [R110+URZ+0x28890], R117 ;  /* 0x028890756e0075a7 */ /* 0x000e2400080c017f */
[----:B0-----:R-:W-:Y:S05]  /*3650*/  @!P6 BRA `(.L_x_2570) ;  /* 0x000001dc0010e947 */ /* 0x001fea0003800000 */
.L_x_2922:
[----:B------:R-:W-:Y:S05]  /*3660*/  BSYNC B1 ;  /* 0x0000000000017941 */ /* 0x000fea0003800000 */
.L_x_2569:
        /* <DEDUP_REMOVED lines=31> */
[----:B------:R-:W-:-:S03]  /*3860*/  FMUL.FTZ R80, R51, R80 ;  /* 0x0000005033507220 */ /* 0x000fc60000410000 */
[-C--:B------:R-:W-:Y:S01]  /*3870*/  FFMA.FTZ R146, R51, R84.reuse, -R146 ;  /* 0x0000005433927223 */ /* 0x080fe20000010892 */
[----:B------:R-:W-:Y:S02]  /*3880*/  HADD2.F32 R51, -RZ, R48.H0_H0 ;  /* 0x20000030ff337230 */ /* 0x000fe40000004100 */
[----:B------:R-:W-:Y:S01]  /*3890*/  FFMA.FTZ R49, R49, R84, R80 ;  /* 0x0000005431317223 */ /* 0x000fe20000010050 */
[----:B------:R-:W-:Y:S02]  /*38a0*/  HADD2.F32 R80, -RZ, R144.H0_H0 ;  /* 0x20000090ff507230 */ /* 0x000fe40000004100 */
[----:B------:R-:W-:Y:S02]  /*38b0*/  HADD2.F32 R48, -RZ, R48.H1_H1 ;  /* 0x30000030ff307230 */ /* 0x000fe40000004100 */
[--C-:B------:R-:W-:Y:S02]  /*38c0*/  HADD2.F32 R84, -RZ, R139.reuse.H1_H1 ;  /* 0x3000008bff547230 */ /* 0x100fe40000004100 */
[----:B------:R-:W-:Y:S01]  /*38d0*/  FMUL.FTZ R85, R51, R80 ;  /* 0x0000005033557220 */ /* 0x000fe20000410000 */
[----:B------:R-:W-:-:S02]  /*38e0*/  HADD2.F32 R139, -RZ, R139.H0_H0 ;  /* 0x2000008bff8b7230 */ /* 0x000fc40000004100 */
[C---:B------:R-:W-:Y:S01]  /*38f0*/  FMUL.FTZ R148, R48.reuse, R80 ;  /* 0x0000005030947220 */ /* 0x040fe20000410000 */
[-C--:B------:R-:W-:Y:S01]  /*3900*/  FFMA.FTZ R85, R48, R84.reuse, R85 ;  /* 0x0000005430557223 */ /* 0x080fe20000010055 */
[--C-:B------:R-:W-:Y:S02]  /*3910*/  HADD2.F32 R48, -RZ, R50.reuse.H0_H0 ;  /* 0x20000032ff307230 */ /* 0x100fe40000004100 */
[----:B------:R-:W-:Y:S01]  /*3920*/  FFMA.FTZ R148, R51, R84, -R148 ;  /* 0x0000005433947223 */ /* 0x000fe20000010894 */
[----:B------:R-:W-:Y:S02]  /*3930*/  HADD2.F32 R50, -RZ, R50.H1_H1 ;  /* 0x30000032ff327230 */ /* 0x000fe40000004100 */
[----:B------:R-:W-:-:S05]  /*3940*/  HADD2.F32 R51, -RZ, R144.H1_H1 ;  /* 0x30000090ff337230 */ /* 0x000fca0000004100 */
[-C--:B------:R-:W-:Y:S01]  /*3950*/  FMUL.FTZ R87, R50, R51.reuse ;  /* 0x0000003332577220 */ /* 0x080fe20000410000 */
[----:B------:R-:W-:-:S03]  /*3960*/  FMUL.FTZ R51, R48, R51 ;  /* 0x0000003330337220 */ /* 0x000fc60000410000 */
[-C--:B------:R-:W-:Y:S01]  /*3970*/  FFMA.FTZ R87, R48, R139.reuse, -R87 ;  /* 0x0000008b30577223 */ /* 0x080fe20000010857 */
[----:B------:R-:W-:Y:S01]  /*3980*/  FFMA.FTZ R50, R50, R139, R51 ;  /* 0x0000008b32327223 */ /* 0x000fe20000010033 */
[----:B------:R-:W-:Y:S01]  /*3990*/  F2FP.F16.F32.PACK_AB R51, R49, R146 ;  /* 0x000000923133723e */ /* 0x000fe200000000ff */
[----:B------:R-:W-:Y:S01]  /*39a0*/  IMAD.MOV.U32 R49, RZ, RZ, R86 ;  /* 0x000000ffff317224 */ /* 0x000fe200078e0056 */
[----:B------:R-:W-:Y:S02]  /*39b0*/  F2FP.F16.F32.PACK_AB R48, R85, R148 ;  /* 0x000000945530723e */ /* 0x000fe400000000ff */
[----:B------:R-:W-:-:S07]  /*39c0*/  F2FP.F16.F32.PACK_AB R50, R50, R87 ;  /* 0x000000573232723e */ /* 0x000fce00000000ff */
.L_x_2576:
[----:B------:R-:W-:Y:S05]  /*39d0*/  BSYNC B3 ;  /* 0x0000000000037941 */ /* 0x000fea0003800000 */
.L_x_2575:
[----:B------:R-:W-:Y:S02]  /*39e0*/  ULDC.64 UR4, c[0x0][0x2e8] ;  /* 0x0000ba0000047ab9 */ /* 0x000fe40000000a00 */
[----:B------:R-:W-:-:S04]  /*39f0*/  LEA R80, P3, R81, UR4, 0x1 ;  /* 0x0000000451507c11 */ /* 0x000fc8000f8608ff */
[----:B------:R-:W-:-:S05]  /*3a00*/  LEA.HI.X R81, R81, UR5, R140, 0x1, P3 ;  /* 0x0000000551517c11 */ /* 0x000fca00098f0c8c */
[----:B--2---:R1:W-:Y:S04]  /*3a10*/  STG.E.128 desc[UR42][R80.64], R48 ;  /* 0x0000003050007986 */ /* 0x0043e8000c101d2a */
.L_x_2574:
[----:B------:R-:W-:Y:S05]  /*3a20*/  BSYNC B2 ;  /* 0x0000000000027941 */ /* 0x000fea0003800000 */
.L_x_2573:
[----:B------:R-:W-:Y:S05]  /*3a30*/  @P1 BRA `(.L_x_2572) ;  /* 0x0000000000d41947 */ /* 0x000fea0003800000 */
[----:B-1----:R1:W2:Y:S01]  /*3a40*/  LDS.128 R48, [R112+0x1c400] ;  /* 0x01c4000070307984 */ /* 0x0022a20000000c00 */
[----:B------:R-:W-:Y:S01]  /*3a50*/  IADD3 R137, P3, R137, R42, RZ ;  /* 0x0000002a89897210 */ /* 0x000fe20007f7e0ff */
[----:B------:R-:W-:Y:S04]  /*3a60*/  BSSY B2, `(.L_x_2577) ;  /* 0x000002e000027945 */ /* 0x000fe80003800000 */
[----:B------:R-:W-:Y:S01]  /*3a70*/  IMAD.X R138, R138, 0x1, R107, P3 ;  /* 0x000000018a8a7824 */ /* 0x000fe200018e066b */
[----:B------:R-:W-:-:S13]  /*3a80*/  ISETP.GE.AND P3, PT, R185, R121, PT ;  /* 0x00000079b900720c */ /* 0x000fda0003f66270 */
[----:B-1----:R-:W-:Y:S05]  /*3a90*/  @P3 BRA `(.L_x_2578) ;  /* 0x0000000000a83947 */ /* 0x002fea0003800000 */
[----:B------:R-:W-:Y:S01]  /*3aa0*/  SHF.R.U64 R86, R78, 0x10, R79 ;  /* 0x000000104e567819 */ /* 0x000fe2000000124f */
[----:B--2---:R-:W-:Y:S01]  /*3ab0*/  IMAD.MOV.U32 R84, RZ, RZ, R51 ;  /* 0x000000ffff547224 */ /* 0x004fe200078e0033 */
[----:B------:R-:W-:Y:S01]  /*3ac0*/  SHF.R.U32.HI R79, RZ, 0x10, R79 ;  /* 0x00000010ff4f7819 */ /* 0x000fe2000001164f */
[----:B------:R-:W-:Y:S01]  /*3ad0*/  HADD2.F32 R51, -RZ, R49.H1_H1 ;  /* 0x30000031ff337230 */ /* 0x000fe20000004100 */
[--C-:B------:R-:W-:Y:S01]  /*3ae0*/  SHF.R.U64 R80, R76, 0x10, R77.reuse ;  /* 0x000000104c507819 */ /* 0x100fe2000000124d */
[----:B------:R-:W-:Y:S01]  /*3af0*/  HADD2.F32 R86, -RZ, R86.H0_H0 ;  /* 0x20000056ff567230 */ /* 0x000fe20000004100 */
[----:B------:R-:W-:Y:S01]  /*3b00*/  SHF.R.U32.HI R76, RZ, 0x10, R77 ;  /* 0x00000010ff4c7819 */ /* 0x000fe2000001164d */
[----:B------:R-:W-:Y:S02]  /*3b10*/  HADD2.F32 R79, -RZ, R79.H0_H0 ;  /* 0x2000004fff4f7230 */ /* 0x000fe40000004100 */
[----:B------:R-:W-:Y:S02]  /*3b20*/  HADD2.F32 R49, -RZ, R49.H0_H0 ;  /* 0x20000031ff317230 */ /* 0x000fe40000004100 */
[----:B------:R-:W-:-:S02]  /*3b30*/  HADD2.F32 R78, -RZ, R84.H1_H1 ;  /* 0x30000054ff4e7230 */ /* 0x000fc40000004100 */
[----:B------:R-:W-:Y:S02]  /*3b40*/  HADD2.F32 R84, -RZ, R84.H0_H0 ;  /* 0x20000054ff547230 */ /* 0x000fe40000004100 */
[----:B------:R-:W-:Y:S02]  /*3b50*/  HADD2.F32 R80, -RZ, R80.H0_H0 ;  /* 0x20000050ff507230 */ /* 0x000fe40000004100 */
[-C--:B------:R-:W-:Y:S01]  /*3b60*/  FMUL.FTZ R81, R78, R79.reuse ;  /* 0x0000004f4e517220 */ /* 0x080fe20000410000 */
[----:B------:R-:W-:Y:S02]  /*3b70*/  HADD2.F32 R77, -RZ, R76.H0_H0 ;  /* 0x2000004cff4d7230 */ /* 0x000fe40000004100 */
[-C--:B------:R-:W-:Y:S01]  /*3b80*/  FMUL.FTZ R76, R51, R86.reuse ;  /* 0x00000056334c7220 */ /* 0x080fe20000410000 */
[C---:B------:R-:W-:Y:S01]  /*3b90*/  FMUL.FTZ R86, R49.reuse, R86 ;  /* 0x0000005631567220 */ /* 0x040fe20000410000 */
[C---:B------:R-:W-:Y:S02]  /*3ba0*/  FMUL.FTZ R79, R84.reuse, R79 ;  /* 0x0000004f544f7220 */ /* 0x040fe40000410000 */
[-C--:B------:R-:W-:Y:S01]  /*3bb0*/  FFMA.FTZ R49, R49, R80.reuse, -R76 ;  /* 0x0000005031317223 */ /* 0x080fe2000001084c */
[----:B------:R-:W-:Y:S01]  /*3bc0*/  FFMA.FTZ R76, R51, R80, R86 ;  /* 0x00000050334c7223 */ /* 0x000fe20000010056 */
[-C--:B------:R-:W-:Y:S01]  /*3bd0*/  FFMA.FTZ R51, R84, R77.reuse, -R81 ;  /* 0x0000004d54337223 */ /* 0x080fe20000010851 */
[----:B------:R-:W-:Y:S01]  /*3be0*/  FFMA.FTZ R78, R78, R77, R79 ;  /* 0x0000004d4e4e7223 */ /* 0x000fe2000001004f */
[----:B------:R-:W-:-:S02]  /*3bf0*/  HADD2.F32 R79, -RZ, R132.H0_H0 ;  /* 0x20000084ff4f7230 */ /* 0x000fc40000004100 */
[--C-:B------:R-:W-:Y:S01]  /*3c00*/  HADD2.F32 R84, -RZ, R48.reuse.H1_H1 ;  /* 0x30000030ff547230 */ /* 0x100fe20000004100 */
[----:B------:R-:W-:Y:S01]  /*3c10*/  F2FP.F16.F32.PACK_AB R49, R76, R49 ;  /* 0x000000314c31723e */ /* 0x000fe200000000ff */
[----:B------:R-:W-:Y:S01]  /*3c20*/  HADD2.F32 R80, -RZ, R48.H0_H0 ;  /* 0x20000030ff507230 */ /* 0x000fe20000004100 */
[----:B------:R-:W-:Y:S01]  /*3c30*/  F2FP.F16.F32.PACK_AB R51, R78, R51 ;  /* 0x000000334e33723e */ /* 0x000fe200000000ff */
[----:B------:R-:W-:Y:S02]  /*3c40*/  HADD2.F32 R81, -RZ, R132.H1_H1 ;  /* 0x30000084ff517230 */ /* 0x000fe40000004100 */
[-C--:B------:R-:W-:Y:S01]  /*3c50*/  FMUL.FTZ R85, R84, R79.reuse ;  /* 0x0000004f54557220 */ /* 0x080fe20000410000 */
[----:B------:R-:W-:Y:S02]  /*3c60*/  HADD2.F32 R48, -RZ, R50.H1_H1 ;  /* 0x30000032ff307230 */ /* 0x000fe40000004100 */
[----:B------:R-:W-:Y:S01]  /*3c70*/  FMUL.FTZ R79, R80, R79 ;  /* 0x0000004f504f7220 */ /* 0x000fe20000410000 */
[----:B------:R-:W-:-:S02]  /*3c80*/  HADD2.F32 R77, -RZ, R131.H0_H0 ;  /* 0x20000083ff4d7230 */ /* 0x000fc40000004100 */
[----:B------:R-:W-:Y:S02]  /*3c90*/  HADD2.F32 R50, -RZ, R50.H0_H0 ;  /* 0x20000032ff327230 */ /* 0x000fe40000004100 */
[----:B------:R-:W-:Y:S01]  /*3ca0*/  FMUL.FTZ R87, R48, R81 ;  /* 0x0000005130577220 */ /* 0x000fe20000410000 */
[----:B------:R-:W-:Y:S02]  /*3cb0*/  HADD2.F32 R131, -RZ, R131.H1_H1 ;  /* 0x30000083ff837230 */ /* 0x000fe40000004100 */
[-C--:B------:R-:W-:Y:S01]  /*3cc0*/  FFMA.FTZ R85, R80, R77.reuse, -R85 ;  /* 0x0000004d50557223 */ /* 0x080fe20000010855 */
[----:B------:R-:W-:Y:S01]  /*3cd0*/  FFMA.FTZ R84, R84, R77, R79 ;  /* 0x0000004d54547223 */ /* 0x000fe2000001004f */
[C---:B------:R-:W-:Y:S01]  /*3ce0*/  FMUL.FTZ R81, R50.reuse, R81 ;  /* 0x0000005132517220 */ /* 0x040fe20000410000 */
[----:B------:R-:W-:-:S03]  /*3cf0*/  FFMA.FTZ R87, R50, R131, -R87 ;  /* 0x0000008332577223 */ /* 0x000fc60000010857 */
[----:B------:R-:W-:Y:S01]  /*3d00*/  FFMA.FTZ R48, R48, R131, R81 ;  /* 0x0000008330307223 */ /* 0x000fe20000010051 */
[----:B------:R-:W-:-:S04]  /*3d10*/  F2FP.F16.F32.PACK_AB R84, R84, R85 ;  /* 0x000000555454723e */ /* 0x000fc800000000ff */
[----:B------:R-:W-:Y:S01]  /*3d20*/  F2FP.F16.F32.PACK_AB R50, R48, R87 ;  /* 0x000000573032723e */ /* 0x000fe200000000ff */
[----:B------:R-:W-:-:S07]  /*3d30*/  IMAD.MOV.U32 R48, RZ, RZ, R84 ;  /* 0x000000ffff307224 */ /* 0x000fce00078e0054 */
.L_x_2578:
[----:B------:R-:W-:Y:S05]  /*3d40*/  BSYNC B2 ;  /* 0x0000000000027941 */ /* 0x000fea0003800000 */
.L_x_2577:
[----:B------:R-:W-:Y:S02]  /*3d50*/  ULDC.64 UR4, c[0x0][0x2e8] ;  /* 0x0000ba0000047ab9 */ /* 0x000fe40000000a00 */
[----:B------:R-:W-:-:S04]  /*3d60*/  LEA R76, P3, R137, UR4, 0x1 ;  /* 0x00000004894c7c11 */ /* 0x000fc8000f8608ff */
[----:B------:R-:W-:-:S05]  /*3d70*/  LEA.HI.X R77, R137, UR5, R138, 0x1, P3 ;  /* 0x00000005894d7c11 */ /* 0x000fca00098f0c8a */
[----:B--2---:R2:W-:Y:S04]  /*3d80*/  STG.E.128 desc[UR42][R76.64], R48 ;  /* 0x000000304c007986 */ /* 0x0045e8000c101d2a */
.L_x_2572:
[----:B------:R-:W-:Y:S05]  /*3d90*/  BSYNC B1 ;  /* 0x0000000000017941 */ /* 0x000fea0003800000 */
.L_x_2571:
        /* <DEDUP_REMOVED lines=8> */
[----:B------:R-:W-:Y:S03]  /*3e20*/  BSSY B3, `(.L_x_2583) ;  /* 0x000002e000037945 */ /* 0x000fe60003800000 */
[----:B------:R-:W-:Y:S02]  /*3e30*/  IADD3.X R79, R76, R41, RZ, P3, !PT ;  /* 0x000000294c4f7210 */ /* 0x000fe40001ffe4ff */
[----:B------:R-:W-:-:S13]  /*3e40*/  ISETP.GE.AND P3, PT, R18, R121, PT ;  /* 0x000000791200720c */ /* 0x000fda0003f66270 */
[----:B-1----:R-:W-:Y:S05]  /*3e50*/  @P3 BRA `(.L_x_2584) ;  /* 0x0000000000a83947 */ /* 0x002fea0003800000 */
[----:B------:R-:W-:Y:S02]  /*3e60*/  SHF.R.U64 R81, R74, 0x10, R75 ;  /* 0x000000104a517819 */ /* 0x000fe4000000124b */
[--C-:B------:R-:W-:Y:S01]  /*3e70*/  SHF.R.U64 R85, R72, 0x10, R73.reuse ;  /* 0x0000001048557819 */ /* 0x100fe20000001249 */
[----:B--2---:R-:W-:Y:S01]  /*3e80*/  IMAD.MOV.U32 R72, RZ, RZ, R48 ;  /* 0x000000ffff487224 */ /* 0x004fe200078e0030 */
[----:B------:R-:W-:Y:S01]  /*3e90*/  SHF.R.U32.HI R80, RZ, 0x10, R73 ;  /* 0x00000010ff507819 */ /* 0x000fe20000011649 */
[----:B------:R-:W-:Y:S01]  /*3ea0*/  IMAD.MOV.U32 R73, RZ, RZ, R51 ;  /* 0x000000ffff497224 */ /* 0x000fe200078e0033 */
[----:B------:R-:W-:Y:S01]  /*3eb0*/  SHF.R.U32.HI R84, RZ, 0x10, R75 ;  /* 0x00000010ff547819 */ /* 0x000fe2000001164b */
[----:B------:R-:W-:Y:S02]  /*3ec0*/  HADD2.F32 R81, -RZ, R81.H0_H0 ;  /* 0x20000051ff517230 */ /* 0x000fe40000004100 */
[--C-:B------:R-:W-:Y:S02]  /*3ed0*/  HADD2.F32 R51, -RZ, R49.reuse.H1_H1 ;  /* 0x30000031ff337230 */ /* 0x100fe40000004100 */
[----:B------:R-:W-:-:S02]  /*3ee0*/  HADD2.F32 R48, -RZ, R49.H0_H0 ;  /* 0x20000031ff307230 */ /* 0x000fc40000004100 */
[----:B------:R-:W-:Y:S02]  /*3ef0*/  HADD2.F32 R84, -RZ, R84.H0_H0 ;  /* 0x20000054ff547230 */ /* 0x000fe40000004100 */
[-C--:B------:R-:W-:Y:S01]  /*3f00*/  FMUL.FTZ R49, R51, R81.reuse ;  /* 0x0000005133317220 */ /* 0x080fe20000410000 */
[--C-:B------:R-:W-:Y:S02]  /*3f10*/  HADD2.F32 R74, -RZ, R73.reuse.H1_H1 ;  /* 0x30000049ff4a7230 */ /* 0x100fe40000004100 */
[----:B------:R-:W-:Y:S01]  /*3f20*/  FMUL.FTZ R86, R48, R81 ;  /* 0x0000005130567220 */ /* 0x000fe20000410000 */
[----:B------:R-:W-:Y:S02]  /*3f30*/  HADD2.F32 R73, -RZ, R73.H0_H0 ;  /* 0x20000049ff497230 */ /* 0x000fe40000004100 */
[----:B------:R-:W-:Y:S02]  /*3f40*/  HADD2.F32 R75, -RZ, R85.H0_H0 ;  /* 0x20000055ff4b7230 */ /* 0x000fe40000004100 */
[----:B------:R-:W-:Y:S01]  /*3f50*/  FMUL.FTZ R132, R74, R84 ;  /* 0x000000544a847220 */ /* 0x000fe20000410000 */
[----:B------:R-:W-:-:S02]  /*3f60*/  HADD2.F32 R80, -RZ, R80.H0_H0 ;  /* 0x20000050ff507230 */ /* 0x000fc40000004100 */
[----:B------:R-:W-:Y:S01]  /*3f70*/  FMUL.FTZ R81, R73, R84 ;  /* 0x0000005449517220 */ /* 0x000fe20000410000 */
[-C--:B------:R-:W-:Y:S01]  /*3f80*/  FFMA.FTZ R48, R48, R75.reuse, -R49 ;  /* 0x0000004b30307223 */ /* 0x080fe20000010831 */
[----:B------:R-:W-:Y:S01]  /*3f90*/  FFMA.FTZ R49, R51, R75, R86 ;  /* 0x0000004b33317223 */ /* 0x000fe20000010056 */
[-C--:B------:R-:W-:Y:S01]  /*3fa0*/  FFMA.FTZ R51, R73, R80.reuse, -R132 ;  /* 0x0000005049337223 */ /* 0x080fe20000010884 */
[----:B------:R-:W-:Y:S01]  /*3fb0*/  FFMA.FTZ R74, R74, R80, R81 ;  /* 0x000000504a4a7223 */ /* 0x000fe20000010051 */
[--C-:B------:R-:W-:Y:S02]  /*3fc0*/  HADD2.F32 R73, -RZ, R72.reuse.H1_H1 ;  /* 0x30000048ff497230 */ /* 0x100fe40000004100 */
[----:B------:R-:W-:Y:S01]  /*3fd0*/  HADD2.F32 R81, -RZ, R147.H0_H0 ;  /* 0x20000093ff517230 */ /* 0x000fe20000004100 */
[----:B------:R-:W-:Y:S01]  /*3fe0*/  F2FP.F16.F32.PACK_AB R49, R49, R48 ;  /* 0x000000303131723e */ /* 0x000fe200000000ff */
[----:B------:R-:W-:Y:S01]  /*3ff0*/  HADD2.F32 R72, -RZ, R72.H0_H0 ;  /* 0x20000048ff487230 */ /* 0x000fe20000004100 */
[----:B------:R-:W-:Y:S01]  /*4000*/  F2FP.F16.F32.PACK_AB R51, R74, R51 ;  /* 0x000000334a33723e */ /* 0x000fe200000000ff */
[----:B------:R-:W-:-:S02]  /*4010*/  HADD2.F32 R75, -RZ, R50.H1_H1 ;  /* 0x30000032ff4b7230 */ /* 0x000fc40000004100 */
[-C--:B------:R-:W-:Y:S01]  /*4020*/  FMUL.FTZ R85, R73, R81.reuse ;  /* 0x0000005149557220 */ /* 0x080fe20000410000 */
[----:B------:R-:W-:Y:S02]  /*4030*/  HADD2.F32 R147, -RZ, R147.H1_H1 ;  /* 0x30000093ff937230 */ /* 0x000fe40000004100 */
[----:B------:R-:W-:Y:S01]  /*4040*/  FMUL.FTZ R84, R72, R81 ;  /* 0x0000005148547220 */ /* 0x000fe20000410000 */
[----:B------:R-:W-:Y:S02]  /*4050*/  HADD2.F32 R50, -RZ, R50.H0_H0 ;  /* 0x20000032ff327230 */ /* 0x000fe40000004100 */
[--C-:B------:R-:W-:Y:S02]  /*4060*/  HADD2.F32 R80, -RZ, R145.reuse.H0_H0 ;  /* 0x20000091ff507230 */ /* 0x100fe40000004100 */
[-C--:B------:R-:W-:Y:S01]  /*4070*/  FMUL.FTZ R81, R75, R147.reuse ;  /* 0x000000934b517220 */ /* 0x080fe20000410000 */
        /* <DEDUP_REMOVED lines=8> */
.L_x_2584:
[----:B------:R-:W-:Y:S05]  /*4100*/  BSYNC B3 ;  /* 0x0000000000037941 */ /* 0x000fea0003800000 */
.L_x_2583:
[----:B------:R-:W-:Y:S02]  /*4110*/  ULDC.64 UR4, c[0x0][0x2e8] ;  /* 0x0000ba0000047ab9 */ /* 0x000fe40000000a00 */
[----:B------:R-:W-:-:S04]  /*4120*/  LEA R72, P3, R78, UR4, 0x1 ;  /* 0x000000044e487c11 */ /* 0x000fc8000f8608ff */
[----:B------:R-:W-:-:S05]  /*4130*/  LEA.HI.X R73, R78, UR5, R79, 0x1, P3 ;  /* 0x000000054e497c11 */ /* 0x000fca00098f0c4f */
[----:B--2---:R2:W-:Y:S04]  /*4140*/  STG.E.128 desc[UR42][R72.64], R48 ;  /* 0x0000003048007986 */ /* 0x0045e8000c101d2a */
.L_x_2582:
[----:B------:R-:W-:Y:S05]  /*4150*/  BSYNC B2 ;  /* 0x0000000000027941 */ /* 0x000fea0003800000 */
.L_x_2581:
        /* <DEDUP_REMOVED lines=48> */
.L_x_2586:
[----:B------:R-:W-:Y:S05]  /*4460*/  BSYNC B2 ;  /* 0x0000000000027941 */ /* 0x000fea0003800000 */
.L_x_2585:
[----:B------:R-:W-:Y:S02]  /*4470*/  ULDC.64 UR4, c[0x0][0x2e8] ;  /* 0x0000ba0000047ab9 */ /* 0x000fe40000000a00 */
[----:B------:R-:W-:-:S04]  /*4480*/  LEA R68, P3, R77, UR4, 0x1 ;  /* 0x000000044d447c11 */ /* 0x000fc8000f8608ff */
[----:B------:R-:W-:-:S05]  /*4490*/  LEA.HI.X R69, R77, UR5, R76, 0x1, P3 ;  /* 0x000000054d457c11 */ /* 0x000fca00098f0c4c */
[----:B--2---:R3:W-:Y:S04]  /*44a0*/  STG.E.128 desc[UR42][R68.64], R48 ;  /* 0x0000003044007986 */ /* 0x0047e8000c101d2a */
.L_x_2580:
[----:B------:R-:W-:Y:S05]  /*44b0*/  BSYNC B1 ;  /* 0x0000000000017941 */ /* 0x000fea0003800000 */
.L_x_2579:
        /* <DEDUP_REMOVED lines=31> */
[----:B------:R-:W-:-:S02]  /*46b0*/  HADD2.F32 R66, -RZ, R143.H0_H0 ;  /* 0x2000008fff427230 */ /* 0x000fc40000004100 */
[C---:B------:R-:W-:Y:S01]  /*46c0*/  FMUL.FTZ R74, R51.reuse, R74 ;  /* 0x0000004a334a7220 */ /* 0x040fe20000410000 */
[----:B------:R-:W-:Y:S02]  /*46d0*/  HADD2.F32 R143, -RZ, R143.H1_H1 ;  /* 0x3000008fff8f7230 */ /* 0x000fe40000004100 */
        /* <DEDUP_REMOVED lines=20> */
.L_x_2592:
[----:B------:R-:W-:Y:S05]  /*4820*/  BSYNC B3 ;  /* 0x0000000000037941 */ /* 0x000fea0003800000 */
.L_x_2591:
[----:B------:R-:W-:Y:S02]  /*4830*/  ULDC.64 UR4, c[0x0][0x2e8] ;  /* 0x0000ba0000047ab9 */ /* 0x000fe40000000a00 */
[----:B------:R-:W-:-:S04]  /*4840*/  LEA R64, P3, R70, UR4, 0x1 ;  /* 0x0000000446407c11 */ /* 0x000fc8000f8608ff */
[----:B------:R-:W-:-:S05]  /*4850*/  LEA.HI.X R65, R70, UR5, R71, 0x1, P3 ;  /* 0x0000000546417c11 */ /* 0x000fca00098f0c47 */
[----:B--2---:R3:W-:Y:S04]  /*4860*/  STG.E.128 desc[UR42][R64.64], R48 ;  /* 0x0000003040007986 */ /* 0x0047e8000c101d2a */
.L_x_2590:
[----:B------:R-:W-:Y:S05]  /*4870*/  BSYNC B2 ;  /* 0x0000000000027941 */ /* 0x000fea0003800000 */
.L_x_2589:
[----:B------:R-:W-:Y:S05]  /*4880*/  @P1 BRA `(.L_x_2588) ;  /* 0x0000000000d01947 */ /* 0x000fea0003800000 */
[----:B-123--:R1:W2:Y:S01]  /*4890*/  LDS.128 R48, [R112+0x1e400] ;  /* 0x01e4000070307984 */ /* 0x00e2a20000000c00 */
[----:B------:R-:W-:Y:S01]  /*48a0*/  IADD3 R69, P3, R69, R42, RZ ;  /* 0x0000002a45457210 */ /* 0x000fe20007f7e0ff */
[----:B------:R-:W-:Y:S04]  /*48b0*/  BSSY B2, `(.L_x_2593) ;  /* 0x000002d000027945 */ /* 0x000fe80003800000 */
[----:B------:R-:W-:Y:S01]  /*48c0*/  IMAD.X R68, R68, 0x1, R107, P3 ;  /* 0x0000000144447824 */ /* 0x000fe200018e066b */
[----:B------:R-:W-:-:S13]  /*48d0*/  ISETP.GE.AND P3, PT, R185, R121, PT ;  /* 0x00000079b900720c */ /* 0x000fda0003f66270 */
[----:B-1----:R-:W-:Y:S05]  /*48e0*/  @P3 BRA `(.L_x_2594) ;  /* 0x0000000000a43947 */ /* 0x002fea0003800000 */
[--C-:B------:R-:W-:Y:S02]  /*48f0*/  SHF.R.U64 R65, R60, 0x10, R61.reuse ;  /* 0x000000103c417819 */ /* 0x100fe4000000123d */
[----:B------:R-:W-:Y:S02]  /*4900*/  SHF.R.U32.HI R64, RZ, 0x10, R61 ;  /* 0x00000010ff407819 */ /* 0x000fe4000001163d */
[--C-:B------:R-:W-:Y:S01]  /*4910*/  SHF.R.U64 R61, R62, 0x10, R63.reuse ;  /* 0x000000103e3d7819 */ /* 0x100fe2000000123f */
[----:B------:R-:W-:Y:S01]  /*4920*/  HADD2.F32 R62, -RZ, R65.H0_H0 ;  /* 0x20000041ff3e7230 */ /* 0x000fe20000004100 */
[----:B------:R-:W-:Y:S01]  /*4930*/  SHF.R.U32.HI R66, RZ, 0x10, R63 ;  /* 0x00000010ff427819 */ /* 0x000fe2000001163f */
[----:B------:R-:W-:Y:S01]  /*4940*/  HADD2.F32 R64, -RZ, R64.H0_H0 ;  /* 0x20000040ff407230 */ /* 0x000fe20000004100 */
[----:B--2---:R-:W-:Y:S01]  /*4950*/  MOV R60, R50 ;  /* 0x00000032003c7202 */ /* 0x004fe20000000f00 */
[----:B------:R-:W-:Y:S02]  /*4960*/  HADD2.F32 R63, -RZ, R61.H0_H0 ;  /* 0x2000003dff3f7230 */ /* 0x000fe40000004100 */
[----:B------:R-:W-:-:S02]  /*4970*/  HADD2.F32 R66, -RZ, R66.H0_H0 ;  /* 0x20000042ff427230 */ /* 0x000fc40000004100 */
[----:B------:R-:W-:Y:S02]  /*4980*/  HADD2.F32 R50, -RZ, R49.H1_H1 ;  /* 0x30000031ff327230 */ /* 0x000fe40000004100 */
[--C-:B------:R-:W-:Y:S02]  /*4990*/  HADD2.F32 R61, -RZ, R51.reuse.H1_H1 ;  /* 0x30000033ff3d7230 */ /* 0x100fe40000004100 */
[----:B------:R-:W-:Y:S02]  /*49a0*/  HADD2.F32 R51, -RZ, R51.H0_H0 ;  /* 0x20000033ff337230 */ /* 0x000fe40000004100 */
[----:B------:R-:W-:Y:S01]  /*49b0*/  FMUL.FTZ R70, R50, R63 ;  /* 0x0000003f32467220 */ /* 0x000fe20000410000 */
[----:B------:R-:W-:Y:S02]  /*49c0*/  HADD2.F32 R49, -RZ, R49.H0_H0 ;  /* 0x20000031ff317230 */ /* 0x000fe40000004100 */
[-C--:B------:R-:W-:Y:S01]  /*49d0*/  FMUL.FTZ R72, R61, R66.reuse ;  /* 0x000000423d487220 */ /* 0x080fe20000410000 */
[----:B------:R-:W-:-:S02]  /*49e0*/  FMUL.FTZ R66, R51, R66 ;  /* 0x0000004233427220 */ /* 0x000fc40000410000 */
[C---:B------:R-:W-:Y:S01]  /*49f0*/  FMUL.FTZ R63, R49.reuse, R63 ;  /* 0x0000003f313f7220 */ /* 0x040fe20000410000 */
[----:B------:R-:W-:Y:S01]  /*4a00*/  FFMA.FTZ R70, R49, R62, -R70 ;  /* 0x0000003e31467223 */ /* 0x000fe20000010846 */
[----:B------:R-:W-:Y:S01]  /*4a10*/  FFMA.FTZ R71, R61, R64, R66 ;  /* 0x000000403d477223 */ /* 0x000fe20000010042 */
[----:B------:R-:W-:Y:S02]  /*4a20*/  HADD2.F32 R49, -RZ, R48.H1_H1 ;  /* 0x30000030ff317230 */ /* 0x000fe40000004100 */
[----:B------:R-:W-:Y:S01]  /*4a30*/  FFMA.FTZ R67, R50, R62, R63 ;  /* 0x0000003e32437223 */ /* 0x000fe2000001003f */
[----:B------:R-:W-:Y:S02]  /*4a40*/  HADD2.F32 R61, -RZ, R136.H0_H0 ;  /* 0x20000088ff3d7230 */ /* 0x000fe40000004100 */
[----:B------:R-:W-:Y:S01]  /*4a50*/  FFMA.FTZ R72, R51, R64, -R72 ;  /* 0x0000004033487223 */ /* 0x000fe20000010848 */
[----:B------:R-:W-:Y:S02]  /*4a60*/  HADD2.F32 R48, -RZ, R48.H0_H0 ;  /* 0x20000030ff307230 */ /* 0x000fe40000004100 */
[----:B------:R-:W-:-:S02]  /*4a70*/  HADD2.F32 R63, -RZ, R136.H1_H1 ;  /* 0x30000088ff3f7230 */ /* 0x000fc40000004100 */
[CC--:B------:R-:W-:Y:S01]  /*4a80*/  FMUL.FTZ R65, R49.reuse, R61.reuse ;  /* 0x0000003d31417220 */ /* 0x0c0fe20000410000 */
[--C-:B------:R-:W-:Y:S02]  /*4a90*/  HADD2.F32 R50, -RZ, R60.reuse.H1_H1 ;  /* 0x3000003cff327230 */ /* 0x100fe40000004100 */
        /* <DEDUP_REMOVED lines=14> */
.L_x_2594:
[----:B------:R-:W-:Y:S05]  /*4b80*/  BSYNC B2 ;  /* 0x0000000000027941 */ /* 0x000fea0003800000 */
.L_x_2593:
[----:B------:R-:W-:Y:S02]  /*4b90*/  ULDC.64 UR4, c[0x0][0x2e8] ;  /* 0x0000ba0000047ab9 */ /* 0x000fe40000000a00 */
[----:B------:R-:W-:-:S04]  /*4ba0*/  LEA R60, P3, R69, UR4, 0x1 ;  /* 0x00000004453c7c11 */ /* 0x000fc8000f8608ff */
[----:B------:R-:W-:-:S05]  /*4bb0*/  LEA.HI.X R61, R69, UR5, R68, 0x1, P3 ;  /* 0x00000005453d7c11 */ /* 0x000fca00098f0c44 */
[----:B--2---:R4:W-:Y:S04]  /*4bc0*/  STG.E.128 desc[UR42][R60.64], R48 ;  /* 0x000000303c007986 */ /* 0x0049e8000c101d2a */
.L_x_2588:
[----:B------:R-:W-:Y:S05]  /*4bd0*/  BSYNC B1 ;  /* 0x0000000000017941 */ /* 0x000fea0003800000 */
.L_x_2587:
[----:B------:R-:W-:Y:S05]  /*4be0*/  @P5 BRA `(.L_x_2595) ;  /* 0x0000003400d05947 */ /* 0x000fea0003800000 */
[----:B------:R-:W-:Y:S01]  /*4bf0*/  IADD3 R119, P3, P4, R32, R118, R16 ;  /* 0x0000007620777210 */ /* 0x000fe20007c7e010 */
[----:B------:R-:W-:Y:S03]  /*4c00*/  BSSY B1, `(.L_x_2596) ;  /* 0x0000037000017945 */ /* 0x000fe60003800000 */
[----:B------:R-:W-:Y:S01]  /*4c10*/  IADD3.X R120, R35, R120, R17, P3, P4 ;  /* 0x0000007823787210 */ /* 0x000fe20001fe8411 */
[----:B------:R-:W-:Y:S08]  /*4c20*/  @P2 BRA `(.L_x_2597) ;  /* 0x0000000000d02947 */ /* 0x000ff00003800000 */
        /* <DEDUP_REMOVED lines=46> */
.L_x_2599:
[----:B------:R-:W-:Y:S05]  /*4f10*/  BSYNC B2 ;  /* 0x0000000000027941 */ /* 0x000fea0003800000 */
.L_x_2598:
[----:B------:R-:W-:Y:S01]  /*4f20*/  ULDC.64 UR4, c[0x0][0x2e8] ;  /* 0x0000ba0000047ab9 */ /* 0x000fe20000000a00 */
[----:B------:R-:W-:Y:S01]  /*4f30*/  IMAD.X R58, R120, 0x1, R41, P3 ;  /* 0x00000001783a7824 */ /* 0x000fe200018e0629 */
[----:B------:R-:W-:-:S04]  /*4f40*/  LEA R56, P3, R67, UR4, 0x1 ;  /* 0x0000000443387c11 */ /* 0x000fc8000f8608ff */
[----:B------:R-:W-:-:S05]  /*4f50*/  LEA.HI.X R57, R67, UR5, R58, 0x1, P3 ;  /* 0x0000000543397c11 */ /* 0x000fca00098f0c3a */
[----:B--2---:R1:W-:Y:S04]  /*4f60*/  STG.E.128 desc[UR42][R56.64], R48 ;  /* 0x0000003038007986 */ /* 0x0043e8000c101d2a */
.L_x_2597:
[----:B------:R-:W-:Y:S05]  /*4f70*/  BSYNC B1 ;  /* 0x0000000000017941 */ /* 0x000fea0003800000 */
.L_x_2596:
        /* <DEDUP_REMOVED lines=47> */
.L_x_2601:
[----:B------:R-:W-:Y:S05]  /*5270*/  BSYNC B1 ;  /* 0x0000000000017941 */ /* 0x000fea0003800000 */
.L_x_2600:
[----:B------:R-:W-:Y:S01]  /*5280*/  ULDC.64 UR4, c[0x0][0x2e8] ;  /* 0x0000ba0000047ab9 */ /* 0x000fe20000000a00 */
[----:B------:R-:W-:Y:S01]  /*5290*/  IMAD.X R120, R120, 0x1, R107, P3 ;  /* 0x0000000178787824 */ /* 0x000fe200018e066b */
[----:B------:R-:W-:-:S04]  /*52a0*/  LEA R52, P3, R119, UR4, 0x1 ;  /* 0x0000000477347c11 */ /* 0x000fc8000f8608ff */
[----:B------:R-:W-:-:S05]  /*52b0*/  LEA.HI.X R53, R119, UR5, R120, 0x1, P3 ;  /* 0x0000000577357c11 */ /* 0x000fca00098f0c78 */
[----:B--2---:R1:W-:Y:S01]  /*52c0*/  STG.E.128 desc[UR42][R52.64], R48 ;  /* 0x0000003034007986 */ /* 0x0043e2000c101d2a */
[----:B------:R-:W-:Y:S05]  /*52d0*/  BRA `(.L_x_2595) ;  /* 0x0000003000147947 */ /* 0x000fea0003800000 */
.L_x_2559:
        /* <DEDUP_REMOVED lines=64> */
[----:B------:R-:W-:Y:S01]  /*56e0*/  MOV R77, R117 ;  /* 0x00000075004d7202 */ /* 0x000fe20000000f00 */
[----:B------:R-:W-:Y:S01]  /*56f0*/  IMAD.MOV.U32 R76, RZ, RZ, R82 ;  /* 0x000000ffff4c7224 */ /* 0x000fe200078e0052 */
[----:B------:R-:W-:Y:S01]  /*5700*/  ULDC.64 UR4, c[0x0][0x3e8] ;  /* 0x0000fa0000047ab9 */ /* 0x000fe20000000a00 */
[----:B------:R-:W-:Y:S01]  /*5710*/  IMAD.MOV.U32 R81, RZ, RZ, R110 ;  /* 0x000000ffff517224 */ /* 0x000fe200078e006e */
[----:B------:R-:W-:-:S03]  /*5720*/  ULDC.64 UR6, c[0x0][0x400] ;  /* 0x0001000000067ab9 */ /* 0x000fc60000000a00 */
        /* <DEDUP_REMOVED lines=15> */
.L_x_2603:
[----:B------:R-:W-:Y:S05]  /*5820*/  BSYNC B1 ;  /* 0x0000000000017941 */ /* 0x000fea0003800000 */
.L_x_2602:
[----:B-----5:R-:W-:Y:S01]  /*5830*/  IMAD.MOV.U32 R80, RZ, RZ, R74 ;  /* 0x000000ffff507224 */ /* 0x020fe200078e004a */
[----:B------:R-:W-:Y:S01]  /*5840*/  UISETP.NE.AND UP0, UPT, UR45, 0x3, UPT ;  /* 0x000000032d00788c */ /* 0x000fe2000bf05270 */
        /* <DEDUP_REMOVED lines=49> */
[----:B------:R-:W-:Y:S02]  /*5b60*/  IMAD.MOV.U32 R80, RZ, RZ, R70 ;  /* 0x000000ffff507224 */ /* 0x000fe400078e0046 */
[----:B------:R-:W-:Y:S01]  /*5b70*/  IMAD.MOV.U32 R81, RZ, RZ, R71 ;  /* 0x000000ffff517224 */ /* 0x000fe200078e0047 */
[----:B------:R-:W-:Y:S01]  /*5b80*/  PRMT R135, R82, 0x5410, R83 ;  /* 0x0000541052877816 */ /* 0x000fe20000000053 */
[----:B------:R-:W-:Y:S01]  /*5b90*/  IMAD.MOV.U32 R83, RZ, RZ, R69 ;  /* 0x000000ffff537224 */ /* 0x000fe200078e0045 */
[----:B------:R-:W-:-:S02]  /*5ba0*/  MOV R82, R68 ;  /* 0x0000004400527202 */ /* 0x000fc40000000f00 */
[----:B------:R-:W-:Y:S02]  /*5bb0*/  PRMT R136, R80, 0x5410, R81 ;  /* 0x0000541050887816 */ /* 0x000fe40000000051 */
[----:B------:R-:W-:Y:S01]  /*5bc0*/  PRMT R137, R82, 0x5410, R83 ;  /* 0x0000541052897816 */ /* 0x000fe20000000053 */
[----:B------:R-:W-:Y:S06]  /*5bd0*/  @!P0 BRA `(.L_x_2604) ;  /* 0x0000000000048947 */ /* 0x000fec0003800000 */
[----:B------:R-:W-:Y:S01]  /*5be0*/  BPT.TRAP 0x1 ;  /* 0x000000040000795c */ /* 0x000fe20000300000 */
.L_x_2604:
        /* <DEDUP_REMOVED lines=9> */
.L_x_2923:
[----:B------:R-:W-:Y:S05]  /*5c80*/  BSYNC B1 ;  /* 0x0000000000017941 */ /* 0x000fea0003800000 */
.L_x_2605:
[----:B------:R-:W-:Y:S01]  /*5c90*/  ISETP.GE.OR P4, PT, R22, R113, P2 ;  /* 0x000000711600720c */ /* 0x000fe20001786670 */
[----:B------:R-:W-:-:S12]  /*5ca0*/  BSSY B1, `(.L_x_2607) ;  /* 0x0000084000017945 */ /* 0x000fd80003800000 */
[----:B------:R-:W-:Y:S05]  /*5cb0*/  @P4 BRA `(.L_x_2608) ;  /* 0x0000000800084947 */ /* 0x000fea0003800000 */
[----:B------:R-:W3:Y:S01]  /*5cc0*/  LDL R80, [R1+0x10] ;  /* 0x0000100001507983 */ /* 0x000ee20000100800 */
[----:B------:R-:W-:Y:S01]  /*5cd0*/  IMAD.SHL.U32 R82, R22, 0x40, RZ ;  /* 0x0000004016527824 */ /* 0x000fe200078e00ff */
        /* <DEDUP_REMOVED lines=14> */
[----:B------:R-:W-:Y:S02]  /*5dc0*/  IADD3 R80, R80, R81, R202 ;  /* 0x0000005150507210 */ /* 0x000fe40007ffe0ca */
[----:B------:R-:W-:-:S03]  /*5dd0*/  LEA R81, R23, R21, 0xe ;  /* 0x0000001517517211 */ /* 0x000fc600078e70ff */
        /* <DEDUP_REMOVED lines=14> */
[----:B------:R-:W-:Y:S01]  /*5ec0*/  HADD2.F32 R140, -RZ, R85.H0_H0 ;  /* 0x20000055ff8c7230 */ /* 0x000fe20000004100 */
[----:B------:R-:W-:Y:S01]  /*5ed0*/  SHF.R.U64 R50, R50, 0x10, R51 ;  /* 0x0000001032327819 */ /* 0x000fe20000001233 */
        /* <DEDUP_REMOVED lines=8> */
[----:B------:R-:W-:Y:S02]  /*5f60*/  HADD2.F32 R81, -RZ, R141.H1_H1 ;  /* 0x3000008dff517230 */ /* 0x000fe40000004100 */
[----:B------:R-:W-:-:S02]  /*5f70*/  HADD2.F32 R142, -RZ, R142.H0_H0 ;  /* 0x2000008eff8e7230 */ /* 0x000fc40000004100 */
[----:B------:R-:W-:Y:S02]  /*5f80*/  IMAD.MOV.U32 R141, RZ, RZ, R87 ;  /* 0x000000ffff8d7224 */ /* 0x000fe400078e0057 */
        /* <DEDUP_REMOVED lines=10> */
[----:B------:R-:W-:Y:S01]  /*6030*/  HADD2.F32 R87, -RZ, R142.H0_H0 ;  /* 0x2000008eff577230 */ /* 0x000fe20000004100 */
[----:B------:R-:W-:Y:S01]  /*6040*/  MOV R81, R85 ;  /* 0x0000005500517202 */ /* 0x000fe20000000f00 */
[----:B------:R-:W-:-:S02]  /*6050*/  HADD2.F32 R144, -RZ, R148.H0_H0 ;  /* 0x20000094ff907230 */ /* 0x000fc40000004100 */
[-C--:B------:R-:W-:Y:S01]  /*6060*/  FMUL.FTZ R148, R83, R146.reuse ;  /* 0x0000009253947220 */ /* 0x080fe20000410000 */
[----:B------:R-:W-:Y:S02]  /*6070*/  HADD2.F32 R141, -RZ, R141.H1_H1 ;  /* 0x3000008dff8d7230 */ /* 0x000fe40000004100 */
[C---:B------:R-:W-:Y:S01]  /*6080*/  FMUL.FTZ R146, R87.reuse, R146 ;  /* 0x0000009257927220 */ /* 0x040fe20000410000 */
[----:B------:R-:W-:Y:S02]  /*6090*/  HADD2.F32 R143, -RZ, R142.H1_H1 ;  /* 0x3000008eff8f7230 */ /* 0x000fe40000004100 */
[-C--:B------:R-:W-:Y:S01]  /*60a0*/  FFMA.FTZ R87, R87, R144.reuse, -R148 ;  /* 0x0000009057577223 */ /* 0x080fe20000010894 */
[----:B------:R-:W-:Y:S02]  /*60b0*/  HADD2.F32 R53, -RZ, R84.H0_H0 ;  /* 0x20000054ff357230 */ /* 0x000fe40000004100 */
[----:B------:R-:W-:Y:S01]  /*60c0*/  FFMA.FTZ R83, R83, R144, R146 ;  /* 0x0000009053537223 */ /* 0x000fe20000010092 */
[----:B------:R-:W-:Y:S01]  /*60d0*/  SHF.R.U32.HI R144, RZ, 0x10, R55 ;  /* 0x00000010ff907819 */ /* 0x000fe20000011637 */
[----:B------:R-:W-:Y:S01]  /*60e0*/  HADD2.F32 R52, -RZ, R52.H0_H0 ;  /* 0x20000034ff347230 */ /* 0x000fe20000004100 */
[----:B------:R-:W-:Y:S01]  /*60f0*/  SHF.R.U32.HI R146, RZ, 0x10, R51 ;  /* 0x00000010ff927819 */ /* 0x000fe20000011633 */
[----:B------:R-:W-:Y:S01]  /*6100*/  FMUL.FTZ R148, R53, R150 ;  /* 0x0000009635947220 */ /* 0x000fe20000410000 */
[----:B------:R-:W-:-:S02]  /*6110*/  HADD2.F32 R49, -RZ, R84.H1_H1 ;  /* 0x30000054ff317230 */ /* 0x000fc40000004100 */
[----:B------:R-:W-:Y:S02]  /*6120*/  HADD2.F32 R144, -RZ, R144.H0_H0 ;  /* 0x20000090ff907230 */ /* 0x000fe40000004100 */
[----:B------:R-:W-:Y:S02]  /*6130*/  HADD2.F32 R142, -RZ, R146.H0_H0 ;  /* 0x20000092ff8e7230 */ /* 0x000fe40000004100 */
[----:B------:R-:W-:Y:S02]  /*6140*/  HADD2.F32 R48, -RZ, R48.H0_H0 ;  /* 0x20000030ff307230 */ /* 0x000fe40000004100 */
[-C--:B------:R-:W-:Y:S01]  /*6150*/  FMUL.FTZ R146, R141, R144.reuse ;  /* 0x000000908d927220 */ /* 0x080fe20000410000 */
[C---:B------:R-:W-:Y:S01]  /*6160*/  FMUL.FTZ R144, R143.reuse, R144 ;  /* 0x000000908f907220 */ /* 0x040fe20000410000 */
[----:B------:R-:W-:Y:S02]  /*6170*/  HADD2.F32 R55, -RZ, R145.H1_H1 ;  /* 0x30000091ff377230 */ /* 0x000fe40000004100 */
[-C--:B------:R-:W-:Y:S01]  /*6180*/  FFMA.FTZ R146, R143, R142.reuse, -R146 ;  /* 0x0000008e8f927223 */ /* 0x080fe20000010892 */
[----:B------:R-:W-:Y:S01]  /*6190*/  FFMA.FTZ R144, R141, R142, R144 ;  /* 0x0000008e8d907223 */ /* 0x000fe20000010090 */
[----:B------:R-:W-:-:S02]  /*61a0*/  HADD2.F32 R141, -RZ, R80.H0_H0 ;  /* 0x20000050ff8d7230 */ /* 0x000fc40000004100 */
[--C-:B------:R-:W-:Y:S01]  /*61b0*/  HADD2.F32 R142, -RZ, R147.reuse.H1_H1 ;  /* 0x30000093ff8e7230 */ /* 0x100fe20000004100 */
[----:B------:R-:W-:Y:S01]  /*61c0*/  F2FP.F16.F32.PACK_AB R87, R146, R87 ;  /* 0x000000579257723e */ /* 0x000fe200000000ff */
[----:B------:R-:W-:Y:S02]  /*61d0*/  HADD2.F32 R147, -RZ, R147.H0_H0 ;  /* 0x20000093ff937230 */ /* 0x000fe40000004100 */
[C---:B------:R-:W-:Y:S01]  /*61e0*/  FMUL.FTZ R150, R141.reuse, R150 ;  /* 0x000000968d967220 */ /* 0x040fe20000410000 */
[----:B------:R-:W-:Y:S02]  /*61f0*/  HADD2.F32 R54, -RZ, R54.H0_H0 ;  /* 0x20000036ff367230 */ /* 0x000fe40000004100 */
[-C--:B------:R-:W-:Y:S01]  /*6200*/  FFMA.FTZ R148, R141, R142.reuse, -R148 ;  /* 0x0000008e8d947223 */ /* 0x080fe20000010894 */
[----:B------:R-:W-:Y:S02]  /*6210*/  HADD2.F32 R51, -RZ, R86.H1_H1 ;  /* 0x30000056ff337230 */ /* 0x000fe40000004100 */
[----:B------:R-:W-:Y:S01]  /*6220*/  FFMA.FTZ R150, R53, R142, R150 ;  /* 0x0000008e35967223 */ /* 0x000fe20000010096 */
[----:B------:R-:W-:-:S02]  /*6230*/  HADD2.F32 R53, -RZ, R80.H1_H1 ;  /* 0x30000050ff357230 */ /* 0x000fc40000004100 */
[-C--:B------:R-:W-:Y:S01]  /*6240*/  FMUL.FTZ R80, R49, R52.reuse ;  /* 0x0000003431507220 */ /* 0x080fe20000410000 */
[----:B------:R-:W-:Y:S01]  /*6250*/  HADD2.F32 R50, -RZ, R50.H0_H0 ;  /* 0x20000032ff327230 */ /* 0x000fe20000004100 */
[----:B------:R-:W-:Y:S01]  /*6260*/  F2FP.F16.F32.PACK_AB R144, R144, R83 ;  /* 0x000000539090723e */ /* 0x000fe200000000ff */
[----:B------:R-:W-:Y:S02]  /*6270*/  IMAD.MOV.U32 R83, RZ, RZ, R87 ;  /* 0x000000ffff537224 */ /* 0x000fe400078e0057 */
[C---:B------:R-:W-:Y:S01]  /*6280*/  FMUL.FTZ R52, R53.reuse, R52 ;  /* 0x0000003435347220 */ /* 0x040fe20000410000 */
[-C--:B------:R-:W-:Y:S01]  /*6290*/  FFMA.FTZ R53, R53, R48.reuse, -R80 ;  /* 0x0000003035357223 */ /* 0x080fe20000010850 */
[----:B------:R-:W-:Y:S02]  /*62a0*/  IMAD.MOV.U32 R85, RZ, RZ, R138 ;  /* 0x000000ffff557224 */ /* 0x000fe400078e008a */
[----:B------:R-:W-:Y:S01]  /*62b0*/  FFMA.FTZ R49, R49, R48, R52 ;  /* 0x0000003031317223 */ /* 0x000fe20000010034 */
[----:B------:R-:W-:Y:S01]  /*62c0*/  HADD2.F32 R48, -RZ, R86.H0_H0 ;  /* 0x20000056ff307230 */ /* 0x000fe20000004100 */
[----:B------:R-:W-:Y:S01]  /*62d0*/  F2FP.F16.F32.PACK_AB R80, R53, R148 ;  /* 0x000000943550723e */ /* 0x000fe200000000ff */
[----:B------:R-:W-:-:S02]  /*62e0*/  HADD2.F32 R52, -RZ, R82.H0_H0 ;  /* 0x20000052ff347230 */ /* 0x000fc40000004100 */
[----:B------:R-:W-:Y:S01]  /*62f0*/  F2FP.F16.F32.PACK_AB R84, R49, R150 ;  /* 0x000000963154723e */ /* 0x000fe200000000ff */
[-C--:B------:R-:W-:Y:S01]  /*6300*/  FMUL.FTZ R141, R48, R147.reuse ;  /* 0x00000093308d7220 */ /* 0x080fe20000410000 */
[----:B------:R-:W-:Y:S02]  /*6310*/  IMAD.MOV.U32 R87, RZ, RZ, R144 ;  /* 0x000000ffff577224 */ /* 0x000fe400078e0090 */
[C---:B------:R-:W-:Y:S01]  /*6320*/  FMUL.FTZ R147, R52.reuse, R147 ;  /* 0x0000009334937220 */ /* 0x040fe20000410000 */
[----:B------:R-:W-:-:S03]  /*6330*/  FFMA.FTZ R141, R52, R55, -R141 ;  /* 0x00000037348d7223 */ /* 0x000fc6000001088d */
[----:B------:R-:W-:Y:S01]  /*6340*/  FFMA.FTZ R147, R48, R55, R147 ;  /* 0x0000003730937223 */ /* 0x000fe20000010093 */
[----:B------:R-:W-:Y:S02]  /*6350*/  HADD2.F32 R55, -RZ, R82.H1_H1 ;  /* 0x30000052ff377230 */ /* 0x000fe40000004100 */
[----:B------:R-:W-:-:S03]  /*6360*/  FMUL.FTZ R48, R51, R54 ;  /* 0x0000003633307220 */ /* 0x000fc60000410000 */
[C---:B------:R-:W-:Y:S01]  /*6370*/  FMUL.FTZ R54, R55.reuse, R54 ;  /* 0x0000003637367220 */ /* 0x040fe20000410000 */
[----:B------:R-:W-:-:S03]  /*6380*/  FFMA.FTZ R48, R55, R50, -R48 ;  /* 0x0000003237307223 */ /* 0x000fc60000010830 */
[----:B------:R-:W-:Y:S02]  /*6390*/  FFMA.FTZ R50, R51, R50, R54 ;  /* 0x0000003233327223 */ /* 0x000fe40000010036 */
[----:B------:R-:W-:-:S03]  /*63a0*/  F2FP.F16.F32.PACK_AB R82, R48, R141 ;  /* 0x0000008d3052723e */ /* 0x000fc600000000ff */
[----:B------:R-:W-:-:S07]  /*63b0*/  F2FP.F16.F32.PACK_AB R86, R50, R147 ;  /* 0x000000933256723e */ /* 0x000fce00000000ff */
.L_x_2610:
[----:B------:R-:W-:Y:S05]  /*63c0*/  BSYNC B2 ;  /* 0x0000000000027941 */ /* 0x000fea0003800000 */
.L_x_2609:
[-C--:B--2---:R-:W-:Y:S01]  /*63d0*/  IMAD R50, R218, R120.reuse, RZ ;  /* 0x00000078da327224 */ /* 0x084fe200078e02ff */
[----:B------:R-:W-:Y:S01]  /*63e0*/  ULDC.64 UR4, c[0x0][0x2e8] ;  /* 0x0000ba0000047ab9 */ /* 0x000fe20000000a00 */
[----:B------:R-:W-:-:S04]  /*63f0*/  IMAD.WIDE.U32 R48, R22, R120, R118 ;  /* 0x0000007816307225 */ /* 0x000fc800078e0076 */
[----:B------:R-:W-:-:S04]  /*6400*/  IMAD R51, R22, R121, R50 ;  /* 0x0000007916337224 */ /* 0x000fc800078e0232 */
[----:B------:R-:W-:Y:S01]  /*6410*/  IMAD.IADD R52, R51, 0x1, R49 ;  /* 0x0000000133347824 */ /* 0x000fe200078e0231 */
[----:B------:R-:W-:-:S04]  /*6420*/  IADD3 R49, P4, P5, R100, R48, R40 ;  /* 0x0000003064317210 */ /* 0x000fc80007d9e028 */
        /* <DEDUP_REMOVED lines=11> */
.L_x_2608:
[----:B------:R-:W-:Y:S05]  /*64e0*/  BSYNC B1 ;  /* 0x0000000000017941 */ /* 0x000fea0003800000 */
.L_x_2607:
[----:B------:R-:W-:Y:S01]  /*64f0*/  ISETP.GE.OR P4, PT, R214, R113, P2 ;  /* 0x00000071d600720c */ /* 0x000fe20001786670 */
[----:B------:R-:W-:-:S12]  /*6500*/  BSSY B1, `(.L_x_2611) ;  /* 0x000007d000017945 */ /* 0x000fd80003800000 */
[----:B------:R-:W-:Y:S05]  /*6510*/  @P4 BRA `(.L_x_2612) ;  /* 0x0000000400ec4947 */ /* 0x000fea0003800000 */
[----:B-1----:R-:W3:Y:S01]  /*6520*/  LDL R48, [R1+0x10] ;  /* 0x0000100001307983 */ /* 0x002ee20000100800 */
[----:B--2---:R-:W-:Y:S01]  /*6530*/  IMAD.WIDE.U32 R80, R214, R120, R118 ;  /* 0x00000078d6507225 */ /* 0x004fe200078e0076 */
[----:B------:R-:W-:Y:S01]  /*6540*/  SHF.R.U32.HI R51, RZ, 0x3, R196 ;  /* 0x00000003ff337819 */ /* 0x000fe200000116c4 */
[----:B------:R-:W-:Y:S01]  /*6550*/  BSSY B2, `(.L_x_2613) ;  /* 0x000006c000027945 */ /* 0x000fe20003800000 */
        /* <DEDUP_REMOVED lines=17> */
[----:B------:R-:W-:Y:S02]  /*6670*/  IADD3 R48, R49, R48, R200 ;  /* 0x0000003031307210 */ /* 0x000fe40007ffe0c8 */
[----:B------:R-:W-:-:S03]  /*6680*/  LEA R49, R23, R29, 0xe ;  /* 0x0000001d17317211 */ /* 0x000fc600078e70ff */
[----:B------:R-:W-:Y:S02]  /*6690*/  IMAD R51, R23, 0x4000, R48 ;  /* 0x0000400017337824 */ /* 0x000fe400078e0230 */
[--C-:B------:R-:W-:Y:S02]  /*66a0*/  IMAD R49, R49, 0x2, R2.reuse ;  /* 0x0000000231317824 */ /* 0x100fe400078e0202 */
[----:B------:R-:W-:-:S04]  /*66b0*/  IMAD R52, R51, 0x2, R2 ;  /* 0x0000000233347824 */ /* 0x000fc800078e0202 */
[----:B------:R-:W1:Y:S04]  /*66c0*/  LDS.128 R48, [R49+0x18400] ;  /* 0x0184000031307984 */ /* 0x000e680000000c00 */
[----:B------:R-:W2:Y:S01]  /*66d0*/  LDS.128 R52, [R52+0x18400] ;  /* 0x0184000034347984 */ /* 0x000ea20000000c00 */
[----:B------:R-:W-:Y:S05]  /*66e0*/  @P3 BRA `(.L_x_2614) ;  /* 0x0000000400483947 */ /* 0x000fea0003800000 */
[----:B------:R-:W-:Y:S01]  /*66f0*/  HADD2.F32 R139, -RZ, R154.H0_H0 ;  /* 0x2000009aff8b7230 */ /* 0x000fe20000004100 */
[----:B------:R-:W-:Y:S01]  /*6700*/  SHF.R.U32.HI R142, RZ, 0x10, R61 ;  /* 0x00000010ff8e7819 */ /* 0x000fe2000001163d */
[----:B--2---:R-:W-:Y:S01]  /*6710*/  HADD2.F32 R86, -RZ, R53.H0_H0 ;  /* 0x20000035ff567230 */ /* 0x004fe20000004100 */
[----:B------:R-:W-:Y:S01]  /*6720*/  SHF.R.U32.HI R140, RZ, 0x10, R57 ;  /* 0x00000010ff8c7819 */ /* 0x000fe20000011639 */
[----:B-1----:R-:W-:Y:S01]  /*6730*/  HADD2.F32 R138, -RZ, R49.H0_H0 ;  /* 0x20000031ff8a7230 */ /* 0x002fe20000004100 */
[----:B------:R-:W-:Y:S01]  /*6740*/  SHF.R.U32.HI R146, RZ, 0x10, R63 ;  /* 0x00000010ff927819 */ /* 0x000fe2000001163f */
[----:B------:R-:W-:Y:S02]  /*6750*/  HADD2.F32 R87, -RZ, R152.H0_H0 ;  /* 0x20000098ff577230 */ /* 0x000fe40000004100 */
[-C--:B------:R-:W-:Y:S01]  /*6760*/  FMUL.FTZ R141, R86, R139.reuse ;  /* 0x0000008b568d7220 */ /* 0x080fe20000410000 */
[----:B------:R-:W-:Y:S02]  /*6770*/  HADD2.F32 R142, -RZ, R142.H0_H0 ;  /* 0x2000008eff8e7230 */ /* 0x000fe40000004100 */
[----:B------:R-:W-:Y:S01]  /*6780*/  FMUL.FTZ R139, R138, R139 ;  /* 0x0000008b8a8b7220 */ /* 0x000fe20000410000 */
[----:B------:R-:W-:-:S02]  /*6790*/  HADD2.F32 R140, -RZ, R140.H0_H0 ;  /* 0x2000008cff8c7230 */ /* 0x000fc40000004100 */
[-C--:B------:R-:W-:Y:S01]  /*67a0*/  FFMA.FTZ R138, R138, R87.reuse, -R141 ;  /* 0x000000578a8a7223 */ /* 0x080fe2000001088d */
[----:B------:R-:W-:Y:S01]  /*67b0*/  SHF.R.U64 R56, R56, 0x10, R57 ;  /* 0x0000001038387819 */ /* 0x000fe20000001239 */
[----:B------:R-:W-:Y:S01]  /*67c0*/  FFMA.FTZ R86, R86, R87, R139 ;  /* 0x0000005756567223 */ /* 0x000fe2000001008b */
[----:B------:R-:W-:Y:S01]  /*67d0*/  HADD2.F32 R87, -RZ, R53.H1_H1 ;  /* 0x30000035ff577230 */ /* 0x000fe20000004100 */
[--C-:B------:R-:W-:Y:S01]  /*67e0*/  SHF.R.U64 R57, R58, 0x10, R59.reuse ;  /* 0x000000103a397819 */ /* 0x100fe2000000123b */
[----:B------:R-:W-:Y:S01]  /*67f0*/  HADD2.F32 R53, -RZ, R49.H1_H1 ;  /* 0x30000031ff357230 */ /* 0x000fe20000004100 */
[----:B------:R-:W-:Y:S01]  /*6800*/  SHF.R.U32.HI R58, RZ, 0x10, R59 ;  /* 0x00000010ff3a7819 */ /* 0x000fe2000001163b */
[----:B------:R-:W-:Y:S02]  /*6810*/  HADD2.F32 R139, -RZ, R51.H0_H0 ;  /* 0x20000033ff8b7230 */ /* 0x000fe40000004100 */
[----:B------:R-:W-:Y:S01]  /*6820*/  FMUL.FTZ R144, R87, R142 ;  /* 0x0000008e57907220 */ /* 0x000fe20000410000 */
[----:B------:R-:W-:-:S02]  /*6830*/  HADD2.F32 R146, -RZ, R146.H0_H0 ;  /* 0x20000092ff927230 */ /* 0x000fc40000004100 */
[C---:B------:R-:W-:Y:S01]  /*6840*/  FMUL.FTZ R142, R53.reuse, R142 ;  /* 0x0000008e358e7220 */ /* 0x040fe20000410000 */
[----:B------:R-:W-:Y:S02]  /*6850*/  HADD2.F32 R51, -RZ, R51.H1_H1 ;  /* 0x30000033ff337230 */ /* 0x000fe40000004100 */
[-C--:B------:R-:W-:Y:S01]  /*6860*/  FFMA.FTZ R53, R53, R140.reuse, -R144 ;  /* 0x0000008c35357223 */ /* 0x080fe20000010890 */
[----:B------:R-:W-:Y:S01]  /*6870*/  SHF.R.U64 R60, R60, 0x10, R61 ;  /* 0x000000103c3c7819 */ /* 0x000fe2000000123d */
[----:B------:R-:W-:Y:S01]  /*6880*/  FFMA.FTZ R49, R87, R140, R142 ;  /* 0x0000008c57317223 */ /* 0x000fe2000001008e */
[----:B------:R-:W-:Y:S01]  /*6890*/  HADD2.F32 R140, -RZ, R153.H0_H0 ;  /* 0x20000099ff8c7230 */ /* 0x000fe20000004100 */
[----:B------:R-:W-:Y:S01]  /*68a0*/  SHF.R.U64 R62, R62, 0x10, R63 ;  /* 0x000000103e3e7819 */ /* 0x000fe2000000123f */
[----:B------:R-:W-:Y:S01]  /*68b0*/  HADD2.F32 R87, -RZ, R55.H0_H0 ;  /* 0x20000037ff577230 */ /* 0x000fe20000004100 */
[----:B------:R-:W-:Y:S01]  /*68c0*/  F2FP.F16.F32.PACK_AB R53, R53, R138 ;  /* 0x0000008a3535723e */ /* 0x000fe200000000ff */
[----:B------:R-:W-:Y:S01]  /*68d0*/  HADD2.F32 R142, -RZ, R151.H0_H0 ;  /* 0x20000097ff8e7230 */ /* 0x000fe20000004100 */
[----:B------:R-:W-:Y:S01]  /*68e0*/  F2FP.F16.F32.PACK_AB R86, R49, R86 ;  /* 0x000000563156723e */ /* 0x000fe200000000ff */
[----:B------:R-:W-:-:S02]  /*68f0*/  HADD2.F32 R55, -RZ, R55.H1_H1 ;  /* 0x30000037ff377230 */ /* 0x000fc40000004100 */
[-C--:B------:R-:W-:Y:S01]  /*6900*/  FMUL.FTZ R144, R87, R140.reuse ;  /* 0x0000008c57907220 */ /* 0x080fe20000410000 */
[C---:B------:R-:W-:Y:S01]  /*6910*/  FMUL.FTZ R140, R139.reuse, R140 ;  /* 0x0000008c8b8c7220 */ /* 0x040fe20000410000 */
[----:B------:R-:W-:Y:S02]  /*6920*/  HADD2.F32 R153, -RZ, R153.H1_H1 ;  /* 0x30000099ff997230 */ /* 0x000fe40000004100 */
[-C--:B------:R-:W-:Y:S01]  /*6930*/  FFMA.FTZ R144, R139, R142.reuse, -R144 ;  /* 0x0000008e8b907223 */ /* 0x080fe20000010890 */
[----:B------:R-:W-:Y:S01]  /*6940*/  FFMA.FTZ R140, R87, R142, R140 ;  /* 0x0000008e578c7223 */ /* 0x000fe2000001008c */
[----:B------:R-:W-:Y:S02]  /*6950*/  HADD2.F32 R142, -RZ, R58.H0_H0 ;  /* 0x2000003aff8e7230 */ /* 0x000fe40000004100 */
[-C--:B------:R-:W-:Y:S01]  /*6960*/  FMUL.FTZ R58, R55, R146.reuse ;  /* 0x00000092373a7220 */ /* 0x080fe20000410000 */
[----:B------:R-:W-:Y:S01]  /*6970*/  FMUL.FTZ R146, R51, R146 ;  /* 0x0000009233927220 */ /* 0x000fe20000410000 */
[----:B------:R-:W-:-:S02]  /*6980*/  HADD2.F32 R151, -RZ, R151.H1_H1 ;  /* 0x30000097ff977230 */ /* 0x000fc40000004100 */
[-C--:B------:R-:W-:Y:S01]  /*6990*/  FFMA.FTZ R51, R51, R142.reuse, -R58 ;  /* 0x0000008e33337223 */ /* 0x080fe2000001083a */
[----:B------:R-:W-:Y:S02]  /*69a0*/  HADD2.F32 R58, -RZ, R52.H0_H0 ;  /* 0x20000034ff3a7230 */ /* 0x000fe40000004100 */
[----:B------:R-:W-:Y:S01]  /*69b0*/  FFMA.FTZ R55, R55, R142, R146 ;  /* 0x0000008e37377223 */ /* 0x000fe20000010092 */
[----:B------:R-:W-:Y:S02]  /*69c0*/  HADD2.F32 R59, -RZ, R48.H0_H0 ;  /* 0x20000030ff3b7230 */ /* 0x000fe40000004100 */
[----:B------:R-:W-:Y:S02]  /*69d0*/  HADD2.F32 R60, -RZ, R60.H0_H0 ;  /* 0x2000003cff3c7230 */ /* 0x000fe40000004100 */
[-C--:B------:R-:W-:Y:S01]  /*69e0*/  FMUL.FTZ R142, R58, R153.reuse ;  /* 0x000000993a8e7220 */ /* 0x080fe20000410000 */
[----:B------:R-:W-:Y:S02]  /*69f0*/  HADD2.F32 R61, -RZ, R52.H1_H1 ;  /* 0x30000034ff3d7230 */ /* 0x000fe40000004100 */
[----:B------:R-:W-:Y:S01]  /*6a00*/  FMUL.FTZ R153, R59, R153 ;  /* 0x000000993b997220 */ /* 0x000fe20000410000 */
[----:B------:R-:W-:-:S02]  /*6a10*/  HADD2.F32 R52, -RZ, R48.H1_H1 ;  /* 0x30000030ff347230 */ /* 0x000fc40000004100 */
[----:B------:R-:W-:Y:S01]  /*6a20*/  FFMA.FTZ R48, R59, R151, -R142 ;  /* 0x000000973b307223 */ /* 0x000fe2000001088e */
[----:B------:R-:W-:Y:S02]  /*6a30*/  HADD2.F32 R56, -RZ, R56.H0_H0 ;  /* 0x20000038ff387230 */ /* 0x000fe40000004100 */
[-C--:B------:R-:W-:Y:S01]  /*6a40*/  FMUL.FTZ R59, R61, R60.reuse ;  /* 0x0000003c3d3b7220 */ /* 0x080fe20000410000 */
[----:B------:R-:W-:Y:S02]  /*6a50*/  HADD2.F32 R63, -RZ, R152.H1_H1 ;  /* 0x30000098ff3f7230 */ /* 0x000fe40000004100 */
[C---:B------:R-:W-:Y:S01]  /*6a60*/  FMUL.FTZ R60, R52.reuse, R60 ;  /* 0x0000003c343c7220 */ /* 0x040fe20000410000 */
[----:B------:R-:W-:Y:S02]  /*6a70*/  HADD2.F32 R87, -RZ, R62.H0_H0 ;  /* 0x2000003eff577230 */ /* 0x000fe40000004100 */
[----:B------:R-:W-:Y:S01]  /*6a80*/  FFMA.FTZ R59, R52, R56, -R59 ;  /* 0x00000038343b7223 */ /* 0x000fe2000001083b */
[----:B------:R-:W-:-:S02]  /*6a90*/  HADD2.F32 R52, -RZ, R50.H0_H0 ;  /* 0x20000032ff347230 */ /* 0x000fc40000004100 */
[----:B------:R-:W-:Y:S01]  /*6aa0*/  FFMA.FTZ R61, R61, R56, R60 ;  /* 0x000000383d3d7223 */ /* 0x000fe2000001003c */
[--C-:B------:R-:W-:Y:S02]  /*6ab0*/  HADD2.F32 R56, -RZ, R54.reuse.H0_H0 ;  /* 0x20000036ff387230 */ /* 0x100fe40000004100 */
[----:B------:R-:W-:Y:S01]  /*6ac0*/  FFMA.FTZ R58, R58, R151, R153 ;  /* 0x000000973a3a7223 */ /* 0x000fe20000010099 */
[----:B------:R-:W-:Y:S01]  /*6ad0*/  HADD2.F32 R54, -RZ, R54.H1_H1 ;  /* 0x30000036ff367230 */ /* 0x000fe20000004100 */
[----:B------:R-:W-:Y:S01]  /*6ae0*/  F2FP.F16.F32.PACK_AB R51, R51, R144 ;  /* 0x000000903333723e */ /* 0x000fe200000000ff */
[----:B------:R-:W-:Y:S02]  /*6af0*/  HADD2.F32 R50, -RZ, R50.H1_H1 ;  /* 0x30000032ff327230 */ /* 0x000fe40000004100 */
[----:B------:R-:W-:Y:S01]  /*6b00*/  FMUL.FTZ R139, R56, R63 ;  /* 0x0000003f388b7220 */ /* 0x000fe20000410000 */
[----:B------:R-:W-:Y:S02]  /*6b10*/  HADD2.F32 R145, -RZ, R145.H0_H0 ;  /* 0x20000091ff917230 */ /* 0x000fe40000004100 */
[----:B------:R-:W-:Y:S01]  /*6b20*/  FMUL.FTZ R141, R54, R87 ;  /* 0x00000057368d7220 */ /* 0x000fe20000410000 */
[----:B------:R-:W-:-:S02]  /*6b30*/  HADD2.F32 R57, -RZ, R57.H0_H0 ;  /* 0x20000039ff397230 */ /* 0x000fc40000004100 */
[----:B------:R-:W-:Y:S01]  /*6b40*/  FMUL.FTZ R63, R52, R63 ;  /* 0x0000003f343f7220 */ /* 0x000fe20000410000 */
[----:B------:R-:W-:Y:S01]  /*6b50*/  FMUL.FTZ R87, R50, R87 ;  /* 0x0000005732577220 */ /* 0x000fe20000410000 */
[-C--:B------:R-:W-:Y:S01]  /*6b60*/  FFMA.FTZ R139, R52, R145.reuse, -R139 ;  /* 0x00000091348b7223 */ /* 0x080fe2000001088b */
[----:B------:R-:W-:Y:S02]  /*6b70*/  IMAD.MOV.U32 R49, RZ, RZ, R53 ;  /* 0x000000ffff317224 */ /* 0x000fe400078e0035 */
[----:B------:R-:W-:Y:S01]  /*6b80*/  FFMA.FTZ R63, R56, R145, R63 ;  /* 0x00000091383f7223 */ /* 0x000fe2000001003f */
[-C--:B------:R-:W-:Y:S01]  /*6b90*/  FFMA.FTZ R50, R50, R57.reuse, -R141 ;  /* 0x0000003932327223 */ /* 0x080fe2000001088d */
[----:B------:R-:W-:Y:S01]  /*6ba0*/  FFMA.FTZ R54, R54, R57, R87 ;  /* 0x0000003936367223 */ /* 0x000fe20000010057 */
[----:B------:R-:W-:Y:S01]  /*6bb0*/  F2FP.F16.F32.PACK_AB R55, R55, R140 ;  /* 0x0000008c3737723e */ /* 0x000fe200000000ff */
[----:B------:R-:W-:Y:S01]  /*6bc0*/  IMAD.MOV.U32 R53, RZ, RZ, R86 ;  /* 0x000000ffff357224 */ /* 0x000fe200078e0056 */
[----:B------:R-:W-:-:S02]  /*6bd0*/  F2FP.F16.F32.PACK_AB R48, R59, R48 ;  /* 0x000000303b30723e */ /* 0x000fc400000000ff */
[----:B------:R-:W-:Y:S02]  /*6be0*/  F2FP.F16.F32.PACK_AB R52, R61, R58 ;  /* 0x0000003a3d34723e */ /* 0x000fe400000000ff */
[----:B------:R-:W-:Y:S02]  /*6bf0*/  F2FP.F16.F32.PACK_AB R50, R50, R139 ;  /* 0x0000008b3232723e */ /* 0x000fe400000000ff */
[----:B------:R-:W-:-:S07]  /*6c00*/  F2FP.F16.F32.PACK_AB R54, R54, R63 ;  /* 0x0000003f3636723e */ /* 0x000fce00000000ff */
.L_x_2614:
[----:B------:R-:W-:Y:S05]  /*6c10*/  BSYNC B2 ;  /* 0x0000000000027941 */ /* 0x000fea0003800000 */
.L_x_2613:
        /* <DEDUP_REMOVED lines=11> */
.L_x_2612:
[----:B------:R-:W-:Y:S05]  /*6cd0*/  BSYNC B1 ;  /* 0x0000000000017941 */ /* 0x000fea0003800000 */
.L_x_2611:
[----:B------:R-:W-:Y:S01]  /*6ce0*/  ISETP.GE.OR P4, PT, R213, R113, P2 ;  /* 0x00000071d500720c */ /* 0x000fe20001786670 */
[----:B------:R-:W-:-:S12]  /*6cf0*/  BSSY B1, `(.L_x_2615) ;  /* 0x000007f000017945 */ /* 0x000fd80003800000 */
[----:B------:R-:W-:Y:S05]  /*6d00*/  @P4 BRA `(.L_x_2616) ;  /* 0x0000000400f44947 */ /* 0x000fea0003800000 */
[----:B-1-3--:R-:W3:Y:S01]  /*6d10*/  LDL R48, [R1+0x10] ;  /* 0x0000100001307983 */ /* 0x00aee20000100800 */
        /* <DEDUP_REMOVED lines=17> */
[----:B------:R-:W-:Y:S02]  /*6e30*/  SHF.L.U32 R49, R49, 0xa, RZ ;  /* 0x0000000a31317819 */ /* 0x000fe400000006ff */
[----:B------:R-:W-:Y:S02]  /*6e40*/  LOP3.LUT R48, R48, R50, RZ, 0x3c, !PT ;  /* 0x0000003230307212 */ /* 0x000fe400078e3cff */
        /* <DEDUP_REMOVED lines=9> */
[----:B------:R-:W-:Y:S01]  /*6ee0*/  SHF.R.U64 R63, R66, 0x10, R67 ;  /* 0x00000010423f7819 */ /* 0x000fe20000001243 */
[----:B--2---:R-:W-:Y:S01]  /*6ef0*/  IMAD.MOV.U32 R66, RZ, RZ, R53 ;  /* 0x000000ffff427224 */ /* 0x004fe200078e0035 */
[----:B------:R-:W-:Y:S01]  /*6f00*/  SHF.R.U32.HI R81, RZ, 0x10, R69 ;  /* 0x00000010ff517819 */ /* 0x000fe20000011645 */
[----:B-1----:R-:W-:Y:S01]  /*6f10*/  IMAD.MOV.U32 R53, RZ, RZ, R51 ;  /* 0x000000ffff357224 */ /* 0x002fe200078e0033 */
[----:B------:R-:W-:Y:S01]  /*6f20*/  SHF.R.U64 R62, R64, 0x10, R65 ;  /* 0x00000010403e7819 */ /* 0x000fe20000001241 */
[----:B------:R-:W-:Y:S01]  /*6f30*/  HADD2.F32 R82, -RZ, R137.H1_H1 ;  /* 0x30000089ff527230 */ /* 0x000fe20000004100 */
        /* <DEDUP_REMOVED lines=9> */
[--C-:B------:R-:W-:Y:S01]  /*6fd0*/  HADD2.F32 R51, -RZ, R49.reuse.H0_H0 ;  /* 0x20000031ff337230 */ /* 0x100fe20000004100 */
[----:B------:R-:W-:Y:S01]  /*6fe0*/  SHF.R.U32.HI R67, RZ, 0x10, R67 ;  /* 0x00000010ff437819 */ /* 0x000fe20000011643 */
[----:B------:R-:W-:Y:S02]  /*6ff0*/  HADD2.F32 R66, -RZ, R49.H1_H1 ;  /* 0x30000031ff427230 */ /* 0x000fe40000004100 */
        /* <DEDUP_REMOVED lines=13> */
[----:B------:R-:W-:Y:S02]  /*70d0*/  HADD2.F32 R81, -RZ, R70.H0_H0 ;  /* 0x20000046ff517230 */ /* 0x000fe40000004100 */
[-C--:B------:R-:W-:Y:S01]  /*70e0*/  FMUL.FTZ R84, R71, R82.reuse ;  /* 0x0000005247547220 */ /* 0x080fe20000410000 */
[----:B------:R-:W-:Y:S02]  /*70f0*/  HADD2.F32 R69, -RZ, R69.H1_H1 ;  /* 0x30000045ff457230 */ /* 0x000fe40000004100 */
[----:B------:R-:W-:Y:S01]  /*7100*/  FMUL.FTZ R82, R55, R82 ;  /* 0x0000005237527220 */ /* 0x000fe20000410000 */
[----:B------:R-:W-:-:S02]  /*7110*/  HADD2.F32 R70, -RZ, R53.H1_H1 ;  /* 0x30000035ff467230 */ /* 0x000fc40000004100 */
[----:B------:R-:W-:Y:S02]  /*7120*/  HADD2.F32 R80, -RZ, R134.H1_H1 ;  /* 0x30000086ff507230 */ /* 0x000fe40000004100 */
[-C--:B------:R-:W-:Y:S01]  /*7130*/  FMUL.FTZ R83, R69, R81.reuse ;  /* 0x0000005145537220 */ /* 0x080fe20000410000 */
[----:B------:R-:W-:Y:S02]  /*7140*/  HADD2.F32 R67, -RZ, R67.H0_H0 ;  /* 0x20000043ff437230 */ /* 0x000fe40000004100 */
        /* <DEDUP_REMOVED lines=11> */
[----:B------:R-:W-:Y:S02]  /*7200*/  HADD2.F32 R52, -RZ, R52.H1_H1 ;  /* 0x30000034ff347230 */ /* 0x000fe40000004100 */
[----:B------:R-:W-:Y:S01]  /*7210*/  FMUL.FTZ R81, R67, R137 ;  /* 0x0000008943517220 */ /* 0x000fe20000410000 */
[----:B------:R-:W-:Y:S01]  /*7220*/  HADD2.F32 R48, -RZ, R48.H1_H1 ;  /* 0x30000030ff307230 */ /* 0x000fe20000004100 */
[----:B------:R-:W-:Y:S01]  /*7230*/  F2FP.F16.F32.PACK_AB R55, R80, R55 ;  /* 0x000000375037723e */ /* 0x000fe200000000ff */
[----:B------:R-:W-:Y:S02]  /*7240*/  HADD2.F32 R135, -RZ, R135.H0_H0 ;  /* 0x20000087ff877230 */ /* 0x000fe40000004100 */
[----:B------:R-:W-:Y:S01]  /*7250*/  FMUL.FTZ R83, R52, R71 ;  /* 0x0000004734537220 */ /* 0x000fe20000410000 */
[----:B------:R-:W-:-:S02]  /*7260*/  HADD2.F32 R69, -RZ, R62.H0_H0 ;  /* 0x2000003eff457230 */ /* 0x000fc40000004100 */
[----:B------:R-:W-:Y:S01]  /*7270*/  FMUL.FTZ R71, R48, R71 ;  /* 0x0000004730477220 */ /* 0x000fe20000410000 */
[C---:B------:R-:W-:Y:S01]  /*7280*/  FMUL.FTZ R62, R64.reuse, R137 ;  /* 0x00000089403e7220 */ /* 0x040fe20000410000 */
[----:B------:R-:W-:Y:S01]  /*7290*/  FFMA.FTZ R81, R64, R135, -R81 ;  /* 0x0000008740517223 */ /* 0x000fe20000010851 */
[----:B------:R-:W-:Y:S02]  /*72a0*/  HADD2.F32 R65, -RZ, R65.H0_H0 ;  /* 0x20000041ff417230 */ /* 0x000fe40000004100 */
[-C--:B------:R-:W-:Y:S01]  /*72b0*/  FFMA.FTZ R71, R52, R69.reuse, R71 ;  /* 0x0000004534477223 */ /* 0x080fe20000010047 */
[----:B------:R-:W-:Y:S01]  /*72c0*/  FFMA.FTZ R64, R48, R69, -R83 ;  /* 0x0000004530407223 */ /* 0x000fe20000010853 */
[----:B------:R-:W-:Y:S02]  /*72d0*/  HADD2.F32 R52, -RZ, R54.H0_H0 ;  /* 0x20000036ff347230 */ /* 0x000fe40000004100 */
[----:B------:R-:W-:Y:S01]  /*72e0*/  FFMA.FTZ R62, R67, R135, R62 ;  /* 0x00000087433e7223 */ /* 0x000fe2000001003e */
[----:B------:R-:W-:Y:S01]  /*72f0*/  HADD2.F32 R69, -RZ, R136.H0_H0 ;  /* 0x20000088ff457230 */ /* 0x000fe20000004100 */
[----:B------:R-:W-:Y:S01]  /*7300*/  MOV R51, R70 ;  /* 0x0000004600337202 */ /* 0x000fe20000000f00 */
[----:B------:R-:W-:-:S02]  /*7310*/  HADD2.F32 R48, -RZ, R50.H0_H0 ;  /* 0x20000032ff307230 */ /* 0x000fc40000004100 */
[----:B------:R-:W-:Y:S02]  /*7320*/  HADD2.F32 R54, -RZ, R54.H1_H1 ;  /* 0x30000036ff367230 */ /* 0x000fe40000004100 */
[-C--:B------:R-:W-:Y:S01]  /*7330*/  FMUL.FTZ R83, R52, R69.reuse ;  /* 0x0000004534537220 */ /* 0x080fe20000410000 */
[----:B------:R-:W-:Y:S02]  /*7340*/  HADD2.F32 R50, -RZ, R50.H1_H1 ;  /* 0x30000032ff327230 */ /* 0x000fe40000004100 */
        /* <DEDUP_REMOVED lines=13> */
.L_x_2618:
[----:B------:R-:W-:Y:S05]  /*7420*/  BSYNC B2 ;  /* 0x0000000000027941 */ /* 0x000fea0003800000 */
.L_x_2617:
        /* <DEDUP_REMOVED lines=11> */
.L_x_2616:
[----:B------:R-:W-:Y:S05]  /*74e0*/  BSYNC B1 ;  /* 0x0000000000017941 */ /* 0x000fea0003800000 */
.L_x_2615:
        /* <DEDUP_REMOVED lines=15> */
[----:B------:R-:W-:Y:S02]  /*75e0*/  LEA.HI.X R59, R48, R57, R49, 0x1, P4 ;  /* 0x00000039303b7211 */ /* 0x000fe400020f0c31 */
[----:B------:R-:W-:-:S04]  /*75f0*/  SHF.R.S32.HI R48, RZ, 0x1f, R129 ;  /* 0x0000001fff307819 */ /* 0x000fc80000011481 */
        /* <DEDUP_REMOVED lines=17> */
[----:B-1----:R-:W-:Y:S01]  /*7710*/  MOV R66, R48 ;  /* 0x0000003000427202 */ /* 0x002fe20000000f00 */
[----:B--2---:R-:W-:Y:S01]  /*7720*/  IMAD.MOV.U32 R48, RZ, RZ, R53 ;  /* 0x000000ffff307224 */ /* 0x004fe200078e0035 */
[----:B------:R-:W-:Y:S01]  /*7730*/  SHF.R.U64 R64, R72, 0x10, R73 ;  /* 0x0000001048407819 */ /* 0x000fe20000001249 */
[----:B------:R-:W-:Y:S01]  /*7740*/  IMAD.MOV.U32 R67, RZ, RZ, R52 ;  /* 0x000000ffff437224 */ /* 0x000fe200078e0034 */
[----:B------:R-:W-:Y:S01]  /*7750*/  SHF.R.U32.HI R72, RZ, 0x10, R77 ;  /* 0x00000010ff487819 */ /* 0x000fe2000001164d */
[----:B------:R-:W-:Y:S01]  /*7760*/  IMAD.MOV.U32 R68, RZ, RZ, R55 ;  /* 0x000000ffff447224 */ /* 0x000fe200078e0037 */
[----:B------:R-:W-:Y:S01]  /*7770*/  SHF.R.U32.HI R70, RZ, 0x10, R73 ;  /* 0x00000010ff467819 */ /* 0x000fe20000011649 */
[--C-:B------:R-:W-:Y:S01]  /*7780*/  HADD2.F32 R69, -RZ, R133.reuse.H0_H0 ;  /* 0x20000085ff457230 */ /* 0x100fe20000004100 */
        /* <DEDUP_REMOVED lines=13> */
[----:B------:R-:W-:Y:S02]  /*7860*/  HADD2.F32 R70, -RZ, R70.H0_H0 ;  /* 0x20000046ff467230 */ /* 0x000fe40000004100 */
[C---:B------:R-:W-:Y:S01]  /*7870*/  FMUL.FTZ R133, R48.reuse, R133 ;  /* 0x0000008530857220 */ /* 0x040fe20000410000 */
[-C--:B------:R-:W-:Y:S01]  /*7880*/  FMUL.FTZ R74, R55, R72.reuse ;  /* 0x00000048374a7220 */ /* 0x080fe20000410000 */
[----:B------:R-:W-:Y:S01]  /*7890*/  FMUL.FTZ R72, R51, R72 ;  /* 0x0000004833487220 */ /* 0x000fe20000410000 */
[-C--:B------:R-:W-:Y:S01]  /*78a0*/  FFMA.FTZ R48, R48, R69.reuse, -R49 ;  /* 0x0000004530307223 */ /* 0x080fe20000010831 */
[----:B------:R-:W-:Y:S01]  /*78b0*/  FFMA.FTZ R49, R52, R69, R133 ;  /* 0x0000004534317223 */ /* 0x000fe20000010085 */
[----:B------:R-:W-:-:S02]  /*78c0*/  HADD2.F32 R69, -RZ, R68.H0_H0 ;  /* 0x20000044ff457230 */ /* 0x000fc40000004100 */
[-C--:B------:R-:W-:Y:S01]  /*78d0*/  FFMA.FTZ R52, R55, R70.reuse, R72 ;  /* 0x0000004637347223 */ /* 0x080fe20000010048 */
[----:B------:R-:W-:Y:S02]  /*78e0*/  HADD2.F32 R72, -RZ, R132.H0_H0 ;  /* 0x20000084ff487230 */ /* 0x000fe40000004100 */
[----:B------:R-:W-:Y:S01]  /*78f0*/  FFMA.FTZ R51, R51, R70, -R74 ;  /* 0x0000004633337223 */ /* 0x000fe2000001084a */
[----:B------:R-:W-:Y:S02]  /*7900*/  HADD2.F32 R68, -RZ, R68.H1_H1 ;  /* 0x30000044ff447230 */ /* 0x000fe40000004100 */
[----:B------:R-:W-:Y:S02]  /*7910*/  HADD2.F32 R73, -RZ, R73.H0_H0 ;  /* 0x20000049ff497230 */ /* 0x000fe40000004100 */
[----:B------:R-:W-:Y:S01]  /*7920*/  FMUL.FTZ R74, R69, R72 ;  /* 0x00000048454a7220 */ /* 0x000fe20000410000 */
[----:B------:R-:W-:Y:S01]  /*7930*/  HADD2.F32 R55, -RZ, R53.H0_H0 ;  /* 0x20000035ff377230 */ /* 0x000fe20000004100 */
[----:B------:R-:W-:Y:S01]  /*7940*/  F2FP.F16.F32.PACK_AB R51, R51, R48 ;  /* 0x000000303333723e */ /* 0x000fe200000000ff */
[----:B------:R-:W-:-:S02]  /*7950*/  HADD2.F32 R70, -RZ, R130.H1_H1 ;  /* 0x30000082ff467230 */ /* 0x000fc40000004100 */
[-C--:B------:R-:W-:Y:S01]  /*7960*/  FMUL.FTZ R76, R68, R73.reuse ;  /* 0x00000049444c7220 */ /* 0x080fe20000410000 */
[----:B------:R-:W-:Y:S02]  /*7970*/  HADD2.F32 R53, -RZ, R53.H1_H1 ;  /* 0x30000035ff357230 */ /* 0x000fe40000004100 */
[C---:B------:R-:W-:Y:S01]  /*7980*/  FMUL.FTZ R72, R55.reuse, R72 ;  /* 0x0000004837487220 */ /* 0x040fe20000410000 */
[----:B------:R-:W-:Y:S02]  /*7990*/  HADD2.F32 R71, -RZ, R71.H0_H0 ;  /* 0x20000047ff477230 */ /* 0x000fe40000004100 */
[----:B------:R-:W-:Y:S01]  /*79a0*/  FFMA.FTZ R74, R55, R70, -R74 ;  /* 0x00000046374a7223 */ /* 0x000fe2000001084a */
[----:B------:R-:W-:Y:S02]  /*79b0*/  HADD2.F32 R132, -RZ, R132.H1_H1 ;  /* 0x30000084ff847230 */ /* 0x000fe40000004100 */
[----:B------:R-:W-:Y:S01]  /*79c0*/  FMUL.FTZ R75, R53, R73 ;  /* 0x00000049354b7220 */ /* 0x000fe20000410000 */
[----:B------:R-:W-:-:S02]  /*79d0*/  HADD2.F32 R55, -RZ, R67.H0_H0 ;  /* 0x20000043ff377230 */ /* 0x000fc40000004100 */
[-C--:B------:R-:W-:Y:S01]  /*79e0*/  FFMA.FTZ R73, R53, R71.reuse, -R76 ;  /* 0x0000004735497223 */ /* 0x080fe2000001084c */
[----:B------:R-:W-:Y:S02]  /*79f0*/  HADD2.F32 R53, -RZ, R66.H0_H0 ;  /* 0x20000042ff357230 */ /* 0x000fe40000004100 */
[----:B------:R-:W-:Y:S01]  /*7a00*/  FFMA.FTZ R75, R68, R71, R75 ;  /* 0x00000047444b7223 */ /* 0x000fe2000001004b */
[----:B------:R-:W-:Y:S02]  /*7a10*/  HADD2.F32 R65, -RZ, R65.H0_H0 ;  /* 0x20000041ff417230 */ /* 0x000fe40000004100 */
[----:B------:R-:W-:Y:S01]  /*7a20*/  FMUL.FTZ R68, R55, R132 ;  /* 0x0000008437447220 */ /* 0x000fe20000410000 */
[----:B------:R-:W-:Y:S02]  /*7a30*/  HADD2.F32 R67, -RZ, R67.H1_H1 ;  /* 0x30000043ff437230 */ /* 0x000fe40000004100 */
[----:B------:R-:W-:Y:S01]  /*7a40*/  FFMA.FTZ R72, R69, R70, R72 ;  /* 0x0000004645487223 */ /* 0x000fe20000010048 */
[----:B------:R-:W-:-:S02]  /*7a50*/  HADD2.F32 R130, -RZ, R130.H0_H0 ;  /* 0x20000082ff827230 */ /* 0x000fc40000004100 */
[----:B------:R-:W-:Y:S01]  /*7a60*/  FMUL.FTZ R132, R53, R132 ;  /* 0x0000008435847220 */ /* 0x000fe20000410000 */
[----:B------:R-:W-:Y:S02]  /*7a70*/  HADD2.F32 R66, -RZ, R66.H1_H1 ;  /* 0x30000042ff427230 */ /* 0x000fe40000004100 */
[-C--:B------:R-:W-:Y:S01]  /*7a80*/  FMUL.FTZ R69, R67, R65.reuse ;  /* 0x0000004143457220 */ /* 0x080fe20000410000 */
[----:B------:R-:W-:Y:S02]  /*7a90*/  HADD2.F32 R64, -RZ, R64.H0_H0 ;  /* 0x20000040ff407230 */ /* 0x000fe40000004100 */
[-C--:B------:R-:W-:Y:S01]  /*7aa0*/  FFMA.FTZ R132, R55, R130.reuse, R132 ;  /* 0x0000008237847223 */ /* 0x080fe20000010084 */
[----:B------:R-:W-:Y:S01]  /*7ab0*/  FFMA.FTZ R68, R53, R130, -R68 ;  /* 0x0000008235447223 */ /* 0x000fe20000010844 */
[C---:B------:R-:W-:Y:S01]  /*7ac0*/  FMUL.FTZ R70, R66.reuse, R65 ;  /* 0x0000004142467220 */ /* 0x040fe20000410000 */
[----:B------:R-:W-:Y:S02]  /*7ad0*/  HADD2.F32 R55, -RZ, R54.H0_H0 ;  /* 0x20000036ff377230 */ /* 0x000fe40000004100 */
[----:B------:R-:W-:Y:S01]  /*7ae0*/  FFMA.FTZ R69, R66, R64, -R69 ;  /* 0x0000004042457223 */ /* 0x000fe20000010845 */
[----:B------:R-:W-:-:S02]  /*7af0*/  HADD2.F32 R66, -RZ, R131.H1_H1 ;  /* 0x30000083ff427230 */ /* 0x000fc40000004100 */
[----:B------:R-:W-:Y:S01]  /*7b00*/  FFMA.FTZ R67, R67, R64, R70 ;  /* 0x0000004043437223 */ /* 0x000fe20000010046 */
[----:B------:R-:W-:Y:S01]  /*7b10*/  HADD2.F32 R65, -RZ, R63.H0_H0 ;  /* 0x2000003fff417230 */ /* 0x000fe20000004100 */
[----:B------:R-:W-:Y:S01]  /*7b20*/  F2FP.F16.F32.PACK_AB R73, R73, R74 ;  /* 0x0000004a4949723e */ /* 0x000fe200000000ff */
[----:B------:R-:W-:Y:S01]  /*7b30*/  HADD2.F32 R53, -RZ, R50.H0_H0 ;  /* 0x20000032ff357230 */ /* 0x000fe20000004100 */
[----:B------:R-:W-:Y:S01]  /*7b40*/  F2FP.F16.F32.PACK_AB R48, R69, R68 ;  /* 0x000000444530723e */ /* 0x000fe200000000ff */
[----:B------:R-:W-:Y:S02]  /*7b50*/  HADD2.F32 R54, -RZ, R54.H1_H1 ;  /* 0x30000036ff367230 */ /* 0x000fe40000004100 */
[----:B------:R-:W-:Y:S02]  /*7b60*/  HADD2.F32 R50, -RZ, R50.H1_H1 ;  /* 0x30000032ff327230 */ /* 0x000fe40000004100 */
[----:B------:R-:W-:Y:S02]  /*7b70*/  HADD2.F32 R63, -RZ, R62.H0_H0 ;  /* 0x2000003eff3f7230 */ /* 0x000fe40000004100 */
[----:B------:R-:W-:Y:S01]  /*7b80*/  FMUL.FTZ R62, R55, R66 ;  /* 0x00000042373e7220 */ /* 0x000fe20000410000 */
[----:B------:R-:W-:-:S02]  /*7b90*/  HADD2.F32 R64, -RZ, R131.H0_H0 ;  /* 0x20000083ff407230 */ /* 0x000fc40000004100 */
[-C--:B------:R-:W-:Y:S01]  /*7ba0*/  FMUL.FTZ R71, R54, R65.reuse ;  /* 0x0000004136477220 */ /* 0x080fe20000410000 */
[C---:B------:R-:W-:Y:S01]  /*7bb0*/  FMUL.FTZ R66, R53.reuse, R66 ;  /* 0x0000004235427220 */ /* 0x040fe20000410000 */
[C---:B------:R-:W-:Y:S01]  /*7bc0*/  FMUL.FTZ R65, R50.reuse, R65 ;  /* 0x0000004132417220 */ /* 0x040fe20000410000 */
[-C--:B------:R-:W-:Y:S02]  /*7bd0*/  FFMA.FTZ R62, R53, R64.reuse, -R62 ;  /* 0x00000040353e7223 */ /* 0x080fe4000001083e */
        /* <DEDUP_REMOVED lines=10> */
.L_x_2620:
[----:B------:R-:W-:Y:S05]  /*7c80*/  BSYNC B1 ;  /* 0x0000000000017941 */ /* 0x000fea0003800000 */
.L_x_2619:
        /* <DEDUP_REMOVED lines=10> */
.L_x_2558:
[----:B------:R-:W-:-:S06]  /*7d30*/  UISETP.NE.AND UP0, UPT, UR45, 0x3, UPT ;  /* 0x000000032d00788c */ /* 0x000fcc000bf05270 */
[----:B------:R-:W-:-:S13]  /*7d40*/  PLOP3.LUT P0, PT, PT, PT, UP0, 0x80, 0x0 ;  /* 0x000000000000781c */ /* 0x000fda0003f0f008 */
[----:B------:R-:W-:Y:S05]  /*7d50*/  @!P0 BRA `(.L_x_2621) ;  /* 0x0000000000048947 */ /* 0x000fea0003800000 */
[----:B------:R-:W-:Y:S01]  /*7d60*/  BPT.TRAP 0x1 ;  /* 0x000000040000795c */ /* 0x000fe20000300000 */
.L_x_2621:
        /* <DEDUP_REMOVED lines=9> */
.L_x_2924:
[----:B------:R-:W-:Y:S05]  /*7e00*/  BSYNC B1 ;  /* 0x0000000000017941 */ /* 0x000fea0003800000 */
.L_x_2622:
[----:B------:R-:W-:Y:S01]  /*7e10*/  ISETP.GE.AND P3, PT, R22, R113, PT ;  /* 0x000000711600720c */ /* 0x000fe20003f66270 */
[----:B------:R-:W-:Y:S01]  /*7e20*/  IMAD R49, R48, R123, R49 ;  /* 0x0000007b30317224 */ /* 0x000fe200078e0231 */
[----:B------:R-:W-:Y:S01]  /*7e30*/  BSSY B1, `(.L_x_2624) ;  /* 0x0000012000017945 */ /* 0x000fe20003800000 */
[----:B------:R-:W-:-:S05]  /*7e40*/  IMAD.WIDE.U32 R56, R123, R26, RZ ;  /* 0x0000001a7b387225 */ /* 0x000fca00078e00ff */
[----:B------:R-:W-:-:S05]  /*7e50*/  IADD3 R65, R49, R57, RZ ;  /* 0x0000003931417210 */ /* 0x000fca0007ffe0ff */
        /* <DEDUP_REMOVED lines=15> */
.L_x_2625:
[----:B------:R-:W-:Y:S05]  /*7f50*/  BSYNC B1 ;  /* 0x0000000000017941 */ /* 0x000fea0003800000 */
.L_x_2624:
        /* <DEDUP_REMOVED lines=19> */
.L_x_2627:
[----:B------:R-:W-:Y:S05]  /*8090*/  BSYNC B1 ;  /* 0x0000000000017941 */ /* 0x000fea0003800000 */
.L_x_2626:
        /* <DEDUP_REMOVED lines=13> */
[----:B------:R-:W-:-:S04]  /*8170*/  @!P1 IADD3 R62, P3, R64, R43, RZ ;  /* 0x0000002b403e9210 */ /* 0x000fc80007f7e0ff */
[----:B------:R-:W-:Y:S02]  /*8180*/  @!P1 IADD3.X R63, R66, R108, RZ, P3, !PT ;  /* 0x0000006c423f9210 */ /* 0x000fe40001ffe4ff */
[----:B----4-:R-:W-:-:S04]  /*8190*/  @!P1 LEA R60, P3, R62, R60, 0x1 ;  /* 0x0000003c3e3c9211 */ /* 0x010fc800078608ff */
[----:B------:R-:W-:Y:S01]  /*81a0*/  @!P1 LEA.HI.X R61, R62, R61, R63, 0x1, P3 ;  /* 0x0000003d3e3d9211 */ /* 0x000fe200018f0c3f */
[----:B--2---:R4:W-:Y:S04]  /*81b0*/  @!P2 STG.E.128 desc[UR42][R58.64], R48 ;  /* 0x000000303a00a986 */ /* 0x0049e8000c101d2a */
[----:B---3--:R4:W-:Y:S04]  /*81c0*/  @!P1 STG.E.128 desc[UR42][R60.64], R52 ;  /* 0x000000343c009986 */ /* 0x0089e8000c101d2a */
.L_x_2629:
[----:B------:R-:W-:Y:S05]  /*81d0*/  BSYNC B1 ;  /* 0x0000000000017941 */ /* 0x000fea0003800000 */
.L_x_2628:
        /* <DEDUP_REMOVED lines=21> */
.L_x_2595:
[----:B------:R-:W-:Y:S05]  /*8330*/  BSYNC B0 ;  /* 0x0000000000007941 */ /* 0x000fea0003800000 */
.L_x_2557:
        /* <DEDUP_REMOVED lines=17> */
.L_x_2631:
[----:B------:R-:W-:Y:S05]  /*8450*/  BSYNC B0 ;  /* 0x0000000000007941 */ /* 0x000fea0003800000 */
.L_x_2630:
[----:B------:R-:W2:Y:S01]  /*8460*/  SYNCS.PHASECHK.TRANS64.TRYWAIT P0, [R110+URZ+0x288b0], R117 ;  /* 0x0288b0756e0075a7 */ /* 0x000ea2000800017f */
[----:B------:R-:W-:Y:S01]  /*8470*/  ULDC UR41, c[0x0][0x2f4] ;  /* 0x0000bd0000297ab9 */ /* 0x000fe20000000800 */
[----:B------:R-:W-:Y:S01]  /*8480*/  ULDC.64 UR36, c[0x0][0x328] ;  /* 0x0000ca0000247ab9 */ /* 0x000fe20000000a00 */
[----:B------:R-:W-:Y:S01]  /*8490*/  ULDC.64 UR38, c[0x0][0x318] ;  /* 0x0000c60000267ab9 */ /* 0x000fe20000000a00 */
[----:B------:R-:W-:Y:S04]  /*84a0*/  BSSY B0, `(.L_x_2632) ;  /* 0x0000002000007945 */ /* 0x000fe80003800000 */
[----:B--2---:R-:W-:Y:S05]  /*84b0*/  @!P0 BRA `(.L_x_2633) ;  /* 0x0000018c00b48947 */ /* 0x004fea0003800000 */
.L_x_2925:
[----:B------:R-:W-:Y:S05]  /*84c0*/  BSYNC B0 ;  /* 0x0000000000007941 */ /* 0x000fea0003800000 */
.L_x_2632:
        /* <DEDUP_REMOVED lines=8> */
[----:B------:R-:W-:-:S05]  /*8550*/  IMAD.WIDE.U32 R48, R52, UR36, R48 ;  /* 0x0000002434307c25 */ /* 0x000fca000f8e0030 */
[----:B------:R-:W-:Y:S02]  /*8560*/  IADD3 R49, R49, R51, RZ ;  /* 0x0000003331317210 */ /* 0x000fe40007ffe0ff */
        /* <DEDUP_REMOVED lines=8> */
.L_x_2635:
[----:B------:R-:W-:Y:S05]  /*85f0*/  BSYNC B0 ;  /* 0x0000000000007941 */ /* 0x000fea0003800000 */
.L_x_2634:
        /* <DEDUP_REMOVED lines=19> */
.L_x_2637:
[----:B------:R-:W-:Y:S05]  /*8730*/  BSYNC B0 ;  /* 0x0000000000007941 */ /* 0x000fea0003800000 */
.L_x_2636:
        /* <DEDUP_REMOVED lines=19> */
.L_x_2639:
[----:B------:R-:W-:Y:S05]  /*8870*/  BSYNC B0 ;  /* 0x0000000000007941 */ /* 0x000fea0003800000 */
.L_x_2638:
        /* <DEDUP_REMOVED lines=19> */
.L_x_2641:
[----:B------:R-:W-:Y:S05]  /*89b0*/  BSYNC B0 ;  /* 0x0000000000007941 */ /* 0x000fea0003800000 */
.L_x_2640:
        /* <DEDUP_REMOVED lines=12> */
[----:B------:R-:W-:Y:S02]  /*8a80*/  SEL R49, RZ, 0x1, P0 ;  /* 0x00000001ff317807 */ /* 0x000fe40000000000 */
[----:B------:R-:W-:Y:S02]  /*8a90*/  SEL R23, R23, RZ, P0 ;  /* 0x000000ff17177207 */ /* 0x000fe40000000000 */
[----:B------:R-:W-:Y:S01]  /*8aa0*/  LOP3.LUT R188, R188, R49, RZ, 0x3c, !PT ;  /* 0x00000031bcbc7212 */ /* 0x000fe200078e3cff */
[----:B------:R0:W-:Y:S01]  /*8ab0*/  @!P3 SYNCS.ARRIVE.TRANS64.RED.A1T0 RZ, [R110+URZ], RZ ;  /* 0x000000ff6effb9a7 */ /* 0x0001e2000810043f */
[----:B---3--:R-:W-:-:S13]  /*8ac0*/  LOP3.LUT P4, RZ, R48, 0x4, RZ, 0xc0, !PT ;  /* 0x0000000430ff7812 */ /* 0x008fda000788c0ff */
[----:B0-----:R-:W-:Y:S05]  /*8ad0*/  @P4 BRA `(.L_x_2642) ;  /* 0xffffff9c009c4947 */ /* 0x001fea000383ffff */
[----:B------:R-:W0:Y:S01]  /*8ae0*/  S2R R48, SR_TID.X ;  /* 0x0000000000307919 */ /* 0x000e220000002100 */
[----:B------:R-:W-:Y:S02]  /*8af0*/  PLOP3.LUT P0, PT, PT, PT, PT, 0x8, 0x0 ;  /* 0x000000000000781c */ /* 0x000fe40003f0e170 */
[----:B0-----:R-:W-:-:S04]  /*8b00*/  SHF.R.U32.HI R48, RZ, 0x7, R48 ;  /* 0x00000007ff307819 */ /* 0x001fc80000011630 */
[----:B------:R-:W-:-:S13]  /*8b10*/  ISETP.NE.AND P4, PT, R48, 0x1, PT ;  /* 0x000000013000780c */ /* 0x000fda0003f85270 */
[----:B------:R-:W-:Y:S06]  /*8b20*/  @!P4 BAR.ARV 0x9, 0x100 ;  /* 0x024400000000cb1d */ /* 0x000fec0000002000 */
.L_x_2552:
[----:B------:R-:W0:Y:S01]  /*8b30*/  LDC R0, c[0x0][0x448] ;  /* 0x00011200ff007b82 */ /* 0x000e220000000800 */
[----:B------:R-:W-:Y:S02]  /*8b40*/  VIADD R3, R190, 0x7f ;  /* 0x0000007fbe037836 */ /* 0x000fe40000000000 */
[----:B------:R-:W-:Y:S01]  /*8b50*/  IMAD.MOV.U32 R88, RZ, RZ, RZ ;  /* 0x000000ffff587224 */ /* 0x000fe200078e00ff */
[----:B0-----:R-:W-:-:S13]  /*8b60*/  ISETP.NE.AND P1, PT, R0, 0x1, PT ;  /* 0x000000010000780c */ /* 0x001fda0003f25270 */
[----:B------:R-:W0:Y:S08]  /*8b70*/  @P1 LDC R0, c[0x0][0x44c] ;  /* 0x00011300ff001b82 */ /* 0x000e300000000800 */
[----:B------:R-:W1:Y:S01]  /*8b80*/  @P1 LDC R5, c[0x0][0x450] ;  /* 0x00011400ff051b82 */ /* 0x000e620000000800 */
[----:B0-----:R-:W-:-:S05]  /*8b90*/  @P1 IMAD.HI.U32 R0, R3, R0, RZ ;  /* 0x0000000003001227 */ /* 0x001fca00078e00ff */
[----:B-1----:R-:W-:-:S04]  /*8ba0*/  @P1 SHF.R.U32.HI R3, RZ, R5, R0 ;  /* 0x00000005ff031219 */ /* 0x002fc80000011600 */
[----:B------:R-:W-:-:S04]  /*8bb0*/  IADD3 R3, R124, R3, RZ ;  /* 0x000000037c037210 */ /* 0x000fc80007ffe0ff */
[----:B------:R-:W-:-:S04]  /*8bc0*/  SHF.R.S32.HI R0, RZ, 0x1f, R3 ;  /* 0x0000001fff007819 */ /* 0x000fc80000011403 */
[----:B------:R-:W-:-:S04]  /*8bd0*/  LEA.HI R0, R0, R3, RZ, 0x7 ;  /* 0x0000000300007211 */ /* 0x000fc800078f38ff */
[----:B------:R-:W-:-:S04]  /*8be0*/  SHF.R.S32.HI R0, RZ, 0x7, R0 ;  /* 0x00000007ff007819 */ /* 0x000fc80000011400 */
[----:B------:R-:W-:-:S04]  /*8bf0*/  VIMNMX R125, R125, R0, PT ;  /* 0x000000007d7d7248 */ /* 0x000fc80003fe0100 */
[----:B------:R-:W-:Y:S01]  /*8c00*/  ISETP.GE.AND P1, PT, R125, 0x1, PT ;  /* 0x000000017d00780c */ /* 0x000fe20003f26270 */
[----:B------:R-:W-:-:S12]  /*8c10*/  @P0 BRA `(.L_x_2643) ;  /* 0x00000000000c0947 */ /* 0x000fd80003800000 */
[----:B------:R-:W0:Y:S01]  /*8c20*/  FENCE.VIEW.ASYNC.G ;  /* 0x00000000000073c6 */ /* 0x000e220000000100 */
[----:B------:R-:W-:Y:S05]  /*8c30*/  WARPSYNC.ALL ;  /* 0x0000000000007948 */ /* 0x000fea0003800000 */
[----:B0-----:R-:W-:Y:S06]  /*8c40*/  BAR.ARV 0xc, 0x180 ;  /* 0x0306000000007b1d */ /* 0x001fec0000002000 */
.L_x_2643:
[----:B------:R-:W-:Y:S04]  /*8c50*/  BSSY B0, `(.L_x_2644) ;  /* 0x000001f000007945 */ /* 0x000fe80003800000 */
[----:B------:R-:W-:Y:S05]  /*8c60*/  @!P1 BRA `(.L_x_2645) ;  /* 0x0000000000749947 */ /* 0x000fea0003800000 */
[----:B------:R-:W-:Y:S01]  /*8c70*/  ISETP.NE.AND P0, PT, R208, RZ, PT ;  /* 0x000000ffd000720c */ /* 0x000fe20003f05270 */
[----:B------:R-:W-:-:S03]  /*8c80*/  ULDC UR4, c[0x0][0x9f0] ;  /* 0x00027c0000047ab9 */ /* 0x000fc60000000800 */
[----:B------:R-:W-:-:S04]  /*8c90*/  SEL R9, R208, UR4, P0 ;  /* 0x00000004d0097c07 */ /* 0x000fc80008000000 */
[-C--:B------:R-:W-:Y:S02]  /*8ca0*/  IABS R6, R9.reuse ;  /* 0x0000000900067213 */ /* 0x080fe40000000000 */
        /* <DEDUP_REMOVED lines=17> */
[----:B------:R-:W-:Y:S02]  /*8dc0*/  @!P1 IMAD.IADD R3, R3, 0x1, -R6 ;  /* 0x0000000103039824 */ /* 0x000fe400078e0a06 */
[----:B------:R-:W-:Y:S01]  /*8dd0*/  @!P1 VIADD R5, R5, 0x1 ;  /* 0x0000000105059836 */ /* 0x000fe20000000000 */
[----:B------:R-:W-:Y:S02]  /*8de0*/  ISETP.NE.AND P1, PT, R9, RZ, PT ;  /* 0x000000ff0900720c */ /* 0x000fe40003f25270 */
[----:B------:R-:W-:-:S13]  /*8df0*/  ISETP.GE.U32.AND P0, PT, R3, R6, PT ;  /* 0x000000060300720c */ /* 0x000fda0003f06070 */
[----:B------:R-:W-:-:S05]  /*8e00*/  @P0 IADD3 R5, R5, 0x1, RZ ;  /* 0x0000000105050810 */ /* 0x000fca0007ffe0ff */
[----:B------:R-:W-:Y:S01]  /*8e10*/  @!P2 IMAD.MOV R5, RZ, RZ, -R5 ;  /* 0x000000ffff05a224 */ /* 0x000fe200078e0a05 */
[----:B------:R-:W-:-:S05]  /*8e20*/  @!P1 LOP3.LUT R5, RZ, R9, RZ, 0x33, !PT ;  /* 0x00000009ff059212 */ /* 0x000fca00078e33ff */
[----:B------:R-:W-:-:S07]  /*8e30*/  IMAD.MOV.U32 R88, RZ, RZ, R5 ;  /* 0x000000ffff587224 */ /* 0x000fce00078e0005 */
.L_x_2645:
[----:B------:R-:W-:Y:S05]  /*8e40*/  BSYNC B0 ;  /* 0x0000000000007941 */ /* 0x000fea0003800000 */
.L_x_2644:
[-C--:B------:R-:W-:Y:S01]  /*8e50*/  IMAD R191, R217, R88.reuse, RZ ;  /* 0x00000058d9bf7224 */ /* 0x080fe200078e02ff */
        /* <DEDUP_REMOVED lines=46> */
.L_x_2928:
[----:B01----:R-:W-:Y:S01]  /*9140*/  LEA.HI R0, R189, R189, RZ, 0x1 ;  /* 0x000000bdbd007211 */ /* 0x003fe200078f08ff */
[----:B------:R-:W-:-:S03]  /*9150*/  IMAD.U32 R3, RZ, RZ, UR44 ;  /* 0x0000002cff037e24 */ /* 0x000fc6000f8e00ff */
        /* <DEDUP_REMOVED lines=11> */
[----:B------:R-:W-:Y:S01]  /*9210*/  MOV R4, UR4 ;  /* 0x0000000400047c02 */ /* 0x000fe20008000f00 */
[----:B------:R0:W1:Y:S01]  /*9220*/  LDC.64 R14, c[0x4][R0] ;  /* 0x01000000000e7b82 */ /* 0x0000620000000a00 */
[----:B------:R-:W-:Y:S01]  /*9230*/  IMAD.U32 R5, RZ, RZ, UR5 ;  /* 0x00000005ff057e24 */ /* 0x000fe2000f8e00ff */
[----:B------:R-:W-:Y:S01]  /*9240*/  ULDC.64 UR4, c[0x4][0x20] ;  /* 0x0100080000047ab9 */ /* 0x000fe20000000a00 */
[----:B------:R-:W-:Y:S01]  /*9250*/  IMAD.U32 R6, RZ, RZ, UR6 ;  /* 0x00000006ff067e24 */ /* 0x000fe2000f8e00ff */
[----:B------:R-:W-:Y:S01]  /*9260*/  MOV R13, RZ ;  /* 0x000000ff000d7202 */ /* 0x000fe20000000f00 */
[----:B------:R-:W-:Y:S02]  /*9270*/  IMAD.U32 R7, RZ, RZ, UR7 ;  /* 0x00000007ff077e24 */ /* 0x000fe4000f8e00ff */
[----:B------:R-:W-:-:S02]  /*9280*/  IMAD.U32 R10, RZ, RZ, UR4 ;  /* 0x00000004ff0a7e24 */ /* 0x000fc4000f8e00ff */
[----:B------:R-:W-:Y:S02]  /*9290*/  IMAD.U32 R11, RZ, RZ, UR5 ;  /* 0x00000005ff0b7e24 */ /* 0x000fe4000f8e00ff */
[----:B------:R-:W-:Y:S02]  /*92a0*/  IMAD.MOV.U32 R8, RZ, RZ, 0x70 ;  /* 0x00000070ff087424 */ /* 0x000fe400078e00ff */
[----:B0-----:R-:W-:-:S07]  /*92b0*/  IMAD.MOV.U32 R12, RZ, RZ, 0x1 ;  /* 0x00000001ff0c7424 */ /* 0x001fce00078e00ff */
[----:B------:R-:W-:-:S07]  /*92c0*/  LEPC R20, `(.L_x_2648) ;  /* 0x000000001014794e */ /* 0x000fce0000000000 */
[----:B-1---5:R-:W-:Y:S05]  /*92d0*/  CALL.ABS.NOINC R14 ;  /* 0x000000000e007343 */ /* 0x022fea0003c00000 */
.L_x_2648:
        /* <DEDUP_REMOVED lines=12> */
.L_x_2652:
[----:B-1----:R1:W2:Y:S02]  /*93a0*/  SYNCS.PHASECHK.TRANS64.TRYWAIT P0, [R2+URZ+0x28800], R3 ;  /* 0x02880003020075a7 */ /* 0x0022a4000800017f */
[----:B--2---:R-:W-:Y:S05]  /*93b0*/  @!P0 NANOSLEEP.SYNCS 0x989680 ;  /* 0x009896800000895d */ /* 0x004fea0003900000 */
[----:B------:R-:W2:Y:S02]  /*93c0*/  @!P0 SYNCS.PHASECHK.TRANS64 P0, [R2+URZ+0x28800], R3 ;  /* 0x02880003020085a7 */ /* 0x000ea4000800007f */
[----:B--2---:R-:W-:Y:S05]  /*93d0*/  @!P0 BRA `(.L_x_2652) ;  /* 0xfffffffc00f08947 */ /* 0x004fea000383ffff */
.L_x_2651:
[----:B------:R-:W-:Y:S05]  /*93e0*/  BSYNC B0 ;  /* 0x0000000000007941 */ /* 0x000fea0003800000 */
.L_x_2650:
[----:B------:R-:W-:Y:S05]  /*93f0*/  BRA `(.L_x_2653) ;  /* 0x0000004c00a47947 */ /* 0x000fea0003800000 */
.L_x_2649:
        /* <DEDUP_REMOVED lines=20> */
[----:B------:R-:W-:Y:S01]  /*9540*/  MOV R10, UR6 ;  /* 0x00000006000a7c02 */ /* 0x000fe20008000f00 */
        /* <DEDUP_REMOVED lines=8> */
.L_x_2654:
        /* <DEDUP_REMOVED lines=9> */
[----:B------:R-:W-:Y:S01]  /*9660*/  IMAD.MOV.U32 R4, RZ, RZ, R26 ;  /* 0x000000ffff047224 */ /* 0x000fe200078e001a */
[----:B------:R-:W-:Y:S01]  /*9670*/  SHF.R.S32.HI R50, RZ, 0x1f, R185 ;  /* 0x0000001fff327819 */ /* 0x000fe200000114b9 */
[----:B------:R-:W-:Y:S02]  /*9680*/  IMAD.MOV.U32 R10, RZ, RZ, R24 ;  /* 0x000000ffff0a7224 */ /* 0x000fe400078e0018 */
[----:B------:R-:W-:Y:S01]  /*9690*/  IMAD.MOV.U32 R11, RZ, RZ, R31 ;  /* 0x000000ffff0b7224 */ /* 0x000fe200078e001f */
[----:B0-----:R-:W-:-:S13]  /*96a0*/  ISETP.NE.AND P0, PT, R65, 0x1, PT ;  /* 0x000000014100780c */ /* 0x001fda0003f05270 */
[----:B------:R-:W0:Y:S08]  /*96b0*/  @P0 LDC R0, c[0x0][0x44c] ;  /* 0x00011300ff000b82 */ /* 0x000e300000000800 */
[----:B------:R-:W1:Y:S01]  /*96c0*/  @P0 LDC R5, c[0x0][0x450] ;  /* 0x00011400ff050b82 */ /* 0x000e620000000800 */
[----:B0-----:R-:W-:-:S05]  /*96d0*/  @P0 IMAD.HI.U32 R0, R3, R0, RZ ;  /* 0x0000000003000227 */ /* 0x001fca00078e00ff */
[----:B-1----:R-:W-:Y:S02]  /*96e0*/  @P0 SHF.R.U32.HI R3, RZ, R5, R0 ;  /* 0x00000005ff030219 */ /* 0x002fe40000011600 */
[----:B------:R-:W-:Y:S02]  /*96f0*/  MOV R5, R29 ;  /* 0x0000001d00057202 */ /* 0x000fe40000000f00 */
[----:B------:R-:W-:Y:S01]  /*9700*/  SHF.R.S32.HI R0, RZ, 0x1f, R3 ;  /* 0x0000001fff007819 */ /* 0x000fe20000011403 */
[----:B------:R-:W-:-:S04]  /*9710*/  IMAD.WIDE.U32 R10, R3, UR6, R10 ;  /* 0x00000006030a7c25 */ /* 0x000fc8000f8e000a */
[C---:B------:R-:W-:Y:S02]  /*9720*/  IMAD R6, R0.reuse, UR4, RZ ;  /* 0x0000000400067c24 */ /* 0x040fe4000f8e02ff */
[----:B------:R-:W-:Y:S02]  /*9730*/  IMAD R0, R0, UR6, RZ ;  /* 0x0000000600007c24 */ /* 0x000fe4000f8e02ff */
[----:B------:R-:W-:-:S04]  /*9740*/  IMAD.WIDE.U32 R4, R3, UR4, R4 ;  /* 0x0000000403047c25 */ /* 0x000fc8000f8e0004 */
[C---:B------:R-:W-:Y:S01]  /*9750*/  IMAD R7, R3.reuse, UR5, R6 ;  /* 0x0000000503077c24 */ /* 0x040fe2000f8e0206 */
[----:B------:R-:W-:Y:S01]  /*9760*/  ULDC.64 UR4, c[0x0][0x3e8] ;  /* 0x0000fa0000047ab9 */ /* 0x000fe20000000a00 */
[----:B------:R-:W-:Y:S01]  /*9770*/  IMAD R3, R3, UR7, R0 ;  /* 0x0000000703037c24 */ /* 0x000fe2000f8e0200 */
[----:B------:R-:W-:Y:S01]  /*9780*/  ULDC.64 UR6, c[0x0][0x400] ;  /* 0x0001000000067ab9 */ /* 0x000fe20000000a00 */
[----:B------:R-:W-:Y:S01]  /*9790*/  IMAD.IADD R7, R5, 0x1, R7 ;  /* 0x0000000105077824 */ /* 0x000fe200078e0207 */
[----:B------:R-:W-:Y:S01]  /*97a0*/  LEA R6, P0, R4, UR4, 0x1 ;  /* 0x0000000404067c11 */ /* 0x000fe2000f8008ff */
[----:B------:R-:W-:Y:S01]  /*97b0*/  IMAD.IADD R3, R11, 0x1, R3 ;  /* 0x000000010b037824 */ /* 0x000fe200078e0203 */
[----:B------:R-:W-:Y:S01]  /*97c0*/  LEA R5, P1, R10, UR6, 0x1 ;  /* 0x000000060a057c11 */ /* 0x000fe2000f8208ff */
[----:B------:R-:W-:Y:S01]  /*97d0*/  UMOV UR4, 0xffffffff ;  /* 0xffffffff00047882 */ /* 0x000fe20000000000 */
[----:B------:R-:W-:Y:S02]  /*97e0*/  LEA.HI.X R7, R4, UR5, R7, 0x1, P0 ;  /* 0x0000000504077c11 */ /* 0x000fe400080f0c07 */
[----:B------:R-:W-:Y:S01]  /*97f0*/  LEA.HI.X R10, R10, UR7, R3, 0x1, P1 ;  /* 0x000000070a0a7c11 */ /* 0x000fe200088f0c03 */
[----:B------:R-:W-:Y:S08]  /*9800*/  BRA.DIV UR4, `(.L_x_2657) ;  /* 0x0000017e04347947 */ /* 0x000ff0000b800000 */
[----:B------:R0:W1:Y:S04]  /*9810*/  SHFL.IDX PT, R0, R7, RZ, 0x181f ;  /* 0x00181fff07007589 */ /* 0x00006800000e0000 */
[----:B------:R0:W2:Y:S04]  /*9820*/  SHFL.IDX PT, R3, R6, RZ, 0x181f ;  /* 0x00181fff06037589 */ /* 0x0000a800000e0000 */
[----:B------:R0:W3:Y:S04]  /*9830*/  SHFL.IDX PT, R4, R10, RZ, 0x181f ;  /* 0x00181fff0a047589 */ /* 0x0000e800000e0000 */
[----:B------:R0:W4:Y:S02]  /*9840*/  SHFL.IDX PT, R14, R5, RZ, 0x181f ;  /* 0x00181fff050e7589 */ /* 0x00012400000e0000 */
.L_x_2934:
        /* <DEDUP_REMOVED lines=18> */
[C---:B----4-:R-:W-:Y:S02]  /*9970*/  @!P4 IADD3 R12, P1, R14.reuse, R12, RZ ;  /* 0x0000000c0e0cc210 */ /* 0x050fe40007f3e0ff */
[-C--:B------:R-:W-:Y:S02]  /*9980*/  @!P5 IADD3 R20, P2, R3, R15.reuse, RZ ;  /* 0x0000000f0314d210 */ /* 0x080fe40007f5e0ff */
[----:B------:R-:W-:Y:S02]  /*9990*/  @!P5 IADD3 R14, P3, R14, R15, RZ ;  /* 0x0000000f0e0ed210 */ /* 0x000fe40007f7e0ff */
[----:B------:R-:W-:-:S02]  /*99a0*/  CS2R R44, SRZ ;  /* 0x00000000002c7805 */ /* 0x000fc4000001ff00 */
[C---:B-1----:R-:W-:Y:S02]  /*99b0*/  @!P4 IADD3.X R9, R0.reuse, R13, RZ, P0, !PT ;  /* 0x0000000d0009c210 */ /* 0x042fe400007fe4ff */
[----:B------:R-:W-:Y:S01]  /*99c0*/  CS2R R46, SRZ ;  /* 0x00000000002e7805 */ /* 0x000fe2000001ff00 */
[----:B------:R-:W-:Y:S02]  /*99d0*/  @!P5 IMAD.X R21, R0, 0x1, R11, P2 ;  /* 0x000000010015d824 */ /* 0x000fe400010e060b */
[C---:B---3--:R-:W-:Y:S01]  /*99e0*/  @!P4 IMAD.X R13, R4.reuse, 0x1, R13, P1 ;  /* 0x00000001040dc824 */ /* 0x048fe200008e060d */
[----:B------:R1:W5:Y:S01]  /*99f0*/  @!P4 LD.E.64 R44, desc[UR42][R8.64] ;  /* 0x0000002a082cc980 */ /* 0x000362000c101b00 */
[----:B------:R-:W-:-:S03]  /*9a00*/  @!P5 IMAD.X R15, R4, 0x1, R11, P3 ;  /* 0x00000001040fd824 */ /* 0x000fc600018e060b */
[----:B------:R1:W5:Y:S04]  /*9a10*/  @!P5 LD.E.64 R38, desc[UR42][R20.64] ;  /* 0x0000002a1426d980 */ /* 0x000368000c101b00 */
[----:B------:R1:W5:Y:S04]  /*9a20*/  @!P5 LD.E.64 R40, desc[UR42][R14.64] ;  /* 0x0000002a0e28d980 */ /* 0x000368000c101b00 */
[----:B------:R1:W5:Y:S02]  /*9a30*/  @!P4 LD.E.64 R46, desc[UR42][R12.64] ;  /* 0x0000002a0c2ec980 */ /* 0x000364000c101b00 */
.L_x_2659:
[----:B------:R-:W-:Y:S05]  /*9a40*/  BSYNC B1 ;  /* 0x0000000000017941 */ /* 0x000fea0003800000 */
.L_x_2658:
[----:B--2--5:R-:W-:Y:S01]  /*9a50*/  IMAD.MOV.U32 R3, RZ, RZ, R47 ;  /* 0x000000ffff037224 */ /* 0x024fe200078e002f */
[----:B------:R-:W-:Y:S01]  /*9a60*/  UMOV UR4, 0xffffffff ;  /* 0xffffffff00047882 */ /* 0x000fe20000000000 */
[----:B---3--:R-:W-:Y:S01]  /*9a70*/  IMAD.MOV.U32 R4, RZ, RZ, R40 ;  /* 0x000000ffff047224 */ /* 0x008fe200078e0028 */
[----:B------:R-:W-:Y:S01]  /*9a80*/  CS2R R34, SRZ ;  /* 0x0000000000227805 */ /* 0x000fe2000001ff00 */
[----:B-1----:R-:W-:Y:S01]  /*9a90*/  IMAD.MOV.U32 R8, RZ, RZ, R41 ;  /* 0x000000ffff087224 */ /* 0x002fe200078e0029 */
        /* <DEDUP_REMOVED lines=9> */
[----:B------:R-:W-:Y:S02]  /*9b30*/  PRMT R64, R64, 0x5410, R3 ;  /* 0x0000541040407816 */ /* 0x000fe40000000003 */
        /* <DEDUP_REMOVED lines=8> */
.L_x_2940:
        /* <DEDUP_REMOVED lines=17> */
[C---:B----4-:R-:W-:Y:S02]  /*9cd0*/  @!P4 IADD3 R12, P1, R14.reuse, R12, RZ ;  /* 0x0000000c0e0cc210 */ /* 0x050fe40007f3e0ff */
[-C--:B------:R-:W-:Y:S02]  /*9ce0*/  @!P5 IADD3 R20, P2, R3, R9.reuse, RZ ;  /* 0x000000090314d210 */ /* 0x080fe40007f5e0ff */
[----:B------:R-:W-:Y:S02]  /*9cf0*/  @!P5 IADD3 R14, P3, R14, R9, RZ ;  /* 0x000000090e0ed210 */ /* 0x000fe40007f7e0ff */
[----:B------:R-:W-:-:S02]  /*9d00*/  CS2R R42, SRZ ;  /* 0x00000000002a7805 */ /* 0x000fc4000001ff00 */
[C---:B--2---:R-:W-:Y:S02]  /*9d10*/  @!P5 IADD3.X R21, R0.reuse, R15, RZ, P2, !PT ;  /* 0x0000000f0015d210 */ /* 0x044fe400017fe4ff */
        /* <DEDUP_REMOVED lines=8> */
.L_x_2662:
[----:B------:R-:W-:Y:S05]  /*9da0*/  BSYNC B1 ;  /* 0x0000000000017941 */ /* 0x000fea0003800000 */
.L_x_2661:
[----:B--2--5:R-:W-:Y:S01]  /*9db0*/  IMAD.MOV.U32 R0, RZ, RZ, R34 ;  /* 0x000000ffff007224 */ /* 0x024fe200078e0022 */
[----:B0-----:R-:W-:Y:S01]  /*9dc0*/  MOV R8, R31 ;  /* 0x0000001f00087202 */ /* 0x001fe20000000f00 */
[----:B---3--:R-:W-:Y:S01]  /*9dd0*/  IMAD.MOV.U32 R3, RZ, RZ, R35 ;  /* 0x000000ffff037224 */ /* 0x008fe200078e0023 */
[----:B------:R-:W-:Y:S01]  /*9de0*/  UMOV UR4, 0xffffffff ;  /* 0xffffffff00047882 */ /* 0x000fe20000000000 */
[----:B------:R-:W-:-:S03]  /*9df0*/  IMAD.MOV.U32 R4, RZ, RZ, R30 ;  /* 0x000000ffff047224 */ /* 0x000fc600078e001e */
[----:B------:R-:W-:Y:S01]  /*9e00*/  PRMT R60, R0, 0x5410, R3 ;  /* 0x00005410003c7816 */ /* 0x000fe20000000003 */
[----:B------:R-:W-:Y:S01]  /*9e10*/  IMAD.MOV.U32 R0, RZ, RZ, R42 ;  /* 0x000000ffff007224 */ /* 0x000fe200078e002a */
[----:B------:R-:W-:Y:S01]  /*9e20*/  PRMT R55, R4, 0x5410, R8 ;  /* 0x0000541004377816 */ /* 0x000fe20000000008 */
[----:B------:R-:W-:Y:S02]  /*9e30*/  IMAD.MOV.U32 R3, RZ, RZ, R43 ;  /* 0x000000ffff037224 */ /* 0x000fe400078e002b */
[----:B------:R-:W-:Y:S02]  /*9e40*/  IMAD.MOV.U32 R4, RZ, RZ, R32 ;  /* 0x000000ffff047224 */ /* 0x000fe400078e0020 */
        /* <DEDUP_REMOVED lines=8> */
.L_x_2946:
        /* <DEDUP_REMOVED lines=15> */
[----:B------:R-:W-:Y:S02]  /*9fc0*/  @!P5 SHF.L.U32 R9, R185, 0x1, RZ ;  /* 0x00000001b909d819 */ /* 0x000fe400000006ff */
[-C--:B---3--:R-:W-:Y:S02]  /*9fd0*/  @!P4 IADD3 R8, P0, R3, R12.reuse, RZ ;  /* 0x0000000c0308c210 */ /* 0x088fe40007f1e0ff */
[----:B------:R-:W-:Y:S02]  /*9fe0*/  @!P5 SHF.L.U64.HI R15, R185, 0x1, R50 ;  /* 0x00000001b90fd819 */ /* 0x000fe40000010232 */
        /* <DEDUP_REMOVED lines=13> */
.L_x_2665:
[----:B------:R-:W-:Y:S05]  /*a0c0*/  BSYNC B1 ;  /* 0x0000000000017941 */ /* 0x000fea0003800000 */
.L_x_2664:
[----:B0----5:R-:W-:Y:S01]  /*a0d0*/  IMAD.MOV.U32 R8, RZ, RZ, R25 ;  /* 0x000000ffff087224 */ /* 0x021fe200078e0019 */
[----:B------:R-:W-:Y:S01]  /*a0e0*/  MOV R4, R24 ;  /* 0x0000001800047202 */ /* 0x000fe20000000f00 */
[----:B--2---:R-:W-:Y:S01]  /*a0f0*/  IMAD.MOV.U32 R0, RZ, RZ, R26 ;  /* 0x000000ffff007224 */ /* 0x004fe200078e001a */
[----:B------:R-:W-:Y:S01]  /*a100*/  UMOV UR4, 0xffffffff ;  /* 0xffffffff00047882 */ /* 0x000fe20000000000 */
[----:B---3--:R-:W-:Y:S01]  /*a110*/  IMAD.MOV.U32 R3, RZ, RZ, R27 ;  /* 0x000000ffff037224 */ /* 0x008fe200078e001b */
[----:B------:R-:W-:Y:S01]  /*a120*/  PRMT R37, R4, 0x5410, R8 ;  /* 0x0000541004257816 */ /* 0x000fe20000000008 */
[----:B------:R-:W-:Y:S02]  /*a130*/  IMAD.MOV.U32 R4, RZ, RZ, R20 ;  /* 0x000000ffff047224 */ /* 0x000fe400078e0014 */
[----:B------:R-:W-:Y:S01]  /*a140*/  IMAD.MOV.U32 R8, RZ, RZ, R21 ;  /* 0x000000ffff087224 */ /* 0x000fe200078e0015 */
[----:B------:R-:W-:Y:S01]  /*a150*/  PRMT R58, R0, 0x5410, R3 ;  /* 0x00005410003a7816 */ /* 0x000fe20000000003 */
[----:B------:R-:W-:-:S02]  /*a160*/  IMAD.MOV.U32 R0, RZ, RZ, R28 ;  /* 0x000000ffff007224 */ /* 0x000fc400078e001c */
[----:B------:R-:W-:Y:S01]  /*a170*/  IMAD.MOV.U32 R3, RZ, RZ, R29 ;  /* 0x000000ffff037224 */ /* 0x000fe200078e001d */
[----:B------:R-:W-:Y:S02]  /*a180*/  PRMT R54, R4, 0x5410, R8 ;  /* 0x0000541004367816 */ /* 0x000fe40000000008 */
[----:B------:R-:W-:Y:S02]  /*a190*/  CS2R R8, SRZ ;  /* 0x0000000000087805 */ /* 0x000fe4000001ff00 */
[----:B------:R-:W-:Y:S01]  /*a1a0*/  PRMT R59, R0, 0x5410, R3 ;  /* 0x00005410003b7816 */ /* 0x000fe20000000003 */
[----:B------:R-:W-:Y:S06]  /*a1b0*/  BRA.DIV UR4, `(.L_x_2666) ;  /* 0x0000017a04187947 */ /* 0x000fec000b800000 */
[----:B------:R0:W2:Y:S04]  /*a1c0*/  SHFL.IDX PT, R0, R7, 0x3, 0x181f ;  /* 0x00781f0007007f89 */ /* 0x0000a800000e0000 */
[----:B------:R0:W3:Y:S04]  /*a1d0*/  SHFL.IDX PT, R3, R6, 0x3, 0x181f ;  /* 0x00781f0006037f89 */ /* 0x0000e800000e0000 */
[----:B------:R0:W0:Y:S04]  /*a1e0*/  SHFL.IDX PT, R4, R10, 0x3, 0x181f ;  /* 0x00781f000a047f89 */ /* 0x00002800000e0000 */
[----:B-1--4-:R-:W1:Y:S02]  /*a1f0*/  SHFL.IDX PT, R5, R5, 0x3, 0x181f ;  /* 0x00781f0005057f89 */ /* 0x012e6400000e0000 */
.L_x_2952:
[----:B------:R-:W-:Y:S01]  /*a200*/  VIADD R56, R56, 0x60 ;  /* 0x0000006038387836 */ /* 0x000fe20000000000 */
[----:B0-----:R-:W-:Y:S01]  /*a210*/  LEA.HI R6, R215, R215, RZ, 0x1 ;  /* 0x000000d7d7067211 */ /* 0x001fe200078f08ff */
[----:B------:R-:W-:Y:S01]  /*a220*/  BSSY B1, `(.L_x_2667) ;  /* 0x0000020000017945 */ /* 0x000fe20003800000 */
[----:B------:R-:W-:Y:S02]  /*a230*/  CS2R R10, SRZ ;  /* 0x00000000000a7805 */ /* 0x000fe4000001ff00 */
[----:B------:R-:W-:Y:S02]  /*a240*/  CS2R R14, SRZ ;  /* 0x00000000000e7805 */ /* 0x000fe4000001ff00 */
[----:B------:R-:W-:Y:S02]  /*a250*/  ISETP.GE.AND P0, PT, R56, R65, PT ;  /* 0x000000413800720c */ /* 0x000fe40003f06270 */
[----:B------:R-:W-:Y:S02]  /*a260*/  CS2R R12, SRZ ;  /* 0x00000000000c7805 */ /* 0x000fe4000001ff00 */
[----:B------:R-:W-:-:S04]  /*a270*/  LOP3.LUT R6, R6, 0xfffffffe, RZ, 0xc0, !PT ;  /* 0xfffffffe06067812 */ /* 0x000fc800078ec0ff */
[----:B------:R-:W-:-:S04]  /*a280*/  IADD3 R6, R215, -R6, RZ ;  /* 0x80000006d7067210 */ /* 0x000fc80007ffe0ff */
        /* <DEDUP_REMOVED lines=25> */
.L_x_2668:
[----:B------:R-:W-:Y:S05]  /*a420*/  BSYNC B1 ;  /* 0x0000000000017941 */ /* 0x000fea0003800000 */
.L_x_2667:
[----:B------:R-:W4:Y:S01]  /*a430*/  SYNCS.PHASECHK.TRANS64.TRYWAIT P0, [R2+URZ+0x28800], R67 ;  /* 0x02880043020075a7 */ /* 0x000f22000800017f */
[----:B-----5:R-:W-:Y:S01]  /*a440*/  IMAD.MOV.U32 R4, RZ, RZ, R9 ;  /* 0x000000ffff047224 */ /* 0x020fe200078e0009 */
[----:B--2---:R-:W-:Y:S01]  /*a450*/  MOV R0, R8 ;  /* 0x0000000800007202 */ /* 0x004fe20000000f00 */
[----:B-1----:R-:W-:Y:S01]  /*a460*/  IMAD.MOV.U32 R5, RZ, RZ, R14 ;  /* 0x000000ffff057224 */ /* 0x002fe200078e000e */
[----:B---3--:R-:W-:Y:S01]  /*a470*/  VIADDMNMX R3, R65, -R190, 0x80, PT ;  /* 0x0000008041037446 */ /* 0x008fe200038009be */
[----:B0-----:R-:W-:Y:S01]  /*a480*/  IMAD.MOV.U32 R6, RZ, RZ, R15 ;  /* 0x000000ffff067224 */ /* 0x001fe200078e000f */
[----:B------:R-:W-:Y:S01]  /*a490*/  PRMT R49, R0, 0x5410, R4 ;  /* 0x0000541000317816 */ /* 0x000fe20000000004 */
[----:B------:R-:W-:Y:S01]  /*a4a0*/  IMAD.MOV.U32 R0, RZ, RZ, R10 ;  /* 0x000000ffff007224 */ /* 0x000fe200078e000a */
[----:B------:R-:W-:Y:S01]  /*a4b0*/  BSSY B1, `(.L_x_2669) ;  /* 0x0000008000017945 */ /* 0x000fe20003800000 */
[----:B------:R-:W-:Y:S01]  /*a4c0*/  IMAD.MOV.U32 R4, RZ, RZ, R11 ;  /* 0x000000ffff047224 */ /* 0x000fe200078e000b */
[----:B------:R-:W-:-:S02]  /*a4d0*/  PRMT R50, R5, 0x5410, R6 ;  /* 0x0000541005327816 */ /* 0x000fc40000000006 */
[----:B------:R-:W-:Y:S02]  /*a4e0*/  ISETP.GE.AND P1, PT, R22, R3, PT ;  /* 0x000000031600720c */ /* 0x000fe40003f26270 */
[----:B------:R-:W-:Y:S01]  /*a4f0*/  PRMT R0, R0, 0x5410, R4 ;  /* 0x0000541000007816 */ /* 0x000fe20000000004 */
[----:B------:R-:W-:Y:S01]  /*a500*/  IMAD.MOV.U32 R4, RZ, RZ, R12 ;  /* 0x000000ffff047224 */ /* 0x000fe200078e000c */
[----:B------:R-:W-:Y:S01]  /*a510*/  MOV R5, R13 ;  /* 0x0000000d00057202 */ /* 0x000fe20000000f00 */
[----:B----4-:R-:W-:Y:S08]  /*a520*/  @!P0 BRA `(.L_x_2670) ;  /* 0x0000017400b08947 */ /* 0x010ff00003800000 */
.L_x_2953:
[----:B------:R-:W-:Y:S05]  /*a530*/  BSYNC B1 ;  /* 0x0000000000017941 */ /* 0x000fea0003800000 */
.L_x_2669:
        /* <DEDUP_REMOVED lines=50> */
.L_x_2674:
[----:B------:R-:W-:Y:S05]  /*a860*/  BSYNC B2 ;  /* 0x0000000000027941 */ /* 0x000fea0003800000 */
.L_x_2673:
        /* <DEDUP_REMOVED lines=43> */
.L_x_2672:
[----:B------:R-:W-:Y:S05]  /*ab20*/  BSYNC B1 ;  /* 0x0000000000017941 */ /* 0x000fea0003800000 */
.L_x_2671:
        /* <DEDUP_REMOVED lines=50> */
.L_x_2678:
[----:B------:R-:W-:Y:S05]  /*ae50*/  BSYNC B2 ;  /* 0x0000000000027941 */ /* 0x000fea0003800000 */
.L_x_2677:
        /* <DEDUP_REMOVED lines=43> */
.L_x_2676:
[----:B------:R-:W-:Y:S05]  /*b110*/  BSYNC B1 ;  /* 0x0000000000017941 */ /* 0x000fea0003800000 */
.L_x_2675:
        /* <DEDUP_REMOVED lines=50> */
.L_x_2682:
[----:B------:R-:W-:Y:S05]  /*b440*/  BSYNC B2 ;  /* 0x0000000000027941 */ /* 0x000fea0003800000 */
.L_x_2681:
        /* <DEDUP_REMOVED lines=43> */
.L_x_2680:
[----:B------:R-:W-:Y:S05]  /*b700*/  BSYNC B1 ;  /* 0x0000000000017941 */ /* 0x000fea0003800000 */
.L_x_2679:
        /* <DEDUP_REMOVED lines=10> */
[--C-:B------:R-:W-:Y:S01]  /*b7b0*/  SHF.R.U32.HI R20, RZ, 0x10, R15.reuse ;  /* 0x00000010ff147819 */ /* 0x100fe2000001160f */
        /* <DEDUP_REMOVED lines=8> */
[--C-:B------:R-:W-:Y:S02]  /*b840*/  HADD2.F32 R3, -RZ, R4.reuse.H0_H0 ;  /* 0x20000004ff037230 */ /* 0x100fe40000004100 */
[----:B------:R-:W-:Y:S02]  /*b850*/  HADD2.F32 R9, -RZ, R7.H0_H0 ;  /* 0x20000007ff097230 */ /* 0x000fe40000004100 */
[C---:B------:R-:W-:Y:S01]  /*b860*/  FMUL.FTZ R26, R14.reuse, R24 ;  /* 0x000000180e1a7220 */ /* 0x040fe20000410000 */
[----:B------:R-:W-:Y:S02]  /*b870*/  HADD2.F32 R4, -RZ, R4.H1_H1 ;  /* 0x30000004ff047230 */ /* 0x000fe40000004100 */
[----:B------:R-:W-:Y:S01]  /*b880*/  FMUL.FTZ R25, R14, R20 ;  /* 0x000000140e197220 */ /* 0x000fe20000410000 */
[----:B------:R-:W-:-:S02]  /*b890*/  HADD2.F32 R7, -RZ, R6.H0_H0 ;  /* 0x20000006ff077230 */ /* 0x000fc40000004100 */
[C---:B------:R-:W-:Y:S01]  /*b8a0*/  FFMA.FTZ R26, R9.reuse, R20, -R26 ;  /* 0x00000014091a7223 */ /* 0x040fe2000001081a */
[----:B------:R-:W-:Y:S02]  /*b8b0*/  HADD2.F32 R8, -RZ, R6.H1_H1 ;  /* 0x30000006ff087230 */ /* 0x000fe40000004100 */
[C---:B------:R-:W-:Y:S01]  /*b8c0*/  FMUL.FTZ R14, R4.reuse, R21 ;  /* 0x00000015040e7220 */ /* 0x040fe20000410000 */
[--C-:B------:R-:W-:Y:S02]  /*b8d0*/  HADD2.F32 R6, -RZ, R5.reuse.H0_H0 ;  /* 0x20000005ff067230 */ /* 0x100fe40000004100 */
[----:B------:R-:W-:Y:S01]  /*b8e0*/  FFMA.FTZ R25, R9, R24, R25 ;  /* 0x0000001809197223 */ /* 0x000fe20000010019 */
[-C--:B------:R-:W-:Y:S01]  /*b8f0*/  FMUL.FTZ R20, R4, R15.reuse ;  /* 0x0000000f04147220 */ /* 0x080fe20000410000 */
[----:B------:R-:W-:Y:S02]  /*b900*/  HADD2.F32 R5, -RZ, R5.H1_H1 ;  /* 0x30000005ff057230 */ /* 0x000fe40000004100 */
[----:B------:R-:W-:Y:S01]  /*b910*/  FFMA.FTZ R14, R3, R15, -R14 ;  /* 0x0000000f030e7223 */ /* 0x000fe2000001080e */
[----:B------:R-:W-:-:S02]  /*b920*/  HADD2.F32 R9, -RZ, R27.H0_H0 ;  /* 0x2000001bff097230 */ /* 0x000fc40000004100 */
[----:B------:R-:W-:Y:S01]  /*b930*/  FFMA.FTZ R3, R3, R21, R20 ;  /* 0x0000001503037223 */ /* 0x000fe20000010014 */
[----:B------:R-:W-:Y:S02]  /*b940*/  HADD2.F32 R4, -RZ, R28.H0_H0 ;  /* 0x2000001cff047230 */ /* 0x000fe40000004100 */
[C---:B------:R-:W-:Y:S01]  /*b950*/  FMUL.FTZ R20, R8.reuse, R49 ;  /* 0x0000003108147220 */ /* 0x040fe20000410000 */
        /* <DEDUP_REMOVED lines=12> */
.L_x_2685:
[----:B------:R-:W-:Y:S05]  /*ba20*/  BSYNC B1 ;  /* 0x0000000000017941 */ /* 0x000fea0003800000 */
.L_x_2684:
[----:B------:R-:W-:Y:S05]  /*ba30*/  @P1 BRA `(.L_x_2683) ;  /* 0x0000002400f01947 */ /* 0x000fea0003800000 */
[----:B-1234-:R-:W1:Y:S01]  /*ba40*/  LDS.128 R4, [R203+0x7000] ;  /* 0x00700000cb047984 */ /* 0x01ee620000000c00 */
[----:B------:R-:W-:Y:S02]  /*ba50*/  SHF.R.U64 R24, R12, 0x10, R13 ;  /* 0x000000100c187819 */ /* 0x000fe4000000120d */
[----:B------:R-:W-:Y:S02]  /*ba60*/  SHF.R.U32.HI R14, RZ, 0x10, R11 ;  /* 0x00000010ff0e7819 */ /* 0x000fe4000001160b */
[----:B------:R-:W-:Y:S01]  /*ba70*/  SHF.R.U32.HI R12, RZ, 0x10, R13 ;  /* 0x00000010ff0c7819 */ /* 0x000fe2000001160d */
[----:B------:R-:W-:Y:S01]  /*ba80*/  HADD2.F32 R13, -RZ, R0.H0_H0 ;  /* 0x20000000ff0d7230 */ /* 0x000fe20000004100 */
        /* <DEDUP_REMOVED lines=8> */
[----:B------:R-:W-:Y:S01]  /*bb10*/  FMUL.FTZ R20, R10, R14 ;  /* 0x0000000e0a147220 */ /* 0x000fe20000410000 */
[----:B------:R-:W-:-:S02]  /*bb20*/  HADD2.F32 R4, -RZ, R4.H1_H1 ;  /* 0x30000004ff047230 */ /* 0x000fc40000004100 */
[-C--:B------:R-:W-:Y:S01]  /*bb30*/  FMUL.FTZ R15, R10, R12.reuse ;  /* 0x0000000c0a0f7220 */ /* 0x080fe20000410000 */
[--C-:B------:R-:W-:Y:S02]  /*bb40*/  HADD2.F32 R7, -RZ, R6.reuse.H0_H0 ;  /* 0x20000006ff077230 */ /* 0x100fe40000004100 */
[C---:B------:R-:W-:Y:S01]  /*bb50*/  FFMA.FTZ R20, R9.reuse, R12, -R20 ;  /* 0x0000000c09147223 */ /* 0x040fe20000010814 */
[----:B------:R-:W-:Y:S02]  /*bb60*/  HADD2.F32 R8, -RZ, R6.H1_H1 ;  /* 0x30000006ff087230 */ /* 0x000fe40000004100 */
[C---:B------:R-:W-:Y:S01]  /*bb70*/  FMUL.FTZ R10, R4.reuse, R13 ;  /* 0x0000000d040a7220 */ /* 0x040fe20000410000 */
[--C-:B------:R-:W-:Y:S02]  /*bb80*/  HADD2.F32 R6, -RZ, R5.reuse.H0_H0 ;  /* 0x20000005ff067230 */ /* 0x100fe40000004100 */
[----:B------:R-:W-:Y:S01]  /*bb90*/  FFMA.FTZ R15, R9, R14, R15 ;  /* 0x0000000e090f7223 */ /* 0x000fe2000001000f */
[----:B------:R-:W-:Y:S01]  /*bba0*/  FMUL.FTZ R12, R4, R11 ;  /* 0x0000000b040c7220 */ /* 0x000fe20000410000 */
[----:B------:R-:W-:-:S02]  /*bbb0*/  HADD2.F32 R5, -RZ, R5.H1_H1 ;  /* 0x30000005ff057230 */ /* 0x000fc40000004100 */
[C---:B------:R-:W-:Y:S01]  /*bbc0*/  FFMA.FTZ R10, R3.reuse, R11, -R10 ;  /* 0x0000000b030a7223 */ /* 0x040fe2000001080a */
[----:B------:R-:W-:Y:S02]  /*bbd0*/  HADD2.F32 R9, -RZ, R0.H1_H1 ;  /* 0x30000000ff097230 */ /* 0x000fe40000004100 */
[----:B------:R-:W-:Y:S01]  /*bbe0*/  FFMA.FTZ R3, R3, R13, R12 ;  /* 0x0000000d03037223 */ /* 0x000fe2000001000c */
[----:B------:R-:W-:Y:S02]  /*bbf0*/  HADD2.F32 R4, -RZ, R21.H0_H0 ;  /* 0x20000015ff047230 */ /* 0x000fe40000004100 */
[----:B------:R-:W-:Y:S02]  /*bc00*/  HADD2.F32 R0, -RZ, R24.H0_H0 ;  /* 0x20000018ff007230 */ /* 0x000fe40000004100 */
[C---:B------:R-:W-:Y:S01]  /*bc10*/  FMUL.FTZ R12, R8.reuse, R9 ;  /* 0x00000009080c7220 */ /* 0x040fe20000410000 */
[----:B------:R-:W-:Y:S01]  /*bc20*/  FMUL.FTZ R8, R8, R48 ;  /* 0x0000003008087220 */ /* 0x000fe20000410000 */
[C---:B------:R-:W-:Y:S01]  /*bc30*/  FMUL.FTZ R11, R5.reuse, R4 ;  /* 0x00000004050b7220 */ /* 0x040fe20000410000 */
[----:B------:R-:W-:Y:S01]  /*bc40*/  FMUL.FTZ R13, R5, R0 ;  /* 0x00000000050d7220 */ /* 0x000fe20000410000 */
[----:B------:R-:W-:-:S02]  /*bc50*/  FFMA.FTZ R12, R7, R48, -R12 ;  /* 0x00000030070c7223 */ /* 0x000fc4000001080c */
[C---:B------:R-:W-:Y:S01]  /*bc60*/  FFMA.FTZ R5, R6.reuse, R0, -R11 ;  /* 0x0000000006057223 */ /* 0x040fe2000001080b */
[----:B------:R-:W-:Y:S01]  /*bc70*/  FFMA.FTZ R9, R7, R9, R8 ;  /* 0x0000000907097223 */ /* 0x000fe20000010008 */
[----:B------:R-:W-:Y:S01]  /*bc80*/  FFMA.FTZ R0, R6, R4, R13 ;  /* 0x0000000406007223 */ /* 0x000fe2000001000d */
[----:B------:R-:W-:Y:S02]  /*bc90*/  F2FP.F16.F32.PACK_AB R7, R15, R20 ;  /* 0x000000140f07723e */ /* 0x000fe400000000ff */
[----:B------:R-:W-:Y:S02]  /*bca0*/  F2FP.F16.F32.PACK_AB R4, R3, R10 ;  /* 0x0000000a0304723e */ /* 0x000fe400000000ff */
[----:B------:R-:W-:Y:S02]  /*bcb0*/  F2FP.F16.F32.PACK_AB R6, R9, R12 ;  /* 0x0000000c0906723e */ /* 0x000fe400000000ff */
[----:B------:R-:W-:-:S05]  /*bcc0*/  F2FP.F16.F32.PACK_AB R5, R0, R5 ;  /* 0x000000050005723e */ /* 0x000fca00000000ff */
[----:B------:R1:W-:Y:S01]  /*bcd0*/  STS.128 [R203+0x7000], R4 ;  /* 0x00700004cb007388 */ /* 0x0003e20000000c00 */
[----:B------:R-:W-:Y:S05]  /*bce0*/  BRA `(.L_x_2683) ;  /* 0x0000002400447947 */ /* 0x000fea0003800000 */
.L_x_2656:
        /* <DEDUP_REMOVED lines=37> */
[----:B-1----:R-:W-:-:S04]  /*bf40*/  @!P1 IADD3 R4, P2, R4, R21, RZ ;  /* 0x0000001504049210 */ /* 0x002fc80007f5e0ff */
[----:B------:R-:W-:Y:S01]  /*bf50*/  @!P1 MOV R8, R4 ;  /* 0x0000000400089202 */ /* 0x000fe20000000f00 */
[----:B--2---:R-:W-:-:S04]  /*bf60*/  @!P1 IMAD.X R7, R0, 0x1, R6, P2 ;  /* 0x0000000100079824 */ /* 0x004fc800010e0606 */
        /* <DEDUP_REMOVED lines=16> */
[----:B------:R-:W-:Y:S01]  /*c070*/  @!P1 IMAD.MOV.U32 R48, RZ, RZ, R10 ;  /* 0x000000ffff309224 */ /* 0x000fe200078e000a */
[----:B------:R0:W4:Y:S01]  /*c080*/  SHFL.IDX PT, R9, R33, 0x1, 0x181f ;  /* 0x00381f0021097f89 */ /* 0x00012200000e0000 */
[----:B------:R-:W-:Y:S01]  /*c090*/  @!P1 IMAD.MOV.U32 R49, RZ, RZ, R11 ;  /* 0x000000ffff319224 */ /* 0x000fe200078e000b */
[----:B------:R-:W-:Y:S01]  /*c0a0*/  PRMT R64, R64, 0x5410, R0 ;  /* 0x0000541040407816 */ /* 0x000fe20000000000 */
[----:B------:R-:W-:Y:S01]  /*c0b0*/  IMAD.MOV.U32 R10, RZ, RZ, R48 ;  /* 0x000000ffff0a7224 */ /* 0x000fe200078e0030 */
[----:B------:R0:W0:Y:S01]  /*c0c0*/  SHFL.IDX PT, R0, R35, 0x1, 0x181f ;  /* 0x00381f0023007f89 */ /* 0x00002200000e0000 */
[----:B------:R-:W-:Y:S01]  /*c0d0*/  MOV R12, R47 ;  /* 0x0000002f000c7202 */ /* 0x000fe20000000f00 */
[----:B------:R-:W-:Y:S01]  /*c0e0*/  IMAD.MOV.U32 R11, RZ, RZ, R49 ;  /* 0x000000ffff0b7224 */ /* 0x000fe200078e0031 */
[----:B---3--:R-:W-:Y:S01]  /*c0f0*/  @!P1 MOV R50, R6 ;  /* 0x0000000600329202 */ /* 0x008fe20000000f00 */
[----:B------:R-:W-:Y:S01]  /*c100*/  @!P1 IMAD.MOV.U32 R44, RZ, RZ, R4 ;  /* 0x000000ffff2c9224 */ /* 0x000fe200078e0004 */
[----:B------:R-:W-:Y:S01]  /*c110*/  PRMT R67, R12, 0x7610, R67 ;  /* 0x000076100c437816 */ /* 0x000fe20000000043 */
[----:B------:R-:W-:Y:S01]  /*c120*/  @!P1 IMAD.MOV.U32 R45, RZ, RZ, R5 ;  /* 0x000000ffff2d9224 */ /* 0x000fe200078e0005 */
[----:B------:R-:W-:Y:S01]  /*c130*/  PRMT R37, R10, 0x5410, R11 ;  /* 0x000054100a257816 */ /* 0x000fe2000000000b */
[----:B------:R-:W-:-:S02]  /*c140*/  @!P1 IMAD.MOV.U32 R51, RZ, RZ, R7 ;  /* 0x000000ffff339224 */ /* 0x000fc400078e0007 */
[----:B------:R-:W-:Y:S02]  /*c150*/  IMAD.MOV.U32 R4, RZ, RZ, R44 ;  /* 0x000000ffff047224 */ /* 0x000fe400078e002c */
[----:B------:R-:W-:Y:S02]  /*c160*/  IMAD.MOV.U32 R5, RZ, RZ, R45 ;  /* 0x000000ffff057224 */ /* 0x000fe400078e002d */
[----:B------:R-:W-:Y:S02]  /*c170*/  IMAD.MOV.U32 R6, RZ, RZ, R50 ;  /* 0x000000ffff067224 */ /* 0x000fe400078e0032 */
[----:B------:R-:W-:Y:S01]  /*c180*/  IMAD.MOV.U32 R7, RZ, RZ, R51 ;  /* 0x000000ffff077224 */ /* 0x000fe200078e0033 */
[----:B------:R-:W-:Y:S02]  /*c190*/  PRMT R67, R67, 0x5410, R5 ;  /* 0x0000541043437816 */ /* 0x000fe40000000005 */
[----:B------:R-:W-:Y:S02]  /*c1a0*/  PRMT R66, R6, 0x5410, R4 ;  /* 0x0000541006427816 */ /* 0x000fe40000000004 */
[----:B-12-4-:R-:W-:-:S07]  /*c1b0*/  PRMT R64, R7, 0x7610, R64 ;  /* 0x0000761007407816 */ /* 0x016fce0000000040 */
.L_x_2963:
        /* <DEDUP_REMOVED lines=11> */
[C---:B------:R-:W-:Y:S02]  /*c270*/  SHF.L.U32 R15, R16.reuse, 0x1, RZ ;  /* 0x00000001100f7819 */ /* 0x040fe400000006ff */
[----:B------:R-:W-:Y:S02]  /*c280*/  SHF.L.U64.HI R6, R16, 0x1, R17 ;  /* 0x0000000110067819 */ /* 0x000fe40000010211 */
[-C--:B------:R-:W-:Y:S02]  /*c290*/  IADD3 R4, P1, R8, R15.reuse, RZ ;  /* 0x0000000f08047210 */ /* 0x080fe40007f3e0ff */
[----:B------:R-:W-:-:S03]  /*c2a0*/  IADD3 R14, P2, R14, R15, RZ ;  /* 0x0000000f0e0e7210 */ /* 0x000fc60007f5e0ff */
[--C-:B0-----:R-:W-:Y:S02]  /*c2b0*/  IMAD.X R5, R0, 0x1, R6.reuse, P1 ;  /* 0x0000000100057824 */ /* 0x101fe400008e0606 */
[----:B------:R-:W-:-:S04]  /*c2c0*/  IMAD.X R15, R9, 0x1, R6, P2 ;  /* 0x00000001090f7824 */ /* 0x000fc800010e0606 */
[----:B------:R-:W5:Y:S04]  /*c2d0*/  LD.E.128 R4, desc[UR42][R4.64] ;  /* 0x0000002a04047980 */ /* 0x000f68000c101d00 */
[----:B------:R1:W5:Y:S02]  /*c2e0*/  LD.E.128 R24, desc[UR42][R14.64] ;  /* 0x0000002a0e187980 */ /* 0x000364000c101d00 */
.L_x_2688:
[----:B------:R-:W-:Y:S05]  /*c2f0*/  BSYNC B1 ;  /* 0x0000000000017941 */ /* 0x000fea0003800000 */
.L_x_2687:
[----:B0----5:R-:W-:Y:S01]  /*c300*/  IMAD.MOV.U32 R0, RZ, RZ, R24 ;  /* 0x000000ffff007224 */ /* 0x021fe200078e0018 */
[----:B------:R-:W-:Y:S01]  /*c310*/  UMOV UR4, 0xffffffff ;  /* 0xffffffff00047882 */ /* 0x000fe20000000000 */
[----:B------:R-:W-:Y:S02]  /*c320*/  IMAD.MOV.U32 R8, RZ, RZ, R25 ;  /* 0x000000ffff087224 */ /* 0x000fe400078e0019 */
[----:B------:R-:W-:Y:S02]  /*c330*/  IMAD.MOV.U32 R9, RZ, RZ, R26 ;  /* 0x000000ffff097224 */ /* 0x000fe400078e001a */
[----:B------:R-:W-:Y:S01]  /*c340*/  IMAD.MOV.U32 R10, RZ, RZ, R27 ;  /* 0x000000ffff0a7224 */ /* 0x000fe200078e001b */
[----:B------:R-:W-:Y:S01]  /*c350*/  PRMT R53, R0, 0x5410, R8 ;  /* 0x0000541000357816 */ /* 0x000fe20000000008 */
[----:B------:R-:W-:Y:S01]  /*c360*/  IMAD.MOV.U32 R8, RZ, RZ, R5 ;  /* 0x000000ffff087224 */ /* 0x000fe200078e0005 */
[----:B------:R-:W-:Y:S02]  /*c370*/  MOV R0, R4 ;  /* 0x0000000400007202 */ /* 0x000fe40000000f00 */
[----:B------:R-:W-:Y:S01]  /*c380*/  PRMT R55, R9, 0x5410, R10 ;  /* 0x0000541009377816 */ /* 0x000fe2000000000a */
[----:B------:R-:W-:Y:S01]  /*c390*/  IMAD.MOV.U32 R9, RZ, RZ, R6 ;  /* 0x000000ffff097224 */ /* 0x000fe200078e0006 */
[----:B------:R-:W-:Y:S01]  /*c3a0*/  PRMT R57, R0, 0x5410, R8 ;  /* 0x0000541000397816 */ /* 0x000fe20000000008 */
[----:B------:R-:W-:-:S05]  /*c3b0*/  IMAD.MOV.U32 R10, RZ, RZ, R7 ;  /* 0x000000ffff0a7224 */ /* 0x000fca00078e0007 */
        /* <DEDUP_REMOVED lines=13> */
[----:B-1----:R-:W-:-:S04]  /*c490*/  @!P1 IADD3 R28, P2, R14, R21, RZ ;  /* 0x000000150e1c9210 */ /* 0x002fc80007f5e0ff */
[----:B---3--:R-:W-:-:S06]  /*c4a0*/  @!P1 IADD3.X R29, R20, R29, RZ, P2, !PT ;  /* 0x0000001d141d9210 */ /* 0x008fcc00017fe4ff */
        /* <DEDUP_REMOVED lines=15> */
[----:B---3--:R-:W-:Y:S01]  /*c5a0*/  @!P1 IMAD.MOV.U32 R40, RZ, RZ, R28 ;  /* 0x000000ffff289224 */ /* 0x008fe200078e001c */
[----:B------:R2:W3:Y:S01]  /*c5b0*/  SHFL.IDX PT, R0, R35, 0x3, 0x181f ;  /* 0x00781f0023007f89 */ /* 0x0004e200000e0000 */
[----:B------:R-:W-:Y:S01]  /*c5c0*/  IMAD.MOV.U32 R9, RZ, RZ, R39 ;  /* 0x000000ffff097224 */ /* 0x000fe200078e0027 */
[----:B------:R-:W-:Y:S01]  /*c5d0*/  MOV R8, R38 ;  /* 0x0000002600087202 */ /* 0x000fe20000000f00 */
[----:B------:R-:W-:Y:S02]  /*c5e0*/  @!P1 IMAD.MOV.U32 R41, RZ, RZ, R29 ;  /* 0x000000ffff299224 */ /* 0x000fe400078e001d */
[----:B------:R-:W-:Y:S01]  /*c5f0*/  @!P1 IMAD.MOV.U32 R42, RZ, RZ, R30 ;  /* 0x000000ffff2a9224 */ /* 0x000fe200078e001e */
[----:B------:R-:W-:Y:S01]  /*c600*/  PRMT R52, R8, 0x5410, R9 ;  /* 0x0000541008347816 */ /* 0x000fe20000000009 */
[----:B------:R-:W-:Y:S01]  /*c610*/  @!P1 IMAD.MOV.U32 R43, RZ, RZ, R31 ;  /* 0x000000ffff2b9224 */ /* 0x000fe200078e001f */
[----:B------:R-:W-:Y:S01]  /*c620*/  MOV R9, R41 ;  /* 0x0000002900097202 */ /* 0x000fe20000000f00 */
[----:B------:R-:W-:-:S02]  /*c630*/  IMAD.MOV.U32 R8, RZ, RZ, R40 ;  /* 0x000000ffff087224 */ /* 0x000fc400078e0028 */
[----:B------:R-:W-:Y:S02]  /*c640*/  IMAD.MOV.U32 R10, RZ, RZ, R42 ;  /* 0x000000ffff0a7224 */ /* 0x000fe400078e002a */
[----:B------:R-:W-:Y:S01]  /*c650*/  IMAD.MOV.U32 R11, RZ, RZ, R43 ;  /* 0x000000ffff0b7224 */ /* 0x000fe200078e002b */
[----:B------:R-:W-:Y:S02]  /*c660*/  PRMT R62, R8, 0x5410, R9 ;  /* 0x00005410083e7816 */ /* 0x000fe40000000009 */
[----:B------:R-:W-:Y:S02]  /*c670*/  CS2R R8, SRZ ;  /* 0x0000000000087805 */ /* 0x000fe4000001ff00 */
[----:B012-4-:R-:W-:-:S07]  /*c680*/  PRMT R63, R10, 0x5410, R11 ;  /* 0x000054100a3f7816 */ /* 0x017fce000000000b */
.L_x_2973:
        /* <DEDUP_REMOVED lines=19> */
[----:B---3--:R-:W-:Y:S01]  /*c7c0*/  IMAD.X R13, R0, 0x1, R9, P1 ;  /* 0x00000001000d7824 */ /* 0x008fe200008e0609 */
[----:B------:R-:W-:-:S05]  /*c7d0*/  IADD3.X R9, R33, R9, RZ, P2, !PT ;  /* 0x0000000921097210 */ /* 0x000fca00017fe4ff */
[----:B------:R-:W5:Y:S04]  /*c7e0*/  LD.E.128 R12, desc[UR42][R12.64] ;  /* 0x0000002a0c0c7980 */ /* 0x000f68000c101d00 */
[----:B------:R-:W5:Y:S02]  /*c7f0*/  LD.E.128 R8, desc[UR42][R8.64] ;  /* 0x0000002a08087980 */ /* 0x000f64000c101d00 */
.L_x_2691:
[----:B------:R-:W-:Y:S05]  /*c800*/  BSYNC B1 ;  /* 0x0000000000017941 */ /* 0x000fea0003800000 */
.L_x_2690:
[----:B------:R-:W0:Y:S01]  /*c810*/  SYNCS.PHASECHK.TRANS64.TRYWAIT P4, [R2+URZ+0x28800], R29 ;  /* 0x0288001d020075a7 */ /* 0x000e22000808017f */
[----:B------:R-:W-:Y:S01]  /*c820*/  VIADDMNMX R3, R3, -R190, 0x80, PT ;  /* 0x0000008003037446 */ /* 0x000fe200038009be */
[----:B---3-5:R-:W-:Y:S01]  /*c830*/  IMAD.MOV.U32 R0, RZ, RZ, R8 ;  /* 0x000000ffff007224 */ /* 0x028fe200078e0008 */
        /* <DEDUP_REMOVED lines=13> */
[----:B------:R-:W-:Y:S02]  /*c910*/  PRMT R61, R28, 0x5410, R30 ;  /* 0x000054101c3d7816 */ /* 0x000fe4000000001e */
[----:B------:R-:W-:Y:S01]  /*c920*/  MOV R0, R14 ;  /* 0x0000000e00007202 */ /* 0x000fe20000000f00 */
[----:B0-----:R-:W-:Y:S06]  /*c930*/  @!P4 BRA `(.L_x_2693) ;  /* 0x0000015c0080c947 */ /* 0x001fec0003800000 */
.L_x_2974:
[----:B------:R-:W-:Y:S05]  /*c940*/  BSYNC B1 ;  /* 0x0000000000017941 */ /* 0x000fea0003800000 */
.L_x_2692:
        /* <DEDUP_REMOVED lines=98> */
.L_x_2695:
[----:B------:R-:W-:Y:S05]  /*cf70*/  BSYNC B1 ;  /* 0x0000000000017941 */ /* 0x000fea0003800000 */
.L_x_2694:
        /* <DEDUP_REMOVED lines=14> */
[----:B------:R-:W-:Y:S02]  /*d060*/  SHF.L.U32 R31, R31, 0xa, RZ ;  /* 0x0000000a1f1f7819 */ /* 0x000fe400000006ff */
[----:B------:R-:W-:Y:S02]  /*d070*/  LOP3.LUT R33, R28, R30, RZ, 0x3c, !PT ;  /* 0x0000001e1c217212 */ /* 0x000fe400078e3cff */
[----:B------:R-:W-:Y:S02]  /*d080*/  LOP3.LUT R32, R31, 0x7fffe000, RZ, 0xc0, !PT ;  /* 0x7fffe0001f207812 */ /* 0x000fe400078ec0ff */
[----:B------:R-:W-:Y:S02]  /*d090*/  SHF.R.U32.HI R48, RZ, 0x10, R25 ;  /* 0x00000010ff307819 */ /* 0x000fe40000011619 */
[----:B------:R-:W-:Y:S02]  /*d0a0*/  IADD3 R33, R33, R32, R200 ;  /* 0x0000002021217210 */ /* 0x000fe40007ffe0c8 */
[--C-:B------:R-:W-:Y:S01]  /*d0b0*/  SHF.R.U64 R69, R4, 0x10, R5.reuse ;  /* 0x0000001004457819 */ /* 0x100fe20000001205 */
[----:B------:R-:W-:Y:S01]  /*d0c0*/  HADD2.F32 R48, -RZ, R48.H0_H0 ;  /* 0x20000030ff307230 */ /* 0x000fe20000004100 */
[----:B------:R-:W-:Y:S01]  /*d0d0*/  SHF.R.U32.HI R45, RZ, 0x10, R5 ;  /* 0x00000010ff2d7819 */ /* 0x000fe20000011605 */
[----:B------:R-:W-:Y:S01]  /*d0e0*/  IMAD R37, R33, 0x2, R2 ;  /* 0x0000000221257824 */ /* 0x000fe200078e0202 */
[----:B------:R-:W-:-:S02]  /*d0f0*/  SHF.R.U64 R51, R26, 0x10, R27 ;  /* 0x000000101a337819 */ /* 0x000fc4000000121b */
[----:B------:R-:W-:Y:S02]  /*d100*/  SHF.R.U32.HI R49, RZ, 0x10, R27 ;  /* 0x00000010ff317819 */ /* 0x000fe4000001161b */
[----:B------:R-:W0:Y:S01]  /*d110*/  LDS.128 R32, [R37+0x10400] ;  /* 0x0104000025207984 */ /* 0x000e220000000c00 */
[--C-:B------:R-:W-:Y:S02]  /*d120*/  SHF.R.U32.HI R67, RZ, 0x10, R7.reuse ;  /* 0x00000010ff437819 */ /* 0x100fe40000011607 */
[----:B------:R-:W-:Y:S01]  /*d130*/  SHF.R.U64 R68, R6, 0x10, R7 ;  /* 0x0000001006447819 */ /* 0x000fe20000001207 */
[--C-:B0-----:R-:W-:Y:S02]  /*d140*/  HADD2.F32 R25, -RZ, R33.reuse.H0_H0 ;  /* 0x20000021ff197230 */ /* 0x101fe40000004100 */
[----:B------:R-:W-:Y:S02]  /*d150*/  HADD2.F32 R24, -RZ, R32.H0_H0 ;  /* 0x20000020ff187230 */ /* 0x000fe40000004100 */
[----:B------:R-:W-:-:S02]  /*d160*/  HADD2.F32 R33, -RZ, R33.H1_H1 ;  /* 0x30000021ff217230 */ /* 0x000fc40000004100 */
[C---:B------:R-:W-:Y:S01]  /*d170*/  FMUL.FTZ R50, R25.reuse, R46 ;  /* 0x0000002e19327220 */ /* 0x040fe20000410000 */
[----:B------:R-:W-:Y:S01]  /*d180*/  FMUL.FTZ R64, R25, R44 ;  /* 0x0000002c19407220 */ /* 0x000fe20000410000 */
[----:B------:R-:W-:Y:S02]  /*d190*/  HADD2.F32 R26, -RZ, R34.H0_H0 ;  /* 0x20000022ff1a7230 */ /* 0x000fe40000004100 */
[----:B------:R-:W-:Y:S02]  /*d1a0*/  HADD2.F32 R27, -RZ, R35.H0_H0 ;  /* 0x20000023ff1b7230 */ /* 0x000fe40000004100 */
[----:B------:R-:W-:Y:S01]  /*d1b0*/  FMUL.FTZ R66, R33, R48 ;  /* 0x0000003021427220 */ /* 0x000fe20000410000 */
[----:B------:R-:W-:Y:S02]  /*d1c0*/  HADD2.F32 R25, -RZ, R55.H0_H0 ;  /* 0x20000037ff197230 */ /* 0x000fe40000004100 */
[----:B------:R-:W-:Y:S02]  /*d1d0*/  HADD2.F32 R35, -RZ, R35.H1_H1 ;  /* 0x30000023ff237230 */ /* 0x000fe40000004100 */
[----:B------:R-:W-:-:S02]  /*d1e0*/  HADD2.F32 R32, -RZ, R32.H1_H1 ;  /* 0x30000020ff207230 */ /* 0x000fc40000004100 */
[----:B------:R-:W-:Y:S01]  /*d1f0*/  HADD2.F32 R34, -RZ, R34.H1_H1 ;  /* 0x30000022ff227230 */ /* 0x000fe20000004100 */
[----:B--2---:R-:W0:Y:S02]  /*d200*/  LDS.128 R28, [R70] ;  /* 0x00000000461c7984 */ /* 0x004e240000000c00 */
[--C-:B0-----:R-:W-:Y:S02]  /*d210*/  HADD2.F32 R5, -RZ, R29.reuse.H0_H0 ;  /* 0x2000001dff057230 */ /* 0x101fe40000004100 */
[----:B------:R-:W-:Y:S02]  /*d220*/  HADD2.F32 R4, -RZ, R28.H0_H0 ;  /* 0x2000001cff047230 */ /* 0x000fe40000004100 */
[----:B------:R-:W-:Y:S02]  /*d230*/  HADD2.F32 R29, -RZ, R29.H1_H1 ;  /* 0x3000001dff1d7230 */ /* 0x000fe40000004100 */
[C---:B------:R-:W-:Y:S01]  /*d240*/  FFMA.FTZ R50, R5.reuse, R44, -R50 ;  /* 0x0000002c05327223 */ /* 0x040fe20000010832 */
[----:B------:R-:W-:Y:S01]  /*d250*/  FFMA.FTZ R64, R5, R46, R64 ;  /* 0x0000002e05407223 */ /* 0x000fe20000010040 */
[----:B------:R-:W-:Y:S01]  /*d260*/  FMUL.FTZ R5, R24, R53 ;  /* 0x0000003518057220 */ /* 0x000fe20000410000 */
[----:B------:R-:W-:-:S02]  /*d270*/  HADD2.F32 R44, -RZ, R45.H0_H0 ;  /* 0x2000002dff2c7230 */ /* 0x000fc40000004100 */
[-C--:B------:R-:W-:Y:S01]  /*d280*/  FMUL.FTZ R24, R24, R57.reuse ;  /* 0x0000003918187220 */ /* 0x080fe20000410000 */
[----:B------:R-:W-:Y:S02]  /*d290*/  HADD2.F32 R6, -RZ, R30.H0_H0 ;  /* 0x2000001eff067230 */ /* 0x000fe40000004100 */
[C---:B------:R-:W-:Y:S01]  /*d2a0*/  FFMA.FTZ R57, R4.reuse, R57, -R5 ;  /* 0x0000003904397223 */ /* 0x040fe20000010805 */
[--C-:B------:R-:W-:Y:S02]  /*d2b0*/  HADD2.F32 R5, -RZ, R58.reuse.H0_H0 ;  /* 0x2000003aff057230 */ /* 0x100fe40000004100 */
[----:B------:R-:W-:Y:S01]  /*d2c0*/  FFMA.FTZ R53, R4, R53, R24 ;  /* 0x0000003504357223 */ /* 0x000fe20000010018 */
[-C--:B------:R-:W-:Y:S01]  /*d2d0*/  FMUL.FTZ R46, R33, R44.reuse ;  /* 0x0000002c212e7220 */ /* 0x080fe20000410000 */
[----:B------:R-:W-:Y:S02]  /*d2e0*/  HADD2.F32 R24, -RZ, R55.H1_H1 ;  /* 0x30000037ff187230 */ /* 0x000fe40000004100 */
[----:B------:R-:W-:Y:S01]  /*d2f0*/  FFMA.FTZ R33, R29, R44, -R66 ;  /* 0x0000002c1d217223 */ /* 0x000fe20000010842 */
[----:B------:R-:W-:-:S02]  /*d300*/  HADD2.F32 R58, -RZ, R58.H1_H1 ;  /* 0x3000003aff3a7230 */ /* 0x000fc40000004100 */
[----:B------:R-:W-:Y:S01]  /*d310*/  FFMA.FTZ R45, R29, R48, R46 ;  /* 0x000000301d2d7223 */ /* 0x000fe2000001002e */
[----:B------:R-:W-:Y:S02]  /*d320*/  HADD2.F32 R7, -RZ, R31.H0_H0 ;  /* 0x2000001fff077230 */ /* 0x000fe40000004100 */
[C---:B------:R-:W-:Y:S01]  /*d330*/  FMUL.FTZ R29, R26.reuse, R25 ;  /* 0x000000191a1d7220 */ /* 0x040fe20000410000 */
[-C--:B------:R-:W-:Y:S01]  /*d340*/  FMUL.FTZ R47, R26, R5.reuse ;  /* 0x000000051a2f7220 */ /* 0x080fe20000410000 */
[C---:B------:R-:W-:Y:S01]  /*d350*/  FMUL.FTZ R46, R27.reuse, R24 ;  /* 0x000000181b2e7220 */ /* 0x040fe20000410000 */
[----:B------:R-:W-:Y:S02]  /*d360*/  HADD2.F32 R26, -RZ, R49.H0_H0 ;  /* 0x20000031ff1a7230 */ /* 0x000fe40000004100 */
[----:B------:R-:W-:Y:S01]  /*d370*/  FMUL.FTZ R27, R27, R58 ;  /* 0x0000003a1b1b7220 */ /* 0x000fe20000410000 */
[----:B------:R-:W-:Y:S02]  /*d380*/  HADD2.F32 R4, -RZ, R67.H0_H0 ;  /* 0x20000043ff047230 */ /* 0x000fe40000004100 */
[C---:B------:R-:W-:Y:S01]  /*d390*/  FFMA.FTZ R44, R6.reuse, R5, -R29 ;  /* 0x00000005062c7223 */ /* 0x040fe2000001081d */
[----:B------:R-:W-:Y:S01]  /*d3a0*/  FFMA.FTZ R47, R6, R25, R47 ;  /* 0x00000019062f7223 */ /* 0x000fe2000001002f */
[----:B------:R-:W-:-:S02]  /*d3b0*/  HADD2.F32 R31, -RZ, R31.H1_H1 ;  /* 0x3000001fff1f7230 */ /* 0x000fc40000004100 */
[----:B------:R-:W-:Y:S01]  /*d3c0*/  FFMA.FTZ R6, R7, R24, R27 ;  /* 0x0000001807067223 */ /* 0x000fe2000001001b */
[----:B------:R-:W-:Y:S01]  /*d3d0*/  FMUL.FTZ R48, R35, R26 ;  /* 0x0000001a23307220 */ /* 0x000fe20000410000 */
[----:B------:R-:W-:Y:S01]  /*d3e0*/  FFMA.FTZ R46, R7, R58, -R46 ;  /* 0x0000003a072e7223 */ /* 0x000fe2000001082e */
[-C--:B------:R-:W-:Y:S01]  /*d3f0*/  FMUL.FTZ R24, R35, R4.reuse ;  /* 0x0000000423187220 */ /* 0x080fe20000410000 */
[----:B------:R-:W-:Y:S02]  /*d400*/  HADD2.F32 R25, -RZ, R65.H0_H0 ;  /* 0x20000041ff197230 */ /* 0x000fe40000004100 */
[C---:B------:R-:W-:Y:S01]  /*d410*/  FFMA.FTZ R35, R31.reuse, R4, -R48 ;  /* 0x000000041f237223 */ /* 0x040fe20000010830 */
[----:B------:R-:W-:Y:S02]  /*d420*/  HADD2.F32 R27, -RZ, R51.H0_H0 ;  /* 0x20000033ff1b7230 */ /* 0x000fe40000004100 */
[----:B------:R-:W-:Y:S01]  /*d430*/  FFMA.FTZ R49, R31, R26, R24 ;  /* 0x0000001a1f317223 */ /* 0x000fe20000010018 */
[----:B------:R-:W-:-:S02]  /*d440*/  HADD2.F32 R5, -RZ, R69.H0_H0 ;  /* 0x20000045ff057230 */ /* 0x000fc40000004100 */
[----:B------:R-:W-:Y:S01]  /*d450*/  FMUL.FTZ R29, R32, R25 ;  /* 0x00000019201d7220 */ /* 0x000fe20000410000 */
[----:B------:R-:W-:Y:S02]  /*d460*/  HADD2.F32 R7, -RZ, R68.H0_H0 ;  /* 0x20000044ff077230 */ /* 0x000fe40000004100 */
[----:B------:R-:W-:Y:S01]  /*d470*/  FMUL.FTZ R31, R34, R27 ;  /* 0x0000001b221f7220 */ /* 0x000fe20000410000 */
[----:B------:R-:W-:Y:S02]  /*d480*/  HADD2.F32 R28, -RZ, R28.H1_H1 ;  /* 0x3000001cff1c7230 */ /* 0x000fe40000004100 */
[----:B------:R-:W-:Y:S01]  /*d490*/  FMUL.FTZ R32, R32, R5 ;  /* 0x0000000520207220 */ /* 0x000fe20000410000 */
[----:B------:R-:W-:Y:S02]  /*d4a0*/  HADD2.F32 R30, -RZ, R30.H1_H1 ;  /* 0x3000001eff1e7230 */ /* 0x000fe40000004100 */
        /* <DEDUP_REMOVED lines=8> */
[----:B------:R-:W-:Y:S02]  /*d530*/  F2FP.F16.F32.PACK_AB R4, R4, R57 ;  /* 0x000000390404723e */ /* 0x000fe400000000ff */
[----:B------:R-:W-:Y:S02]  /*d540*/  F2FP.F16.F32.PACK_AB R6, R31, R44 ;  /* 0x0000002c1f06723e */ /* 0x000fe400000000ff */
[----:B------:R-:W-:Y:S02]  /*d550*/  F2FP.F16.F32.PACK_AB R25, R45, R64 ;  /* 0x000000402d19723e */ /* 0x000fe400000000ff */
[----:B------:R-:W-:Y:S01]  /*d560*/  F2FP.F16.F32.PACK_AB R24, R24, R53 ;  /* 0x000000351818723e */ /* 0x000fe200000000ff */
[----:B------:R2:W-:Y:S01]  /*d570*/  STS.128 [R70], R4 ;  /* 0x0000000446007388 */ /* 0x0005e20000000c00 */
[----:B------:R-:W-:-:S05]  /*d580*/  F2FP.F16.F32.PACK_AB R26, R26, R47 ;  /* 0x0000002f1a1a723e */ /* 0x000fca00000000ff */
[----:B------:R2:W-:Y:S02]  /*d590*/  STS.128 [R37+0x10400], R24 ;  /* 0x0104001825007388 */ /* 0x0005e40000000c00 */
.L_x_2697:
[----:B------:R-:W-:Y:S05]  /*d5a0*/  BSYNC B1 ;  /* 0x0000000000017941 */ /* 0x000fea0003800000 */
.L_x_2696:
        /* <DEDUP_REMOVED lines=98> */
.L_x_2699:
[----:B------:R-:W-:Y:S05]  /*dbd0*/  BSYNC B1 ;  /* 0x0000000000017941 */ /* 0x000fea0003800000 */
.L_x_2698:
        /* <DEDUP_REMOVED lines=23> */
[----:B------:R-:W-:-:S02]  /*dd50*/  LEA R3, R3, R2, 0x1 ;  /* 0x0000000203037211 */ /* 0x000fc400078e08ff */
[----:B------:R-:W-:Y:S02]  /*dd60*/  SHF.R.U64 R35, R8, 0x10, R9 ;  /* 0x0000001008237819 */ /* 0x000fe40000001209 */
[--C-:B------:R-:W-:Y:S01]  /*dd70*/  SHF.R.U64 R34, R10, 0x10, R11.reuse ;  /* 0x000000100a227819 */ /* 0x100fe2000000120b */
[----:B------:R-:W1:Y:S01]  /*dd80*/  LDS.128 R24, [R3+0x10400] ;  /* 0x0104000003187984 */ /* 0x000e620000000c00 */
[----:B------:R-:W-:Y:S01]  /*dd90*/  SHF.R.U32.HI R32, RZ, 0x10, R11 ;  /* 0x00000010ff207819 */ /* 0x000fe2000001160b */
        /* <DEDUP_REMOVED lines=70> */
.L_x_2683:
[----:B------:R-:W-:Y:S05]  /*e200*/  BSYNC B0 ;  /* 0x0000000000007941 */ /* 0x000fea0003800000 */
.L_x_2655:
        /* <DEDUP_REMOVED lines=8> */
.L_x_2653:
[----:B------:R-:W-:-:S05]  /*e290*/  IMAD.U32 R0, RZ, RZ, UR45 ;  /* 0x0000002dff007e24 */ /* 0x000fca000f8e00ff */
[----:B------:R-:W-:-:S13]  /*e2a0*/  ISETP.NE.AND P0, PT, R0, 0x3, PT ;  /* 0x000000030000780c */ /* 0x000fda0003f05270 */
[----:B------:R-:W-:Y:S05]  /*e2b0*/  @!P0 BRA `(.L_x_2700) ;  /* 0x0000000000048947 */ /* 0x000fea0003800000 */
[----:B------:R-:W-:Y:S01]  /*e2c0*/  BPT.TRAP 0x1 ;  /* 0x000000040000795c */ /* 0x000fe20000300000 */
.L_x_2700:
[----:B01----:R-:W-:Y:S01]  /*e2d0*/  IMAD R3, R184, 0x8, R2 ;  /* 0x00000008b8037824 */ /* 0x003fe200078e0202 */
[----:B------:R-:W-:-:S04]  /*e2e0*/  SHF.L.U32 R0, R186, 0x1f, RZ ;  /* 0x0000001fba007819 */ /* 0x000fc800000006ff */
[----:B------:R0:W1:Y:S01]  /*e2f0*/  SYNCS.PHASECHK.TRANS64.TRYWAIT P2, [R3+URZ+0x28830], R0 ;  /* 0x02883000030075a7 */ /* 0x000062000804017f */
[----:B------:R-:W-:Y:S05]  /*e300*/  @!P0 BRA `(.L_x_2701) ;  /* 0x0000000000048947 */ /* 0x000fea0003800000 */
[----:B------:R-:W-:Y:S01]  /*e310*/  BPT.TRAP 0x1 ;  /* 0x000000040000795c */ /* 0x000fe20000300000 */
.L_x_2701:
[----:B--234-:R-:W2:Y:S02]  /*e320*/  S2R R4, SR_TID.X ;  /* 0x0000000000047919 */ /* 0x01cea40000002100 */
[----:B--2---:R-:W-:-:S04]  /*e330*/  LOP3.LUT R4, R4, 0x7f, RZ, 0xc0, !PT ;  /* 0x0000007f04047812 */ /* 0x004fc800078ec0ff */
[----:B------:R-:W-:Y:S01]  /*e340*/  ISETP.NE.AND P1, PT, R4, RZ, PT ;  /* 0x000000ff0400720c */ /* 0x000fe20003f25270 */
[----:B-1----:R-:W-:-:S12]  /*e350*/  @P2 BRA `(.L_x_2702) ;  /* 0x0000000000082947 */ /* 0x002fd80003800000 */
[----:B------:R-:W1:Y:S02]  /*e360*/  SYNCS.PHASECHK.TRANS64.TRYWAIT P2, [R3+URZ+0x28830], R0 ;  /* 0x02883000030075a7 */ /* 0x000e64000804017f */
[----:B-1----:R-:W-:Y:S05]  /*e370*/  @!P2 BRA `(.L_x_2703) ;  /* 0x000001440004a947 */ /* 0x002fea0003800000 */
.L_x_2702:
        /* <DEDUP_REMOVED lines=48> */
[----:B------:R-:W-:Y:S01]  /*e680*/  UMOV UR33, 0x40000040 ;  /* 0x4000004000217882 */ /* 0x000fe20000000000 */
[----:B------:R-:W-:Y:S01]  /*e690*/  IADD3 R8, R6, 0x402, RZ ;  /* 0x0000040206087810 */ /* 0x000fe20007ffe0ff */
[----:B------:R-:W0:Y:S01]  /*e6a0*/  LDC R0, c[0x0][0x448] ;  /* 0x00011200ff007b82 */ /* 0x000e220000000800 */
[----:B------:R-:W-:Y:S01]  /*e6b0*/  R2UR UR31, R9 ;  /* 0x00000000091f72ca */ /* 0x000fe200000e0000 */
[----:B------:R-:W-:Y:S01]  /*e6c0*/  @!P1 VIADD R3, R3, 0x28840 ;  /* 0x0002884003039836 */ /* 0x000fe20000000000 */
[----:B------:R-:W-:Y:S01]  /*e6d0*/  R2UR UR26, R8 ;  /* 0x00000000081a72ca */ /* 0x000fe200000e0000 */
[C---:B------:R-:W-:Y:S01]  /*e6e0*/  VIADD R8, R6.reuse, 0x404 ;  /* 0x0000040406087836 */ /* 0x040fe20000000000 */
[----:B------:R-:W-:Y:S01]  /*e6f0*/  ULDC UR46, c[0x0][0x988] ;  /* 0x00026200002e7ab9 */ /* 0x000fe20000000800 */
[----:B------:R-:W-:Y:S01]  /*e700*/  VIADD R6, R6, 0x406 ;  /* 0x0000040606067836 */ /* 0x000fe20000000000 */
[----:B------:R-:W-:Y:S01]  /*e710*/  @!P1 PRMT R3, RZ, 0x654, R3 ;  /* 0x00000654ff039816 */ /* 0x000fe20000000003 */
[----:B------:R-:W-:Y:S01]  /*e720*/  ULDC UR47, c[0x0][0x988] ;  /* 0x00026200002f7ab9 */ /* 0x000fe20000000800 */
[----:B------:R-:W-:-:S02]  /*e730*/  R2UR UR30, R8 ;  /* 0x00000000081e72ca */ /* 0x000fc400000e0000 */
[----:B------:R-:W-:Y:S02]  /*e740*/  CS2R R150, SRZ ;  /* 0x0000000000967805 */ /* 0x000fe4000001ff00 */
[----:B------:R-:W-:Y:S02]  /*e750*/  R2UR UR34, R6 ;  /* 0x00000000062272ca */ /* 0x000fe400000e0000 */
        /* <DEDUP_REMOVED lines=12> */
[----:B0-----:R-:W-:Y:S01]  /*e820*/  ISETP.NE.AND P2, PT, R0, 0x1, PT ;  /* 0x000000010000780c */ /* 0x001fe20003f45270 */
[----:B------:R-:W-:Y:S01]  /*e830*/  IMAD.IADD R0, R204, 0x1, R190 ;  /* 0x00000001cc007824 */ /* 0x000fe200078e02be */
[----:B------:R-:W-:Y:S02]  /*e840*/  CS2R R124, SRZ ;  /* 0x00000000007c7805 */ /* 0x000fe4000001ff00 */
[----:B------:R-:W-:Y:S02]  /*e850*/  CS2R R122, SRZ ;  /* 0x00000000007a7805 */ /* 0x000fe4000001ff00 */
[----:B------:R-:W-:-:S02]  /*e860*/  CS2R R120, SRZ ;  /* 0x0000000000787805 */ /* 0x000fc4000001ff00 */
[----:B------:R-:W-:Y:S02]  /*e870*/  CS2R R118, SRZ ;  /* 0x0000000000767805 */ /* 0x000fe4000001ff00 */
[----:B------:R-:W-:Y:S02]  /*e880*/  CS2R R116, SRZ ;  /* 0x0000000000747805 */ /* 0x000fe4000001ff00 */
[----:B------:R-:W-:Y:S02]  /*e890*/  CS2R R114, SRZ ;  /* 0x0000000000727805 */ /* 0x000fe4000001ff00 */
[----:B------:R-:W-:Y:S01]  /*e8a0*/  CS2R R112, SRZ ;  /* 0x0000000000707805 */ /* 0x000fe2000001ff00 */
[----:B------:R-:W0:Y:S08]  /*e8b0*/  @P2 LDC R7, c[0x0][0x44c] ;  /* 0x00011300ff072b82 */ /* 0x000e300000000800 */
[----:B------:R-:W1:Y:S01]  /*e8c0*/  @P2 LDC R9, c[0x0][0x450] ;  /* 0x00011400ff092b82 */ /* 0x000e620000000800 */
[----:B0-----:R-:W-:Y:S01]  /*e8d0*/  @P2 IMAD.HI.U32 R4, R0, R7, RZ ;  /* 0x0000000700042227 */ /* 0x001fe200078e00ff */
[----:B------:R-:W-:-:S04]  /*e8e0*/  MOV R7, 0xffffff80 ;  /* 0xffffff8000077802 */ /* 0x000fc80000000f00 */
[----:B-1----:R-:W-:Y:S01]  /*e8f0*/  @P2 SHF.R.U32.HI R0, RZ, R9, R4 ;  /* 0x00000009ff002219 */ /* 0x002fe20000011604 */
[----:B------:R-:W-:-:S04]  /*e900*/  IMAD R4, R88, R7, 0x80 ;  /* 0x0000008058047424 */ /* 0x000fc800078e0207 */
[----:B------:R-:W0:Y:S01]  /*e910*/  SHFL.IDX PT, R8, R0, 0x1, 0x1c1f ;  /* 0x003c1f0000087f89 */ /* 0x000e2200000e0000 */
[C-C-:B------:R-:W-:Y:S02]  /*e920*/  IADD3 R7, -R197.reuse, 0x1, R4.reuse ;  /* 0x00000001c5077810 */ /* 0x140fe40007ffe104 */
[----:B------:R-:W-:Y:S02]  /*e930*/  IADD3 R6, -R197, R193, R4 ;  /* 0x000000c1c5067210 */ /* 0x000fe40007ffe104 */
[----:B------:R-:W-:-:S04]  /*e940*/  IADD3 R89, -R192, R7, R193 ;  /* 0x00000007c0597210 */ /* 0x000fc80007ffe1c1 */
[----:B0-----:R-:W-:-:S04]  /*e950*/  VIADDMNMX R8, R8, R89, R6, PT ;  /* 0x0000005908087246 */ /* 0x001fc80003800106 */
[C---:B------:R-:W-:Y:S02]  /*e960*/  ISETP.GT.AND P4, PT, R8.reuse, RZ, PT ;  /* 0x000000ff0800720c */ /* 0x040fe40003f84270 */
[C---:B------:R-:W-:Y:S02]  /*e970*/  ISETP.GT.AND P5, PT, R8.reuse, 0x1, PT ;  /* 0x000000010800780c */ /* 0x040fe40003fa4270 */
[----:B------:R-:W-:Y:S01]  /*e980*/  ISETP.GT.AND P3, PT, R8, 0x8, PT ;  /* 0x000000080800780c */ /* 0x000fe20003f64270 */
[----:B------:R-:W-:Y:S02]  /*e990*/  WARPGROUP.DEPBAR.LE gsb0, 0x0 ;  /* 0x00008000000079c5 */ /* 0x000fe40000010000 */
[----:B------:R-:W-:-:S06]  /*e9a0*/  WARPGROUP.ARRIVE ;  /* 0x00000000000079c5 */ /* 0x000fcc0000000000 */
[----:B------:R-:W-:Y:S03]  /*e9b0*/  HGMMA.64x128x16.F32 R24, gdesc[UR8], R24, gsb0 ;  /* 0x01e00000081879f0 */ /* 0x000fe60008000818 */
[----:B------:R-:W-:Y:S02]  /*e9c0*/  WARPGROUP.DEPBAR.LE gsb0, 0x0 ;  /* 0x00008000000079c5 */ /* 0x000fe40000010000 */
[----:B------:R-:W-:-:S07]  /*e9d0*/  WARPGROUP.ARRIVE ;  /* 0x00000000000079c5 */ /* 0x000fce0000000000 */
[----:B------:R-:W-:Y:S01]  /*e9e0*/  HGMMA.64x128x16.F32 R24, gdesc[UR4], R24, gsb0 ;  /* 0x01e00000041879f0 */ /* 0x000fe20008000818 */
[----:B------:R-:W-:Y:S02]  /*e9f0*/  ULDC UR6, c[0x0][0x988] ;  /* 0x0002620000067ab9 */ /* 0x000fe40000000800 */
        /* <DEDUP_REMOVED lines=22> */
[C---:B------:R-:W-:Y:S02]  /*eb60*/  ISETP.GT.AND P3, PT, R8.reuse, 0x10, PT ;  /* 0x000000100800780c */ /* 0x040fe40003f64270 */
[----:B-----5:R-:W-:Y:S02]  /*eb70*/  FSEL R111, R31, -INF , P4 ;  /* 0xff8000001f6f7808 */ /* 0x020fe40002000000 */
[----:B------:R-:W-:Y:S02]  /*eb80*/  FMNMX.FTZ R4, R109, R4, !PT ;  /* 0x000000046d047209 */ /* 0x000fe40007810000 */
[----:B------:R-:W-:Y:S02]  /*eb90*/  ISETP.GT.AND P4, PT, R8, 0x11, PT ;  /* 0x000000110800780c */ /* 0x000fe40003f84270 */
[----:B------:R-:W-:-:S02]  /*eba0*/  FSEL R93, R34, -INF , P3 ;  /* 0xff800000225d7808 */ /* 0x000fc40001800000 */
[----:B------:R-:W-:Y:S01]  /*ebb0*/  FMNMX.FTZ R4, R111, R4, !PT ;  /* 0x000000046f047209 */ /* 0x000fe20007810000 */
[----:B------:R1:W2:Y:S01]  /*ebc0*/  SHFL.IDX PT, R34, R0, RZ, 0x1c1f ;  /* 0x001c1fff00227589 */ /* 0x0002a200000e0000 */
[C---:B------:R-:W-:Y:S02]  /*ebd0*/  ISETP.GT.AND P3, PT, R8.reuse, 0x18, PT ;  /* 0x000000180800780c */ /* 0x040fe40003f64270 */
[----:B------:R-:W-:Y:S02]  /*ebe0*/  FSEL R97, R35, -INF , P4 ;  /* 0xff80000023617808 */ /* 0x000fe40002000000 */
[----:B------:R-:W-:Y:S02]  /*ebf0*/  FMNMX.FTZ R4, R93, R4, !PT ;  /* 0x000000045d047209 */ /* 0x000fe40007810000 */
[----:B------:R-:W-:Y:S01]  /*ec00*/  ISETP.GT.AND P4, PT, R8, 0x19, PT ;  /* 0x000000190800780c */ /* 0x000fe20003f84270 */
[----:B-1----:R-:W-:Y:S01]  /*ec10*/  IMAD.U32 R0, RZ, RZ, UR6 ;  /* 0x00000006ff007e24 */ /* 0x002fe2000f8e00ff */
        /* <DEDUP_REMOVED lines=19> */
[----:B------:R-:W-:Y:S01]  /*ed50*/  FMNMX.FTZ R4, R47, R4, !PT ;  /* 0x000000042f047209 */ /* 0x000fe20007810000 */
[----:B------:R-:W1:Y:S01]  /*ed60*/  @P2 LDC R50, c[0x0][0x450] ;  /* 0x00011400ff322b82 */ /* 0x000e620000000800 */
        /* <DEDUP_REMOVED lines=54> */
[----:B------:R-:W-:Y:S02]  /*f0d0*/  FSEL R87, R87, -INF , P4 ;  /* 0xff80000057577808 */ /* 0x000fe40002000000 */
[----:B------:R-:W-:Y:S02]  /*f0e0*/  FMNMX.FTZ R4, R13, R4, !PT ;  /* 0x000000040d047209 */ /* 0x000fe40007810000 */
[----:B--2---:R-:W-:Y:S02]  /*f0f0*/  VIADDMNMX R34, R34, R89, R6, PT ;  /* 0x0000005922227246 */ /* 0x004fe40003800106 */
[----:B------:R-:W-:Y:S02]  /*f100*/  FMNMX.FTZ R4, R87, R4, !PT ;  /* 0x0000000457047209 */ /* 0x000fe40007810000 */
[----:B------:R-:W-:-:S02]  /*f110*/  ISETP.GT.AND P4, PT, R34, RZ, PT ;  /* 0x000000ff2200720c */ /* 0x000fc40003f84270 */
[----:B------:R-:W-:Y:S01]  /*f120*/  ISETP.GT.AND P5, PT, R34, 0x1, PT ;  /* 0x000000012200780c */ /* 0x000fe20003fa4270 */
[----:B------:R-:W2:Y:S03]  /*f130*/  SHFL.BFLY PT, R43, R4, 0x2, 0x1f ;  /* 0x0c401f00042b7f89 */ /* 0x000ea600000e0000 */
[----:B------:R-:W-:Y:S02]  /*f140*/  FSEL R20, R25, -INF , P5 ;  /* 0xff80000019147808 */ /* 0x000fe40002800000 */
[----:B--2---:R-:W-:-:S05]  /*f150*/  FMNMX.FTZ R43, R4, R43, !PT ;  /* 0x0000002b042b7209 */ /* 0x004fca0007810000 */
[----:B------:R-:W2:Y:S02]  /*f160*/  SHFL.BFLY PT, R8, R43, 0x1, 0x1f ;  /* 0x0c201f002b087f89 */ /* 0x000ea400000e0000 */
[----:B--2---:R-:W-:Y:S02]  /*f170*/  FMNMX.FTZ R8, R43, R8, !PT ;  /* 0x000000082b087209 */ /* 0x004fe40007810000 */
[----:B------:R-:W-:Y:S02]  /*f180*/  FSEL R43, R24, -INF , P4 ;  /* 0xff800000182b7808 */ /* 0x000fe40002000000 */
[C---:B------:R-:W-:Y:S01]  /*f190*/  FSETP.NEU.FTZ.AND P3, PT, R8.reuse, -INF , PT ;  /* 0xff8000000800780b */ /* 0x040fe20003f7d000 */
[----:B------:R-:W-:Y:S01]  /*f1a0*/  FMUL.FTZ R14, R8, R0 ;  /* 0x00000000080e7220 */ /* 0x000fe20000410000 */
[----:B------:R-:W-:Y:S02]  /*f1b0*/  ISETP.GT.AND P4, PT, R34, 0x9, PT ;  /* 0x000000092200780c */ /* 0x000fe40003f84270 */
[----:B------:R-:W-:-:S02]  /*f1c0*/  FMNMX.FTZ R10, R43, R20, !PT ;  /* 0x000000142b0a7209 */ /* 0x000fc40007810000 */
[----:B------:R-:W-:Y:S02]  /*f1d0*/  FSEL R14, R14, RZ, P3 ;  /* 0x000000ff0e0e7208 */ /* 0x000fe40001800000 */
[----:B------:R-:W-:Y:S02]  /*f1e0*/  ISETP.GT.AND P3, PT, R34, 0x8, PT ;  /* 0x000000082200780c */ /* 0x000fe40003f64270 */
[----:B------:R-:W-:Y:S01]  /*f1f0*/  FSEL R29, R29, -INF , P4 ;  /* 0xff8000001d1d7808 */ /* 0x000fe20002000000 */
[-CC-:B------:R-:W-:Y:S01]  /*f200*/  FFMA.FTZ R177, R93, R0.reuse, -R14.reuse ;  /* 0x000000005db17223 */ /* 0x180fe2000001080e */
[----:B------:R-:W-:Y:S01]  /*f210*/  FSEL R25, R28, -INF , P3 ;  /* 0xff8000001c197808 */ /* 0x000fe20001800000 */
[-CC-:B------:R-:W-:Y:S01]  /*f220*/  FFMA.FTZ R24, R97, R0.reuse, -R14.reuse ;  /* 0x0000000061187223 */ /* 0x180fe2000001080e */
[C---:B------:R-:W-:Y:S01]  /*f230*/  ISETP.GT.AND P3, PT, R34.reuse, 0x10, PT ;  /* 0x000000102200780c */ /* 0x040fe20003f64270 */
[--C-:B------:R-:W-:Y:S01]  /*f240*/  FFMA.FTZ R179, R101, R0, -R14.reuse ;  /* 0x0000000065b37223 */ /* 0x100fe2000001080e */
[----:B------:R-:W-:Y:S01]  /*f250*/  FMNMX.FTZ R10, R25, R10, !PT ;  /* 0x0000000a190a7209 */ /* 0x000fe20007810000 */
[-CC-:B------:R-:W-:Y:S01]  /*f260*/  FFMA.FTZ R26, R103, R0.reuse, -R14.reuse ;  /* 0x00000000671a7223 */ /* 0x180fe2000001080e */
[----:B------:R-:W-:Y:S01]  /*f270*/  ISETP.GT.AND P4, PT, R34, 0x11, PT ;  /* 0x000000112200780c */ /* 0x000fe20003f84270 */
[-CC-:B------:R-:W-:Y:S01]  /*f280*/  FFMA.FTZ R173, R99, R0.reuse, -R14.reuse ;  /* 0x0000000063ad7223 */ /* 0x180fe2000001080e */
[----:B------:R-:W-:Y:S01]  /*f290*/  FSEL R89, R32, -INF , P3 ;  /* 0xff80000020597808 */ /* 0x000fe20001800000 */
[--C-:B------:R-:W-:Y:S01]  /*f2a0*/  FFMA.FTZ R28, R95, R0, -R14.reuse ;  /* 0x000000005f1c7223 */ /* 0x100fe2000001080e */
[----:B------:R-:W-:Y:S01]  /*f2b0*/  FMNMX.FTZ R10, R29, R10, !PT ;  /* 0x0000000a1d0a7209 */ /* 0x000fe20007810000 */
[-CC-:B------:R-:W-:Y:S01]  /*f2c0*/  FFMA.FTZ R175, R91, R0.reuse, -R14.reuse ;  /* 0x000000005baf7223 */ /* 0x180fe2000001080e */
[C---:B------:R-:W-:Y:S01]  /*f2d0*/  ISETP.GT.AND P3, PT, R34.reuse, 0x18, PT ;  /* 0x000000182200780c */ /* 0x040fe20003f64270 */
[-CC-:B------:R-:W-:Y:S01]  /*f2e0*/  FFMA.FTZ R30, R47, R0.reuse, -R14.reuse ;  /* 0x000000002f1e7223 */ /* 0x180fe2000001080e */
[----:B------:R-:W-:Y:S01]  /*f2f0*/  FSEL R33, R33, -INF , P4 ;  /* 0xff80000021217808 */ /* 0x000fe20002000000 */
        /* <DEDUP_REMOVED lines=10> */
[----:B------:R2:W-:Y:S01]  /*f3a0*/  MUFU.EX2 R10, R24 ;  /* 0x00000018000a7308 */ /* 0x0005e20000000800 */
        /* <DEDUP_REMOVED lines=11> */
[--C-:B------:R-:W-:Y:S01]  /*f460*/  FFMA.FTZ R159, R7, R0, -R14.reuse ;  /* 0x00000000079f7223 */ /* 0x100fe2000001080e */
[----:B------:R-:W-:Y:S01]  /*f470*/  FSEL R41, R41, -INF , P4 ;  /* 0xff80000029297808 */ /* 0x000fe20002000000 */
[----:B------:R-:W-:Y:S01]  /*f480*/  MUFU.EX2 R4, R105 ;  /* 0x0000006900047308 */ /* 0x000fe20000000800 */
[----:B------:R-:W-:Y:S01]  /*f490*/  FMNMX.FTZ R12, R97, R12, !PT ;  /* 0x0000000c610c7209 */ /* 0x000fe20007810000 */
[-CC-:B------:R-:W-:Y:S01]  /*f4a0*/  FFMA.FTZ R6, R111, R0.reuse, -R14.reuse ;  /* 0x000000006f067223 */ /* 0x180fe2000001080e */
[----:B------:R-:W-:Y:S01]  /*f4b0*/  ISETP.GT.AND P4, PT, R34, 0x29, PT ;  /* 0x000000292200780c */ /* 0x000fe20003f84270 */
[-CC-:B------:R-:W-:Y:S01]  /*f4c0*/  FFMA.FTZ R165, R9, R0.reuse, -R14.reuse ;  /* 0x0000000009a57223 */ /* 0x180fe2000001080e */
[----:B------:R-:W-:Y:S01]  /*f4d0*/  FSEL R101, R44, -INF , P3 ;  /* 0xff8000002c657808 */ /* 0x000fe20001800000 */
[--C-:B------:R-:W-:Y:S01]  /*f4e0*/  FFMA.FTZ R167, R13, R0, -R14.reuse ;  /* 0x000000000da77223 */ /* 0x100fe2000001080e */
[----:B--2---:R-:W-:Y:S01]  /*f4f0*/  FMNMX.FTZ R24, R41, R12, !PT ;  /* 0x0000000c29187209 */ /* 0x004fe20007810000 */
[----:B------:R-:W2:Y:S01]  /*f500*/  MUFU.EX2 R181, R181 ;  /* 0x000000b500b57308 */ /* 0x000ea20000000800 */
[C---:B------:R-:W-:Y:S01]  /*f510*/  ISETP.GT.AND P3, PT, R34.reuse, 0x30, PT ;  /* 0x000000302200780c */ /* 0x040fe20003f64270 */
[-CC-:B------:R-:W-:Y:S01]  /*f520*/  FFMA.FTZ R163, R21, R0.reuse, -R14.reuse ;  /* 0x0000000015a37223 */ /* 0x180fe2000001080e */
[----:B------:R-:W-:Y:S01]  /*f530*/  FSEL R45, R45, -INF , P4 ;  /* 0xff8000002d2d7808 */ /* 0x000fe20002000000 */
[--C-:B------:R-:W-:Y:S01]  /*f540*/  FFMA.FTZ R161, R27, R0, -R14.reuse ;  /* 0x000000001ba17223 */ /* 0x100fe2000001080e */
[----:B------:R-:W-:Y:S01]  /*f550*/  FMNMX.FTZ R24, R101, R24, !PT ;  /* 0x0000001865187209 */ /* 0x000fe20007810000 */
[-CC-:B------:R-:W-:Y:S01]  /*f560*/  FFMA.FTZ R59, R59, R0.reuse, -R14.reuse ;  /* 0x000000003b3b7223 */ /* 0x180fe2000001080e */
[----:B------:R-:W-:Y:S01]  /*f570*/  ISETP.GT.AND P4, PT, R34, 0x31, PT ;  /* 0x000000312200780c */ /* 0x000fe20003f84270 */
[----:B------:R3:W-:Y:S01]  /*f580*/  MUFU.EX2 R12, R26 ;  /* 0x0000001a000c7308 */ /* 0x0007e20000000800 */
        /* <DEDUP_REMOVED lines=10> */
[----:B------:R-:W-:Y:S02]  /*f630*/  ISETP.GT.AND P4, PT, R34, 0x39, PT ;  /* 0x000000392200780c */ /* 0x000fe40003f84270 */
[----:B------:R-:W-:Y:S02]  /*f640*/  CS2R R108, SRZ ;  /* 0x00000000006c7805 */ /* 0x000fe4000001ff00 */
[----:B------:R-:W-:Y:S02]  /*f650*/  FSEL R99, R52, -INF , P3 ;  /* 0xff80000034637808 */ /* 0x000fe40001800000 */
[----:B------:R-:W-:Y:S02]  /*f660*/  CS2R R106, SRZ ;  /* 0x00000000006a7805 */ /* 0x000fe4000001ff00 */
[----:B---3--:R-:W-:Y:S01]  /*f670*/  FMNMX.FTZ R26, R49, R24, !PT ;  /* 0x00000018311a7209 */ /* 0x008fe20007810000 */
[----:B------:R-:W3:Y:S01]  /*f680*/  MUFU.EX2 R6, R6 ;  /* 0x0000000600067308 */ /* 0x000ee20000000800 */
[----:B------:R-:W-:-:S02]  /*f690*/  ISETP.GT.AND P3, PT, R34, 0x40, PT ;  /* 0x000000402200780c */ /* 0x000fc40003f64270 */
[----:B------:R-:W-:Y:S02]  /*f6a0*/  CS2R R104, SRZ ;  /* 0x0000000000687805 */ /* 0x000fe4000001ff00 */
[----:B------:R-:W-:Y:S02]  /*f6b0*/  FSEL R53, R53, -INF , P4 ;  /* 0xff80000035357808 */ /* 0x000fe40002000000 */
[----:B------:R-:W-:Y:S02]  /*f6c0*/  FMNMX.FTZ R26, R99, R26, !PT ;  /* 0x0000001a631a7209 */ /* 0x000fe40007810000 */
[----:B------:R-:W-:Y:S01]  /*f6d0*/  ISETP.GT.AND P4, PT, R34, 0x41, PT ;  /* 0x000000412200780c */ /* 0x000fe20003f84270 */
[----:B------:R0:W-:Y:S01]  /*f6e0*/  MUFU.EX2 R24, R28 ;  /* 0x0000001c00187308 */ /* 0x0001e20000000800 */
[----:B------:R-:W-:Y:S02]  /*f6f0*/  FSEL R95, R56, -INF , P3 ;  /* 0xff800000385f7808 */ /* 0x000fe40001800000 */
[----:B------:R-:W-:-:S02]  /*f700*/  FMNMX.FTZ R26, R53, R26, !PT ;  /* 0x0000001a351a7209 */ /* 0x000fc40007810000 */
[C---:B------:R-:W-:Y:S02]  /*f710*/  ISETP.GT.AND P3, PT, R34.reuse, 0x48, PT ;  /* 0x000000482200780c */ /* 0x040fe40003f64270 */
[----:B------:R-:W-:Y:S01]  /*f720*/  FSEL R57, R57, -INF , P4 ;  /* 0xff80000039397808 */ /* 0x000fe20002000000 */
[----:B------:R-:W1:Y:S01]  /*f730*/  MUFU.EX2 R177, R177 ;  /* 0x000000b100b17308 */ /* 0x000e620000000800 */
[----:B------:R-:W-:Y:S02]  /*f740*/  FMNMX.FTZ R26, R95, R26, !PT ;  /* 0x0000001a5f1a7209 */ /* 0x000fe40007810000 */
[----:B------:R-:W-:Y:S02]  /*f750*/  ISETP.GT.AND P4, PT, R34, 0x49, PT ;  /* 0x000000492200780c */ /* 0x000fe40003f84270 */
[----:B------:R-:W-:Y:S02]  /*f760*/  FSEL R91, R60, -INF , P3 ;  /* 0xff8000003c5b7808 */ /* 0x000fe40001800000 */
[----:B0-----:R-:W-:Y:S01]  /*f770*/  FMNMX.FTZ R28, R57, R26, !PT ;  /* 0x0000001a391c7209 */ /* 0x001fe20007810000 */
[----:B------:R-:W0:Y:S01]  /*f780*/  MUFU.EX2 R179, R179 ;  /* 0x000000b300b37308 */ /* 0x000e220000000800 */
[----:B------:R-:W-:-:S02]  /*f790*/  ISETP.GT.AND P3, PT, R34, 0x50, PT ;  /* 0x000000502200780c */ /* 0x000fc40003f64270 */
[----:B------:R-:W-:Y:S02]  /*f7a0*/  FSEL R61, R61, -INF , P4 ;  /* 0xff8000003d3d7808 */ /* 0x000fe40002000000 */
[----:B------:R-:W-:Y:S02]  /*f7b0*/  FMNMX.FTZ R28, R91, R28, !PT ;  /* 0x0000001c5b1c7209 */ /* 0x000fe40007810000 */
[----:B------:R-:W-:Y:S01]  /*f7c0*/  ISETP.GT.AND P4, PT, R34, 0x51, PT ;  /* 0x000000512200780c */ /* 0x000fe20003f84270 */
[----:B------:R2:W-:Y:S01]  /*f7d0*/  MUFU.EX2 R26, R30 ;  /* 0x0000001e001a7308 */ /* 0x0005e20000000800 */
[----:B------:R-:W-:Y:S02]  /*f7e0*/  FSEL R47, R64, -INF , P3 ;  /* 0xff800000402f7808 */ /* 0x000fe40001800000 */
[----:B------:R-:W-:Y:S02]  /*f7f0*/  FMNMX.FTZ R28, R61, R28, !PT ;  /* 0x0000001c3d1c7209 */ /* 0x000fe40007810000 */
[----:B------:R-:W-:-:S02]  /*f800*/  ISETP.GT.AND P3, PT, R34, 0x58, PT ;  /* 0x000000582200780c */ /* 0x000fc40003f64270 */
[----:B------:R-:W-:Y:S01]  /*f810*/  FSEL R65, R65, -INF , P4 ;  /* 0xff80000041417808 */ /* 0x000fe20002000000 */
[----:B------:R-:W-:Y:S01]  /*f820*/  MUFU.EX2 R173, R173 ;  /* 0x000000ad00ad7308 */ /* 0x000fe20000000800 */
[----:B------:R-:W-:Y:S02]  /*f830*/  FMNMX.FTZ R28, R47, R28, !PT ;  /* 0x0000001c2f1c7209 */ /* 0x000fe40007810000 */
[----:B------:R-:W-:Y:S02]  /*f840*/  ISETP.GT.AND P4, PT, R34, 0x59, PT ;  /* 0x000000592200780c */ /* 0x000fe40003f84270 */
[----:B------:R-:W-:Y:S02]  /*f850*/  FSEL R39, R68, -INF , P3 ;  /* 0xff80000044277808 */ /* 0x000fe40001800000 */
[----:B--2---:R-:W-:Y:S01]  /*f860*/  FMNMX.FTZ R30, R65, R28, !PT ;  /* 0x0000001c411e7209 */ /* 0x004fe20007810000 */
[----:B------:R-:W-:Y:S01]  /*f870*/  MUFU.EX2 R175, R175 ;  /* 0x000000af00af7308 */ /* 0x000fe20000000800 */
        /* <DEDUP_REMOVED lines=25> */
[----:B------:R-:W-:Y:S01]  /*fa10*/  FMNMX.FTZ R32, R55, R32, !PT ;  /* 0x0000002037207209 */ /* 0x000fe20007810000 */
[----:B--2---:R-:W-:Y:S01]  /*fa20*/  FFMA.FTZ R36, R67, R0, -R14 ;  /* 0x0000000043247223 */ /* 0x004fe2000001080e */
[----:B------:R-:W-:Y:S02]  /*fa30*/  ISETP.GT.AND P4, PT, R34, 0x79, PT ;  /* 0x000000792200780c */ /* 0x000fe40003f84270 */
[----:B------:R-:W-:Y:S02]  /*fa40*/  FSEL R31, R84, -INF , P3 ;  /* 0xff800000541f7808 */ /* 0x000fe40001800000 */
[----:B------:R-:W-:Y:S01]  /*fa50*/  FMNMX.FTZ R34, R81, R32, !PT ;  /* 0x0000002051227209 */ /* 0x000fe20007810000 */
[----:B------:R-:W-:Y:S01]  /*fa60*/  MUFU.EX2 R155, R155 ;  /* 0x0000009b009b7308 */ /* 0x000fe20000000800 */
[----:B------:R-:W-:-:S02]  /*fa70*/  FSEL R85, R85, -INF , P4 ;  /* 0xff80000055557808 */ /* 0x000fc40002000000 */
[----:B------:R-:W-:-:S04]  /*fa80*/  FMNMX.FTZ R34, R31, R34, !PT ;  /* 0x000000221f227209 */ /* 0x000fc80007810000 */
[----:B------:R-:W-:Y:S01]  /*fa90*/  FMNMX.FTZ R11, R85, R34, !PT ;  /* 0x00000022550b7209 */ /* 0x000fe20007810000 */
[----:B------:R-:W-:Y:S01]  /*faa0*/  MUFU.EX2 R32, R59 ;  /* 0x0000003b00207308 */ /* 0x000fe20000000800 */
[----:B------:R-:W-:-:S03]  /*fab0*/  FFMA.FTZ R34, R63, R0, -R14 ;  /* 0x000000003f227223 */ /* 0x000fc6000001080e */
[----:B------:R-:W2:Y:S04]  /*fac0*/  SHFL.BFLY PT, R40, R11, 0x2, 0x1f ;  /* 0x0c401f000b287f89 */ /* 0x000ea800000e0000 */
[----:B------:R-:W-:Y:S08]  /*fad0*/  MUFU.EX2 R34, R34 ;  /* 0x0000002200227308 */ /* 0x000ff00000000800 */
[----:B------:R-:W-:Y:S08]  /*fae0*/  MUFU.EX2 R157, R157 ;  /* 0x0000009d009d7308 */ /* 0x000ff00000000800 */
[----:B------:R-:W-:Y:S01]  /*faf0*/  MUFU.EX2 R36, R36 ;  /* 0x0000002400247308 */ /* 0x000fe20000000800 */
[----:B--2---:R-:W-:Y:S01]  /*fb00*/  FMNMX.FTZ R15, R11, R40, !PT ;  /* 0x000000280b0f7209 */ /* 0x004fe20007810000 */
[-CC-:B------:R-:W-:Y:S01]  /*fb10*/  FFMA.FTZ R40, R75, R0.reuse, -R14.reuse ;  /* 0x000000004b287223 */ /* 0x180fe2000001080e */
[----:B------:R-:W-:-:S05]  /*fb20*/  FFMA.FTZ R14, R87, R0, -R14 ;  /* 0x00000000570e7223 */ /* 0x000fca000001080e */
[----:B------:R-:W-:Y:S01]  /*fb30*/  MUFU.EX2 R159, R159 ;  /* 0x0000009f009f7308 */ /* 0x000fe20000000800 */
[----:B------:R-:W2:Y:S07]  /*fb40*/  SHFL.BFLY PT, R44, R15, 0x1, 0x1f ;  /* 0x0c201f000f2c7f89 */ /* 0x000eae00000e0000 */
[----:B------:R-:W-:Y:S08]  /*fb50*/  MUFU.EX2 R38, R38 ;  /* 0x0000002600267308 */ /* 0x000ff00000000800 */
[----:B------:R-:W-:Y:S08]  /*fb60*/  MUFU.EX2 R161, R161 ;  /* 0x000000a100a17308 */ /* 0x000ff00000000800 */
[----:B------:R-:W-:Y:S01]  /*fb70*/  MUFU.EX2 R40, R40 ;  /* 0x0000002800287308 */ /* 0x000fe20000000800 */
[----:B--2---:R-:W-:-:S04]  /*fb80*/  FMNMX.FTZ R7, R15, R44, !PT ;  /* 0x0000002c0f077209 */ /* 0x004fc80007810000 */
[C---:B------:R-:W-:Y:S01]  /*fb90*/  FSETP.NEU.FTZ.AND P3, PT, R7.reuse, -INF , PT ;  /* 0xff8000000700780b */ /* 0x040fe20003f7d000 */
[----:B------:R-:W-:Y:S02]  /*fba0*/  FMUL.FTZ R46, R7, R0 ;  /* 0x00000000072e7220 */ /* 0x000fe40000410000 */
[----:B------:R-:W-:Y:S03]  /*fbb0*/  MUFU.EX2 R163, R163 ;  /* 0x000000a300a37308 */ /* 0x000fe60000000800 */
[----:B------:R-:W-:-:S05]  /*fbc0*/  FSEL R46, R46, RZ, P3 ;  /* 0x000000ff2e2e7208 */ /* 0x000fca0001800000 */
[-CC-:B------:R-:W-:Y:S01]  /*fbd0*/  FFMA.FTZ R180, R43, R0.reuse, -R46.reuse ;  /* 0x000000002bb47223 */ /* 0x180fe2000001082e */
[-CC-:B------:R-:W-:Y:S01]  /*fbe0*/  FFMA.FTZ R11, R20, R0.reuse, -R46.reuse ;  /* 0x00000000140b7223 */ /* 0x180fe2000001082e */
[----:B------:R-:W-:Y:S01]  /*fbf0*/  FADD.FTZ R20, R4, R181 ;  /* 0x000000b504147221 */ /* 0x000fe20000010000 */
[-CC-:B------:R-:W-:Y:S01]  /*fc00*/  FFMA.FTZ R182, R25, R0.reuse, -R46.reuse ;  /* 0x0000000019b67223 */ /* 0x180fe2000001082e */
[-CC-:B------:R-:W-:Y:S01]  /*fc10*/  FFMA.FTZ R13, R29, R0.reuse, -R46.reuse ;  /* 0x000000001d0d7223 */ /* 0x180fe2000001082e */
[-C--:B------:R-:W-:Y:S01]  /*fc20*/  FFMA.FTZ R176, R89, R0.reuse, -R46 ;  /* 0x0000000059b07223 */ /* 0x080fe2000001082e */
[----:B------:R-:W-:Y:S01]  /*fc30*/  MUFU.EX2 R180, R180 ;  /* 0x000000b400b47308 */ /* 0x000fe20000000800 */
[----:B----4-:R-:W-:Y:S01]  /*fc40*/  FADD.FTZ R9, R183, R20 ;  /* 0x00000014b7097221 */ /* 0x010fe20000010000 */
[-CC-:B------:R-:W-:Y:S01]  /*fc50*/  FFMA.FTZ R15, R33, R0.reuse, -R46.reuse ;  /* 0x00000000210f7223 */ /* 0x180fe2000001082e */
[-CC-:B------:R-:W-:Y:S01]  /*fc60*/  FFMA.FTZ R178, R93, R0.reuse, -R46.reuse ;  /* 0x000000005db27223 */ /* 0x180fe2000001082e */
[-CC-:B------:R-:W-:Y:S01]  /*fc70*/  FFMA.FTZ R25, R41, R0.reuse, -R46.reuse ;  /* 0x0000000029197223 */ /* 0x180fe2000001082e */
[----:B---3--:R-:W-:Y:S01]  /*fc80*/  FADD.FTZ R20, R6, R9 ;  /* 0x0000000906147221 */ /* 0x008fe20000010000 */
[-CC-:B------:R-:W-:Y:S01]  /*fc90*/  FFMA.FTZ R21, R37, R0.reuse, -R46.reuse ;  /* 0x0000000025157223 */ /* 0x180fe2000001082e */
[-C--:B------:R-:W-:Y:S01]  /*fca0*/  FFMA.FTZ R172, R97, R0.reuse, -R46 ;  /* 0x0000000061ac7223 */ /* 0x080fe2000001082e */
[----:B------:R-:W2:Y:S01]  /*fcb0*/  MUFU.EX2 R11, R11 ;  /* 0x0000000b000b7308 */ /* 0x000ea20000000800 */
[----:B-1----:R-:W-:Y:S01]  /*fcc0*/  FADD.FTZ R9, R177, R20 ;  /* 0x00000014b1097221 */ /* 0x002fe20000010000 */
[-CC-:B------:R-:W-:Y:S01]  /*fcd0*/  FFMA.FTZ R174, R101, R0.reuse, -R46.reuse ;  /* 0x0000000065ae7223 */ /* 0x180fe2000001082e */
[-CC-:B------:R-:W-:Y:S01]  /*fce0*/  FFMA.FTZ R27, R45, R0.reuse, -R46.reuse ;  /* 0x000000002d1b7223 */ /* 0x180fe2000001082e */
[-CC-:B------:R-:W-:Y:S01]  /*fcf0*/  FFMA.FTZ R168, R103, R0.reuse, -R46.reuse ;  /* 0x0000000067a87223 */ /* 0x180fe2000001082e */
[----:B------:R-:W-:Y:S01]  /*fd00*/  FADD.FTZ R20, R10, R9 ;  /* 0x000000090a147221 */ /* 0x000fe20000010000 */
[-C--:B------:R-:W-:Y:S01]  /*fd10*/  FFMA.FTZ R29, R49, R0.reuse, -R46 ;  /* 0x00000000311d7223 */ /* 0x080fe2000001082e */
[----:B------:R-:W1:Y:S01]  /*fd20*/  @P2 LDC R43, c[0x0][0x44c] ;  /* 0x00011300ff2b2b82 */ /* 0x000e620000000800 */
[----:B------:R-:W3:Y:S01]  /*fd30*/  MUFU.EX2 R182, R182 ;  /* 0x000000b600b67308 */ /* 0x000ee20000000800 */
[----:B0-----:R-:W-:Y:S01]  /*fd40*/  FADD.FTZ R41, R179, R20 ;  /* 0x00000014b3297221 */ /* 0x001fe20000010000 */
[-CC-:B------:R-:W-:Y:S01]  /*fd50*/  FFMA.FTZ R170, R99, R0.reuse, -R46.reuse ;  /* 0x0000000063aa7223 */ /* 0x180fe2000001082e */
[-CC-:B------:R-:W-:Y:S01]  /*fd60*/  FFMA.FTZ R33, R53, R0.reuse, -R46.reuse ;  /* 0x0000000035217223 */ /* 0x180fe2000001082e */
[-CC-:B------:R-:W-:Y:S01]  /*fd70*/  FFMA.FTZ R152, R95, R0.reuse, -R46.reuse ;  /* 0x000000005f987223 */ /* 0x180fe2000001082e */
[----:B------:R-:W-:Y:S01]  /*fd80*/  FADD.FTZ R48, R12, R41 ;  /* 0x000000290c307221 */ /* 0x000fe20000010000 */
[-CC-:B------:R-:W-:Y:S01]  /*fd90*/  FFMA.FTZ R37, R57, R0.reuse, -R46.reuse ;  /* 0x0000000039257223 */ /* 0x180fe2000001082e */
[-CC-:B------:R-:W-:Y:S01]  /*fda0*/  FFMA.FTZ R154, R91, R0.reuse, -R46.reuse ;  /* 0x000000005b9a7223 */ /* 0x180fe2000001082e */
[----:B------:R-:W0:Y:S01]  /*fdb0*/  MUFU.EX2 R13, R13 ;  /* 0x0000000d000d7308 */ /* 0x000e220000000800 */
[----:B--2---:R-:W-:Y:S01]  /*fdc0*/  FADD.FTZ R9, R180, R11 ;  /* 0x0000000bb4097221 */ /* 0x004fe20000010000 */
[-CC-:B------:R-:W-:Y:S01]  /*fdd0*/  FFMA.FTZ R41, R61, R0.reuse, -R46.reuse ;  /* 0x000000003d297223 */ /* 0x180fe2000001082e */
[-CC-:B------:R-:W-:Y:S01]  /*fde0*/  FFMA.FTZ R156, R47, R0.reuse, -R46.reuse ;  /* 0x000000002f9c7223 */ /* 0x180fe2000001082e */
[----:B------:R-:W-:Y:S01]  /*fdf0*/  FFMA.FTZ R158, R39, R0, -R46 ;  /* 0x00000000279e7223 */ /* 0x000fe2000001082e */
[----:B------:R-:W-:Y:S01]  /*fe00*/  IMAD.MOV.U32 R45, RZ, RZ, R190 ;  /* 0x000000ffff2d7224 */ /* 0x000fe200078e00be */
[----:B------:R-:W-:Y:S01]  /*fe10*/  F2FP.F16.F32.PACK_AB R181, R181, R4 ;  /* 0x00000004b5b5723e */ /* 0x000fe200000000ff */
[-C--:B------:R-:W-:Y:S01]  /*fe20*/  FFMA.FTZ R69, R69, R0.reuse, -R46 ;  /* 0x0000000045457223 */ /* 0x080fe2000001082e */
[----:B------:R-:W2:Y:S01]  /*fe30*/  MUFU.EX2 R176, R176 ;  /* 0x000000b000b07308 */ /* 0x000ea20000000800 */
[----:B---3--:R-:W-:Y:S01]  /*fe40*/  FADD.FTZ R20, R182, R9 ;  /* 0x00000009b6147221 */ /* 0x008fe20000010000 */
[----:B------:R-:W-:Y:S01]  /*fe50*/  FADD.FTZ R9, R173, R48 ;  /* 0x00000030ad097221 */ /* 0x000fe20000010000 */
[----:B------:R-:W-:Y:S01]  /*fe60*/  F2FP.F16.F32.PACK_AB R183, R6, R183 ;  /* 0x000000b706b7723e */ /* 0x000fe200000000ff */
[-CC-:B------:R-:W-:Y:S01]  /*fe70*/  FFMA.FTZ R51, R51, R0.reuse, -R46.reuse ;  /* 0x0000000033337223 */ /* 0x180fe2000001082e */
[-C--:B------:R-:W-:Y:S01]  /*fe80*/  FFMA.FTZ R73, R73, R0.reuse, -R46 ;  /* 0x0000000049497223 */ /* 0x080fe2000001082e */
[----:B------:R-:W-:Y:S01]  /*fe90*/  FADD.FTZ R48, R24, R9 ;  /* 0x0000000918307221 */ /* 0x000fe20000010000 */
[----:B-1----:R-:W-:Y:S01]  /*fea0*/  @P2 IMAD.HI.U32 R43, R190, R43, RZ ;  /* 0x0000002bbe2b2227 */ /* 0x002fe200078e00ff */
[----:B------:R-:W1:Y:S03]  /*feb0*/  MUFU.EX2 R15, R15 ;  /* 0x0000000f000f7308 */ /* 0x000e660000000800 */
[----:B0-----:R-:W-:Y:S01]  /*fec0*/  FADD.FTZ R3, R13, R20 ;  /* 0x000000140d037221 */ /* 0x001fe20000010000 */
[----:B------:R-:W-:Y:S01]  /*fed0*/  FADD.FTZ R9, R175, R48 ;  /* 0x00000030af097221 */ /* 0x000fe20000010000 */
[--C-:B------:R-:W-:Y:S01]  /*fee0*/  FFMA.FTZ R35, R35, R0, -R46.reuse ;  /* 0x0000000023237223 */ /* 0x100fe2000001082e */
[----:B------:R-:W-:Y:S01]  /*fef0*/  @P2 SHF.R.U32.HI R45, RZ, R50, R43 ;  /* 0x00000032ff2d2219 */ /* 0x000fe2000001162b */
[-CC-:B------:R-:W-:Y:S01]  /*ff00*/  FFMA.FTZ R43, R65, R0.reuse, -R46.reuse ;  /* 0x00000000412b7223 */ /* 0x180fe2000001082e */
[----:B------:R-:W-:Y:S01]  /*ff10*/  FADD.FTZ R48, R26, R9 ;  /* 0x000000091a307221 */ /* 0x000fe20000010000 */
[-C--:B------:R-:W-:Y:S01]  /*ff20*/  FFMA.FTZ R77, R77, R0.reuse, -R46 ;  /* 0x000000004d4d7223 */ /* 0x080fe2000001082e */
[----:B------:R-:W0:Y:S01]  /*ff30*/  MUFU.EX2 R178, R178 ;  /* 0x000000b200b27308 */ /* 0x000e220000000800 */
[----:B--2---:R-:W-:Y:S01]  /*ff40*/  FADD.FTZ R20, R176, R3 ;  /* 0x00000003b0147221 */ /* 0x004fe20000010000 */
[----:B------:R-:W-:Y:S01]  /*ff50*/  FADD.FTZ R9, R169, R48 ;  /* 0x00000030a9097221 */ /* 0x000fe20000010000 */
[----:B------:R-:W-:Y:S01]  /*ff60*/  IADD3 R45, R45, R193, -R192 ;  /* 0x000000c12d2d7210 */ /* 0x000fe20007ffe8c0 */
[-CC-:B------:R-:W-:Y:S01]  /*ff70*/  FFMA.FTZ R55, R55, R0.reuse, -R46.reuse ;  /* 0x0000000037377223 */ /* 0x180fe2000001082e */
[-C--:B------:R-:W-:Y:S01]  /*ff80*/  FFMA.FTZ R81, R81, R0.reuse, -R46 ;  /* 0x0000000051517223 */ /* 0x080fe2000001082e */
[----:B------:R-:W-:Y:S01]  /*ff90*/  FADD.FTZ R48, R28, R9 ;  /* 0x000000091c307221 */ /* 0x000fe20000010000 */
[----:B------:R-:W-:Y:S01]  /*ffa0*/  SHF.R.S32.HI R50, RZ, 0x1f, R45 ;  /* 0x0000001fff327819 */ /* 0x000fe2000001142d */
[----:B------:R-:W2:Y:S01]  /*ffb0*/  MUFU.EX2 R21, R21 ;  /* 0x0000001500157308 */ /* 0x000ea20000000800 */
[----:B-1----:R-:W-:Y:S01]  /*ffc0*/  FADD.FTZ R3, R15, R20 ;  /* 0x000000140f037221 */ /* 0x002fe20000010000 */
[----:B------:R-:W-:Y:S01]  /*ffd0*/  FADD.FTZ R9, R171, R48 ;  /* 0x00000030ab097221 */ /* 0x000fe20000010000 */
[-CC-:B------:R-:W-:Y:S01]  /*ffe0*/  FFMA.FTZ R31, R31, R0.reuse, -R46.reuse ;  /* 0x000000001f1f7223 */ /* 0x180fe2000001082e */
[----:B------:R-:W-:Y:S01]  /*fff0*/  FFMA.FTZ R46, R85, R0, -R46 ;  /* 0x00000000552e7223 */ /* 0x000fe2000001082e */
[----:B------:R-:W-:Y:S01]  /*10000*/  F2FP.F16.F32.PACK_AB R177, R10, R177 ;  /* 0x000000b10ab1723e */ /* 0x000fe200000000ff */
[----:B------:R-:W-:Y:S01]  /*10010*/  FADD.FTZ R48, R30, R9 ;  /* 0x000000091e307221 */ /* 0x000fe20000010000 */
[----:B------:R-:W-:Y:S01]  /*10020*/  F2FP.F16.F32.PACK_AB R180, R11, R180 ;  /* 0x000000b40bb4723e */ /* 0x000fe200000000ff */
[----:B------:R-:W1:Y:S01]  /*10030*/  MUFU.EX2 R172, R172 ;  /* 0x000000ac00ac7308 */ /* 0x000e620000000800 */
[----:B0-----:R-:W-:Y:S01]  /*10040*/  FADD.FTZ R20, R178, R3 ;  /* 0x00000003b2147221 */ /* 0x001fe20000010000 */
[----:B------:R-:W-:Y:S01]  /*10050*/  FADD.FTZ R9, R153, R48 ;  /* 0x0000003099097221 */ /* 0x000fe20000010000 */
[----:B------:R-:W-:Y:S01]  /*10060*/  F2FP.F16.F32.PACK_AB R182, R13, R182 ;  /* 0x000000b60db6723e */ /* 0x000fe200000000ff */
[----:B------:R-:W-:Y:S01]  /*10070*/  VIADD R10, R88, 0xfffffffe ;  /* 0xfffffffe580a7836 */ /* 0x000fe20000000000 */
[----:B------:R-:W-:Y:S01]  /*10080*/  F2FP.F16.F32.PACK_AB R179, R12, R179 ;  /* 0x000000b30cb3723e */ /* 0x000fe200000000ff */
[----:B------:R-:W-:Y:S01]  /*10090*/  FADD.FTZ R48, R32, R9 ;  /* 0x0000000920307221 */ /* 0x000fe20000010000 */
[----:B------:R-:W-:Y:S01]  /*100a0*/  F2FP.F16.F32.PACK_AB R173, R24, R173 ;  /* 0x000000ad18ad723e */ /* 0x000fe200000000ff */
[----:B------:R-:W0:Y:S01]  /*100b0*/  MUFU.EX2 R25, R25 ;  /* 0x0000001900197308 */ /* 0x000e220000000800 */
[----:B--2---:R-:W-:Y:S01]  /*100c0*/  FADD.FTZ R3, R21, R20 ;  /* 0x0000001415037221 */ /* 0x004fe20000010000 */
[----:B------:R-:W-:Y:S01]  /*100d0*/  FADD.FTZ R9, R155, R48 ;  /* 0x000000309b097221 */ /* 0x000fe20000010000 */
[----:B------:R-:W-:-:S02]  /*100e0*/  F2FP.F16.F32.PACK_AB R175, R26, R175 ;  /* 0x000000af1aaf723e */ /* 0x000fc400000000ff */
[----:B------:R-:W-:Y:S02]  /*100f0*/  CS2R R102, SRZ ;  /* 0x0000000000667805 */ /* 0x000fe4000001ff00 */
[----:B------:R-:W-:Y:S01]  /*10100*/  F2FP.F16.F32.PACK_AB R169, R28, R169 ;  /* 0x000000a91ca9723e */ /* 0x000fe200000000ff */
[----:B------:R-:W-:Y:S01]  /*10110*/  FADD.FTZ R48, R34, R9 ;  /* 0x0000000922307221 */ /* 0x000fe20000010000 */
[----:B------:R-:W-:Y:S01]  /*10120*/  LEA.HI R9, R50, R45, RZ, 0x7 ;  /* 0x0000002d32097211 */ /* 0x000fe200078f38ff */
[----:B------:R-:W2:Y:S01]  /*10130*/  MUFU.EX2 R174, R174 ;  /* 0x000000ae00ae7308 */ /* 0x000ea20000000800 */
[----:B-1----:R-:W-:Y:S01]  /*10140*/  FADD.FTZ R20, R172, R3 ;  /* 0x00000003ac147221 */ /* 0x002fe20000010000 */
[----:B------:R-:W-:Y:S01]  /*10150*/  FADD.FTZ R39, R157, R48 ;  /* 0x000000309d277221 */ /* 0x000fe20000010000 */
[----:B------:R-:W-:Y:S02]  /*10160*/  F2FP.F16.F32.PACK_AB R171, R30, R171 ;  /* 0x000000ab1eab723e */ /* 0x000fe400000000ff */
[----:B------:R-:W-:-:S02]  /*10170*/  CS2R R100, SRZ ;  /* 0x0000000000647805 */ /* 0x000fc4000001ff00 */
[----:B------:R-:W-:Y:S02]  /*10180*/  F2FP.F16.F32.PACK_AB R153, R32, R153 ;  /* 0x000000992099723e */ /* 0x000fe400000000ff */
[----:B------:R-:W-:Y:S02]  /*10190*/  CS2R R98, SRZ ;  /* 0x0000000000627805 */ /* 0x000fe4000001ff00 */
[----:B------:R-:W-:Y:S01]  /*101a0*/  F2FP.F16.F32.PACK_AB R155, R34, R155 ;  /* 0x0000009b229b723e */ /* 0x000fe200000000ff */
[----:B------:R-:W1:Y:S01]  /*101b0*/  MUFU.EX2 R27, R27 ;  /* 0x0000001b001b7308 */ /* 0x000e620000000800 */
[----:B0-----:R-:W-:Y:S01]  /*101c0*/  FADD.FTZ R3, R25, R20 ;  /* 0x0000001419037221 */ /* 0x001fe20000010000 */
[----:B------:R-:W-:Y:S02]  /*101d0*/  F2FP.F16.F32.PACK_AB R157, R36, R157 ;  /* 0x0000009d249d723e */ /* 0x000fe400000000ff */
[----:B------:R-:W-:Y:S02]  /*101e0*/  CS2R R96, SRZ ;  /* 0x0000000000607805 */ /* 0x000fe4000001ff00 */
[----:B------:R-:W-:-:S02]  /*101f0*/  F2FP.F16.F32.PACK_AB R176, R15, R176 ;  /* 0x000000b00fb0723e */ /* 0x000fc400000000ff */
[----:B------:R-:W-:Y:S02]  /*10200*/  CS2R R94, SRZ ;  /* 0x00000000005e7805 */ /* 0x000fe4000001ff00 */
[----:B------:R-:W-:Y:S02]  /*10210*/  F2FP.F16.F32.PACK_AB R178, R21, R178 ;  /* 0x000000b215b2723e */ /* 0x000fe400000000ff */
[----:B------:R-:W-:Y:S01]  /*10220*/  CS2R R92, SRZ ;  /* 0x00000000005c7805 */ /* 0x000fe2000001ff00 */
[----:B------:R-:W0:Y:S01]  /*10230*/  MUFU.EX2 R168, R168 ;  /* 0x000000a800a87308 */ /* 0x000e220000000800 */
[----:B--2---:R-:W-:Y:S01]  /*10240*/  FADD.FTZ R20, R174, R3 ;  /* 0x00000003ae147221 */ /* 0x004fe20000010000 */
[----:B------:R-:W-:Y:S02]  /*10250*/  F2FP.F16.F32.PACK_AB R172, R25, R172 ;  /* 0x000000ac19ac723e */ /* 0x000fe400000000ff */
[----:B------:R-:W-:Y:S02]  /*10260*/  CS2R R90, SRZ ;  /* 0x00000000005a7805 */ /* 0x000fe4000001ff00 */
[----:B------:R-:W-:-:S02]  /*10270*/  CS2R R88, SRZ ;  /* 0x0000000000587805 */ /* 0x000fc4000001ff00 */
        /* <DEDUP_REMOVED lines=12> */
[----:B------:R-:W-:Y:S01]  /*10340*/  FADD.FTZ R20, R36, R39 ;  /* 0x0000002724147221 */ /* 0x000fe20000010000 */
[----:B------:R-:W-:-:S03]  /*10350*/  F2FP.F16.F32.PACK_AB R170, R33, R170 ;  /* 0x000000aa21aa723e */ /* 0x000fc600000000ff */
[----:B------:R-:W-:Y:S01]  /*10360*/  FADD.FTZ R39, R159, R20 ;  /* 0x000000149f277221 */ /* 0x000fe20000010000 */
[----:B------:R-:W-:Y:S01]  /*10370*/  F2FP.F16.F32.PACK_AB R159, R38, R159 ;  /* 0x0000009f269f723e */ /* 0x000fe200000000ff */
[----:B------:R-:W0:Y:S01]  /*10380*/  MUFU.EX2 R154, R154 ;  /* 0x0000009a009a7308 */ /* 0x000e220000000800 */
[----:B--2---:R-:W-:Y:S01]  /*10390*/  FADD.FTZ R4, R152, R3 ;  /* 0x0000000398047221 */ /* 0x004fe20000010000 */
[----:B------:R-:W-:-:S04]  /*103a0*/  FADD.FTZ R6, R38, R39 ;  /* 0x0000002726067221 */ /* 0x000fc80000010000 */
[----:B------:R-:W-:Y:S01]  /*103b0*/  FADD.FTZ R39, R161, R6 ;  /* 0x00000006a1277221 */ /* 0x000fe20000010000 */
[C---:B------:R-:W-:Y:S01]  /*103c0*/  F2FP.F16.F32.PACK_AB R161, R40.reuse, R161 ;  /* 0x000000a128a1723e */ /* 0x040fe200000000ff */
[----:B------:R-:W2:Y:S01]  /*103d0*/  MUFU.EX2 R41, R41 ;  /* 0x0000002900297308 */ /* 0x000ea20000000800 */
[C---:B-1----:R-:W-:Y:S01]  /*103e0*/  FADD.FTZ R3, R37.reuse, R4 ;  /* 0x0000000425037221 */ /* 0x042fe20000010000 */
[----:B------:R-:W-:Y:S01]  /*103f0*/  FADD.FTZ R6, R40, R39 ;  /* 0x0000002728067221 */ /* 0x000fe20000010000 */
[----:B------:R-:W-:-:S03]  /*10400*/  F2FP.F16.F32.PACK_AB R152, R37, R152 ;  /* 0x000000982598723e */ /* 0x000fc600000000ff */
[----:B------:R-:W-:Y:S02]  /*10410*/  FADD.FTZ R39, R163, R6 ;  /* 0x00000006a3277221 */ /* 0x000fe40000010000 */
        /* <DEDUP_REMOVED lines=11> */
[C---:B--2---:R-:W-:Y:S01]  /*104d0*/  FADD.FTZ R6, R42.reuse, R39 ;  /* 0x000000272a067221 */ /* 0x044fe20000010000 */
[----:B------:R-:W-:-:S06]  /*104e0*/  F2FP.F16.F32.PACK_AB R163, R42, R163 ;  /* 0x000000a32aa3723e */ /* 0x000fcc00000000ff */
[----:B------:R-:W2:Y:S01]  /*104f0*/  MUFU.EX2 R69, R69 ;  /* 0x0000004500457308 */ /* 0x000ea20000000800 */
[----:B-1----:R-:W-:-:S07]  /*10500*/  FADD.FTZ R4, R158, R3 ;  /* 0x000000039e047221 */ /* 0x002fce0000010000 */
        /* <DEDUP_REMOVED lines=12> */
[----:B------:R-:W-:-:S04]  /*105d0*/  SHF.R.S32.HI R6, RZ, 0x7, R9 ;  /* 0x00000007ff067819 */ /* 0x000fc80000011409 */
[----:B------:R-:W-:Y:S02]  /*105e0*/  VIMNMX R13, R191, R6, !PT ;  /* 0x00000006bf0d7248 */ /* 0x000fe40007fe0100 */
[----:B------:R-:W2:Y:S01]  /*105f0*/  MUFU.EX2 R162, R77 ;  /* 0x0000004d00a27308 */ /* 0x000ea20000000800 */
[----:B-1----:R-:W-:Y:S01]  /*10600*/  FADD.FTZ R4, R160, R3 ;  /* 0x00000003a0047221 */ /* 0x002fe20000010000 */
[----:B------:R-:W-:Y:S02]  /*10610*/  ISETP.GE.AND P3, PT, R10, R13, PT ;  /* 0x0000000d0a00720c */ /* 0x000fe40003f66270 */
[----:B------:R-:W-:-:S04]  /*10620*/  F2FP.F16.F32.PACK_AB R160, R160, R51 ;  /* 0x00000033a0a0723e */ /* 0x000fc800000000ff */
        /* <DEDUP_REMOVED lines=11> */
[----:B--2---:R-:W-:Y:S01]  /*106e0*/  FADD.FTZ R11, R31, R4 ;  /* 0x000000041f0b7221 */ /* 0x004fe20000010000 */
[C---:B-1----:R-:W-:Y:S01]  /*106f0*/  FADD.FTZ R3, R14.reuse, R39 ;  /* 0x000000270e037221 */ /* 0x042fe20000010000 */
[----:B------:R-:W-:Y:S02]  /*10700*/  F2FP.F16.F32.PACK_AB R167, R14, R167 ;  /* 0x000000a70ea7723e */ /* 0x000fe400000000ff */
[C---:B0-----:R-:W-:Y:S01]  /*10710*/  FADD.FTZ R4, R46.reuse, R11 ;  /* 0x0000000b2e047221 */ /* 0x041fe20000010000 */
[----:B------:R-:W-:Y:S01]  /*10720*/  F2FP.F16.F32.PACK_AB R166, R46, R31 ;  /* 0x0000001f2ea6723e */ /* 0x000fe200000000ff */
[----:B------:R-:W-:Y:S06]  /*10730*/  @!P3 BRA `(.L_x_2704) ;  /* 0x0000002800c8b947 */ /* 0x000fec0003800000 */
[----:B------:R-:W-:Y:S01]  /*10740*/  IMAD.MOV.U32 R12, RZ, RZ, R8 ;  /* 0x000000ffff0c7224 */ /* 0x000fe200078e0008 */
[----:B------:R-:W-:Y:S01]  /*10750*/  MOV R6, R186 ;  /* 0x000000ba00067202 */ /* 0x000fe20000000f00 */
[----:B------:R-:W-:Y:S02]  /*10760*/  IMAD.MOV.U32 R11, RZ, RZ, R7 ;  /* 0x000000ffff0b7224 */ /* 0x000fe400078e0007 */
[----:B------:R-:W-:Y:S02]  /*10770*/  IMAD.MOV.U32 R14, RZ, RZ, R184 ;  /* 0x000000ffff0e7224 */ /* 0x000fe400078e00b8 */
[----:B------:R-:W-:-:S07]  /*10780*/  IMAD.MOV.U32 R151, RZ, RZ, RZ ;  /* 0x000000ffff977224 */ /* 0x000fce00078e00ff */
.L_x_2714:
[----:B------:R-:W-:Y:S01]  /*10790*/  ISETP.NE.AND P3, PT, R189, RZ, PT ;  /* 0x000000ffbd00720c */ /* 0x000fe20003f65270 */
[----:B------:R-:W-:Y:S01]  /*107a0*/  VIADD R184, R14, 0x1 ;  /* 0x000000010eb87836 */ /* 0x000fe20000000000 */
[----:B------:R-:W-:Y:S05]  /*107b0*/  YIELD ;  /* 0x0000000000007946 */ /* 0x000fea0003800000 */
[----:B------:R-:W-:-:S04]  /*107c0*/  ISETP.NE.AND P4, PT, R184, 0x2, PT ;  /* 0x00000002b800780c */ /* 0x000fc80003f85270 */
[----:B------:R-:W-:Y:S02]  /*107d0*/  SEL R7, RZ, 0x1, P4 ;  /* 0x00000001ff077807 */ /* 0x000fe40002000000 */
[----:B------:R-:W-:Y:S02]  /*107e0*/  SEL R184, R184, RZ, P4 ;  /* 0x000000ffb8b87207 */ /* 0x000fe40002000000 */
[----:B------:R-:W-:Y:S01]  /*107f0*/  LOP3.LUT R186, R6, R7, RZ, 0x3c, !PT ;  /* 0x0000000706ba7212 */ /* 0x000fe200078e3cff */
[----:B------:R-:W-:Y:S06]  /*10800*/  @P3 BRA `(.L_x_2705) ;  /* 0x0000000000303947 */ /* 0x000fec0003800000 */
[----:B------:R-:W-:Y:S05]  /*10810*/  @!P0 BRA `(.L_x_2706) ;  /* 0x0000000000048947 */ /* 0x000fea0003800000 */
[----:B------:R-:W-:Y:S01]  /*10820*/  BPT.TRAP 0x1 ;  /* 0x000000040000795c */ /* 0x000fe20000300000 */
.L_x_2706:
[----:B------:R-:W-:Y:S01]  /*10830*/  IMAD R0, R184, 0x8, R2 ;  /* 0x00000008b8007824 */ /* 0x000fe200078e0202 */
[----:B------:R-:W-:-:S04]  /*10840*/  SHF.L.U32 R7, R186, 0x1f, RZ ;  /* 0x0000001fba077819 */ /* 0x000fc800000006ff */
[----:B------:R0:W1:Y:S01]  /*10850*/  SYNCS.PHASECHK.TRANS64.TRYWAIT P4, [R0+URZ+0x28830], R7 ;  /* 0x02883007000075a7 */ /* 0x000062000808017f */
[----:B------:R-:W-:Y:S05]  /*10860*/  @!P0 BRA `(.L_x_2707) ;  /* 0x0000000000048947 */ /* 0x000fea0003800000 */
[----:B------:R-:W-:Y:S01]  /*10870*/  BPT.TRAP 0x1 ;  /* 0x000000040000795c */ /* 0x000fe20000300000 */
.L_x_2707:
[----:B------:R-:W-:Y:S04]  /*10880*/  BSSY B0, `(.L_x_2705) ;  /* 0x0000004000007945 */ /* 0x000fe80003800000 */
[----:B-1----:R-:W-:Y:S05]  /*10890*/  @P4 BRA `(.L_x_2708) ;  /* 0x0000000000084947 */ /* 0x002fea0003800000 */
[----:B------:R-:W1:Y:S02]  /*108a0*/  SYNCS.PHASECHK.TRANS64.TRYWAIT P4, [R0+URZ+0x28830], R7 ;  /* 0x02883007000075a7 */ /* 0x000e64000808017f */
[----:B-1----:R-:W-:Y:S05]  /*108b0*/  @!P4 BRA `(.L_x_2709) ;  /* 0x0000011c00c8c947 */ /* 0x002fea0003800000 */
.L_x_2708:
[----:B------:R-:W-:Y:S05]  /*108c0*/  BSYNC B0 ;  /* 0x0000000000007941 */ /* 0x000fea0003800000 */
.L_x_2705:
[----:B01----:R-:W0:Y:S01]  /*108d0*/  S2R R0, SR_TID.X ;  /* 0x0000000000007919 */ /* 0x003e220000002100 */
[----:B------:R-:W-:Y:S05]  /*108e0*/  WARPSYNC.ALL ;  /* 0x0000000000007948 */ /* 0x000fea0003800000 */
[----:B------:R-:W-:Y:S01]  /*108f0*/  IMAD R8, R184, 0x800, R5 ;  /* 0x00000800b8087824 */ /* 0x000fe200078e0205 */
[----:B------:R-:W-:Y:S01]  /*10900*/  MOV R21, 0x40000040 ;  /* 0x4000004000157802 */ /* 0x000fe20000000f00 */
[----:B------:R-:W-:Y:S02]  /*10910*/  IMAD.MOV.U32 R9, RZ, RZ, 0x40000040 ;  /* 0x40000040ff097424 */ /* 0x000fe400078e00ff */
[C---:B------:R-:W-:Y:S01]  /*10920*/  VIADD R26, R8.reuse, 0x4 ;  /* 0x00000004081a7836 */ /* 0x040fe20000000000 */
[C---:B------:R-:W-:Y:S01]  /*10930*/  IADD3 R24, R8.reuse, 0x2, RZ ;  /* 0x0000000208187810 */ /* 0x040fe20007ffe0ff */
[----:B------:R-:W-:Y:S01]  /*10940*/  IMAD.MOV.U32 R25, RZ, RZ, 0x40000040 ;  /* 0x40000040ff197424 */ /* 0x000fe200078e00ff */
[C---:B------:R-:W-:Y:S01]  /*10950*/  R2UR UR14, R8.reuse ;  /* 0x00000000080e72ca */ /* 0x040fe200000e0000 */
[----:B------:R-:W-:Y:S01]  /*10960*/  IMAD.MOV.U32 R27, RZ, RZ, 0x40000040 ;  /* 0x40000040ff1b7424 */ /* 0x000fe200078e00ff */
[----:B------:R-:W-:Y:S01]  /*10970*/  R2UR UR15, R9 ;  /* 0x00000000090f72ca */ /* 0x000fe200000e0000 */
[----:B------:R-:W-:Y:S01]  /*10980*/  VIADD R20, R8, 0x6 ;  /* 0x0000000608147836 */ /* 0x000fe20000000000 */
[----:B------:R-:W-:Y:S01]  /*10990*/  R2UR UR10, R24 ;  /* 0x00000000180a72ca */ /* 0x000fe200000e0000 */
[----:B------:R-:W-:Y:S01]  /*109a0*/  VIADD R24, R8, 0x400 ;  /* 0x0000040008187836 */ /* 0x000fe20000000000 */
[----:B------:R-:W-:Y:S01]  /*109b0*/  R2UR UR6, R26 ;  /* 0x000000001a0672ca */ /* 0x000fe200000e0000 */
[----:B------:R-:W-:Y:S01]  /*109c0*/  VIADD R26, R8, 0x404 ;  /* 0x00000404081a7836 */ /* 0x000fe20000000000 */
[----:B------:R-:W-:-:S02]  /*109d0*/  R2UR UR11, R25 ;  /* 0x00000000190b72ca */ /* 0x000fc400000e0000 */
[----:B------:R-:W-:Y:S02]  /*109e0*/  R2UR UR7, R27 ;  /* 0x000000001b0772ca */ /* 0x000fe400000e0000 */
[----:B------:R-:W-:Y:S02]  /*109f0*/  R2UR UR22, R24 ;  /* 0x00000000181672ca */ /* 0x000fe400000e0000 */
[----:B------:R-:W-:Y:S02]  /*10a00*/  R2UR UR23, R25 ;  /* 0x00000000191772ca */ /* 0x000fe400000e0000 */
[----:B------:R-:W-:Y:S02]  /*10a10*/  R2UR UR30, R26 ;  /* 0x000000001a1e72ca */ /* 0x000fe400000e0000 */
[----:B------:R-:W-:Y:S02]  /*10a20*/  R2UR UR31, R27 ;  /* 0x000000001b1f72ca */ /* 0x000fe400000e0000 */
[----:B0-----:R-:W-:-:S02]  /*10a30*/  SHF.R.U32.HI R0, RZ, 0x7, R0 ;  /* 0x00000007ff007819 */ /* 0x001fc40000011600 */
[----:B------:R-:W-:Y:S01]  /*10a40*/  R2UR UR18, R20 ;  /* 0x00000000141272ca */ /* 0x000fe200000e0000 */
[----:B------:R-:W-:Y:S01]  /*10a50*/  VIADD R20, R8, 0x402 ;  /* 0x0000040208147836 */ /* 0x000fe20000000000 */
[C---:B------:R-:W-:Y:S01]  /*10a60*/  R2UR UR19, R21.reuse ;  /* 0x00000000151372ca */ /* 0x040fe200000e0000 */
[----:B------:R-:W-:Y:S01]  /*10a70*/  VIADD R0, R0, 0x8 ;  /* 0x0000000800007836 */ /* 0x000fe20000000000 */
[----:B------:R-:W-:Y:S01]  /*10a80*/  R2UR UR27, R21 ;  /* 0x00000000151b72ca */ /* 0x000fe200000e0000 */
[----:B------:R-:W-:Y:S01]  /*10a90*/  VIADD R8, R8, 0x406 ;  /* 0x0000040608087836 */ /* 0x000fe20000000000 */
[----:B------:R-:W-:Y:S02]  /*10aa0*/  R2UR UR26, R20 ;  /* 0x00000000141a72ca */ /* 0x000fe400000e0000 */
[----:B------:R0:W-:Y:S01]  /*10ab0*/  BAR.SYNC.DEFER_BLOCKING R0, 0x100 ;  /* 0x000400000000751d */ /* 0x0001e20000010000 */
[----:B------:R-:W-:Y:S02]  /*10ac0*/  R2UR UR35, R9 ;  /* 0x00000000092372ca */ /* 0x000fe400000e0000 */
[----:B------:R-:W-:-:S03]  /*10ad0*/  R2UR UR34, R8 ;  /* 0x00000000082272ca */ /* 0x000fc600000e0000 */
        /* <DEDUP_REMOVED lines=27> */
.L_x_2711:
[----:B------:R-:W-:Y:S01]  /*10c90*/  SHF.L.U32 R0, R6, 0x1f, RZ ;  /* 0x0000001f06007819 */ /* 0x000fe200000006ff */
[----:B------:R-:W-:-:S04]  /*10ca0*/  IMAD R6, R14, 0x8, R2 ;  /* 0x000000080e067824 */ /* 0x000fc800078e0202 */
[----:B------:R0:W1:Y:S01]  /*10cb0*/  SYNCS.PHASECHK.TRANS64.TRYWAIT P3, [R6+URZ+0x28850], R0 ;  /* 0x02885000060075a7 */ /* 0x000062000806017f */
[----:B------:R-:W-:Y:S05]  /*10cc0*/  @!P0 BRA `(.L_x_2712) ;  /* 0x0000000000048947 */ /* 0x000fea0003800000 */
[----:B------:R-:W-:Y:S01]  /*10cd0*/  BPT.TRAP 0x1 ;  /* 0x000000040000795c */ /* 0x000fe20000300000 */
.L_x_2712:
[----:B-1----:R-:W-:Y:S05]  /*10ce0*/  @P3 BRA `(.L_x_2710) ;  /* 0x0000000000083947 */ /* 0x002fea0003800000 */
[----:B------:R-:W1:Y:S02]  /*10cf0*/  SYNCS.PHASECHK.TRANS64.TRYWAIT P3, [R6+URZ+0x28850], R0 ;  /* 0x02885000060075a7 */ /* 0x000e64000806017f */
[----:B-1----:R-:W-:Y:S05]  /*10d00*/  @!P3 BRA `(.L_x_2713) ;  /* 0x0000011800c8b947 */ /* 0x002fea0003800000 */
.L_x_2710:
[----:B01----:R-:W-:Y:S01]  /*10d10*/  VIADD R0, R2, 0x400 ;  /* 0x0000040002007836 */ /* 0x003fe20000000000 */
[----:B------:R-:W-:Y:S01]  /*10d20*/  MOV R7, 0x40000040 ;  /* 0x4000004000077802 */ /* 0x000fe20000000f00 */
[----:B------:R-:W-:Y:S05]  /*10d30*/  WARPSYNC.ALL ;  /* 0x0000000000007948 */ /* 0x000fea0003800000 */
[----:B------:R-:W-:Y:S01]  /*10d40*/  SHF.R.U32.HI R0, RZ, 0x4, R0 ;  /* 0x00000004ff007819 */ /* 0x000fe20000011600 */
[----:B------:R-:W-:Y:S01]  /*10d50*/  WARPGROUP.ARRIVE ;  /* 0x00000000000079c5 */ /* 0x000fe20000000000 */
[----:B------:R-:W-:Y:S01]  /*10d60*/  R2UR UR7, R7 ;  /* 0x00000000070772ca */ /* 0x000fe200000e0000 */
[----:B------:R-:W-:Y:S01]  /*10d70*/  IMAD.MOV.U32 R9, RZ, RZ, 0x40000040 ;  /* 0x40000040ff097424 */ /* 0x000fe200078e00ff */
[----:B------:R-:W-:Y:S01]  /*10d80*/  LOP3.LUT R0, R0, 0x3fff, RZ, 0xc0, !PT ;  /* 0x00003fff00007812 */ /* 0x000fe200078ec0ff */
[----:B------:R-:W0:Y:S03]  /*10d90*/  @P2 LDC R7, c[0x0][0x450] ;  /* 0x00011400ff072b82 */ /* 0x000e260000000800 */
[----:B------:R-:W-:-:S05]  /*10da0*/  LOP3.LUT R0, R0, 0x4000000, RZ, 0xfc, !PT ;  /* 0x0400000000007812 */ /* 0x000fca00078efcff */
[C---:B------:R-:W-:Y:S02]  /*10db0*/  IMAD R6, R14.reuse, 0x800, R0 ;  /* 0x000008000e067824 */ /* 0x040fe400078e0200 */
[----:B------:R-:W1:Y:S01]  /*10dc0*/  @P2 LDC R0, c[0x0][0x44c] ;  /* 0x00011300ff002b82 */ /* 0x000e620000000800 */
[----:B------:R-:W-:Y:S02]  /*10dd0*/  @!P1 IMAD R14, R14, 0x8, R2 ;  /* 0x000000080e0e9824 */ /* 0x000fe400078e0202 */
[C---:B------:R-:W-:Y:S01]  /*10de0*/  R2UR UR6, R6.reuse ;  /* 0x00000000060672ca */ /* 0x040fe200000e0000 */
[----:B------:R-:W-:Y:S02]  /*10df0*/  VIADD R8, R6, 0x80 ;  /* 0x0000008006087836 */ /* 0x000fe40000000000 */
[----:B------:R-:W-:-:S05]  /*10e00*/  @!P1 VIADD R14, R14, 0x28860 ;  /* 0x000288600e0e9836 */ /* 0x000fca0000000000 */
[----:B------:R-:W-:-:S05]  /*10e10*/  @!P1 PRMT R14, RZ, 0x654, R14 ;  /* 0x00000654ff0e9816 */ /* 0x000fca000000000e */
        /* <DEDUP_REMOVED lines=23> */
[----:B------:R-:W-:Y:S01]  /*10f90*/  IMAD.IADD R8, R204, 0x1, R190 ;  /* 0x00000001cc087824 */ /* 0x000fe200078e02be */
[----:B------:R-:W-:-:S03]  /*10fa0*/  R2UR UR7, R9 ;  /* 0x00000000090772ca */ /* 0x000fc600000e0000 */
[----:B-1----:R-:W-:-:S04]  /*10fb0*/  @P2 IMAD.HI.U32 R9, R8, R0, RZ ;  /* 0x0000000008092227 */ /* 0x002fc800078e00ff */
[----:B------:R-:W-:Y:S01]  /*10fc0*/  IMAD.MOV.U32 R0, RZ, RZ, R8 ;  /* 0x000000ffff007224 */ /* 0x000fe200078e0008 */
[----:B0-----:R-:W-:Y:S01]  /*10fd0*/  @P2 SHF.R.U32.HI R0, RZ, R7, R9 ;  /* 0x00000007ff002219 */ /* 0x001fe20000011609 */
[----:B------:R-:W-:Y:S02]  /*10fe0*/  IMAD.MOV.U32 R8, RZ, RZ, -0x80 ;  /* 0xffffff80ff087424 */ /* 0x000fe400078e00ff */
[----:B------:R-:W-:Y:S02]  /*10ff0*/  IMAD.MOV.U32 R9, RZ, RZ, 0x40000040 ;  /* 0x40000040ff097424 */ /* 0x000fe400078e00ff */
[----:B------:R-:W0:Y:S01]  /*11000*/  SHFL.IDX PT, R7, R0, RZ, 0x1c1f ;  /* 0x001c1fff00077589 */ /* 0x000e2200000e0000 */
[----:B------:R-:W-:-:S05]  /*11010*/  IMAD R8, R10, R8, 0x1 ;  /* 0x000000010a087424 */ /* 0x000fca00078e0208 */
[----:B------:R-:W-:-:S05]  /*11020*/  IADD3 R8, R193, R8, -R197 ;  /* 0x00000008c1087210 */ /* 0x000fca0007ffe8c5 */
[----:B------:R-:W-:-:S04]  /*11030*/  IMAD.IADD R15, R8, 0x1, -R192 ;  /* 0x00000001080f7824 */ /* 0x000fc800078e0ac0 */
[----:B0-----:R-:W-:-:S05]  /*11040*/  IMAD.IADD R7, R15, 0x1, R7 ;  /* 0x000000010f077824 */ /* 0x001fca00078e0207 */
        /* <DEDUP_REMOVED lines=48> */
[----:B------:R-:W-:Y:S01]  /*11350*/  ISETP.GT.AND P4, PT, R7, 0x41, PT ;  /* 0x000000410700780c */ /* 0x000fe20003f84270 */
[----:B------:R-:W-:Y:S02]  /*11360*/  WARPGROUP.DEPBAR.LE gsb0, 0x0 ;  /* 0x00008000000079c5 */ /* 0x000fe40000010000 */
[----:B------:R-:W-:Y:S01]  /*11370*/  FSEL R56, R56, -INF , P3 ;  /* 0xff80000038387808 */ /* 0x000fe20001800000 */
[----:B------:R-:W-:Y:S01]  /*11380*/  WARPGROUP.ARRIVE ;  /* 0x00000000000079c5 */ /* 0x000fe20000000000 */
[----:B------:R-:W-:Y:S02]  /*11390*/  FMNMX.FTZ R8, R53, R8, !PT ;  /* 0x0000000835087209 */ /* 0x000fe40007810000 */
[----:B------:R-:W-:Y:S02]  /*113a0*/  ISETP.GT.AND P3, PT, R7, 0x48, PT ;  /* 0x000000480700780c */ /* 0x000fe40003f64270 */
[----:B------:R-:W-:Y:S01]  /*113b0*/  FSEL R57, R57, -INF , P4 ;  /* 0xff80000039397808 */ /* 0x000fe20002000000 */
[----:B------:R-:W-:Y:S01]  /*113c0*/  HGMMA.64x128x16.F32 R88, R152, gdesc[UR4].tnspB, R88, gsb0 ;  /* 0x41e0000498587df0 */ /* 0x000fe20008000858 */
        /* <DEDUP_REMOVED lines=40> */
[----:B------:R-:W-:Y:S02]  /*11650*/  FSEL R85, R85, -INF , P4 ;  /* 0xff80000055557808 */ /* 0x000fe40002000000 */
[----:B------:R-:W-:Y:S02]  /*11660*/  FMNMX.FTZ R7, R84, R8, !PT ;  /* 0x0000000854077209 */ /* 0x000fe40007810000 */
[----:B------:R-:W-:-:S02]  /*11670*/  R2UR UR7, R9 ;  /* 0x00000000090772ca */ /* 0x000fc400000e0000 */
[----:B------:R-:W-:-:S05]  /*11680*/  FMNMX.FTZ R7, R85, R7, !PT ;  /* 0x0000000755077209 */ /* 0x000fca0007810000 */
[----:B------:R-:W0:Y:S02]  /*11690*/  SHFL.BFLY PT, R8, R7, 0x2, 0x1f ;  /* 0x0c401f0007087f89 */ /* 0x000e2400000e0000 */
[----:B0-----:R-:W-:Y:S02]  /*116a0*/  FMNMX.FTZ R7, R7, R8, !PT ;  /* 0x0000000807077209 */ /* 0x001fe40007810000 */
[----:B------:R-:W-:-:S03]  /*116b0*/  IADD3 R8, R6, 0x280, RZ ;  /* 0x0000028006087810 */ /* 0x000fc60007ffe0ff */
[----:B------:R-:W0:Y:S01]  /*116c0*/  SHFL.BFLY PT, R20, R7, 0x1, 0x1f ;  /* 0x0c201f0007147f89 */ /* 0x000e2200000e0000 */
[----:B------:R-:W-:-:S03]  /*116d0*/  R2UR UR6, R8 ;  /* 0x00000000080672ca */ /* 0x000fc600000e0000 */
[----:B------:R1:W2:Y:S02]  /*116e0*/  SHFL.IDX PT, R8, R0, 0x1, 0x1c1f ;  /* 0x003c1f0000087f89 */ /* 0x0002a400000e0000 */
[----:B-1----:R-:W-:Y:S01]  /*116f0*/  IMAD.U32 R0, RZ, RZ, UR47 ;  /* 0x0000002fff007e24 */ /* 0x002fe2000f8e00ff */
[----:B------:R-:W-:Y:S02]  /*11700*/  WARPGROUP.DEPBAR.LE gsb0, 0x0 ;  /* 0x00008000000079c5 */ /* 0x000fe40000010000 */
[----:B------:R-:W-:Y:S01]  /*11710*/  WARPGROUP.ARRIVE ;  /* 0x00000000000079c5 */ /* 0x000fe20000000000 */
[----:B0-----:R-:W-:-:S05]  /*11720*/  FMNMX.FTZ R7, R7, R20, !PT ;  /* 0x0000001407077209 */ /* 0x001fca0007810000 */
[----:B------:R-:W0:Y:S01]  /*11730*/  S2R R155, SR_TID.X ;  /* 0x00000000009b7919 */ /* 0x000e220000002100 */
[----:B--2---:R-:W-:Y:S01]  /*11740*/  IMAD.IADD R8, R15, 0x1, R8 ;  /* 0x000000010f087824 */ /* 0x004fe200078e0208 */
[----:B------:R-:W-:Y:S01]  /*11750*/  HGMMA.64x128x16.F32 R88, R156, gdesc[UR4].tnspB, R88, gsb0 ;  /* 0x41e000049c587df0 */ /* 0x000fe20008000858 */
[C---:B------:R-:W-:Y:S01]  /*11760*/  FMUL.FTZ R9, R7.reuse, R0 ;  /* 0x0000000007097220 */ /* 0x040fe20000410000 */
[----:B------:R-:W-:Y:S02]  /*11770*/  FSETP.NEU.FTZ.AND P3, PT, R7, -INF , PT ;  /* 0xff8000000700780b */ /* 0x000fe40003f7d000 */
[C---:B------:R-:W-:Y:S02]  /*11780*/  ISETP.GT.AND P5, PT, R8.reuse, RZ, PT ;  /* 0x000000ff0800720c */ /* 0x040fe40003fa4270 */
[----:B------:R-:W-:Y:S02]  /*11790*/  ISETP.GT.AND P4, PT, R8, 0x1, PT ;  /* 0x000000010800780c */ /* 0x000fe40003f84270 */
[----:B------:R-:W-:-:S02]  /*117a0*/  FSEL R26, R26, -INF , P5 ;  /* 0xff8000001a1a7808 */ /* 0x000fc40002800000 */
        /* <DEDUP_REMOVED lines=92> */
[----:B------:R-:W-:Y:S02]  /*11d70*/  FSEL R87, R87, -INF , P4 ;  /* 0xff80000057577808 */ /* 0x000fe40002000000 */
[----:B------:R-:W-:Y:S02]  /*11d80*/  FMNMX.FTZ R8, R86, R20, !PT ;  /* 0x0000001456087209 */ /* 0x000fe40007810000 */
[----:B------:R-:W-:Y:S02]  /*11d90*/  FSEL R9, R9, RZ, P3 ;  /* 0x000000ff09097208 */ /* 0x000fe40001800000 */
[----:B------:R-:W-:Y:S02]  /*11da0*/  FMNMX.FTZ R8, R87, R8, !PT ;  /* 0x0000000857087209 */ /* 0x000fe40007810000 */
[----:B0-----:R-:W-:Y:S01]  /*11db0*/  SHF.R.U32.HI R155, RZ, 0x7, R155 ;  /* 0x00000007ff9b7819 */ /* 0x001fe2000001169b */
[-CC-:B------:R-:W-:Y:S01]  /*11dc0*/  FFMA.FTZ R180, R24, R0.reuse, -R9.reuse ;  /* 0x0000000018b47223 */ /* 0x180fe20000010809 */
[-CC-:B------:R-:W-:Y:S01]  /*11dd0*/  FFMA.FTZ R24, R29, R0.reuse, -R9.reuse ;  /* 0x000000001d187223 */ /* 0x180fe20000010809 */
[----:B------:R-:W0:Y:S01]  /*11de0*/  SHFL.BFLY PT, R20, R8, 0x2, 0x1f ;  /* 0x0c401f0008147f89 */ /* 0x000e2200000e0000 */
        /* <DEDUP_REMOVED lines=20> */
[-CC-:B-1----:R-:W-:Y:S01]  /*11f30*/  FFMA.FTZ R25, R33, R0.reuse, -R9.reuse ;  /* 0x0000000021197223 */ /* 0x182fe20000010809 */
[-CC-:B------:R-:W-:Y:S01]  /*11f40*/  FFMA.FTZ R33, R49, R0.reuse, -R9.reuse ;  /* 0x0000000031217223 */ /* 0x180fe20000010809 */
[----:B------:R-:W-:Y:S01]  /*11f50*/  FFMA.FTZ R44, R65, R0, -R9 ;  /* 0x00000000412c7223 */ /* 0x000fe20000010809 */
[----:B0-----:R-:W-:Y:S01]  /*11f60*/  FMNMX.FTZ R8, R8, R20, !PT ;  /* 0x0000001408087209 */ /* 0x001fe20007810000 */
[----:B------:R-:W-:-:S02]  /*11f70*/  VIADD R20, R6, 0x300 ;  /* 0x0000030006147836 */ /* 0x000fc40000000000 */
[-CC-:B------:R-:W-:Y:S01]  /*11f80*/  FFMA.FTZ R158, R68, R0.reuse, -R9.reuse ;  /* 0x00000000449e7223 */ /* 0x180fe20000010809 */
[-CC-:B------:R-:W-:Y:S01]  /*11f90*/  FFMA.FTZ R45, R69, R0.reuse, -R9.reuse ;  /* 0x00000000452d7223 */ /* 0x180fe20000010809 */
[----:B------:R-:W-:Y:S01]  /*11fa0*/  MUFU.EX2 R24, R24 ;  /* 0x0000001800187308 */ /* 0x000fe20000000800 */
[----:B------:R-:W0:Y:S01]  /*11fb0*/  SHFL.BFLY PT, R21, R8, 0x1, 0x1f ;  /* 0x0c201f0008157f89 */ /* 0x000e2200000e0000 */
[----:B------:R-:W-:Y:S01]  /*11fc0*/  R2UR UR6, R20 ;  /* 0x00000000140672ca */ /* 0x000fe200000e0000 */
[----:B------:R-:W-:Y:S02]  /*11fd0*/  VIADD R20, R6, 0x380 ;  /* 0x0000038006147836 */ /* 0x000fe40000000000 */
        /* <DEDUP_REMOVED lines=8> */
[----:B------:R-:W-:-:S04]  /*12060*/  FFMA.FTZ R9, R85, R0, -R9 ;  /* 0x0000000055097223 */ /* 0x000fc80000010809 */
[----:B------:R-:W-:Y:S08]  /*12070*/  MUFU.EX2 R25, R25 ;  /* 0x0000001900197308 */ /* 0x000ff00000000800 */
[----:B------:R-:W-:Y:S01]  /*12080*/  MUFU.EX2 R178, R178 ;  /* 0x000000b200b27308 */ /* 0x000fe20000000800 */
[----:B0-----:R-:W-:Y:S01]  /*12090*/  FMNMX.FTZ R8, R8, R21, !PT ;  /* 0x0000001508087209 */ /* 0x001fe20007810000 */
[----:B------:R-:W-:-:S03]  /*120a0*/  IMAD.MOV.U32 R21, RZ, RZ, 0x40000040 ;  /* 0x40000040ff157424 */ /* 0x000fc600078e00ff */
[C---:B------:R-:W-:Y:S01]  /*120b0*/  FSETP.NEU.FTZ.AND P4, PT, R8.reuse, -INF , PT ;  /* 0xff8000000800780b */ /* 0x040fe20003f9d000 */
[----:B------:R-:W-:Y:S01]  /*120c0*/  FMUL.FTZ R61, R8, R0 ;  /* 0x00000000083d7220 */ /* 0x000fe20000410000 */
[----:B------:R-:W-:Y:S01]  /*120d0*/  R2UR UR7, R21 ;  /* 0x00000000150772ca */ /* 0x000fe200000e0000 */
[----:B------:R-:W-:Y:S01]  /*120e0*/  MUFU.EX2 R28, R28 ;  /* 0x0000001c001c7308 */ /* 0x000fe20000000800 */
[----:B------:R-:W-:Y:S02]  /*120f0*/  MOV R21, 0x40000040 ;  /* 0x4000004000157802 */ /* 0x000fe40000000f00 */
[----:B------:R-:W-:-:S05]  /*12100*/  FSEL R61, R61, RZ, P4 ;  /* 0x000000ff3d3d7208 */ /* 0x000fca0002000000 */
[-CC-:B------:R-:W-:Y:S01]  /*12110*/  FFMA.FTZ R177, R34, R0.reuse, -R61.reuse ;  /* 0x0000000022b17223 */ /* 0x180fe2000001083d */
[-CC-:B------:R-:W-:Y:S01]  /*12120*/  FFMA.FTZ R173, R42, R0.reuse, -R61.reuse ;  /* 0x000000002aad7223 */ /* 0x180fe2000001083d */
[-CC-:B------:R-:W-:Y:S01]  /*12130*/  FFMA.FTZ R34, R43, R0.reuse, -R61.reuse ;  /* 0x000000002b227223 */ /* 0x180fe2000001083d */
[----:B------:R-:W-:Y:S01]  /*12140*/  FSEL R42, R7, RZ, P3 ;  /* 0x000000ff072a7208 */ /* 0x000fe20001800000 */
[----:B------:R-:W-:Y:S01]  /*12150*/  HGMMA.64x128x16.F32 R88, R160, gdesc[UR4].tnspB, R88, gsb0 ;  /* 0x41e00004a0587df0 */ /* 0x000fe20008000858 */
[----:B------:R-:W-:Y:S01]  /*12160*/  R2UR UR6, R20 ;  /* 0x00000000140672ca */ /* 0x000fe200000e0000 */
[-C--:B------:R-:W-:Y:S01]  /*12170*/  FFMA.FTZ R181, R26, R0.reuse, -R61 ;  /* 0x000000001ab57223 */ /* 0x080fe2000001083d */
[----:B------:R-:W-:Y:S01]  /*12180*/  R2UR UR7, R21 ;  /* 0x00000000150772ca */ /* 0x000fe200000e0000 */
[----:B------:R-:W-:Y:S01]  /*12190*/  FADD.FTZ R11, -R42, R11 ;  /* 0x0000000b2a0b7221 */ /* 0x000fe20000010100 */
[----:B------:R-:W-:Y:S01]  /*121a0*/  FSEL R43, R8, RZ, P4 ;  /* 0x000000ff082b7208 */ /* 0x000fe20002000000 */
[-CC-:B------:R-:W-:Y:S01]  /*121b0*/  FFMA.FTZ R26, R27, R0.reuse, -R61.reuse ;  /* 0x000000001b1a7223 */ /* 0x180fe2000001083d */
[-CC-:B------:R-:W-:Y:S01]  /*121c0*/  FFMA.FTZ R183, R30, R0.reuse, -R61.reuse ;  /* 0x000000001eb77223 */ /* 0x180fe2000001083d */
[-C--:B------:R-:W-:Y:S01]  /*121d0*/  FMUL.FTZ R6, R11, R0.reuse ;  /* 0x000000000b067220 */ /* 0x080fe20000410000 */
[----:B------:R-:W-:Y:S01]  /*121e0*/  MUFU.EX2 R181, R181 ;  /* 0x000000b500b57308 */ /* 0x000fe20000000800 */
[----:B------:R-:W-:Y:S01]  /*121f0*/  FADD.FTZ R43, -R43, R12 ;  /* 0x0000000c2b2b7221 */ /* 0x000fe20000010100 */
[-CC-:B------:R-:W-:Y:S01]  /*12200*/  FFMA.FTZ R27, R31, R0.reuse, -R61.reuse ;  /* 0x000000001f1b7223 */ /* 0x180fe2000001083d */
[----:B------:R-:W-:Y:S01]  /*12210*/  @!P1 IMAD R12, R184, 0x8, R2 ;  /* 0x00000008b80c9824 */ /* 0x000fe200078e0202 */
[----:B------:R-:W-:Y:S01]  /*12220*/  IADD3 R20, -R155, 0xb, RZ ;  /* 0x0000000b9b147810 */ /* 0x000fe20007ffe1ff */
[-C--:B------:R-:W-:Y:S01]  /*12230*/  FMUL.FTZ R11, R43, R0.reuse ;  /* 0x000000002b0b7220 */ /* 0x080fe20000410000 */
        /* <DEDUP_REMOVED lines=20> */
[----:B------:R-:W-:Y:S01]  /*12380*/  F2FP.F16.F32.PACK_AB R180, R15, R180 ;  /* 0x000000b40fb4723e */ /* 0x000fe200000000ff */
[-CC-:B------:R-:W-:Y:S01]  /*12390*/  FFMA.FTZ R75, R75, R0.reuse, -R61.reuse ;  /* 0x000000004b4b7223 */ /* 0x180fe2000001083d */
[-CC-:B------:R-:W-:Y:S01]  /*123a0*/  FFMA.FTZ R78, R78, R0.reuse, -R61.reuse ;  /* 0x000000004e4e7223 */ /* 0x180fe2000001083d */
[-CC-:B------:R-:W-:Y:S01]  /*123b0*/  FFMA.FTZ R79, R79, R0.reuse, -R61.reuse ;  /* 0x000000004f4f7223 */ /* 0x180fe2000001083d */
[-CC-:B------:R-:W-:Y:S01]  /*123c0*/  FFMA.FTZ R82, R82, R0.reuse, -R61.reuse ;  /* 0x0000000052527223 */ /* 0x180fe2000001083d */
[-C--:B------:R-:W-:Y:S01]  /*123d0*/  FFMA.FTZ R83, R83, R0.reuse, -R61 ;  /* 0x0000000053537223 */ /* 0x080fe2000001083d */
[----:B------:R-:W0:Y:S01]  /*123e0*/  MUFU.EX2 R183, R183 ;  /* 0x000000b700b77308 */ /* 0x000e220000000800 */
[----:B-1----:R-:W-:Y:S01]  /*123f0*/  FFMA.FTZ R3, R11, R3, R181 ;  /* 0x000000030b037223 */ /* 0x002fe200000100b5 */
[----:B------:R-:W-:Y:S01]  /*12400*/  FFMA.FTZ R86, R86, R0, -R61 ;  /* 0x0000000056567223 */ /* 0x000fe2000001083d */
[C---:B------:R-:W-:Y:S01]  /*12410*/  ISETP.GT.AND P3, PT, R10.reuse, R13, PT ;  /* 0x0000000d0a00720c */ /* 0x040fe20003f64270 */
[----:B------:R-:W-:-:S04]  /*12420*/  VIADD R10, R10, 0xffffffff ;  /* 0xffffffff0a0a7836 */ /* 0x000fc80000000000 */
[----:B------:R-:W1:Y:S01]  /*12430*/  MUFU.EX2 R27, R27 ;  /* 0x0000001b001b7308 */ /* 0x000e620000000800 */
[----:B--2---:R-:W-:-:S07]  /*12440*/  F2FP.F16.F32.PACK_AB R181, R26, R181 ;  /* 0x000000b51ab5723e */ /* 0x004fce00000000ff */
        /* <DEDUP_REMOVED lines=12> */
[----:B------:R-:W-:-:S05]  /*12510*/  WARPGROUP.ARRIVE ;  /* 0x00000000000079c5 */ /* 0x000fca0000000000 */
[----:B------:R-:W5:Y:S01]  /*12520*/  MUFU.EX2 R35, R35 ;  /* 0x0000002300237308 */ /* 0x000f620000000800 */
[----:B------:R-:W-:Y:S01]  /*12530*/  FFMA.FTZ R161, R74, R0, -R61 ;  /* 0x000000004aa17223 */ /* 0x000fe2000001083d */
[----:B------:R-:W-:Y:S06]  /*12540*/  HGMMA.64x128x16.F32 R88, R164, gdesc[UR4].tnspB, R88, gsb0 ;  /* 0x41e00004a4587df0 */ /* 0x000fec0008000858 */
        /* <DEDUP_REMOVED lines=10> */
[----:B------:R-:W-:Y:S08]  /*125f0*/  MUFU.EX2 R40, R40 ;  /* 0x0000002800287308 */ /* 0x000ff00000000800 */
[----:B------:R-:W5:Y:S08]  /*12600*/  MUFU.EX2 R12, R59 ;  /* 0x0000003b000c7308 */ /* 0x000f700000000800 */
[----:B------:R-:W5:Y:S08]  /*12610*/  MUFU.EX2 R154, R154 ;  /* 0x0000009a009a7308 */ /* 0x000f700000000800 */
[----:B------:R-:W5:Y:S08]  /*12620*/  MUFU.EX2 R155, R155 ;  /* 0x0000009b009b7308 */ /* 0x000f700000000800 */
[----:B------:R-:W-:Y:S08]  /*12630*/  MUFU.EX2 R41, R41 ;  /* 0x0000002900297308 */ /* 0x000ff00000000800 */
[----:B------:R-:W-:Y:S08]  /*12640*/  MUFU.EX2 R156, R156 ;  /* 0x0000009c009c7308 */ /* 0x000ff00000000800 */
[----:B------:R-:W-:Y:S08]  /*12650*/  MUFU.EX2 R157, R157 ;  /* 0x0000009d009d7308 */ /* 0x000ff00000000800 */
[----:B------:R-:W-:Y:S01]  /*12660*/  MUFU.EX2 R44, R44 ;  /* 0x0000002c002c7308 */ /* 0x000fe20000000800 */
[----:B------:R-:W-:-:S02]  /*12670*/  WARPGROUP.DEPBAR.LE gsb0, 0x0 ;  /* 0x00008000000079c5 */ /* 0x000fc40000010000 */
        /* <DEDUP_REMOVED lines=9> */
[----:B0-----:R-:W-:Y:S01]  /*12710*/  FADD.FTZ R21, R15, R4 ;  /* 0x000000040f157221 */ /* 0x001fe20000010000 */
[----:B------:R-:W-:Y:S01]  /*12720*/  FADD.FTZ R4, R26, R3 ;  /* 0x000000031a047221 */ /* 0x000fe20000010000 */
[----:B------:R0:W-:Y:S01]  /*12730*/  @!P1 SYNCS.ARRIVE.TRANS64.RED.A1T0 RZ, [R14+URZ], RZ ;  /* 0x000000ff0eff99a7 */ /* 0x0001e2000810043f */
[----:B------:R-:W-:Y:S01]  /*12740*/  FFMA.FTZ R3, R63, R0, -R61 ;  /* 0x000000003f037223 */ /* 0x000fe2000001083d */
[----:B------:R-:W-:Y:S01]  /*12750*/  FADD.FTZ R21, R182, R21 ;  /* 0x00000015b6157221 */ /* 0x000fe20000010000 */
[----:B------:R-:W-:Y:S01]  /*12760*/  FADD.FTZ R4, R183, R4 ;  /* 0x00000004b7047221 */ /* 0x000fe20000010000 */
[C---:B------:R-:W-:Y:S01]  /*12770*/  F2FP.F16.F32.PACK_AB R182, R24.reuse, R182 ;  /* 0x000000b618b6723e */ /* 0x040fe200000000ff */
[----:B------:R-:W-:Y:S01]  /*12780*/  MUFU.EX2 R159, R159 ;  /* 0x0000009f009f7308 */ /* 0x000fe20000000800 */
[----:B------:R-:W-:Y:S01]  /*12790*/  FADD.FTZ R21, R24, R21 ;  /* 0x0000001518157221 */ /* 0x000fe20000010000 */
[----:B-1----:R-:W-:Y:S01]  /*127a0*/  FADD.FTZ R4, R27, R4 ;  /* 0x000000041b047221 */ /* 0x002fe20000010000 */
[-C--:B------:R-:W-:Y:S01]  /*127b0*/  FMUL.FTZ R100, R100, R6.reuse ;  /* 0x0000000664647220 */ /* 0x080fe20000410000 */
[----:B------:R-:W-:Y:S01]  /*127c0*/  FMUL.FTZ R101, R101, R6 ;  /* 0x0000000665657220 */ /* 0x000fe20000410000 */
[----:B0-----:R-:W-:Y:S01]  /*127d0*/  FADD.FTZ R14, R176, R21 ;  /* 0x00000015b00e7221 */ /* 0x001fe20000010000 */
[----:B--2---:R-:W-:Y:S01]  /*127e0*/  FADD.FTZ R21, R177, R4 ;  /* 0x00000004b1157221 */ /* 0x004fe20000010000 */
[----:B------:R-:W-:Y:S01]  /*127f0*/  FFMA.FTZ R4, R67, R0, -R61 ;  /* 0x0000000043047223 */ /* 0x000fe2000001083d */
[----:B------:R-:W0:Y:S01]  /*12800*/  MUFU.EX2 R3, R3 ;  /* 0x0000000300037308 */ /* 0x000e220000000800 */
[C---:B------:R-:W-:Y:S01]  /*12810*/  FADD.FTZ R43, R25.reuse, R14 ;  /* 0x0000000e192b7221 */ /* 0x040fe20000010000 */
[----:B---3--:R-:W-:Y:S01]  /*12820*/  FADD.FTZ R20, R30, R21 ;  /* 0x000000151e147221 */ /* 0x008fe20000010000 */
[----:B------:R-:W-:Y:S01]  /*12830*/  F2FP.F16.F32.PACK_AB R176, R25, R176 ;  /* 0x000000b019b0723e */ /* 0x000fe200000000ff */
[-C--:B------:R-:W-:Y:S01]  /*12840*/  FFMA.FTZ R14, R71, R0.reuse, -R61 ;  /* 0x00000000470e7223 */ /* 0x080fe2000001083d */
[----:B------:R-:W-:Y:S01]  /*12850*/  FADD.FTZ R43, R178, R43 ;  /* 0x0000002bb22b7221 */ /* 0x000fe20000010000 */
[----:B----4-:R-:W-:Y:S01]  /*12860*/  FADD.FTZ R20, R179, R20 ;  /* 0x00000014b3147221 */ /* 0x010fe20000010000 */
[----:B------:R-:W-:Y:S01]  /*12870*/  FFMA.FTZ R61, R87, R0, -R61 ;  /* 0x00000000573d7223 */ /* 0x000fe2000001083d */
[----:B------:R-:W1:Y:S01]  /*12880*/  MUFU.EX2 R4, R4 ;  /* 0x0000000400047308 */ /* 0x000e620000000800 */
[----:B------:R-:W-:Y:S01]  /*12890*/  FADD.FTZ R43, R28, R43 ;  /* 0x0000002b1c2b7221 */ /* 0x000fe20000010000 */
[----:B-----5:R-:W-:Y:S01]  /*128a0*/  FADD.FTZ R20, R31, R20 ;  /* 0x000000141f147221 */ /* 0x020fe20000010000 */
        /* <DEDUP_REMOVED lines=36> */
[----:B------:R-:W-:Y:S01]  /*12af0*/  F2FP.F16.F32.PACK_AB R153, R12, R153 ;  /* 0x000000990c99723e */ /* 0x000fe200000000ff */
[----:B------:R-:W5:Y:S01]  /*12b00*/  MUFU.EX2 R48, R48 ;  /* 0x0000003000307308 */ /* 0x000f620000000800 */
[----:B------:R-:W-:Y:S01]  /*12b10*/  FADD.FTZ R21, R40, R21 ;  /* 0x0000001528157221 */ /* 0x000fe20000010000 */
[----:B------:R-:W-:Y:S01]  /*12b20*/  FADD.FTZ R20, R12, R25 ;  /* 0x000000190c147221 */ /* 0x000fe20000010000 */
[-C--:B------:R-:W-:Y:S01]  /*12b30*/  FMUL.FTZ R132, R132, R6.reuse ;  /* 0x0000000684847220 */ /* 0x080fe20000410000 */
[-C--:B------:R-:W-:Y:S01]  /*12b40*/  FMUL.FTZ R133, R133, R6.reuse ;  /* 0x0000000685857220 */ /* 0x080fe20000410000 */
[----:B------:R-:W-:Y:S01]  /*12b50*/  FADD.FTZ R24, R154, R21 ;  /* 0x000000159a187221 */ /* 0x000fe20000010000 */
[----:B------:R-:W-:Y:S01]  /*12b60*/  FADD.FTZ R20, R155, R20 ;  /* 0x000000149b147221 */ /* 0x000fe20000010000 */
[----:B0-----:R-:W-:Y:S01]  /*12b70*/  F2FP.F16.F32.PACK_AB R155, R3, R155 ;  /* 0x0000009b039b723e */ /* 0x001fe200000000ff */
[----:B------:R-:W0:Y:S01]  /*12b80*/  MUFU.EX2 R15, R75 ;  /* 0x0000004b000f7308 */ /* 0x000e220000000800 */
[----:B------:R-:W-:Y:S01]  /*12b90*/  FADD.FTZ R21, R41, R24 ;  /* 0x0000001829157221 */ /* 0x000fe20000010000 */
[----:B------:R-:W-:Y:S01]  /*12ba0*/  FADD.FTZ R20, R3, R20 ;  /* 0x0000001403147221 */ /* 0x000fe20000010000 */
[-C--:B------:R-:W-:Y:S01]  /*12bb0*/  FMUL.FTZ R136, R136, R6.reuse ;  /* 0x0000000688887220 */ /* 0x080fe20000410000 */
[-C--:B------:R-:W-:Y:S01]  /*12bc0*/  FMUL.FTZ R137, R137, R6.reuse ;  /* 0x0000000689897220 */ /* 0x080fe20000410000 */
[----:B------:R-:W-:Y:S01]  /*12bd0*/  FADD.FTZ R21, R156, R21 ;  /* 0x000000159c157221 */ /* 0x000fe20000010000 */
[----:B------:R-:W-:Y:S01]  /*12be0*/  FADD.FTZ R25, R157, R20 ;  /* 0x000000149d197221 */ /* 0x000fe20000010000 */
[----:B-1----:R-:W-:Y:S01]  /*12bf0*/  F2FP.F16.F32.PACK_AB R157, R4, R157 ;  /* 0x0000009d049d723e */ /* 0x002fe200000000ff */
[----:B------:R-:W1:Y:S01]  /*12c00*/  MUFU.EX2 R49, R49 ;  /* 0x0000003100317308 */ /* 0x000e620000000800 */
[----:B------:R-:W-:Y:S01]  /*12c10*/  FADD.FTZ R21, R44, R21 ;  /* 0x000000152c157221 */ /* 0x000fe20000010000 */
[----:B------:R-:W-:Y:S01]  /*12c20*/  FADD.FTZ R20, R4, R25 ;  /* 0x0000001904147221 */ /* 0x000fe20000010000 */
[-C--:B------:R-:W-:Y:S01]  /*12c30*/  FMUL.FTZ R140, R140, R6.reuse ;  /* 0x000000068c8c7220 */ /* 0x080fe20000410000 */
[-C--:B------:R-:W-:Y:S01]  /*12c40*/  FMUL.FTZ R141, R141, R6.reuse ;  /* 0x000000068d8d7220 */ /* 0x080fe20000410000 */
[----:B------:R-:W-:Y:S01]  /*12c50*/  FADD.FTZ R24, R158, R21 ;  /* 0x000000159e187221 */ /* 0x000fe20000010000 */
[----:B------:R-:W-:Y:S01]  /*12c60*/  FADD.FTZ R21, R159, R20 ;  /* 0x000000149f157221 */ /* 0x000fe20000010000 */
[C---:B--2---:R-:W-:Y:S01]  /*12c70*/  F2FP.F16.F32.PACK_AB R159, R14.reuse, R159 ;  /* 0x0000009f0e9f723e */ /* 0x044fe200000000ff */
[----:B------:R-:W2:Y:S01]  /*12c80*/  MUFU.EX2 R78, R78 ;  /* 0x0000004e004e7308 */ /* 0x000ea20000000800 */
[----:B------:R-:W-:Y:S01]  /*12c90*/  FADD.FTZ R24, R45, R24 ;  /* 0x000000182d187221 */ /* 0x000fe20000010000 */
[----:B------:R-:W-:Y:S01]  /*12ca0*/  FADD.FTZ R20, R14, R21 ;  /* 0x000000150e147221 */ /* 0x000fe20000010000 */
[-C--:B------:R-:W-:Y:S01]  /*12cb0*/  FMUL.FTZ R144, R144, R6.reuse ;  /* 0x0000000690907220 */ /* 0x080fe20000410000 */
[-C--:B------:R-:W-:Y:S01]  /*12cc0*/  FMUL.FTZ R145, R145, R6.reuse ;  /* 0x0000000691917220 */ /* 0x080fe20000410000 */
[----:B---3--:R-:W-:Y:S01]  /*12cd0*/  FADD.FTZ R21, R37, R24 ;  /* 0x0000001825157221 */ /* 0x008fe20000010000 */
[----:B----4-:R-:W-:Y:S01]  /*12ce0*/  FADD.FTZ R20, R161, R20 ;  /* 0x00000014a1147221 */ /* 0x010fe20000010000 */
[-C--:B------:R-:W-:Y:S01]  /*12cf0*/  FMUL.FTZ R148, R148, R6.reuse ;  /* 0x0000000694947220 */ /* 0x080fe20000410000 */
[----:B------:R-:W3:Y:S01]  /*12d00*/  MUFU.EX2 R52, R52 ;  /* 0x0000003400347308 */ /* 0x000ee20000000800 */
[----:B-----5:R-:W-:Y:S01]  /*12d10*/  FADD.FTZ R12, R48, R21 ;  /* 0x00000015300c7221 */ /* 0x020fe20000010000 */
[----:B0-----:R-:W-:Y:S01]  /*12d20*/  FADD.FTZ R3, R15, R20 ;  /* 0x000000140f037221 */ /* 0x001fe20000010000 */
[----:B------:R-:W-:Y:S01]  /*12d30*/  FMUL.FTZ R149, R149, R6 ;  /* 0x0000000695957220 */ /* 0x000fe20000410000 */
[-C--:B------:R-:W-:Y:S01]  /*12d40*/  FMUL.FTZ R90, R90, R11.reuse ;  /* 0x0000000b5a5a7220 */ /* 0x080fe20000410000 */
[----:B-1----:R-:W-:Y:S01]  /*12d50*/  FADD.FTZ R21, R49, R12 ;  /* 0x0000000c31157221 */ /* 0x002fe20000010000 */
        /* <DEDUP_REMOVED lines=10> */
[----:B------:R-:W1:Y:S01]  /*12e00*/  MUFU.EX2 R53, R53 ;  /* 0x0000003500357308 */ /* 0x000e620000000800 */
        /* <DEDUP_REMOVED lines=53> */
[----:B------:R-:W-:Y:S01]  /*13160*/  F2FP.F16.F32.PACK_AB R154, R41, R154 ;  /* 0x0000009a299a723e */ /* 0x000fe200000000ff */
[----:B-1----:R-:W-:Y:S01]  /*13170*/  FADD.FTZ R4, R9, R12 ;  /* 0x0000000c09047221 */ /* 0x002fe20000010000 */
[----:B------:R-:W-:Y:S01]  /*13180*/  F2FP.F16.F32.PACK_AB R156, R44, R156 ;  /* 0x0000009c2c9c723e */ /* 0x000fe200000000ff */
[----:B------:R-:W-:Y:S01]  /*13190*/  IMAD.MOV.U32 R12, RZ, RZ, R8 ;  /* 0x000000ffff0c7224 */ /* 0x000fe200078e0008 */
[----:B------:R-:W-:Y:S02]  /*131a0*/  F2FP.F16.F32.PACK_AB R158, R45, R158 ;  /* 0x0000009e2d9e723e */ /* 0x000fe400000000ff */
[----:B------:R-:W-:Y:S02]  /*131b0*/  F2FP.F16.F32.PACK_AB R160, R48, R37 ;  /* 0x0000002530a0723e */ /* 0x000fe400000000ff */
[----:B------:R-:W-:Y:S01]  /*131c0*/  F2FP.F16.F32.PACK_AB R161, R15, R161 ;  /* 0x000000a10fa1723e */ /* 0x000fe200000000ff */
[----:B--2---:R-:W-:Y:S01]  /*131d0*/  FADD.FTZ R3, R20, R3 ;  /* 0x0000000314037221 */ /* 0x004fe20000010000 */
[----:B------:R-:W-:-:S02]  /*131e0*/  F2FP.F16.F32.PACK_AB R162, R52, R49 ;  /* 0x0000003134a2723e */ /* 0x000fc400000000ff */
[----:B------:R-:W-:Y:S02]  /*131f0*/  F2FP.F16.F32.PACK_AB R163, R79, R78 ;  /* 0x0000004e4fa3723e */ /* 0x000fe400000000ff */
[----:B------:R-:W-:Y:S02]  /*13200*/  F2FP.F16.F32.PACK_AB R164, R56, R53 ;  /* 0x0000003538a4723e */ /* 0x000fe400000000ff */
[----:B------:R-:W-:Y:S02]  /*13210*/  F2FP.F16.F32.PACK_AB R165, R83, R82 ;  /* 0x0000005253a5723e */ /* 0x000fe400000000ff */
[----:B------:R-:W-:Y:S02]  /*13220*/  F2FP.F16.F32.PACK_AB R166, R9, R57 ;  /* 0x0000003909a6723e */ /* 0x000fe400000000ff */
[----:B------:R-:W-:Y:S02]  /*13230*/  F2FP.F16.F32.PACK_AB R167, R20, R167 ;  /* 0x000000a714a7723e */ /* 0x000fe400000000ff */
[----:B------:R-:W-:Y:S01]  /*13240*/  MOV R14, R184 ;  /* 0x000000b8000e7202 */ /* 0x000fe20000000f00 */
[----:B------:R-:W-:Y:S06]  /*13250*/  @P3 BRA `(.L_x_2714) ;  /* 0xffffffd4004c3947 */ /* 0x000fec000383ffff */
.L_x_2704:
[----:B------:R-:W-:-:S13]  /*13260*/  ISETP.GE.AND P2, PT, R10, R191, PT ;  /* 0x000000bf0a00720c */ /* 0x000fda0003f46270 */
[----:B------:R-:W-:Y:S05]  /*13270*/  @!P2 BRA `(.L_x_2715) ;  /* 0x000000200074a947 */ /* 0x000fea0003800000 */
[----:B------:R-:W-:Y:S02]  /*13280*/  IMAD.MOV.U32 R11, RZ, RZ, R8 ;  /* 0x000000ffff0b7224 */ /* 0x000fe400078e0008 */
[----:B------:R-:W-:Y:S02]  /*13290*/  IMAD.MOV.U32 R12, RZ, RZ, R7 ;  /* 0x000000ffff0c7224 */ /* 0x000fe400078e0007 */
[----:B------:R-:W-:Y:S02]  /*132a0*/  IMAD.MOV.U32 R6, RZ, RZ, R186 ;  /* 0x000000ffff067224 */ /* 0x000fe400078e00ba */
[----:B------:R-:W-:-:S07]  /*132b0*/  IMAD.MOV.U32 R13, RZ, RZ, R184 ;  /* 0x000000ffff0d7224 */ /* 0x000fce00078e00b8 */
.L_x_2725:
[----:B------:R-:W-:Y:S01]  /*132c0*/  ISETP.NE.AND P2, PT, R189, RZ, PT ;  /* 0x000000ffbd00720c */ /* 0x000fe20003f45270 */
[----:B------:R-:W-:Y:S05]  /*132d0*/  YIELD ;  /* 0x0000000000007946 */ /* 0x000fea0003800000 */
[----:B------:R-:W-:-:S04]  /*132e0*/  IADD3 R184, R13, 0x1, RZ ;  /* 0x000000010db87810 */ /* 0x000fc80007ffe0ff */
[----:B------:R-:W-:-:S04]  /*132f0*/  ISETP.NE.AND P3, PT, R184, 0x2, PT ;  /* 0x00000002b800780c */ /* 0x000fc80003f65270 */
[----:B------:R-:W-:Y:S02]  /*13300*/  SEL R7, RZ, 0x1, P3 ;  /* 0x00000001ff077807 */ /* 0x000fe40001800000 */
[----:B------:R-:W-:Y:S02]  /*13310*/  SEL R184, R184, RZ, P3 ;  /* 0x000000ffb8b87207 */ /* 0x000fe40001800000 */
[----:B------:R-:W-:Y:S01]  /*13320*/  LOP3.LUT R186, R6, R7, RZ, 0x3c, !PT ;  /* 0x0000000706ba7212 */ /* 0x000fe200078e3cff */
[----:B------:R-:W-:Y:S06]  /*13330*/  @P2 BRA `(.L_x_2716) ;  /* 0x0000000000302947 */ /* 0x000fec0003800000 */
[----:B------:R-:W-:Y:S05]  /*13340*/  @!P0 BRA `(.L_x_2717) ;  /* 0x0000000000048947 */ /* 0x000fea0003800000 */
[----:B------:R-:W-:Y:S01]  /*13350*/  BPT.TRAP 0x1 ;  /* 0x000000040000795c */ /* 0x000fe20000300000 */
.L_x_2717:
[----:B------:R-:W-:Y:S01]  /*13360*/  IMAD R0, R184, 0x8, R2 ;  /* 0x00000008b8007824 */ /* 0x000fe200078e0202 */
[----:B------:R-:W-:-:S04]  /*13370*/  SHF.L.U32 R7, R186, 0x1f, RZ ;  /* 0x0000001fba077819 */ /* 0x000fc800000006ff */
[----:B------:R0:W1:Y:S01]  /*13380*/  SYNCS.PHASECHK.TRANS64.TRYWAIT P3, [R0+URZ+0x28830], R7 ;  /* 0x02883007000075a7 */ /* 0x000062000806017f */
[----:B------:R-:W-:Y:S05]  /*13390*/  @!P0 BRA `(.L_x_2718) ;  /* 0x0000000000048947 */ /* 0x000fea0003800000 */
[----:B------:R-:W-:Y:S01]  /*133a0*/  BPT.TRAP 0x1 ;  /* 0x000000040000795c */ /* 0x000fe20000300000 */
.L_x_2718:
[----:B------:R-:W-:Y:S04]  /*133b0*/  BSSY B0, `(.L_x_2716) ;  /* 0x0000004000007945 */ /* 0x000fe80003800000 */
[----:B-1----:R-:W-:Y:S05]  /*133c0*/  @P3 BRA `(.L_x_2719) ;  /* 0x0000000000083947 */ /* 0x002fea0003800000 */
[----:B------:R-:W1:Y:S02]  /*133d0*/  SYNCS.PHASECHK.TRANS64.TRYWAIT P3, [R0+URZ+0x28830], R7 ;  /* 0x02883007000075a7 */ /* 0x000e64000806017f */
[----:B-1----:R-:W-:Y:S05]  /*133e0*/  @!P3 BRA `(.L_x_2720) ;  /* 0x000000f40024b947 */ /* 0x002fea0003800000 */
.L_x_2719:
[----:B------:R-:W-:Y:S05]  /*133f0*/  BSYNC B0 ;  /* 0x0000000000007941 */ /* 0x000fea0003800000 */
.L_x_2716:
        /* <DEDUP_REMOVED lines=10> */
[----:B------:R-:W-:Y:S01]  /*134a0*/  VIADD R24, R8, 0x404 ;  /* 0x0000040408187836 */ /* 0x000fe20000000000 */
[C---:B------:R-:W-:Y:S01]  /*134b0*/  R2UR UR7, R25.reuse ;  /* 0x00000000190772ca */ /* 0x040fe200000e0000 */
[----:B------:R-:W-:Y:S01]  /*134c0*/  IMAD.MOV.U32 R21, RZ, RZ, 0x40000040 ;  /* 0x40000040ff157424 */ /* 0x000fe200078e00ff */
[----:B------:R-:W-:Y:S01]  /*134d0*/  R2UR UR31, R25 ;  /* 0x00000000191f72ca */ /* 0x000fe200000e0000 */
[----:B------:R-:W-:Y:S01]  /*134e0*/  IMAD.MOV.U32 R15, RZ, RZ, 0x40000040 ;  /* 0x40000040ff0f7424 */ /* 0x000fe200078e00ff */
[----:B------:R-:W-:-:S02]  /*134f0*/  R2UR UR30, R24 ;  /* 0x00000000181e72ca */ /* 0x000fc400000e0000 */
[----:B------:R-:W-:Y:S01]  /*13500*/  R2UR UR10, R20 ;  /* 0x00000000140a72ca */ /* 0x000fe200000e0000 */
[C---:B------:R-:W-:Y:S01]  /*13510*/  VIADD R20, R8.reuse, 0x400 ;  /* 0x0000040008147836 */ /* 0x040fe20000000000 */
[----:B------:R-:W-:Y:S02]  /*13520*/  R2UR UR11, R21 ;  /* 0x00000000150b72ca */ /* 0x000fe400000e0000 */
[----:B------:R-:W-:Y:S02]  /*13530*/  IADD3 R14, R8, 0x6, RZ ;  /* 0x00000006080e7810 */ /* 0x000fe40007ffe0ff */
[----:B------:R-:W-:Y:S02]  /*13540*/  R2UR UR19, R15 ;  /* 0x000000000f1372ca */ /* 0x000fe400000e0000 */
[----:B------:R-:W-:Y:S01]  /*13550*/  R2UR UR18, R14 ;  /* 0x000000000e1272ca */ /* 0x000fe200000e0000 */
[----:B------:R-:W-:Y:S01]  /*13560*/  VIADD R14, R8, 0x402 ;  /* 0x00000402080e7836 */ /* 0x000fe20000000000 */
[----:B0-----:R-:W-:-:S02]  /*13570*/  SHF.R.U32.HI R0, RZ, 0x7, R0 ;  /* 0x00000007ff007819 */ /* 0x001fc40000011600 */
[----:B------:R-:W-:Y:S02]  /*13580*/  R2UR UR22, R20 ;  /* 0x00000000141672ca */ /* 0x000fe400000e0000 */
[----:B------:R-:W-:Y:S01]  /*13590*/  R2UR UR23, R21 ;  /* 0x00000000151772ca */ /* 0x000fe200000e0000 */
[----:B------:R-:W-:Y:S01]  /*135a0*/  VIADD R0, R0, 0x8 ;  /* 0x0000000800007836 */ /* 0x000fe20000000000 */
[----:B------:R-:W-:Y:S02]  /*135b0*/  R2UR UR26, R14 ;  /* 0x000000000e1a72ca */ /* 0x000fe400000e0000 */
[----:B------:R-:W-:Y:S02]  /*135c0*/  R2UR UR27, R15 ;  /* 0x000000000f1b72ca */ /* 0x000fe400000e0000 */
[----:B------:R0:W-:Y:S01]  /*135d0*/  BAR.SYNC.DEFER_BLOCKING R0, 0x100 ;  /* 0x000400000000751d */ /* 0x0001e20000010000 */
[----:B------:R-:W-:Y:S02]  /*135e0*/  IADD3 R8, R8, 0x406, RZ ;  /* 0x0000040608087810 */ /* 0x000fe40007ffe0ff */
[----:B------:R-:W-:-:S02]  /*135f0*/  R2UR UR35, R9 ;  /* 0x00000000092372ca */ /* 0x000fc400000e0000 */
[----:B------:R-:W-:Y:S01]  /*13600*/  R2UR UR34, R8 ;  /* 0x00000000082272ca */ /* 0x000fe200000e0000 */
        /* <DEDUP_REMOVED lines=27> */
.L_x_2722:
[----:B------:R-:W-:Y:S01]  /*137c0*/  SHF.L.U32 R0, R6, 0x1f, RZ ;  /* 0x0000001f06007819 */ /* 0x000fe200000006ff */
[----:B------:R-:W-:-:S04]  /*137d0*/  IMAD R6, R13, 0x8, R2 ;  /* 0x000000080d067824 */ /* 0x000fc800078e0202 */
[----:B------:R0:W1:Y:S01]  /*137e0*/  SYNCS.PHASECHK.TRANS64.TRYWAIT P2, [R6+URZ+0x28850], R0 ;  /* 0x02885000060075a7 */ /* 0x000062000804017f */
[----:B------:R-:W-:Y:S05]  /*137f0*/  @!P0 BRA `(.L_x_2723) ;  /* 0x0000000000048947 */ /* 0x000fea0003800000 */
[----:B------:R-:W-:Y:S01]  /*13800*/  BPT.TRAP 0x1 ;  /* 0x000000040000795c */ /* 0x000fe20000300000 */
.L_x_2723:
[----:B-1----:R-:W-:Y:S05]  /*13810*/  @P2 BRA `(.L_x_2721) ;  /* 0x0000000000082947 */ /* 0x002fea0003800000 */
[----:B------:R-:W1:Y:S02]  /*13820*/  SYNCS.PHASECHK.TRANS64.TRYWAIT P2, [R6+URZ+0x28850], R0 ;  /* 0x02885000060075a7 */ /* 0x000e64000804017f */
[----:B-1----:R-:W-:Y:S05]  /*13830*/  @!P2 BRA `(.L_x_2724) ;  /* 0x000000f00024a947 */ /* 0x002fea0003800000 */
.L_x_2721:
        /* <DEDUP_REMOVED lines=8> */
[----:B------:R-:W-:Y:S02]  /*138c0*/  R2UR UR7, R7 ;  /* 0x00000000070772ca */ /* 0x000fe400000e0000 */
[----:B------:R-:W-:Y:S02]  /*138d0*/  LOP3.LUT R0, R0, 0x4000000, RZ, 0xfc, !PT ;  /* 0x0400000000007812 */ /* 0x000fe400078efcff */
[C---:B------:R-:W-:Y:S01]  /*138e0*/  ISETP.GT.AND P2, PT, R10.reuse, R191, PT ;  /* 0x000000bf0a00720c */ /* 0x040fe20003f44270 */
[----:B------:R-:W-:Y:S02]  /*138f0*/  VIADD R10, R10, 0xffffffff ;  /* 0xffffffff0a0a7836 */ /* 0x000fe40000000000 */
[C---:B------:R-:W-:Y:S01]  /*13900*/  IMAD R6, R13.reuse, 0x800, R0 ;  /* 0x000008000d067824 */ /* 0x040fe200078e0200 */
[----:B------:R-:W-:Y:S01]  /*13910*/  FMNMX.FTZ R0, R24, R12, !PT ;  /* 0x0000000c18007209 */ /* 0x000fe20007810000 */
[----:B------:R-:W-:-:S02]  /*13920*/  @!P1 IMAD R13, R13, 0x8, R2 ;  /* 0x000000080d0d9824 */ /* 0x000fc400078e0202 */
[C---:B------:R-:W-:Y:S01]  /*13930*/  VIADD R8, R6.reuse, 0x80 ;  /* 0x0000008006087836 */ /* 0x040fe20000000000 */
[----:B------:R-:W-:Y:S01]  /*13940*/  R2UR UR6, R6 ;  /* 0x00000000060672ca */ /* 0x000fe200000e0000 */
[----:B------:R-:W-:Y:S01]  /*13950*/  @!P1 VIADD R13, R13, 0x28860 ;  /* 0x000288600d0d9836 */ /* 0x000fe20000000000 */
[----:B------:R-:W-:-:S04]  /*13960*/  FMNMX.FTZ R0, R25, R0, !PT ;  /* 0x0000000019007209 */ /* 0x000fc80007810000 */
[----:B------:R-:W-:-:S04]  /*13970*/  FMNMX.FTZ R0, R28, R0, !PT ;  /* 0x000000001c007209 */ /* 0x000fc80007810000 */
[----:B------:R-:W-:-:S03]  /*13980*/  FMNMX.FTZ R0, R29, R0, !PT ;  /* 0x000000001d007209 */ /* 0x000fc60007810000 */
[----:B------:R-:W-:Y:S01]  /*13990*/  HGMMA.64x128x16.F32 R88, R180, gdesc[UR4].tnspB, R88, gsb0 ;  /* 0x41e00004b4587df0 */ /* 0x000fe20008000858 */
[----:B------:R-:W-:Y:S02]  /*139a0*/  R2UR UR6, R8 ;  /* 0x00000000080672ca */ /* 0x000fe400000e0000 */
[----:B------:R-:W-:Y:S01]  /*139b0*/  R2UR UR7, R9 ;  /* 0x00000000090772ca */ /* 0x000fe200000e0000 */
[----:B------:R-:W-:Y:S01]  /*139c0*/  IMAD.MOV.U32 R9, RZ, RZ, 0x40000040 ;  /* 0x40000040ff097424 */ /* 0x000fe200078e00ff */
[----:B------:R-:W-:Y:S02]  /*139d0*/  IADD3 R8, R6, 0x100, RZ ;  /* 0x0000010006087810 */ /* 0x000fe40007ffe0ff */
        /* <DEDUP_REMOVED lines=29> */
[----:B------:R-:W0:Y:S01]  /*13bb0*/  SHFL.BFLY PT, R0, R7, 0x2, 0x1f ;  /* 0x0c401f0007007f89 */ /* 0x000e2200000e0000 */
[----:B------:R-:W-:Y:S02]  /*13bc0*/  WARPGROUP.DEPBAR.LE gsb0, 0x0 ;  /* 0x00008000000079c5 */ /* 0x000fe40000010000 */
[----:B------:R-:W-:Y:S01]  /*13bd0*/  WARPGROUP.ARRIVE ;  /* 0x00000000000079c5 */ /* 0x000fe20000000000 */
[----:B0-----:R-:W-:-:S05]  /*13be0*/  FMNMX.FTZ R7, R7, R0, !PT ;  /* 0x0000000007077209 */ /* 0x001fca0007810000 */
[----:B------:R-:W-:Y:S01]  /*13bf0*/  HGMMA.64x128x16.F32 R88, R176, gdesc[UR4].tnspB, R88, gsb0 ;  /* 0x41e00004b0587df0 */ /* 0x000fe20008000858 */
[----:B------:R-:W-:Y:S01]  /*13c00*/  R2UR UR6, R8 ;  /* 0x00000000080672ca */ /* 0x000fe200000e0000 */
[----:B------:R-:W-:Y:S01]  /*13c10*/  VIADD R8, R6, 0x180 ;  /* 0x0000018006087836 */ /* 0x000fe20000000000 */
[----:B------:R-:W-:Y:S01]  /*13c20*/  R2UR UR7, R9 ;  /* 0x00000000090772ca */ /* 0x000fe200000e0000 */
[----:B------:R-:W-:Y:S01]  /*13c30*/  IMAD.MOV.U32 R9, RZ, RZ, 0x40000040 ;  /* 0x40000040ff097424 */ /* 0x000fe200078e00ff */
[----:B------:R-:W0:Y:S02]  /*13c40*/  SHFL.BFLY PT, R0, R7, 0x1, 0x1f ;  /* 0x0c201f0007007f89 */ /* 0x000e2400000e0000 */
[----:B0-----:R-:W-:Y:S02]  /*13c50*/  FMNMX.FTZ R7, R7, R0, !PT ;  /* 0x0000000007077209 */ /* 0x001fe40007810000 */
[----:B------:R-:W-:-:S03]  /*13c60*/  MOV R0, UR46 ;  /* 0x0000002e00007c02 */ /* 0x000fc60008000f00 */
[C---:B------:R-:W-:Y:S02]  /*13c70*/  FADD.FTZ R12, -R7.reuse, R12 ;  /* 0x0000000c070c7221 */ /* 0x040fe40000010100 */
[-C--:B------:R-:W-:Y:S02]  /*13c80*/  FMUL.FTZ R15, R7, R0.reuse ;  /* 0x00000000070f7220 */ /* 0x080fe40000410000 */
[-C--:B------:R-:W-:Y:S02]  /*13c90*/  FMUL.FTZ R12, R12, R0.reuse ;  /* 0x000000000c0c7220 */ /* 0x080fe40000410000 */
        /* <DEDUP_REMOVED lines=26> */
[-CC-:B------:R-:W-:Y:S01]  /*13e40*/  FFMA.FTZ R32, R56, R0.reuse, -R15.reuse ;  /* 0x0000000038207223 */ /* 0x180fe2000001080f */
[----:B------:R-:W-:Y:S02]  /*13e50*/  FFMA.FTZ R36, R61, R0, -R15 ;  /* 0x000000003d247223 */ /* 0x000fe4000001080f */
[----:B------:R-:W-:Y:S01]  /*13e60*/  HGMMA.64x128x16.F32 R88, R172, gdesc[UR4].tnspB, R88, gsb0 ;  /* 0x41e00004ac587df0 */ /* 0x000fe20008000858 */
[----:B------:R-:W-:Y:S01]  /*13e70*/  R2UR UR6, R8 ;  /* 0x00000000080672ca */ /* 0x000fe200000e0000 */
[----:B------:R-:W-:Y:S01]  /*13e80*/  VIADD R8, R6, 0x200 ;  /* 0x0000020006087836 */ /* 0x000fe20000000000 */
[----:B------:R-:W-:Y:S01]  /*13e90*/  R2UR UR7, R9 ;  /* 0x00000000090772ca */ /* 0x000fe200000e0000 */
[----:B------:R-:W-:Y:S01]  /*13ea0*/  IMAD.MOV.U32 R9, RZ, RZ, 0x40000040 ;  /* 0x40000040ff097424 */ /* 0x000fe200078e00ff */
        /* <DEDUP_REMOVED lines=63> */
[----:B------:R-:W-:-:S03]  /*142a0*/  IMAD.MOV.U32 R9, RZ, RZ, 0x40000040 ;  /* 0x40000040ff097424 */ /* 0x000fc600078e00ff */
[----:B------:R-:W-:-:S05]  /*142b0*/  FMNMX.FTZ R14, R87, R14, !PT ;  /* 0x0000000e570e7209 */ /* 0x000fca0007810000 */
[----:B------:R-:W0:Y:S01]  /*142c0*/  SHFL.BFLY PT, R8, R14, 0x2, 0x1f ;  /* 0x0c401f000e087f89 */ /* 0x000e2200000e0000 */
[----:B------:R-:W-:Y:S02]  /*142d0*/  WARPGROUP.DEPBAR.LE gsb0, 0x0 ;  /* 0x00008000000079c5 */ /* 0x000fe40000010000 */
[----:B------:R-:W-:Y:S01]  /*142e0*/  WARPGROUP.ARRIVE ;  /* 0x00000000000079c5 */ /* 0x000fe20000000000 */
[-CC-:B------:R-:W-:Y:S01]  /*142f0*/  FFMA.FTZ R152, R25, R0.reuse, -R15.reuse ;  /* 0x0000000019987223 */ /* 0x180fe2000001080f */
[-CC-:B------:R-:W-:Y:S01]  /*14300*/  FFMA.FTZ R25, R53, R0.reuse, -R15.reuse ;  /* 0x0000000035197223 */ /* 0x180fe2000001080f */
[-CC-:B------:R-:W-:Y:S01]  /*14310*/  FFMA.FTZ R153, R29, R0.reuse, -R15.reuse ;  /* 0x000000001d997223 */ /* 0x180fe2000001080f */
[-CC-:B------:R-:W-:Y:S01]  /*14320*/  FFMA.FTZ R29, R45, R0.reuse, -R15.reuse ;  /* 0x000000002d1d7223 */ /* 0x180fe2000001080f */
[-CC-:B------:R-:W-:Y:S01]  /*14330*/  FFMA.FTZ R154, R60, R0.reuse, -R15.reuse ;  /* 0x000000003c9a7223 */ /* 0x180fe2000001080f */
[----:B------:R-:W-:Y:S01]  /*14340*/  HGMMA.64x128x16.F32 R88, R156, gdesc[UR4].tnspB, R88, gsb0 ;  /* 0x41e000049c587df0 */ /* 0x000fe20008000858 */
[----:B------:R-:W-:Y:S01]  /*14350*/  R2UR UR7, R9 ;  /* 0x00000000090772ca */ /* 0x000fe200000e0000 */
[-CC-:B------:R-:W-:Y:S01]  /*14360*/  FFMA.FTZ R45, R76, R0.reuse, -R15.reuse ;  /* 0x000000004c2d7223 */ /* 0x180fe2000001080f */
[----:B------:R-:W-:Y:S01]  /*14370*/  FFMA.FTZ R9, R84, R0, -R15 ;  /* 0x0000000054097223 */ /* 0x000fe2000001080f */
[----:B------:R-:W-:Y:S01]  /*14380*/  MUFU.EX2 R152, R152 ;  /* 0x0000009800987308 */ /* 0x000fe20000000800 */
[----:B0-----:R-:W-:Y:S01]  /*14390*/  FMNMX.FTZ R14, R14, R8, !PT ;  /* 0x000000080e0e7209 */ /* 0x001fe20007810000 */
[----:B------:R-:W-:-:S04]  /*143a0*/  VIADD R8, R6, 0x300 ;  /* 0x0000030006087836 */ /* 0x000fc80000000000 */
[----:B------:R-:W0:Y:S01]  /*143b0*/  SHFL.BFLY PT, R53, R14, 0x1, 0x1f ;  /* 0x0c201f000e357f89 */ /* 0x000e2200000e0000 */
[----:B------:R-:W-:Y:S01]  /*143c0*/  R2UR UR6, R8 ;  /* 0x00000000080672ca */ /* 0x000fe200000e0000 */
[----:B------:R-:W-:Y:S08]  /*143d0*/  MUFU.EX2 R153, R153 ;  /* 0x0000009900997308 */ /* 0x000ff00000000800 */
[----:B------:R-:W-:Y:S08]  /*143e0*/  MUFU.EX2 R29, R29 ;  /* 0x0000001d001d7308 */ /* 0x000ff00000000800 */
[----:B------:R-:W-:Y:S01]  /*143f0*/  MUFU.EX2 R25, R25 ;  /* 0x0000001900197308 */ /* 0x000fe20000000800 */
[----:B0-----:R-:W-:Y:S01]  /*14400*/  FMNMX.FTZ R8, R14, R53, !PT ;  /* 0x000000350e087209 */ /* 0x001fe20007810000 */
[----:B------:R-:W-:-:S06]  /*14410*/  VIADD R14, R6, 0x380 ;  /* 0x00000380060e7836 */ /* 0x000fcc0000000000 */
[----:B------:R-:W-:Y:S01]  /*14420*/  MUFU.EX2 R154, R154 ;  /* 0x0000009a009a7308 */ /* 0x000fe20000000800 */
[----:B------:R-:W-:-:S04]  /*14430*/  FMUL.FTZ R57, R8, R0 ;  /* 0x0000000008397220 */ /* 0x000fc80000410000 */
        /* <DEDUP_REMOVED lines=8> */
[----:B------:R-:W-:Y:S01]  /*144c0*/  IADD3 R43, -R192, 0xb, RZ ;  /* 0x0000000bc02b7810 */ /* 0x000fe20007ffe1ff */
        /* <DEDUP_REMOVED lines=31> */
[----:B------:R-:W-:Y:S02]  /*146c0*/  FADD.FTZ R15, -R8, R11 ;  /* 0x0000000b080f7221 */ /* 0x000fe40000010100 */
[----:B------:R-:W-:Y:S01]  /*146d0*/  MUFU.EX2 R169, R169 ;  /* 0x000000a900a97308 */ /* 0x000fe20000000800 */
[-CC-:B------:R-:W-:Y:S01]  /*146e0*/  FFMA.FTZ R157, R66, R0.reuse, -R57.reuse ;  /* 0x00000000429d7223 */ /* 0x180fe20000010839 */
[----:B------:R-:W-:Y:S01]  /*146f0*/  HGMMA.64x128x16.F32 R88, R160, gdesc[UR4].tnspB, R88, gsb0 ;  /* 0x41e00004a0587df0 */ /* 0x000fe20008000858 */
[-C--:B------:R-:W-:Y:S01]  /*14700*/  FMUL.FTZ R15, R15, R0.reuse ;  /* 0x000000000f0f7220 */ /* 0x080fe20000410000 */
[----:B------:R-:W-:Y:S01]  /*14710*/  R2UR UR6, R14 ;  /* 0x000000000e0672ca */ /* 0x000fe200000e0000 */
[-CC-:B------:R-:W-:Y:S01]  /*14720*/  FFMA.FTZ R14, R55, R0.reuse, -R57.reuse ;  /* 0x00000000370e7223 */ /* 0x180fe20000010839 */
[----:B------:R-:W-:-:S02]  /*14730*/  FFMA.FTZ R159, R70, R0, -R57 ;  /* 0x00000000469f7223 */ /* 0x000fc40000010839 */
[----:B------:R0:W1:Y:S08]  /*14740*/  MUFU.EX2 R53, R15 ;  /* 0x0000000f00357308 */ /* 0x0000700000000800 */
[----:B------:R-:W-:Y:S01]  /*14750*/  MUFU.EX2 R35, R35 ;  /* 0x0000002300237308 */ /* 0x000fe20000000800 */
[----:B0-----:R-:W-:-:S05]  /*14760*/  IMAD.MOV.U32 R15, RZ, RZ, 0x40000040 ;  /* 0x40000040ff0f7424 */ /* 0x001fca00078e00ff */
[----:B------:R-:W-:Y:S01]  /*14770*/  R2UR UR7, R15 ;  /* 0x000000000f0772ca */ /* 0x000fe200000e0000 */
[----:B------:R-:W-:Y:S01]  /*14780*/  @!P1 IMAD R15, R184, 0x8, R2 ;  /* 0x00000008b80f9824 */ /* 0x000fe200078e0202 */
[----:B------:R-:W-:Y:S01]  /*14790*/  MUFU.EX2 R171, R171 ;  /* 0x000000ab00ab7308 */ /* 0x000fe20000000800 */
[----:B-1----:R-:W-:Y:S01]  /*147a0*/  FFMA.FTZ R3, R53, R3, R181 ;  /* 0x0000000335037223 */ /* 0x002fe200000100b5 */
[----:B------:R-:W-:Y:S02]  /*147b0*/  F2FP.F16.F32.PACK_AB R181, R26, R181 ;  /* 0x000000b51ab5723e */ /* 0x000fe400000000ff */
[----:B------:R-:W-:Y:S01]  /*147c0*/  @!P1 IADD3 R39, R15, 0x28840, RZ ;  /* 0x000288400f279810 */ /* 0x000fe20007ffe0ff */
[----:B------:R-:W-:-:S03]  /*147d0*/  FFMA.FTZ R15, R59, R0, -R57 ;  /* 0x000000003b0f7223 */ /* 0x000fc60000010839 */
        /* <DEDUP_REMOVED lines=11> */
[----:B------:R-:W1:Y:S08]  /*14890*/  MUFU.EX2 R79, R79 ;  /* 0x0000004f004f7308 */ /* 0x000e700000000800 */
[----:B------:R-:W-:Y:S08]  /*148a0*/  MUFU.EX2 R82, R82 ;  /* 0x0000005200527308 */ /* 0x000ff00000000800 */
[----:B------:R-:W-:Y:S08]  /*148b0*/  MUFU.EX2 R83, R83 ;  /* 0x0000005300537308 */ /* 0x000ff00000000800 */
[----:B------:R-:W-:Y:S01]  /*148c0*/  MUFU.EX2 R9, R9 ;  /* 0x0000000900097308 */ /* 0x000fe20000000800 */
[----:B------:R-:W-:-:S02]  /*148d0*/  WARPGROUP.DEPBAR.LE gsb0, 0x0 ;  /* 0x00008000000079c5 */ /* 0x000fc40000010000 */
[----:B------:R-:W-:Y:S01]  /*148e0*/  WARPGROUP.ARRIVE ;  /* 0x00000000000079c5 */ /* 0x000fe20000000000 */
[----:B------:R-:W-:-:S04]  /*148f0*/  FFMA.FTZ R161, R74, R0, -R57 ;  /* 0x000000004aa17223 */ /* 0x000fc80000010839 */
[----:B------:R-:W-:Y:S01]  /*14900*/  MUFU.EX2 R86, R86 ;  /* 0x0000005600567308 */ /* 0x000fe20000000800 */
[----:B------:R-:W-:Y:S02]  /*14910*/  F2FP.F16.F32.PACK_AB R160, R40, R33 ;  /* 0x0000002128a0723e */ /* 0x000fe400000000ff */
[----:B0-----:R-:W-:Y:S01]  /*14920*/  F2FP.F16.F32.PACK_AB R162, R48, R45 ;  /* 0x0000002d30a2723e */ /* 0x001fe200000000ff */
[----:B------:R-:W-:Y:S01]  /*14930*/  HGMMA.64x128x16.F32 R88, R164, gdesc[UR4].tnspB, R88, gsb0 ;  /* 0x41e00004a4587df0 */ /* 0x000fe20008000858 */
[----:B-1----:R-:W-:-:S03]  /*14940*/  F2FP.F16.F32.PACK_AB R163, R79, R78 ;  /* 0x0000004e4fa3723e */ /* 0x002fc600000000ff */
[----:B------:R-:W-:Y:S08]  /*14950*/  MUFU.EX2 R161, R161 ;  /* 0x000000a100a17308 */ /* 0x000ff00000000800 */
[----:B------:R-:W0:Y:S01]  /*14960*/  MUFU.EX2 R11, R85 ;  /* 0x00000055000b7308 */ /* 0x000e220000000800 */
[----:B------:R-:W-:Y:S02]  /*14970*/  WARPGROUP.DEPBAR.LE gsb0, 0x0 ;  /* 0x00008000000079c5 */ /* 0x000fe40000010000 */
        /* <DEDUP_REMOVED lines=9> */
[----:B--2---:R-:W-:Y:S01]  /*14a10*/  FFMA.FTZ R39, R12, R4, R180 ;  /* 0x000000040c277223 */ /* 0x004fe200000100b4 */
[----:B------:R-:W-:Y:S01]  /*14a20*/  FADD.FTZ R4, R26, R3 ;  /* 0x000000031a047221 */ /* 0x000fe20000010000 */
[----:B------:R-:W-:Y:S01]  /*14a30*/  FFMA.FTZ R3, R63, R0, -R57 ;  /* 0x000000003f037223 */ /* 0x000fe20000010839 */
[C---:B------:R-:W-:Y:S01]  /*14a40*/  F2FP.F16.F32.PACK_AB R180, R152.reuse, R180 ;  /* 0x000000b498b4723e */ /* 0x040fe200000000ff */
[----:B------:R-:W-:Y:S01]  /*14a50*/  FADD.FTZ R39, R152, R39 ;  /* 0x0000002798277221 */ /* 0x000fe20000010000 */
[----:B------:R-:W-:Y:S01]  /*14a60*/  FADD.FTZ R4, R183, R4 ;  /* 0x00000004b7047221 */ /* 0x000fe20000010000 */
[C---:B------:R-:W-:Y:S01]  /*14a70*/  F2FP.F16.F32.PACK_AB R183, R27.reuse, R183 ;  /* 0x000000b71bb7723e */ /* 0x040fe200000000ff */
[----:B------:R-:W-:Y:S01]  /*14a80*/  FMUL.FTZ R100, R100, R12 ;  /* 0x0000000c64647220 */ /* 0x000fe20000410000 */
[----:B------:R-:W-:Y:S01]  /*14a90*/  FADD.FTZ R42, R182, R39 ;  /* 0x00000027b62a7221 */ /* 0x000fe20000010000 */
[----:B------:R-:W-:Y:S01]  /*14aa0*/  @!P1 PRMT R39, RZ, 0x654, R13 ;  /* 0x00000654ff279816 */ /* 0x000fe2000000000d */
[----:B------:R-:W-:Y:S01]  /*14ab0*/  FADD.FTZ R4, R27, R4 ;  /* 0x000000041b047221 */ /* 0x000fe20000010000 */
[----:B------:R-:W0:Y:S01]  /*14ac0*/  MUFU.EX2 R3, R3 ;  /* 0x0000000300037308 */ /* 0x000e220000000800 */
[C---:B------:R-:W-:Y:S01]  /*14ad0*/  FADD.FTZ R13, R153.reuse, R42 ;  /* 0x0000002a990d7221 */ /* 0x040fe20000010000 */
[----:B------:R2:W-:Y:S01]  /*14ae0*/  @!P1 SYNCS.ARRIVE.TRANS64.RED.A1T0 RZ, [R39+URZ], RZ ;  /* 0x000000ff27ff99a7 */ /* 0x0005e2000810043f */
[----:B------:R-:W-:Y:S01]  /*14af0*/  F2FP.F16.F32.PACK_AB R182, R153, R182 ;  /* 0x000000b699b6723e */ /* 0x000fe200000000ff */
[----:B------:R-:W-:Y:S01]  /*14b00*/  FMUL.FTZ R101, R101, R12 ;  /* 0x0000000c65657220 */ /* 0x000fe20000410000 */
[----:B------:R-:W-:Y:S01]  /*14b10*/  FADD.FTZ R13, R176, R13 ;  /* 0x0000000db00d7221 */ /* 0x000fe20000010000 */
[----:B------:R-:W-:Y:S01]  /*14b20*/  F2FP.F16.F32.PACK_AB R176, R28, R176 ;  /* 0x000000b01cb0723e */ /* 0x000fe200000000ff */
[----:B------:R-:W-:Y:S01]  /*14b30*/  FMUL.FTZ R104, R104, R12 ;  /* 0x0000000c68687220 */ /* 0x000fe20000410000 */
[----:B------:R-:W-:Y:S01]  /*14b40*/  F2FP.F16.F32.PACK_AB R153, R15, R6 ;  /* 0x000000060f99723e */ /* 0x000fe200000000ff */
[----:B------:R-:W-:Y:S01]  /*14b50*/  FADD.FTZ R13, R28, R13 ;  /* 0x0000000d1c0d7221 */ /* 0x000fe20000010000 */
[----:B--2---:R-:W-:Y:S01]  /*14b60*/  FADD.FTZ R39, R177, R4 ;  /* 0x00000004b1277221 */ /* 0x004fe20000010000 */
[----:B------:R-:W-:Y:S01]  /*14b70*/  FFMA.FTZ R4, R67, R0, -R57 ;  /* 0x0000000043047223 */ /* 0x000fe20000010839 */
[-C--:B------:R-:W-:Y:S01]  /*14b80*/  FMUL.FTZ R105, R105, R12.reuse ;  /* 0x0000000c69697220 */ /* 0x080fe20000410000 */
[----:B------:R-:W-:Y:S01]  /*14b90*/  FMUL.FTZ R108, R108, R12 ;  /* 0x0000000c6c6c7220 */ /* 0x000fe20000410000 */
[----:B------:R-:W-:Y:S01]  /*14ba0*/  FADD.FTZ R42, R30, R39 ;  /* 0x000000271e2a7221 */ /* 0x000fe20000010000 */
[----:B------:R-:W-:Y:S01]  /*14bb0*/  FADD.FTZ R39, R178, R13 ;  /* 0x0000000db2277221 */ /* 0x000fe20000010000 */
[C---:B------:R-:W-:Y:S01]  /*14bc0*/  F2FP.F16.F32.PACK_AB R178, R20.reuse, R178 ;  /* 0x000000b214b2723e */ /* 0x040fe200000000ff */
[----:B------:R-:W2:Y:S01]  /*14bd0*/  MUFU.EX2 R4, R4 ;  /* 0x0000000400047308 */ /* 0x000ea20000000800 */
[----:B-1----:R-:W-:Y:S01]  /*14be0*/  FADD.FTZ R43, R179, R42 ;  /* 0x0000002ab32b7221 */ /* 0x002fe20000010000 */
[----:B------:R-:W-:Y:S01]  /*14bf0*/  FADD.FTZ R39, R20, R39 ;  /* 0x0000002714277221 */ /* 0x000fe20000010000 */
[-CC-:B------:R-:W-:Y:S01]  /*14c00*/  FFMA.FTZ R13, R71, R0.reuse, -R57.reuse ;  /* 0x00000000470d7223 */ /* 0x180fe20000010839 */
[----:B------:R-:W-:Y:S01]  /*14c10*/  FFMA.FTZ R57, R87, R0, -R57 ;  /* 0x0000000057397223 */ /* 0x000fe20000010839 */
[----:B------:R-:W-:Y:S01]  /*14c20*/  FADD.FTZ R42, R38, R43 ;  /* 0x0000002b262a7221 */ /* 0x000fe20000010000 */
[----:B------:R-:W-:Y:S01]  /*14c30*/  FADD.FTZ R46, R172, R39 ;  /* 0x00000027ac2e7221 */ /* 0x000fe20000010000 */
[----:B------:R-:W-:Y:S01]  /*14c40*/  F2FP.F16.F32.PACK_AB R172, R21, R172 ;  /* 0x000000ac15ac723e */ /* 0x000fe200000000ff */
[-C--:B------:R-:W-:Y:S01]  /*14c50*/  FMUL.FTZ R109, R109, R12.reuse ;  /* 0x0000000c6d6d7220 */ /* 0x080fe20000410000 */
[----:B------:R-:W-:Y:S01]  /*14c60*/  FADD.FTZ R42, R173, R42 ;  /* 0x0000002aad2a7221 */ /* 0x000fe20000010000 */
[----:B------:R-:W-:Y:S01]  /*14c70*/  FADD.FTZ R39, R21, R46 ;  /* 0x0000002e15277221 */ /* 0x000fe20000010000 */
[----:B------:R-:W1:Y:S01]  /*14c80*/  MUFU.EX2 R13, R13 ;  /* 0x0000000d000d7308 */ /* 0x000e620000000800 */
[-C--:B------:R-:W-:Y:S01]  /*14c90*/  FMUL.FTZ R112, R112, R12.reuse ;  /* 0x0000000c70707220 */ /* 0x080fe20000410000 */
[----:B------:R-:W-:Y:S01]  /*14ca0*/  FADD.FTZ R42, R31, R42 ;  /* 0x0000002a1f2a7221 */ /* 0x000fe20000010000 */
[----:B------:R-:W-:Y:S01]  /*14cb0*/  FADD.FTZ R46, R174, R39 ;  /* 0x00000027ae2e7221 */ /* 0x000fe20000010000 */
[-C--:B------:R-:W-:Y:S01]  /*14cc0*/  FMUL.FTZ R113, R113, R12.reuse ;  /* 0x0000000c71717220 */ /* 0x080fe20000410000 */
[-C--:B------:R-:W-:Y:S01]  /*14cd0*/  FMUL.FTZ R116, R116, R12.reuse ;  /* 0x0000000c74747220 */ /* 0x080fe20000410000 */
[----:B------:R-:W-:Y:S01]  /*14ce0*/  FADD.FTZ R39, R175, R42 ;  /* 0x0000002aaf277221 */ /* 0x000fe20000010000 */
[----:B------:R-:W-:Y:S01]  /*14cf0*/  FADD.FTZ R43, R29, R46 ;  /* 0x0000002e1d2b7221 */ /* 0x000fe20000010000 */
[----:B------:R-:W-:Y:S01]  /*14d00*/  MUFU.EX2 R57, R57 ;  /* 0x0000003900397308 */ /* 0x000fe20000000800 */
        /* <DEDUP_REMOVED lines=39> */
[C---:B--2---:R-:W-:Y:S01]  /*14f80*/  F2FP.F16.F32.PACK_AB R157, R4.reuse, R157 ;  /* 0x0000009d049d723e */ /* 0x044fe200000000ff */
[----:B------:R-:W-:Y:S01]  /*14f90*/  FMUL.FTZ R149, R149, R12 ;  /* 0x0000000c95957220 */ /* 0x000fe20000410000 */
[----:B------:R-:W-:Y:S01]  /*14fa0*/  FADD.FTZ R20, R4, R21 ;  /* 0x0000001504147221 */ /* 0x000fe20000010000 */
[----:B------:R-:W-:Y:S01]  /*14fb0*/  FADD.FTZ R24, R158, R27 ;  /* 0x0000001b9e187221 */ /* 0x000fe20000010000 */
[----:B------:R-:W-:Y:S01]  /*14fc0*/  F2FP.F16.F32.PACK_AB R177, R30, R177 ;  /* 0x000000b11eb1723e */ /* 0x000fe200000000ff */
        /* <DEDUP_REMOVED lines=13> */
[----:B---3--:R-:W-:Y:S01]  /*150a0*/  FADD.FTZ R21, R26, R21 ;  /* 0x000000151a157221 */ /* 0x008fe20000010000 */
        /* <DEDUP_REMOVED lines=23> */
[----:B------:R-:W-:Y:S01]  /*15220*/  F2FP.F16.F32.PACK_AB R154, R36, R154 ;  /* 0x0000009a249a723e */ /* 0x000fe200000000ff */
[----:B------:R-:W-:Y:S01]  /*15230*/  FADD.FTZ R3, R57, R3 ;  /* 0x0000000339037221 */ /* 0x000fe20000010000 */
        /* <DEDUP_REMOVED lines=28> */
[----:B------:R-:W-:Y:S01]  /*15400*/  IMAD.MOV.U32 R6, RZ, RZ, R186 ;  /* 0x000000ffff067224 */ /* 0x000fe200078e00ba */
[----:B------:R-:W-:Y:S01]  /*15410*/  MOV R12, R7 ;  /* 0x00000007000c7202 */ /* 0x000fe20000000f00 */
[----:B------:R-:W-:-:S02]  /*15420*/  IMAD.MOV.U32 R13, RZ, RZ, R184 ;  /* 0x000000ffff0d7224 */ /* 0x000fc400078e00b8 */
[----:B------:R-:W-:Y:S01]  /*15430*/  IMAD.MOV.U32 R11, RZ, RZ, R8 ;  /* 0x000000ffff0b7224 */ /* 0x000fe200078e0008 */
[----:B------:R-:W-:Y:S06]  /*15440*/  @P2 BRA `(.L_x_2725) ;  /* 0xffffffdc009c2947 */ /* 0x000fec000383ffff */
.L_x_2715:
[----:B------:R-:W-:Y:S05]  /*15450*/  WARPSYNC.ALL ;  /* 0x0000000000007948 */ /* 0x000fea0003800000 */
[----:B------:R-:W-:Y:S06]  /*15460*/  BAR.ARV 0x8, 0x180 ;  /* 0x0206000000007b1d */ /* 0x000fec0000002000 */
[----:B------:R-:W-:Y:S05]  /*15470*/  @!P0 BRA `(.L_x_2726) ;  /* 0x0000000000048947 */ /* 0x000fea0003800000 */
[----:B------:R-:W-:Y:S01]  /*15480*/  BPT.TRAP 0x1 ;  /* 0x000000040000795c */ /* 0x000fe20000300000 */
.L_x_2726:
[----:B------:R-:W-:Y:S01]  /*15490*/  IMAD R14, R184, 0x8, R2 ;  /* 0x00000008b80e7824 */ /* 0x000fe200078e0202 */
[----:B------:R-:W-:-:S04]  /*154a0*/  SHF.L.U32 R5, R186, 0x1f, RZ ;  /* 0x0000001fba057819 */ /* 0x000fc800000006ff */
[----:B------:R0:W1:Y:S01]  /*154b0*/  SYNCS.PHASECHK.TRANS64.TRYWAIT P2, [R14+URZ+0x28850], R5 ;  /* 0x028850050e0075a7 */ /* 0x000062000804017f */
[----:B------:R-:W-:Y:S05]  /*154c0*/  @!P0 BRA `(.L_x_2727) ;  /* 0x0000000000048947 */ /* 0x000fea0003800000 */
[----:B------:R-:W-:Y:S01]  /*154d0*/  BPT.TRAP 0x1 ;  /* 0x000000040000795c */ /* 0x000fe20000300000 */
.L_x_2727:
[----:B------:R-:W-:-:S05]  /*154e0*/  VIADD R2, R2, 0x400 ;  /* 0x0000040002027836 */ /* 0x000fca0000000000 */
[----:B------:R-:W-:-:S04]  /*154f0*/  SHF.R.U32.HI R2, RZ, 0x4, R2 ;  /* 0x00000004ff027819 */ /* 0x000fc80000011602 */
[----:B------:R-:W-:-:S04]  /*15500*/  LOP3.LUT R2, R2, 0x3fff, RZ, 0xc0, !PT ;  /* 0x00003fff02027812 */ /* 0x000fc800078ec0ff */
[----:B------:R-:W-:Y:S01]  /*15510*/  LOP3.LUT R11, R2, 0x4000000, RZ, 0xfc, !PT ;  /* 0x04000000020b7812 */ /* 0x000fe200078efcff */
[----:B-1----:R-:W-:Y:S06]  /*15520*/  @P2 BRA `(.L_x_2728) ;  /* 0x0000000000082947 */ /* 0x002fec0003800000 */
[----:B------:R-:W1:Y:S02]  /*15530*/  SYNCS.PHASECHK.TRANS64.TRYWAIT P0, [R14+URZ+0x28850], R5 ;  /* 0x028850050e0075a7 */ /* 0x000e64000800017f */
[----:B-1----:R-:W-:Y:S05]  /*15540*/  @!P0 BRA `(.L_x_2729) ;  /* 0x000000d000f48947 */ /* 0x002fea0003800000 */
.L_x_2728:
[----:B------:R-:W-:Y:S01]  /*15550*/  IMAD R10, R184, 0x800, R11 ;  /* 0x00000800b80a7824 */ /* 0x000fe200078e020b */
[----:B------:R-:W-:Y:S05]  /*15560*/  WARPSYNC.ALL ;  /* 0x0000000000007948 */ /* 0x000fea0003800000 */
[----:B------:R-:W-:Y:S01]  /*15570*/  IMAD.MOV.U32 R11, RZ, RZ, 0x40000040 ;  /* 0x40000040ff0b7424 */ /* 0x000fe200078e00ff */
[C---:B------:R-:W-:Y:S01]  /*15580*/  R2UR UR6, R10.reuse ;  /* 0x000000000a0672ca */ /* 0x040fe200000e0000 */
[----:B------:R-:W-:Y:S01]  /*15590*/  WARPGROUP.ARRIVE ;  /* 0x00000000000079c5 */ /* 0x000fe20000000000 */
[----:B------:R-:W-:Y:S01]  /*155a0*/  VIADD R12, R10, 0x80 ;  /* 0x000000800a0c7836 */ /* 0x000fe20000000000 */
[----:B01----:R-:W0:Y:S01]  /*155b0*/  SHFL.BFLY PT, R5, R4, 0x2, 0x1f ;  /* 0x0c401f0004057f89 */ /* 0x003e2200000e0000 */
[----:B------:R-:W-:Y:S01]  /*155c0*/  R2UR UR7, R11 ;  /* 0x000000000b0772ca */ /* 0x000fe200000e0000 */
[----:B------:R-:W-:-:S02]  /*155d0*/  IMAD.MOV.U32 R13, RZ, RZ, 0x40000040 ;  /* 0x40000040ff0d7424 */ /* 0x000fc400078e00ff */
[----:B------:R-:W-:Y:S01]  /*155e0*/  IMAD.MOV.U32 R11, RZ, RZ, 0x40000040 ;  /* 0x40000040ff0b7424 */ /* 0x000fe200078e00ff */
[----:B------:R-:W1:Y:S01]  /*155f0*/  SHFL.BFLY PT, R2, R3, 0x2, 0x1f ;  /* 0x0c401f0003027f89 */ /* 0x000e6200000e0000 */
[----:B------:R-:W-:Y:S02]  /*15600*/  VIADD R184, R184, 0x1 ;  /* 0x00000001b8b87836 */ /* 0x000fe40000000000 */
[----:B------:R-:W-:Y:S02]  /*15610*/  IMAD.MOV.U32 R42, RZ, RZ, -0x800000 ;  /* 0xff800000ff2a7424 */ /* 0x000fe400078e00ff */
[----:B------:R-:W-:Y:S01]  /*15620*/  VIADD R215, R215, 0x1 ;  /* 0x00000001d7d77836 */ /* 0x000fe20000000000 */
[----:B------:R-:W-:-:S03]  /*15630*/  ISETP.NE.AND P2, PT, R184, 0x2, PT ;  /* 0x00000002b800780c */ /* 0x000fc60003f45270 */
[----:B------:R-:W-:Y:S01]  /*15640*/  HGMMA.64x128x16.F32 R88, R180, gdesc[UR4].tnspB, R88, gsb0 ;  /* 0x41e00004b4587df0 */ /* 0x000fe20008000858 */
[----:B------:R-:W-:Y:S02]  /*15650*/  R2UR UR6, R12 ;  /* 0x000000000c0672ca */ /* 0x000fe400000e0000 */
[----:B------:R-:W-:Y:S01]  /*15660*/  R2UR UR7, R13 ;  /* 0x000000000d0772ca */ /* 0x000fe200000e0000 */
[----:B------:R-:W-:Y:S01]  /*15670*/  IMAD.MOV.U32 R13, RZ, RZ, 0x40000040 ;  /* 0x40000040ff0d7424 */ /* 0x000fe200078e00ff */
[----:B------:R-:W-:Y:S02]  /*15680*/  IADD3 R12, R10, 0x100, RZ ;  /* 0x000001000a0c7810 */ /* 0x000fe40007ffe0ff */
[----:B------:R-:W-:Y:S01]  /*15690*/  SEL R184, R184, RZ, P2 ;  /* 0x000000ffb8b87207 */ /* 0x000fe20001000000 */
[----:B0-----:R-:W-:Y:S01]  /*156a0*/  FADD.FTZ R5, R5, R4 ;  /* 0x0000000405057221 */ /* 0x001fe20000010000 */
[----:B-1----:R-:W-:Y:S01]  /*156b0*/  FADD.FTZ R6, R2, R3 ;  /* 0x0000000302067221 */ /* 0x002fe20000010000 */
[----:B------:R-:W-:-:S03]  /*156c0*/  SEL R3, RZ, 0x1, P2 ;  /* 0x00000001ff037807 */ /* 0x000fc60001000000 */
[----:B------:R-:W0:Y:S01]  /*156d0*/  SHFL.BFLY PT, R2, R5, 0x1, 0x1f ;  /* 0x0c201f0005027f89 */ /* 0x000e2200000e0000 */
[----:B------:R-:W-:-:S03]  /*156e0*/  LOP3.LUT R186, R186, R3, RZ, 0x3c, !PT ;  /* 0x00000003baba7212 */ /* 0x000fc600078e3cff */
[----:B------:R-:W1:Y:S01]  /*156f0*/  SHFL.BFLY PT, R9, R6, 0x1, 0x1f ;  /* 0x0c201f0006097f89 */ /* 0x000e6200000e0000 */
        /* <DEDUP_REMOVED lines=20> */
[----:B------:R-:W-:Y:S02]  /*15840*/  R2UR UR7, R13 ;  /* 0x000000000d0772ca */ /* 0x000fe400000e0000 */
[----:B------:R-:W-:Y:S01]  /*15850*/  MOV R13, 0x40000040 ;  /* 0x40000040000d7802 */ /* 0x000fe20000000f00 */
        /* <DEDUP_REMOVED lines=12> */
[----:B0-----:R-:W-:Y:S01]  /*15920*/  FADD.FTZ R12, R5, R2 ;  /* 0x00000002050c7221 */ /* 0x001fe20000010000 */
[----:B------:R-:W-:Y:S01]  /*15930*/  R2UR UR7, R13 ;  /* 0x000000000d0772ca */ /* 0x000fe200000e0000 */
[----:B-1----:R-:W-:Y:S01]  /*15940*/  FADD.FTZ R13, R6, R9 ;  /* 0x00000009060d7221 */ /* 0x002fe20000010000 */
[----:B------:R-:W-:Y:S01]  /*15950*/  @!P1 IADD3 R6, R14, 0x28860, RZ ;  /* 0x000288600e069810 */ /* 0x000fe20007ffe0ff */
[----:B------:R-:W-:Y:S01]  /*15960*/  IMAD.MOV.U32 R2, RZ, RZ, RZ ;  /* 0x000000ffff027224 */ /* 0x000fe200078e00ff */
[----:B------:R-:W-:Y:S01]  /*15970*/  FSETP.NE.FTZ.AND P0, PT, R12, RZ, PT ;  /* 0x000000ff0c00720b */ /* 0x000fe20003f15000 */
[----:B------:R-:W-:Y:S01]  /*15980*/  IMAD.MOV.U32 R5, RZ, RZ, RZ ;  /* 0x000000ffff057224 */ /* 0x000fe200078e00ff */
[----:B------:R-:W-:Y:S02]  /*15990*/  FSETP.NE.FTZ.AND P3, PT, R13, RZ, PT ;  /* 0x000000ff0d00720b */ /* 0x000fe40003f75000 */
[----:B------:R-:W-:-:S09]  /*159a0*/  @!P1 PRMT R6, RZ, 0x654, R6 ;  /* 0x00000654ff069816 */ /* 0x000fd20000000006 */
[----:B------:R-:W0:Y:S01]  /*159b0*/  @P0 MUFU.LG2 R9, R12 ;  /* 0x0000000c00090308 */ /* 0x000e220000000c00 */
[C---:B------:R-:W-:Y:S01]  /*159c0*/  @P0 FMUL.FTZ R4, R0.reuse, 0.69314718246459960938 ;  /* 0x3f31721800040820 */ /* 0x040fe20000410000 */
[----:B------:R-:W-:-:S06]  /*159d0*/  @P3 FMUL.FTZ R0, R0, 0.69314718246459960938 ;  /* 0x3f31721800003820 */ /* 0x000fcc0000410000 */
[----:B------:R-:W-:Y:S08]  /*159e0*/  @P0 MUFU.RCP R2, R12 ;  /* 0x0000000c00020308 */ /* 0x000ff00000001000 */
[----:B------:R-:W-:Y:S01]  /*159f0*/  @P3 MUFU.RCP R5, R13 ;  /* 0x0000000d00053308 */ /* 0x000fe20000001000 */
[----:B0-----:R-:W-:-:S04]  /*15a00*/  @P0 FMUL.FTZ R9, R9, 0.69314718246459960938 ;  /* 0x3f31721809090820 */ /* 0x001fc80000410000 */
[----:B------:R-:W-:Y:S01]  /*15a10*/  @P0 FFMA.FTZ R42, R4, R7, R9 ;  /* 0x00000007042a0223 */ /* 0x000fe20000010009 */
[----:B------:R-:W-:Y:S01]  /*15a20*/  PLOP3.LUT P0, PT, PT, PT, PT, 0x8, 0x0 ;  /* 0x000000000000781c */ /* 0x000fe20003f0e170 */
[----:B------:R-:W-:Y:S02]  /*15a30*/  WARPGROUP.DEPBAR.LE gsb0, 0x0 ;  /* 0x00008000000079c5 */ /* 0x000fe40000010000 */
[----:B------:R-:W-:-:S06]  /*15a40*/  WARPGROUP.ARRIVE ;  /* 0x00000000000079c5 */ /* 0x000fcc0000000000 */
[----:B------:R-:W-:Y:S01]  /*15a50*/  HGMMA.64x128x16.F32 R88, R160, gdesc[UR4].tnspB, R88, gsb0 ;  /* 0x41e00004a0587df0 */ /* 0x000fe20008000858 */
[----:B------:R-:W-:Y:S02]  /*15a60*/  R2UR UR6, R10 ;  /* 0x000000000a0672ca */ /* 0x000fe400000e0000 */
[----:B------:R-:W-:Y:S01]  /*15a70*/  R2UR UR7, R11 ;  /* 0x000000000b0772ca */ /* 0x000fe200000e0000 */
[----:B------:R-:W0:Y:S02]  /*15a80*/  @P3 MUFU.LG2 R10, R13 ;  /* 0x0000000d000a3308 */ /* 0x000e240000000c00 */
[----:B0-----:R-:W-:-:S04]  /*15a90*/  @P3 FMUL.FTZ R11, R10, 0.69314718246459960938 ;  /* 0x3f3172180a0b3820 */ /* 0x001fc80000410000 */
[----:B------:R-:W-:Y:S01]  /*15aa0*/  @P3 FFMA.FTZ R3, R0, R8, R11 ;  /* 0x0000000800033223 */ /* 0x000fe2000001000b */
[----:B------:R-:W-:Y:S02]  /*15ab0*/  WARPGROUP.DEPBAR.LE gsb0, 0x0 ;  /* 0x00008000000079c5 */ /* 0x000fe40000010000 */
[----:B------:R-:W-:-:S06]  /*15ac0*/  WARPGROUP.ARRIVE ;  /* 0x00000000000079c5 */ /* 0x000fcc0000000000 */
[----:B------:R-:W-:Y:S03]  /*15ad0*/  HGMMA.64x128x16.F32 R88, R164, gdesc[UR4].tnspB, R88, gsb0 ;  /* 0x41e00004a4587df0 */ /* 0x000fe60008000858 */
[----:B------:R-:W-:Y:S02]  /*15ae0*/  WARPGROUP.DEPBAR.LE gsb0, 0x0 ;  /* 0x00008000000079c5 */ /* 0x000fe40000010000 */
        /* <DEDUP_REMOVED lines=65> */
.L_x_2646:
        /* <DEDUP_REMOVED lines=13> */
[----:B------:R-:W-:Y:S01]  /*15fd0*/  IMAD.MOV.U32 R57, RZ, RZ, RZ ;  /* 0x000000ffff397224 */ /* 0x000fe200078e00ff */
[----:B------:R-:W3:Y:S01]  /*15fe0*/  S2R R9, SR_SWINHI ;  /* 0x0000000000097919 */ /* 0x000ee20000002f00 */
[----:B------:R-:W-:Y:S02]  /*15ff0*/  F2FP.F16.F32.PACK_AB R36, R137, R136 ;  /* 0x000000888924723e */ /* 0x000fe400000000ff */
[----:B------:R-:W-:Y:S02]  /*16000*/  MOV R44, R2 ;  /* 0x00000002002c7202 */ /* 0x000fe40000000f00 */
[----:B---3--:R-:W-:-:S03]  /*16010*/  MOV R45, R9 ;  /* 0x00000009002d7202 */ /* 0x008fc60000000f00 */
[----:B--2---:R-:W-:-:S03]  /*16020*/  IMAD.WIDE R12, R0, 0x2, R44 ;  /* 0x00000002000c7825 */ /* 0x004fc600078e022c */
[C---:B------:R-:W-:Y:S02]  /*16030*/  IADD3 R37, P0, R12.reuse, 0x40, RZ ;  /* 0x000000400c257810 */ /* 0x040fe40007f1e0ff */
[----:B------:R-:W-:Y:S02]  /*16040*/  IADD3 R35, P5, R12, 0x20, RZ ;  /* 0x000000200c237810 */ /* 0x000fe40007fbe0ff */
[----:B------:R-:W-:Y:S02]  /*16050*/  IADD3.X R11, RZ, R13, RZ, P0, !PT ;  /* 0x0000000dff0b7210 */ /* 0x000fe400007fe4ff */
[----:B------:R-:W-:Y:S01]  /*16060*/  ISETP.NE.AND P0, PT, R208, RZ, PT ;  /* 0x000000ffd000720c */ /* 0x000fe20003f05270 */
[--C-:B------:R-:W-:Y:S01]  /*16070*/  IMAD.X R9, RZ, RZ, R13.reuse, P5 ;  /* 0x000000ffff097224 */ /* 0x100fe200028e060d */
[----:B------:R-:W-:Y:S02]  /*16080*/  IADD3 R39, P1, R12, 0x60, RZ ;  /* 0x000000600c277810 */ /* 0x000fe40007f3e0ff */
[----:B------:R-:W-:Y:S01]  /*16090*/  SEL R208, R208, UR4, P0 ;  /* 0x00000004d0d07c07 */ /* 0x000fe20008000000 */
[----:B------:R-:W-:Y:S05]  /*160a0*/  WARPSYNC.ALL ;  /* 0x0000000000007948 */ /* 0x000fea0003800000 */
[----:B------:R-:W-:Y:S01]  /*160b0*/  LOP3.LUT R0, R35, 0x380, RZ, 0xc0, !PT ;  /* 0x0000038023007812 */ /* 0x000fe200078ec0ff */
[----:B------:R-:W-:Y:S01]  /*160c0*/  IMAD.X R25, RZ, RZ, R13, P1 ;  /* 0x000000ffff197224 */ /* 0x000fe200008e060d */
[----:B------:R-:W-:Y:S01]  /*160d0*/  LOP3.LUT R15, R12, 0x380, RZ, 0xc0, !PT ;  /* 0x000003800c0f7812 */ /* 0x000fe200078ec0ff */
[----:B------:R-:W-:Y:S01]  /*160e0*/  ULDC.64 UR6, c[0x0][0xc08] ;  /* 0x0003020000067ab9 */ /* 0x000fe20000000a00 */
[----:B------:R-:W-:Y:S01]  /*160f0*/  LOP3.LUT R14, R39, 0x380, RZ, 0xc0, !PT ;  /* 0x00000380270e7812 */ /* 0x000fe200078ec0ff */
[----:B------:R-:W-:Y:S01]  /*16100*/  ULDC.64 UR4, c[0x0][0xc00] ;  /* 0x0003000000047ab9 */ /* 0x000fe20000000a00 */
[----:B------:R-:W-:-:S02]  /*16110*/  SHF.R.U64 R0, R0, 0x3, RZ ;  /* 0x0000000300007819 */ /* 0x000fc400000012ff */
[----:B------:R-:W-:Y:S02]  /*16120*/  IADD3 R43, P2, R12, 0x4000, RZ ;  /* 0x000040000c2b7810 */ /* 0x000fe40007f5e0ff */
[----:B------:R-:W-:Y:S02]  /*16130*/  SHF.R.U64 R15, R15, 0x3, RZ ;  /* 0x000000030f0f7819 */ /* 0x000fe400000012ff */
[----:B------:R-:W-:Y:S01]  /*16140*/  SHF.R.U64 R14, R14, 0x3, RZ ;  /* 0x000000030e0e7819 */ /* 0x000fe200000012ff */
[--C-:B------:R-:W-:Y:S01]  /*16150*/  IMAD.X R27, RZ, RZ, R13.reuse, P2 ;  /* 0x000000ffff1b7224 */ /* 0x100fe200010e060d */
[C---:B------:R-:W-:Y:S02]  /*16160*/  IADD3 R49, P4, R12.reuse, 0x4040, RZ ;  /* 0x000040400c317810 */ /* 0x040fe40007f9e0ff */
[C---:B------:R-:W-:Y:S02]  /*16170*/  IADD3 R32, P5, R12.reuse, 0x4060, RZ ;  /* 0x000040600c207810 */ /* 0x040fe40007fbe0ff */
[----:B------:R-:W-:Y:S01]  /*16180*/  IADD3 R47, P3, R12, 0x4020, RZ ;  /* 0x000040200c2f7810 */ /* 0x000fe20007f7e0ff */
[--C-:B------:R-:W-:Y:S01]  /*16190*/  IMAD.X R31, RZ, RZ, R13.reuse, P4 ;  /* 0x000000ffff1f7224 */ /* 0x100fe200020e060d */
[----:B-1----:R-:W-:Y:S01]  /*161a0*/  LOP3.LUT R4, R37, 0x380, RZ, 0xc0, !PT ;  /* 0x0000038025047812 */ /* 0x002fe200078ec0ff */
[--C-:B------:R-:W-:Y:S01]  /*161b0*/  IMAD.X R33, RZ, RZ, R13.reuse, P5 ;  /* 0x000000ffff217224 */ /* 0x100fe200028e060d */
[----:B------:R-:W-:Y:S01]  /*161c0*/  LOP3.LUT R8, R0, R35, RZ, 0x3c, !PT ;  /* 0x0000002300087212 */ /* 0x000fe200078e3cff */
[----:B------:R-:W-:Y:S01]  /*161d0*/  IMAD.X R29, RZ, RZ, R13, P3 ;  /* 0x000000ffff1d7224 */ /* 0x000fe200018e060d */
[----:B------:R-:W-:-:S02]  /*161e0*/  LOP3.LUT R12, R15, R12, RZ, 0x3c, !PT ;  /* 0x0000000c0f0c7212 */ /* 0x000fc400078e3cff */
[----:B------:R-:W-:Y:S02]  /*161f0*/  LOP3.LUT R24, R14, R39, RZ, 0x3c, !PT ;  /* 0x000000270e187212 */ /* 0x000fe400078e3cff */
[----:B------:R-:W-:Y:S02]  /*16200*/  LOP3.LUT R0, R43, 0x380, RZ, 0xc0, !PT ;  /* 0x000003802b007812 */ /* 0x000fe400078ec0ff */
[----:B------:R-:W-:Y:S02]  /*16210*/  LOP3.LUT R14, R49, 0x380, RZ, 0xc0, !PT ;  /* 0x00000380310e7812 */ /* 0x000fe400078ec0ff */
[----:B------:R-:W-:Y:S02]  /*16220*/  LOP3.LUT R15, R32, 0x380, RZ, 0xc0, !PT ;  /* 0x00000380200f7812 */ /* 0x000fe400078ec0ff */
[----:B------:R-:W-:Y:S02]  /*16230*/  SHF.R.U64 R4, R4, 0x3, RZ ;  /* 0x0000000304047819 */ /* 0x000fe400000012ff */
[----:B------:R-:W-:-:S02]  /*16240*/  SHF.R.U64 R0, R0, 0x3, RZ ;  /* 0x0000000300007819 */ /* 0x000fc400000012ff */
[----:B------:R-:W-:Y:S02]  /*16250*/  SHF.R.U64 R14, R14, 0x3, RZ ;  /* 0x000000030e0e7819 */ /* 0x000fe400000012ff */
[----:B------:R-:W-:Y:S02]  /*16260*/  SHF.R.U64 R15, R15, 0x3, RZ ;  /* 0x000000030f0f7819 */ /* 0x000fe400000012ff */
[----:B------:R-:W-:Y:S02]  /*16270*/  LOP3.LUT R10, R4, R37, RZ, 0x3c, !PT ;  /* 0x00000025040a7212 */ /* 0x000fe400078e3cff */
[----:B------:R-:W-:Y:S02]  /*16280*/  LOP3.LUT R4, R47, 0x380, RZ, 0xc0, !PT ;  /* 0x000003802f047812 */ /* 0x000fe400078ec0ff */
[----:B------:R-:W-:Y:S02]  /*16290*/  LOP3.LUT R26, R0, R43, RZ, 0x3c, !PT ;  /* 0x0000002b001a7212 */ /* 0x000fe400078e3cff */
[----:B------:R-:W-:-:S02]  /*162a0*/  LOP3.LUT R30, R14, R49, RZ, 0x3c, !PT ;  /* 0x000000310e1e7212 */ /* 0x000fc400078e3cff */
[----:B------:R-:W-:Y:S02]  /*162b0*/  LOP3.LUT R32, R15, R32, RZ, 0x3c, !PT ;  /* 0x000000200f207212 */ /* 0x000fe400078e3cff */
[----:B------:R-:W-:Y:S02]  /*162c0*/  MOV R0, R12 ;  /* 0x0000000c00007202 */ /* 0x000fe40000000f00 */
[----:B------:R-:W-:Y:S02]  /*162d0*/  F2FP.F16.F32.PACK_AB R12, R21, R20 ;  /* 0x00000014150c723e */ /* 0x000fe400000000ff */
[----:B------:R-:W-:Y:S02]  /*162e0*/  F2FP.F16.F32.PACK_AB R13, R91, R90 ;  /* 0x0000005a5b0d723e */ /* 0x000fe400000000ff */
[----:B------:R-:W-:Y:S02]  /*162f0*/  F2FP.F16.F32.PACK_AB R14, R93, R92 ;  /* 0x0000005c5d0e723e */ /* 0x000fe400000000ff */
[----:B------:R-:W-:Y:S01]  /*16300*/  F2FP.F16.F32.PACK_AB R15, R95, R94 ;  /* 0x0000005e5f0f723e */ /* 0x000fe200000000ff */
[----:B------:R-:W-:Y:S01]  /*16310*/  BAR.SYNC.DEFER_BLOCKING 0x1, 0x100 ;  /* 0x0044000000007b1d */ /* 0x000fe20000010000 */
[----:B------:R-:W-:-:S02]  /*16320*/  SHF.R.U64 R4, R4, 0x3, RZ ;  /* 0x0000000304047819 */ /* 0x000fc400000012ff */
[----:B------:R-:W-:Y:S02]  /*16330*/  MOV R37, R8 ;  /* 0x0000000800257202 */ /* 0x000fe40000000f00 */
[----:B------:R-:W-:Y:S02]  /*16340*/  MOV R38, R10 ;  /* 0x0000000a00267202 */ /* 0x000fe40000000f00 */
[----:B------:R-:W-:Y:S02]  /*16350*/  F2FP.F16.F32.PACK_AB R8, R97, R96 ;  /* 0x000000606108723e */ /* 0x000fe400000000ff */
[----:B------:R-:W-:Y:S02]  /*16360*/  F2FP.F16.F32.PACK_AB R9, R99, R98 ;  /* 0x000000626309723e */ /* 0x000fe400000000ff */
[----:B------:R-:W-:Y:S02]  /*16370*/  F2FP.F16.F32.PACK_AB R10, R101, R100 ;  /* 0x00000064650a723e */ /* 0x000fe400000000ff */
[----:B------:R-:W-:-:S02]  /*16380*/  F2FP.F16.F32.PACK_AB R11, R103, R102 ;  /* 0x00000066670b723e */ /* 0x000fc400000000ff */
[----:B------:R-:W-:Y:S02]  /*16390*/  LOP3.LUT R28, R4, R47, RZ, 0x3c, !PT ;  /* 0x0000002f041c7212 */ /* 0x000fe400078e3cff */
[----:B------:R-:W-:Y:S02]  /*163a0*/  MOV R39, R24 ;  /* 0x0000001800277202 */ /* 0x000fe40000000f00 */
[----:B------:R-:W-:Y:S02]  /*163b0*/  MOV R46, R26 ;  /* 0x0000001a002e7202 */ /* 0x000fe40000000f00 */
[----:B------:R-:W-:Y:S02]  /*163c0*/  F2FP.F16.F32.PACK_AB R24, R113, R112 ;  /* 0x000000707118723e */ /* 0x000fe400000000ff */
[----:B------:R-:W-:Y:S01]  /*163d0*/  F2FP.F16.F32.PACK_AB R25, R115, R114 ;  /* 0x000000727319723e */ /* 0x000fe200000000ff */
[----:B------:R1:W-:Y:S01]  /*163e0*/  STSM.16.M88.4 [R0], R12 ;  /* 0x0000000c00007844 */ /* 0x0003e20000000200 */
[----:B------:R-:W-:-:S02]  /*163f0*/  F2FP.F16.F32.PACK_AB R26, R117, R116 ;  /* 0x00000074751a723e */ /* 0x000fc400000000ff */
[----:B------:R-:W-:Y:S01]  /*16400*/  F2FP.F16.F32.PACK_AB R27, R119, R118 ;  /* 0x00000076771b723e */ /* 0x000fe200000000ff */
[----:B------:R2:W-:Y:S01]  /*16410*/  STSM.16.M88.4 [R37], R8 ;  /* 0x0000000825007844 */ /* 0x0005e20000000200 */
[----:B------:R-:W-:Y:S02]  /*16420*/  MOV R43, R28 ;  /* 0x0000001c002b7202 */ /* 0x000fe40000000f00 */
[----:B------:R-:W-:Y:S02]  /*16430*/  MOV R4, R30 ;  /* 0x0000001e00047202 */ /* 0x000fe40000000f00 */
[----:B------:R-:W-:Y:S02]  /*16440*/  F2FP.F16.F32.PACK_AB R28, R121, R120 ;  /* 0x00000078791c723e */ /* 0x000fe400000000ff */
[----:B------:R-:W-:Y:S02]  /*16450*/  F2FP.F16.F32.PACK_AB R29, R123, R122 ;  /* 0x0000007a7b1d723e */ /* 0x000fe400000000ff */
[----:B------:R-:W-:-:S02]  /*16460*/  F2FP.F16.F32.PACK_AB R30, R125, R124 ;  /* 0x0000007c7d1e723e */ /* 0x000fc400000000ff */
[----:B------:R-:W-:Y:S02]  /*16470*/  F2FP.F16.F32.PACK_AB R31, R127, R126 ;  /* 0x0000007e7f1f723e */ /* 0x000fe400000000ff */
[----:B-1----:R-:W-:Y:S02]  /*16480*/  F2FP.F16.F32.PACK_AB R12, R105, R104 ;  /* 0x00000068690c723e */ /* 0x002fe400000000ff */
[----:B------:R-:W-:Y:S02]  /*16490*/  F2FP.F16.F32.PACK_AB R13, R107, R106 ;  /* 0x0000006a6b0d723e */ /* 0x000fe400000000ff */
[----:B------:R-:W-:Y:S02]  /*164a0*/  F2FP.F16.F32.PACK_AB R14, R109, R108 ;  /* 0x0000006c6d0e723e */ /* 0x000fe400000000ff */
[----:B------:R-:W-:Y:S02]  /*164b0*/  F2FP.F16.F32.PACK_AB R15, R41, R40 ;  /* 0x00000028290f723e */ /* 0x000fe400000000ff */
[----:B------:R-:W-:-:S02]  /*164c0*/  MOV R0, R32 ;  /* 0x0000002000007202 */ /* 0x000fc40000000f00 */
[----:B------:R-:W-:Y:S01]  /*164d0*/  F2FP.F16.F32.PACK_AB R32, R129, R128 ;  /* 0x000000808120723e */ /* 0x000fe200000000ff */
[----:B------:R1:W-:Y:S01]  /*164e0*/  STSM.16.M88.4 [R38], R12 ;  /* 0x0000000c26007844 */ /* 0x0003e20000000200 */
[----:B------:R-:W-:Y:S02]  /*164f0*/  F2FP.F16.F32.PACK_AB R33, R131, R130 ;  /* 0x000000828321723e */ /* 0x000fe400000000ff */
[----:B------:R-:W-:Y:S01]  /*16500*/  F2FP.F16.F32.PACK_AB R35, R135, R134 ;  /* 0x000000868723723e */ /* 0x000fe200000000ff */
[----:B------:R3:W-:Y:S01]  /*16510*/  STSM.16.M88.4 [R39], R24 ;  /* 0x0000001827007844 */ /* 0x0007e20000000200 */
[----:B--2---:R-:W-:Y:S02]  /*16520*/  F2FP.F16.F32.PACK_AB R37, R139, R138 ;  /* 0x0000008a8b25723e */ /* 0x004fe400000000ff */
[----:B------:R-:W-:Y:S01]  /*16530*/  F2FP.F16.F32.PACK_AB R8, R145, R144 ;  /* 0x000000909108723e */ /* 0x000fe200000000ff */
[----:B------:R-:W-:Y:S01]  /*16540*/  STSM.16.M88.4 [R46], R28 ;  /* 0x0000001c2e007844 */ /* 0x000fe20000000200 */
[----:B------:R-:W-:-:S02]  /*16550*/  F2FP.F16.F32.PACK_AB R9, R147, R146 ;  /* 0x000000929309723e */ /* 0x000fc400000000ff */
[----:B------:R-:W-:Y:S01]  /*16560*/  F2FP.F16.F32.PACK_AB R10, R149, R148 ;  /* 0x00000094950a723e */ /* 0x000fe200000000ff */
[----:B------:R-:W-:Y:S01]  /*16570*/  STSM.16.M88.4 [R43], R32 ;  /* 0x000000202b007844 */ /* 0x000fe20000000200 */
[----:B------:R-:W-:Y:S02]  /*16580*/  F2FP.F16.F32.PACK_AB R11, R151, R150 ;  /* 0x00000096970b723e */ /* 0x000fe400000000ff */
[----:B------:R-:W-:Y:S02]  /*16590*/  ISETP.NE.U32.AND P0, PT, RZ, UR4, PT ;  /* 0x00000004ff007c0c */ /* 0x000fe4000bf05070 */
[----:B-1----:R-:W-:Y:S02]  /*165a0*/  F2FP.F16.F32.PACK_AB R38, R141, R140 ;  /* 0x0000008c8d26723e */ /* 0x002fe400000000ff */
[----:B------:R-:W-:Y:S02]  /*165b0*/  ISETP.NE.U32.AND P3, PT, RZ, UR6, PT ;  /* 0x00000006ff007c0c */ /* 0x000fe4000bf65070 */
[----:B---3--:R-:W-:-:S02]  /*165c0*/  F2FP.F16.F32.PACK_AB R39, R143, R142 ;  /* 0x0000008e8f27723e */ /* 0x008fc400000000ff */
[C---:B------:R-:W-:Y:S02]  /*165d0*/  IADD3 R12, P1, R210.reuse, UR4, RZ ;  /* 0x00000004d20c7c10 */ /* 0x040fe4000ff3e0ff */
[----:B------:R-:W-:Y:S01]  /*165e0*/  ISETP.NE.AND.EX P0, PT, RZ, UR5, PT, P0 ;  /* 0x00000005ff007c0c */ /* 0x000fe2000bf05300 */
[----:B------:R1:W-:Y:S01]  /*165f0*/  STSM.16.M88.4 [R4], R36 ;  /* 0x0000002404007844 */ /* 0x0003e20000000200 */
[----:B------:R-:W-:Y:S02]  /*16600*/  ISETP.NE.AND.EX P3, PT, RZ, UR7, PT, P3 ;  /* 0x00000007ff007c0c */ /* 0x000fe4000bf65330 */
[----:B------:R-:W-:Y:S01]  /*16610*/  IADD3.X R13, R211, UR5, RZ, P1, !PT ;  /* 0x00000005d30d7c10 */ /* 0x000fe20008ffe4ff */
[----:B------:R2:W-:Y:S01]  /*16620*/  STSM.16.M88.4 [R0], R8 ;  /* 0x0000000800007844 */ /* 0x0005e20000000200 */
[----:B------:R-:W-:Y:S09]  /*16630*/  BAR.SYNC.DEFER_BLOCKING 0x1, 0x100 ;  /* 0x0044000000007b1d */ /* 0x000ff20000010000 */
[----:B------:R-:W-:Y:S01]  /*16640*/  @P3 IADD3 R210, P1, R210, UR6, RZ ;  /* 0x00000006d2d23c10 */ /* 0x000fe2000ff3e0ff */
[----:B------:R-:W-:-:S02]  /*16650*/  ULDC UR6, c[0x0][0xa88] ;  /* 0x0002a20000067ab9 */ /* 0x000fc40000000800 */
[----:B------:R-:W-:Y:S02]  /*16660*/  MOV R27, UR6 ;  /* 0x00000006001b7c02 */ /* 0x000fe40008000f00 */
[----:B------:R-:W-:Y:S01]  /*16670*/  @P3 IADD3.X R211, R211, UR7, RZ, P1, !PT ;  /* 0x00000007d3d33c10 */ /* 0x000fe20008ffe4ff */
[----:B-1----:R-:W-:Y:S01]  /*16680*/  IMAD.MOV.U32 R4, RZ, RZ, 0x9b8 ;  /* 0x000009b8ff047424 */ /* 0x002fe200078e00ff */
[----:B------:R-:W-:Y:S01]  /*16690*/  ISETP.GT.AND P2, PT, R208, 0x1, PT ;  /* 0x00000001d000780c */ /* 0x000fe20003f44270 */
[----:B--2---:R-:W1:Y:S01]  /*166a0*/  LDC R0, c[0x0][0xbe8] ;  /* 0x0002fa00ff007b82 */ /* 0x004e620000000800 */
[----:B------:R2:W5:Y:S04]  /*166b0*/  @P0 LDG.E R57, desc[UR42][R12.64] ;  /* 0x0000002a0c390981 */ /* 0x000568000c1e1900 */
[----:B------:R2:W5:Y:S01]  /*166c0*/  @P3 LDG.E R27, desc[UR42][R210.64] ;  /* 0x0000002ad21b3981 */ /* 0x000562000c1e1900 */
[----:B------:R-:W-:-:S04]  /*166d0*/  SEL R4, R4, 0x978, P2 ;  /* 0x0000097804047807 */ /* 0x000fc80001000000 */
[----:B------:R2:W3:Y:S01]  /*166e0*/  LDC.64 R8, c[0x0][R4+0x220] ;  /* 0x0000880004087b82 */ /* 0x0004e20000000a00 */
[----:B-1----:R-:W-:-:S07]  /*166f0*/  ISETP.NE.AND P1, PT, R0, 0x1, PT ;  /* 0x000000010000780c */ /* 0x002fce0003f25270 */
[----:B------:R2:W1:Y:S08]  /*16700*/  LDC.64 R10, c[0x0][R4+0x218] ;  /* 0x00008600040a7b82 */ /* 0x0004700000000a00 */
[----:B------:R2:W4:Y:S01]  /*16710*/  LDC.64 R14, c[0x0][R4+0x228] ;  /* 0x00008a00040e7b82 */ /* 0x0005220000000a00 */
[----:B---3--:R-:W-:Y:S05]  /*16720*/  @P3 BRA `(.L_x_2732) ;  /* 0x0000000000103947 */ /* 0x008fea0003800000 */
[----:B------:R-:W-:Y:S05]  /*16730*/  @!P0 BRA `(.L_x_2732) ;  /* 0x00000000000c8947 */ /* 0x000fea0003800000 */
[----:B------:R-:W3:Y:S04]  /*16740*/  LDG.E R24, desc[UR42][R12.64] ;  /* 0x0000002a0c187981 */ /* 0x000ee8000c1e1900 */
[----:B-----5:R-:W3:Y:S02]  /*16750*/  LDG.E R27, desc[UR42][R12.64+0x4] ;  /* 0x0000042a0c1b7981 */ /* 0x020ee4000c1e1900 */
[----:B---3--:R-:W-:-:S07]  /*16760*/  IMAD.IADD R27, R27, 0x1, -R24 ;  /* 0x000000011b1b7824 */ /* 0x008fce00078e0a18 */
.L_x_2732:
[----:B------:R-:W3:Y:S01]  /*16770*/  LDL R28, [R1+0x4c] ;  /* 0x00004c00011c7983 */ /* 0x000ee20000100800 */
[----:B--2---:R2:W0:Y:S01]  /*16780*/  LDC.64 R12, c[0x0][R4+0x210] ;  /* 0x00008400040c7b82 */ /* 0x0044220000000a00 */
[----:B------:R-:W-:Y:S01]  /*16790*/  ISETP.NE.U32.AND P0, PT, RZ, UR4, PT ;  /* 0x00000004ff007c0c */ /* 0x000fe2000bf05070 */
[-C--:B-1----:R-:W-:Y:S02]  /*167a0*/  IMAD R31, R11, R206.reuse, RZ ;  /* 0x000000ce0b1f7224 */ /* 0x082fe400078e02ff */
[----:B------:R-:W-:Y:S01]  /*167b0*/  IMAD.WIDE.U32 R10, R10, R206, RZ ;  /* 0x000000ce0a0a7225 */ /* 0x000fe200078e00ff */
[----:B------:R-:W-:-:S03]  /*167c0*/  ISETP.NE.AND.EX P0, PT, RZ, UR5, PT, P0 ;  /* 0x00000005ff007c0c */ /* 0x000fc6000bf05300 */
[----:B------:R-:W1:Y:S01]  /*167d0*/  @P1 LDC R26, c[0x0][0xbec] ;  /* 0x0002fb00ff1a1b82 */ /* 0x000e620000000800 */
[----:B------:R-:W-:Y:S01]  /*167e0*/  SEL R209, R209, RZ, !P0 ;  /* 0x000000ffd1d17207 */ /* 0x000fe20004000000 */
[----:B------:R-:W-:Y:S01]  /*167f0*/  IMAD.IADD R37, R204, 0x1, R190 ;  /* 0x00000001cc257824 */ /* 0x000fe200078e02be */
[----:B------:R-:W-:Y:S01]  /*16800*/  SEL R29, R234, RZ, !P0 ;  /* 0x000000ffea1d7207 */ /* 0x000fe20004000000 */
[----:B------:R-:W-:Y:S01]  /*16810*/  IMAD.IADD R11, R11, 0x1, R31 ;  /* 0x000000010b0b7824 */ /* 0x000fe200078e021f */
[----:B--2--5:R-:W-:Y:S01]  /*16820*/  SHF.R.S32.HI R4, RZ, 0x1f, R57 ;  /* 0x0000001fff047819 */ /* 0x024fe20000011439 */
[----:B------:R-:W-:Y:S02]  /*16830*/  IMAD R9, R9, R209, RZ ;  /* 0x000000d109097224 */ /* 0x000fe400078e02ff */
[----:B------:R-:W2:Y:S01]  /*16840*/  @P1 LDC R35, c[0x0][0xbf0] ;  /* 0x0002fc00ff231b82 */ /* 0x000ea20000000800 */
[----:B------:R-:W-:Y:S02]  /*16850*/  IMAD R56, R27, R0, RZ ;  /* 0x000000001b387224 */ /* 0x000fe400078e02ff */
[C---:B------:R-:W-:Y:S01]  /*16860*/  IMAD R33, R8.reuse, R29, R9 ;  /* 0x0000001d08217224 */ /* 0x040fe200078e0209 */
[----:B------:R-:W-:Y:S01]  /*16870*/  SEL R29, R217, RZ, P2 ;  /* 0x000000ffd91d7207 */ /* 0x000fe20001000000 */
[----:B------:R-:W-:-:S03]  /*16880*/  IMAD.WIDE.U32 R8, R8, R209, RZ ;  /* 0x000000d108087225 */ /* 0x000fc600078e00ff */
[----:B------:R-:W0:Y:S01]  /*16890*/  LDC.64 R24, c[0x0][0xba8] ;  /* 0x0002ea00ff187b82 */ /* 0x000e220000000a00 */
[----:B------:R-:W-:Y:S01]  /*168a0*/  IMAD.IADD R33, R9, 0x1, R33 ;  /* 0x0000000109217824 */ /* 0x000fe200078e0221 */
[----:B------:R-:W-:Y:S01]  /*168b0*/  IADD3 R10, P0, P3, R8, R10, R57 ;  /* 0x0000000a080a7210 */ /* 0x000fe20007b1e039 */
[----:B------:R-:W-:Y:S02]  /*168c0*/  IMAD.MOV.U32 R9, RZ, RZ, R37 ;  /* 0x000000ffff097224 */ /* 0x000fe400078e0025 */
[----:B----4-:R-:W-:Y:S01]  /*168d0*/  IMAD R31, R15, R29, RZ ;  /* 0x0000001d0f1f7224 */ /* 0x010fe200078e02ff */
[----:B------:R-:W-:Y:S01]  /*168e0*/  IADD3.X R11, R33, R11, R4, P0, P3 ;  /* 0x0000000b210b7210 */ /* 0x000fe200007e6404 */
[----:B------:R-:W-:-:S04]  /*168f0*/  IMAD.WIDE.U32 R14, R14, R29, RZ ;  /* 0x0000001d0e0e7225 */ /* 0x000fc800078e00ff */
[----:B-1----:R-:W-:-:S04]  /*16900*/  @P1 IMAD.HI.U32 R8, R37, R26, RZ ;  /* 0x0000001a25081227 */ /* 0x002fc800078e00ff */
[----:B------:R-:W-:Y:S01]  /*16910*/  IMAD.IADD R31, R15, 0x1, R31 ;  /* 0x000000010f1f7824 */ /* 0x000fe200078e021f */
[----:B--2---:R-:W-:-:S04]  /*16920*/  @P1 SHF.R.U32.HI R9, RZ, R35, R8 ;  /* 0x00000023ff091219 */ /* 0x004fc80000011608 */
[C---:B------:R-:W-:Y:S02]  /*16930*/  IADD3 R29, -R9.reuse, RZ, RZ ;  /* 0x000000ff091d7210 */ /* 0x040fe40007ffe1ff */
[----:B------:R-:W-:Y:S01]  /*16940*/  IADD3 R14, P0, P3, R9, R10, R14 ;  /* 0x0000000a090e7210 */ /* 0x000fe20007b1e00e */
[----:B0-----:R-:W0:Y:S01]  /*16950*/  @!P2 LDC R24, c[0x0][0xb50] ;  /* 0x0002d400ff18ab82 */ /* 0x001e220000000800 */
[----:B------:R-:W-:Y:S01]  /*16960*/  SHF.R.S32.HI R8, RZ, 0x1f, R9 ;  /* 0x0000001fff087819 */ /* 0x000fe20000011409 */
[----:B------:R-:W-:-:S03]  /*16970*/  IMAD R9, R0, R29, R37 ;  /* 0x0000001d00097224 */ /* 0x000fc600078e0225 */
[----:B------:R-:W-:Y:S01]  /*16980*/  IADD3.X R15, R8, R11, R31, P0, P3 ;  /* 0x0000000b080f7210 */ /* 0x000fe200007e641f */
[-C--:B------:R-:W-:Y:S01]  /*16990*/  IMAD R8, R13, R9.reuse, RZ ;  /* 0x000000090d087224 */ /* 0x080fe200078e02ff */
[----:B------:R-:W-:Y:S01]  /*169a0*/  SHF.R.S32.HI R11, RZ, 0x1f, R9 ;  /* 0x0000001fff0b7819 */ /* 0x000fe20000011409 */
[----:B------:R-:W1:Y:S01]  /*169b0*/  @!P2 LDC R25, c[0x0][0xb54] ;  /* 0x0002d500ff19ab82 */ /* 0x000e620000000800 */
[----:B------:R-:W-:-:S04]  /*169c0*/  IMAD.WIDE.U32 R14, R12, R9, R14 ;  /* 0x000000090c0e7225 */ /* 0x000fc800078e000e */
[----:B------:R-:W-:-:S04]  /*169d0*/  IMAD R11, R12, R11, R8 ;  /* 0x0000000b0c0b7224 */ /* 0x000fc800078e0208 */
[----:B------:R-:W-:Y:S01]  /*169e0*/  IMAD.IADD R8, R15, 0x1, R11 ;  /* 0x000000010f087824 */ /* 0x000fe200078e020b */
[----:B0-----:R-:W-:-:S05]  /*169f0*/  LEA R24, P0, R14, R24, 0x2 ;  /* 0x000000180e187211 */ /* 0x001fca00078010ff */
[----:B------:R-:W-:Y:S01]  /*16a00*/  SHFL.IDX PT, R10, R24, 0x1, 0x1c1f ;  /* 0x003c1f00180a7f89 */ /* 0x000fe200000e0000 */
[----:B-1----:R-:W-:-:S03]  /*16a10*/  LEA.HI.X R14, R14, R25, R8, 0x2, P0 ;  /* 0x000000190e0e7211 */ /* 0x002fc600000f1408 */
[----:B------:R-:W-:Y:S01]  /*16a20*/  SHFL.IDX PT, R8, R24, RZ, 0x1c1f ;  /* 0x001c1fff18087589 */ /* 0x000fe200000e0000 */
[----:B------:R-:W-:-:S03]  /*16a30*/  LOP3.LUT P0, RZ, R235, 0x3, RZ, 0xc0, !PT ;  /* 0x00000003ebff7812 */ /* 0x000fc6000780c0ff */
[----:B------:R-:W0:Y:S04]  /*16a40*/  SHFL.IDX PT, R9, R14, RZ, 0x1c1f ;  /* 0x001c1fff0e097589 */ /* 0x000e2800000e0000 */
[----:B------:R-:W1:Y:S01]  /*16a50*/  SHFL.IDX PT, R11, R14, 0x1, 0x1c1f ;  /* 0x003c1f000e0b7f89 */ /* 0x000e6200000e0000 */
[----:B---3--:R-:W-:-:S04]  /*16a60*/  IMAD.IADD R29, R28, 0x1, R190 ;  /* 0x000000011c1d7824 */ /* 0x008fc800078e02be */
[C---:B------:R-:W-:Y:S01]  /*16a70*/  VIADD R25, R29.reuse, 0x8 ;  /* 0x000000081d197836 */ /* 0x040fe20000000000 */
[----:B------:R-:W-:-:S04]  /*16a80*/  ISETP.GE.OR P3, PT, R29, R56, P0 ;  /* 0x000000381d00720c */ /* 0x000fc80000766670 */
[----:B------:R-:W-:-:S09]  /*16a90*/  ISETP.GE.OR P0, PT, R25, R56, P0 ;  /* 0x000000381900720c */ /* 0x000fd20000706670 */
[----:B0-----:R0:W-:Y:S04]  /*16aa0*/  @!P3 ST.E desc[UR42][R8.64], R42 ;  /* 0x0000002a0800b985 */ /* 0x0011e8000c10192a */
[----:B-1----:R0:W-:Y:S01]  /*16ab0*/  @!P0 ST.E desc[UR42][R10.64], R3 ;  /* 0x000000030a008985 */ /* 0x0021e2000c10192a */
[----:B------:R-:W-:Y:S05]  /*16ac0*/  @P2 BRA `(.L_x_2733) ;  /* 0x0000000800a42947 */ /* 0x000fea0003800000 */
[----:B------:R-:W-:Y:S01]  /*16ad0*/  IMAD.SHL.U32 R28, R22, 0x40, RZ ;  /* 0x00000040161c7824 */ /* 0x000fe200078e00ff */
[----:B0-----:R-:W0:Y:S01]  /*16ae0*/  @P1 LDC R11, c[0x0][0xbec] ;  /* 0x0002fb00ff0b1b82 */ /* 0x001e220000000800 */
[----:B------:R-:W-:Y:S02]  /*16af0*/  ULDC.64 UR4, c[0x0][0xaa0] ;  /* 0x0002a80000047ab9 */ /* 0x000fe40000000a00 */
[----:B------:R-:W-:-:S04]  /*16b00*/  IMAD.IADD R3, R16, 0x1, R28 ;  /* 0x0000000110037824 */ /* 0x000fc800078e021c */
[----:B------:R-:W-:Y:S01]  /*16b10*/  IMAD.WIDE R44, R3, 0x2, R44 ;  /* 0x00000002032c7825 */ /* 0x000fe200078e022c */
[----:B------:R-:W1:Y:S02]  /*16b20*/  @P1 LDC R12, c[0x0][0xbf0] ;  /* 0x0002fc00ff0c1b82 */ /* 0x000e640000000800 */
        /* <DEDUP_REMOVED lines=8> */
[----:B------:R-:W-:Y:S01]  /*16bb0*/  IADD3 R8, P0, R44, 0x7000, RZ ;  /* 0x000070002c087810 */ /* 0x000fe20007f1e0ff */
[----:B------:R-:W-:Y:S01]  /*16bc0*/  IMAD R4, R4, UR4, RZ ;  /* 0x0000000404047c24 */ /* 0x000fe2000f8e02ff */
[----:B------:R-:W-:Y:S02]  /*16bd0*/  LOP3.LUT R28, R28, R29, RZ, 0x3c, !PT ;  /* 0x0000001d1c1c7212 */ /* 0x000fe400078e3cff */
[----:B------:R-:W-:Y:S01]  /*16be0*/  LOP3.LUT R3, R8, 0x380, RZ, 0xc0, !PT ;  /* 0x0000038008037812 */ /* 0x000fe200078ec0ff */
[----:B------:R-:W-:Y:S01]  /*16bf0*/  IMAD.X R53, RZ, RZ, R45, P0 ;  /* 0x000000ffff357224 */ /* 0x000fe200000e062d */
[----:B------:R-:W-:Y:S01]  /*16c00*/  IADD3.X R29, RZ, R45, RZ, P5, !PT ;  /* 0x0000002dff1d7210 */ /* 0x000fe20002ffe4ff */
[----:B------:R-:W5:Y:S01]  /*16c10*/  LD.E.128 R32, desc[UR42][R32.64] ;  /* 0x0000002a20207980 */ /* 0x000f62000c101d00 */
[----:B------:R-:W-:-:S02]  /*16c20*/  SHF.R.U64 R3, R3, 0x3, RZ ;  /* 0x0000000303037819 */ /* 0x000fc400000012ff */
[C---:B------:R-:W-:Y:S02]  /*16c30*/  IADD3 R37, P2, R44.reuse, 0x3000, RZ ;  /* 0x000030002c257810 */ /* 0x040fe40007f5e0ff */
[C---:B------:R-:W-:Y:S01]  /*16c40*/  IADD3 R41, P3, R44.reuse, 0x4000, RZ ;  /* 0x000040002c297810 */ /* 0x040fe20007f7e0ff */
[----:B------:R-:W5:Y:S01]  /*16c50*/  LD.E.128 R28, desc[UR42][R28.64] ;  /* 0x0000002a1c1c7980 */ /* 0x000f62000c101d00 */
[C---:B------:R-:W-:Y:S02]  /*16c60*/  IADD3 R47, P4, R44.reuse, 0x5000, RZ ;  /* 0x000050002c2f7810 */ /* 0x040fe40007f9e0ff */
[----:B------:R-:W-:Y:S02]  /*16c70*/  IADD3 R49, P5, R44, 0x6000, RZ ;  /* 0x000060002c317810 */ /* 0x000fe40007fbe0ff */
[----:B------:R-:W-:Y:S01]  /*16c80*/  LOP3.LUT R52, R3, R8, RZ, 0x3c, !PT ;  /* 0x0000000803347212 */ /* 0x000fe200078e3cff */
[----:B------:R-:W-:Y:S01]  /*16c90*/  IMAD R3, R57, UR5, R4 ;  /* 0x0000000539037c24 */ /* 0x000fe2000f8e0204 */
[----:B------:R-:W-:Y:S01]  /*16ca0*/  LOP3.LUT R36, R37, 0x380, RZ, 0xc0, !PT ;  /* 0x0000038025247812 */ /* 0x000fe200078ec0ff */
[----:B------:R-:W-:Y:S01]  /*16cb0*/  IMAD.WIDE.U32 R8, R57, UR4, RZ ;  /* 0x0000000439087c25 */ /* 0x000fe2000f8e00ff */
[----:B------:R-:W-:Y:S01]  /*16cc0*/  LOP3.LUT R40, R41, 0x380, RZ, 0xc0, !PT ;  /* 0x0000038029287812 */ /* 0x000fe200078ec0ff */
[----:B------:R-:W-:Y:S01]  /*16cd0*/  ULDC.64 UR4, c[0x0][0xae8] ;  /* 0x0002ba0000047ab9 */ /* 0x000fe20000000a00 */
[----:B------:R-:W-:-:S02]  /*16ce0*/  LOP3.LUT R46, R47, 0x380, RZ, 0xc0, !PT ;  /* 0x000003802f2e7812 */ /* 0x000fc400078ec0ff */
[----:B------:R-:W-:Y:S02]  /*16cf0*/  LOP3.LUT R48, R49, 0x380, RZ, 0xc0, !PT ;  /* 0x0000038031307812 */ /* 0x000fe400078ec0ff */
[----:B------:R-:W-:Y:S01]  /*16d00*/  LOP3.LUT R25, R44, 0x380, RZ, 0xc0, !PT ;  /* 0x000003802c197812 */ /* 0x000fe200078ec0ff */
[----:B------:R-:W-:Y:S01]  /*16d10*/  IMAD.IADD R9, R9, 0x1, R3 ;  /* 0x0000000109097824 */ /* 0x000fe200078e0203 */
[----:B------:R-:W-:Y:S01]  /*16d20*/  SHF.R.U64 R36, R36, 0x3, RZ ;  /* 0x0000000324247819 */ /* 0x000fe200000012ff */
[----:B------:R-:W-:Y:S01]  /*16d30*/  IMAD R3, R207, 0x20, R22 ;  /* 0x00000020cf037824 */ /* 0x000fe200078e0216 */
[----:B------:R-:W-:Y:S01]  /*16d40*/  SHF.R.U64 R40, R40, 0x3, RZ ;  /* 0x0000000328287819 */ /* 0x000fe200000012ff */
[----:B------:R-:W5:Y:S01]  /*16d50*/  LD.E.128 R52, desc[UR42][R52.64] ;  /* 0x0000002a34347980 */ /* 0x000f62000c101d00 */
[----:B------:R-:W-:Y:S02]  /*16d60*/  SHF.R.U64 R46, R46, 0x3, RZ ;  /* 0x000000032e2e7819 */ /* 0x000fe400000012ff */
[----:B------:R-:W-:-:S02]  /*16d70*/  SHF.R.U64 R48, R48, 0x3, RZ ;  /* 0x0000000330307819 */ /* 0x000fc400000012ff */
        /* <DEDUP_REMOVED lines=11> */
[----:B------:R-:W-:Y:S01]  /*16e30*/  MOV R25, R45 ;  /* 0x0000002d00197202 */ /* 0x000fe20000000f00 */
[----:B------:R-:W-:Y:S01]  /*16e40*/  IMAD.IADD R10, R190, 0x1, R3 ;  /* 0x00000001be0a7824 */ /* 0x000fe200078e0203 */
[----:B------:R-:W-:Y:S01]  /*16e50*/  SHF.R.S32.HI R4, RZ, 0x1f, R209 ;  /* 0x0000001fff047819 */ /* 0x000fe200000114d1 */
[----:B------:R-:W-:Y:S01]  /*16e60*/  IMAD R9, R206, UR5, R9 ;  /* 0x00000005ce097c24 */ /* 0x000fe2000f8e0209 */
[----:B------:R-:W-:Y:S01]  /*16e70*/  ULDC.64 UR4, c[0x0][0xaf0] ;  /* 0x0002bc0000047ab9 */ /* 0x000fe20000000a00 */
[----:B0-----:R-:W-:Y:S01]  /*16e80*/  @P1 IMAD.HI.U32 R3, R10, R11, RZ ;  /* 0x0000000b0a031227 */ /* 0x001fe200078e00ff */
[----:B------:R-:W5:Y:S03]  /*16e90*/  LD.E.128 R24, desc[UR42][R24.64] ;  /* 0x0000002a18187980 */ /* 0x000f66000c101d00 */
[----:B------:R-:W-:Y:S01]  /*16ea0*/  IMAD R4, R4, UR4, RZ ;  /* 0x0000000404047c24 */ /* 0x000fe2000f8e02ff */
[----:B------:R-:W5:Y:S01]  /*16eb0*/  LD.E.128 R36, desc[UR42][R36.64] ;  /* 0x0000002a24247980 */ /* 0x000f62000c101d00 */
[----:B------:R-:W-:-:S03]  /*16ec0*/  IMAD.MOV.U32 R11, RZ, RZ, R10 ;  /* 0x000000ffff0b7224 */ /* 0x000fc600078e000a */
[----:B------:R-:W5:Y:S01]  /*16ed0*/  LD.E.128 R40, desc[UR42][R40.64] ;  /* 0x0000002a28287980 */ /* 0x000f62000c101d00 */
[----:B------:R-:W-:-:S03]  /*16ee0*/  IMAD R13, R209, UR5, R4 ;  /* 0x00000005d10d7c24 */ /* 0x000fc6000f8e0204 */
[----:B------:R-:W5:Y:S01]  /*16ef0*/  LD.E.128 R44, desc[UR42][R46.64] ;  /* 0x0000002a2e2c7980 */ /* 0x000f62000c101d00 */
[----:B------:R-:W-:-:S03]  /*16f00*/  IMAD.WIDE.U32 R8, R209, UR4, R8 ;  /* 0x00000004d1087c25 */ /* 0x000fc6000f8e0008 */
[----:B------:R-:W5:Y:S01]  /*16f10*/  LD.E.128 R48, desc[UR42][R48.64] ;  /* 0x0000002a30307980 */ /* 0x000f62000c101d00 */
[----:B-1----:R-:W-:Y:S01]  /*16f20*/  @P1 SHF.R.U32.HI R11, RZ, R12, R3 ;  /* 0x0000000cff0b1219 */ /* 0x002fe20000011603 */
        /* <DEDUP_REMOVED lines=11> */
[----:B------:R-:W-:Y:S01]  /*16fe0*/  IMAD R4, R4, UR4, RZ ;  /* 0x0000000404047c24 */ /* 0x000fe2000f8e02ff */
[----:B------:R-:W-:Y:S01]  /*16ff0*/  IADD3 R3, R2, 0x28820, RZ ;  /* 0x0002882002037810 */ /* 0x000fe20007ffe0ff */
[----:B------:R-:W-:Y:S01]  /*17000*/  IMAD.WIDE.U32 R8, R11, UR4, R8 ;  /* 0x000000040b087c25 */ /* 0x000fe2000f8e0008 */
[----:B------:R-:W-:-:S03]  /*17010*/  SHF.R.S32.HI R0, RZ, 0x1f, R13 ;  /* 0x0000001fff007819 */ /* 0x000fc6000001140d */
[----:B------:R-:W-:Y:S01]  /*17020*/  IMAD R15, R11, UR5, R4 ;  /* 0x000000050b0f7c24 */ /* 0x000fe2000f8e0204 */
[----:B------:R-:W-:Y:S01]  /*17030*/  ULDC.64 UR4, c[0x0][0xad8] ;  /* 0x0002b60000047ab9 */ /* 0x000fe20000000a00 */
[----:B------:R-:W-:Y:S01]  /*17040*/  PRMT R3, RZ, 0x654, R3 ;  /* 0x00000654ff037816 */ /* 0x000fe20000000003 */
[----:B------:R-:W-:Y:S02]  /*17050*/  IMAD R0, R0, UR4, RZ ;  /* 0x0000000400007c24 */ /* 0x000fe4000f8e02ff */
[----:B------:R-:W-:Y:S01]  /*17060*/  IMAD.IADD R9, R9, 0x1, R15 ;  /* 0x0000000109097824 */ /* 0x000fe200078e020f */
[----:B0-----:R0:W-:Y:S01]  /*17070*/  SYNCS.ARRIVE.TRANS64.RED.A1T0 RZ, [R3+URZ], RZ ;  /* 0x000000ff03ff79a7 */ /* 0x0011e2000810043f */
[----:B------:R-:W-:-:S04]  /*17080*/  IMAD.WIDE.U32 R8, R13, UR4, R8 ;  /* 0x000000040d087c25 */ /* 0x000fc8000f8e0008 */
        /* <DEDUP_REMOVED lines=10> */
.L_x_2977:
[----:B------:R-:W-:Y:S01]  /*17130*/  ISETP.GE.AND P0, PT, R21, R56, PT ;  /* 0x000000381500720c */ /* 0x000fe20003f06270 */
[----:B------:R-:W-:-:S12]  /*17140*/  BSSY B1, `(.L_x_2735) ;  /* 0x000000b000017945 */ /* 0x000fd80003800000 */
[----:B------:R-:W-:Y:S05]  /*17150*/  @P0 BRA `(.L_x_2736) ;  /* 0x0000000000240947 */ /* 0x000fea0003800000 */
[----:B------:R-:W-:Y:S02]  /*17160*/  ULDC UR4, c[0x0][0xac8] ;  /* 0x0002b20000047ab9 */ /* 0x000fe40000000800 */
        /* <DEDUP_REMOVED lines=8> */
.L_x_2736:
[----:B------:R-:W-:Y:S05]  /*171f0*/  BSYNC B1 ;  /* 0x0000000000017941 */ /* 0x000fea0003800000 */
.L_x_2735:
[----:B------:R-:W-:-:S03]  /*17200*/  UMOV UR4, 0xffffffff ;  /* 0xffffffff00047882 */ /* 0x000fc60000000000 */
[----:B------:R-:W-:Y:S05]  /*17210*/  BRA.DIV UR4, `(.L_x_2737) ;  /* 0x000000ba04087947 */ /* 0x000fea000b800000 */
[----:B-1----:R1:W4:Y:S04]  /*17220*/  SHFL.IDX PT, R3, R4, 0x1, 0x181f ;  /* 0x00381f0004037f89 */ /* 0x00232800000e0000 */
[----:B--23--:R1:W2:Y:S02]  /*17230*/  SHFL.IDX PT, R14, R0, 0x1, 0x181f ;  /* 0x00381f00000e7f89 */ /* 0x00c2a400000e0000 */
.L_x_2981:
[----:B------:R-:W-:Y:S01]  /*17240*/  VIADD R9, R21, 0x20 ;  /* 0x0000002015097836 */ /* 0x000fe20000000000 */
[----:B------:R-:W-:Y:S04]  /*17250*/  BSSY B1, `(.L_x_2738) ;  /* 0x000000c000017945 */ /* 0x000fe80003800000 */
[----:B------:R-:W-:-:S13]  /*17260*/  ISETP.GE.AND P0, PT, R9, R56, PT ;  /* 0x000000380900720c */ /* 0x000fda0003f06270 */
[----:B------:R-:W-:Y:S05]  /*17270*/  @P0 BRA `(.L_x_2739) ;  /* 0x0000000000240947 */ /* 0x000fea0003800000 */
[----:B------:R-:W-:Y:S02]  /*17280*/  ULDC UR4, c[0x0][0xac8] ;  /* 0x0002b20000047ab9 */ /* 0x000fe40000000800 */
[----:B------:R-:W-:Y:S02]  /*17290*/  ISETP.GE.AND P2, PT, R16, UR4, PT ;  /* 0x0000000410007c0c */ /* 0x000fe4000bf46270 */
[----:B------:R-:W-:-:S11]  /*172a0*/  ISETP.GE.AND P3, PT, R187, UR4, PT ;  /* 0x00000004bb007c0c */ /* 0x000fd6000bf66270 */
[CC--:B--2---:R-:W-:Y:S02]  /*172b0*/  @!P2 LEA R8, P0, R16.reuse, R14.reuse, 0x1 ;  /* 0x0000000e1008a211 */ /* 0x0c4fe400078008ff */
[C---:B------:R-:W-:Y:S02]  /*172c0*/  @!P3 LEA R14, P1, R187.reuse, R14, 0x1 ;  /* 0x0000000ebb0eb211 */ /* 0x040fe400078208ff */
[-C--:B----4-:R-:W-:Y:S02]  /*172d0*/  @!P2 LEA.HI.X R9, R16, R3.reuse, R17, 0x1, P0 ;  /* 0x000000031009a211 */ /* 0x090fe400000f0c11 */
[----:B------:R-:W-:-:S03]  /*172e0*/  @!P3 LEA.HI.X R15, R187, R3, R216, 0x1, P1 ;  /* 0x00000003bb0fb211 */ /* 0x000fc600008f0cd8 */
[----:B-----5:R3:W-:Y:S04]  /*172f0*/  @!P2 ST.E.128 desc[UR42][R8.64], R28 ;  /* 0x0000001c0800a985 */ /* 0x0207e8000c101d2a */
[----:B------:R3:W-:Y:S02]  /*17300*/  @!P3 ST.E.128 desc[UR42][R14.64], R44 ;  /* 0x0000002c0e00b985 */ /* 0x0007e4000c101d2a */
.L_x_2739:
[----:B------:R-:W-:Y:S05]  /*17310*/  BSYNC B1 ;  /* 0x0000000000017941 */ /* 0x000fea0003800000 */
.L_x_2738:
[----:B------:R-:W-:-:S03]  /*17320*/  UMOV UR4, 0xffffffff ;  /* 0xffffffff00047882 */ /* 0x000fc60000000000 */
[----:B------:R-:W-:Y:S05]  /*17330*/  BRA.DIV UR4, `(.L_x_2740) ;  /* 0x000000ba04087947 */ /* 0x000fea000b800000 */
[----:B----4-:R4:W0:Y:S04]  /*17340*/  SHFL.IDX PT, R3, R4, 0x2, 0x181f ;  /* 0x00581f0004037f89 */ /* 0x01082800000e0000 */
[----:B--23--:R4:W2:Y:S02]  /*17350*/  SHFL.IDX PT, R14, R0, 0x2, 0x181f ;  /* 0x00581f00000e7f89 */ /* 0x00c8a400000e0000 */
.L_x_2985:
        /* <DEDUP_REMOVED lines=13> */
.L_x_2742:
[----:B------:R-:W-:Y:S05]  /*17430*/  BSYNC B1 ;  /* 0x0000000000017941 */ /* 0x000fea0003800000 */
.L_x_2741:
[----:B------:R-:W-:-:S03]  /*17440*/  UMOV UR4, 0xffffffff ;  /* 0xffffffff00047882 */ /* 0x000fc60000000000 */
[----:B------:R-:W-:Y:S05]  /*17450*/  BRA.DIV UR4, `(.L_x_2743) ;  /* 0x000000ba04087947 */ /* 0x000fea000b800000 */
[----:B0-----:R0:W0:Y:S04]  /*17460*/  SHFL.IDX PT, R3, R4, 0x3, 0x181f ;  /* 0x00781f0004037f89 */ /* 0x00102800000e0000 */
[----:B--23--:R2:W3:Y:S02]  /*17470*/  SHFL.IDX PT, R14, R0, 0x3, 0x181f ;  /* 0x00781f00000e7f89 */ /* 0x00c4e400000e0000 */
.L_x_2989:
[----:B------:R-:W-:-:S05]  /*17480*/  VIADD R9, R21, 0x60 ;  /* 0x0000006015097836 */ /* 0x000fca0000000000 */
[----:B------:R-:W-:-:S13]  /*17490*/  ISETP.GE.AND P0, PT, R9, R56, PT ;  /* 0x000000380900720c */ /* 0x000fda0003f06270 */
[----:B------:R-:W-:Y:S05]  /*174a0*/  @P0 BRA `(.L_x_2744) ;  /* 0x0000001800840947 */ /* 0x000fea0003800000 */
[----:B------:R-:W-:Y:S02]  /*174b0*/  ULDC UR4, c[0x0][0xac8] ;  /* 0x0002b20000047ab9 */ /* 0x000fe40000000800 */
[----:B------:R-:W-:-:S13]  /*174c0*/  ISETP.GE.AND P1, PT, R16, UR4, PT ;  /* 0x0000000410007c0c */ /* 0x000fda000bf26270 */
[----:B---3--:R-:W-:-:S04]  /*174d0*/  @!P1 LEA R8, P0, R16, R14, 0x1 ;  /* 0x0000000e10089211 */ /* 0x008fc800078008ff */
[----:B0-----:R-:W-:Y:S02]  /*174e0*/  @!P1 LEA.HI.X R9, R16, R3, R17, 0x1, P0 ;  /* 0x0000000310099211 */ /* 0x001fe400000f0c11 */
[----:B------:R-:W-:-:S03]  /*174f0*/  ISETP.GE.AND P0, PT, R187, UR4, PT ;  /* 0x00000004bb007c0c */ /* 0x000fc6000bf06270 */
[----:B-----5:R0:W-:Y:S10]  /*17500*/  @!P1 ST.E.128 desc[UR42][R8.64], R36 ;  /* 0x0000002408009985 */ /* 0x0201f4000c101d2a */
[----:B------:R-:W-:Y:S05]  /*17510*/  @P0 BRA `(.L_x_2744) ;  /* 0x0000001800680947 */ /* 0x000fea0003800000 */
[----:B------:R-:W-:-:S04]  /*17520*/  LEA R14, P0, R187, R14, 0x1 ;  /* 0x0000000ebb0e7211 */ /* 0x000fc800078008ff */
[----:B------:R-:W-:-:S05]  /*17530*/  LEA.HI.X R15, R187, R3, R216, 0x1, P0 ;  /* 0x00000003bb0f7211 */ /* 0x000fca00000f0cd8 */
[----:B------:R3:W-:Y:S01]  /*17540*/  ST.E.128 desc[UR42][R14.64], R52 ;  /* 0x000000340e007985 */ /* 0x0007e2000c101d2a */
[----:B------:R-:W-:Y:S05]  /*17550*/  BRA `(.L_x_2744) ;  /* 0x0000001800587947 */ /* 0x000fea0003800000 */
.L_x_2733:
[----:B------:R-:W-:Y:S01]  /*17560*/  ULDC.64 UR4, c[0x0][0xb08] ;  /* 0x0002c20000047ab9 */ /* 0x000fe20000000a00 */
[----:B0-----:R-:W0:Y:S01]  /*17570*/  @P1 LDC R10, c[0x0][0xbec] ;  /* 0x0002fb00ff0a1b82 */ /* 0x001e220000000800 */
[----:B------:R-:W-:Y:S02]  /*17580*/  IMAD R4, R4, UR4, RZ ;  /* 0x0000000404047c24 */ /* 0x000fe4000f8e02ff */
[----:B------:R-:W-:-:S04]  /*17590*/  IMAD.WIDE.U32 R8, R57, UR4, RZ ;  /* 0x0000000439087c25 */ /* 0x000fc8000f8e00ff */
[----:B------:R-:W-:Y:S01]  /*175a0*/  IMAD R57, R57, UR5, R4 ;  /* 0x0000000539397c24 */ /* 0x000fe2000f8e0204 */
[----:B------:R-:W1:Y:S01]  /*175b0*/  @P1 LDC R13, c[0x0][0xbf0] ;  /* 0x0002fc00ff0d1b82 */ /* 0x000e620000000800 */
[----:B------:R-:W-:Y:S01]  /*175c0*/  ULDC.64 UR4, c[0x0][0xb38] ;  /* 0x0002ce0000047ab9 */ /* 0x000fe20000000a00 */
[----:B------:R-:W-:Y:S01]  /*175d0*/  SHF.R.S32.HI R4, RZ, 0x1f, R209 ;  /* 0x0000001fff047819 */ /* 0x000fe200000114d1 */
[----:B------:R-:W-:Y:S01]  /*175e0*/  IMAD.MOV.U32 R3, RZ, RZ, R37 ;  /* 0x000000ffff037224 */ /* 0x000fe200078e0025 */
[----:B------:R-:W-:-:S03]  /*175f0*/  IADD3 R9, R9, R57, RZ ;  /* 0x0000003909097210 */ /* 0x000fc60007ffe0ff */
[----:B------:R-:W-:-:S04]  /*17600*/  IMAD.WIDE.U32 R8, R206, UR4, R8 ;  /* 0x00000004ce087c25 */ /* 0x000fc8000f8e0008 */
[----:B------:R-:W-:Y:S01]  /*17610*/  IMAD R9, R206, UR5, R9 ;  /* 0x00000005ce097c24 */ /* 0x000fe2000f8e0209 */
[----:B------:R-:W-:Y:S02]  /*17620*/  ULDC.64 UR4, c[0x0][0xb40] ;  /* 0x0002d00000047ab9 */ /* 0x000fe40000000a00 */
[----:B------:R-:W-:Y:S02]  /*17630*/  IMAD R4, R4, UR4, RZ ;  /* 0x0000000404047c24 */ /* 0x000fe4000f8e02ff */
[----:B------:R-:W-:-:S04]  /*17640*/  IMAD.WIDE.U32 R8, R209, UR4, R8 ;  /* 0x00000004d1087c25 */ /* 0x000fc8000f8e0008 */
[----:B------:R-:W-:Y:S01]  /*17650*/  IMAD R11, R209, UR5, R4 ;  /* 0x00000005d10b7c24 */ /* 0x000fe2000f8e0204 */
[----:B------:R-:W-:Y:S01]  /*17660*/  ULDC.64 UR4, c[0x0][0xb48] ;  /* 0x0002d20000047ab9 */ /* 0x000fe20000000a00 */
[----:B0-----:R-:W-:-:S04]  /*17670*/  @P1 IMAD.HI.U32 R10, R37, R10, RZ ;  /* 0x0000000a250a1227 */ /* 0x001fc800078e00ff */
[----:B------:R-:W-:Y:S01]  /*17680*/  IMAD.IADD R9, R9, 0x1, R11 ;  /* 0x0000000109097824 */ /* 0x000fe200078e020b */
[----:B-1----:R-:W-:Y:S01]  /*17690*/  @P1 SHF.R.U32.HI R3, RZ, R13, R10 ;  /* 0x0000000dff031219 */ /* 0x002fe2000001160a */
[----:B------:R-:W-:Y:S02]  /*176a0*/  VIADD R10, R2, 0x28820 ;  /* 0x00028820020a7836 */ /* 0x000fe40000000000 */
[C---:B------:R-:W-:Y:S01]  /*176b0*/  IMAD.WIDE.U32 R8, R217.reuse, UR4, R8 ;  /* 0x00000004d9087c25 */ /* 0x040fe2000f8e0008 */
[--C-:B------:R-:W-:Y:S02]  /*176c0*/  SHF.R.S32.HI R4, RZ, 0x1f, R3.reuse ;  /* 0x0000001fff047819 */ /* 0x100fe40000011403 */
[----:B------:R-:W-:Y:S01]  /*176d0*/  PRMT R10, RZ, 0x654, R10 ;  /* 0x00000654ff0a7816 */ /* 0x000fe2000000000a */
[----:B------:R-:W-:Y:S02]  /*176e0*/  IMAD.MOV R11, RZ, RZ, -R3 ;  /* 0x000000ffff0b7224 */ /* 0x000fe400078e0a03 */
[----:B------:R-:W-:Y:S01]  /*176f0*/  IMAD R9, R217, UR5, R9 ;  /* 0x00000005d9097c24 */ /* 0x000fe2000f8e0209 */
[----:B------:R-:W-:Y:S01]  /*17700*/  ULDC.64 UR4, c[0x0][0xb30] ;  /* 0x0002cc0000047ab9 */ /* 0x000fe20000000a00 */
[----:B------:R-:W-:Y:S01]  /*17710*/  IMAD R11, R0, R11, R37 ;  /* 0x0000000b000b7224 */ /* 0x000fe200078e0225 */
[----:B------:R0:W-:Y:S01]  /*17720*/  SYNCS.ARRIVE.TRANS64.RED.A1T0 RZ, [R10+URZ], RZ ;  /* 0x000000ff0aff79a7 */ /* 0x0001e2000810043f */
[----:B------:R-:W-:-:S02]  /*17730*/  IMAD R4, R4, UR4, RZ ;  /* 0x0000000404047c24 */ /* 0x000fc4000f8e02ff */
[----:B------:R-:W-:Y:S01]  /*17740*/  IMAD.WIDE.U32 R8, R3, UR4, R8 ;  /* 0x0000000403087c25 */ /* 0x000fe2000f8e0008 */
[----:B------:R-:W-:-:S03]  /*17750*/  SHF.R.S32.HI R0, RZ, 0x1f, R11 ;  /* 0x0000001fff007819 */ /* 0x000fc6000001140b */
[----:B------:R-:W-:Y:S01]  /*17760*/  IMAD R13, R3, UR5, R4 ;  /* 0x00000005030d7c24 */ /* 0x000fe2000f8e0204 */
[----:B------:R-:W-:Y:S02]  /*17770*/  ULDC.64 UR4, c[0x0][0xb28] ;  /* 0x0002ca0000047ab9 */ /* 0x000fe40000000a00 */
[----:B------:R-:W-:Y:S02]  /*17780*/  IMAD R0, R0, UR4, RZ ;  /* 0x0000000400007c24 */ /* 0x000fe4000f8e02ff */
[----:B------:R-:W-:Y:S02]  /*17790*/  IMAD.IADD R9, R9, 0x1, R13 ;  /* 0x0000000109097824 */ /* 0x000fe400078e020d */
[----:B------:R-:W-:-:S04]  /*177a0*/  IMAD.WIDE.U32 R8, R11, UR4, R8 ;  /* 0x000000040b087c25 */ /* 0x000fc8000f8e0008 */
[----:B------:R-:W-:Y:S01]  /*177b0*/  IMAD R11, R11, UR5, R0 ;  /* 0x000000050b0b7c24 */ /* 0x000fe2000f8e0200 */
[----:B------:R-:W-:Y:S02]  /*177c0*/  ULDC.64 UR4, c[0x0][0xb00] ;  /* 0x0002c00000047ab9 */ /* 0x000fe40000000a00 */
[----:B------:R-:W-:Y:S01]  /*177d0*/  LEA R3, P0, R8, UR4, 0x2 ;  /* 0x0000000408037c11 */ /* 0x000fe2000f8010ff */
[----:B------:R-:W-:Y:S01]  /*177e0*/  IMAD.IADD R9, R9, 0x1, R11 ;  /* 0x0000000109097824 */ /* 0x000fe200078e020b */
[----:B------:R-:W-:-:S04]  /*177f0*/  UMOV UR4, 0xffffffff ;  /* 0xffffffff00047882 */ /* 0x000fc80000000000 */
[----:B------:R-:W-:Y:S01]  /*17800*/  LEA.HI.X R4, R8, UR5, R9, 0x2, P0 ;  /* 0x0000000508047c11 */ /* 0x000fe200080f1409 */
[----:B0-----:R-:W-:Y:S06]  /*17810*/  BRA.DIV UR4, `(.L_x_2745) ;  /* 0x000000b604607947 */ /* 0x001fec000b800000 */
[----:B------:R0:W1:Y:S04]  /*17820*/  SHFL.IDX PT, R0, R4, RZ, 0x1c1f ;  /* 0x001c1fff04007589 */ /* 0x00006800000e0000 */
[----:B------:R0:W2:Y:S02]  /*17830*/  SHFL.IDX PT, R14, R3, RZ, 0x1c1f ;  /* 0x001c1fff030e7589 */ /* 0x0000a400000e0000 */
.L_x_2992:
        /* <DEDUP_REMOVED lines=10> */
[----:B------:R-:W-:Y:S02]  /*178e0*/  SHF.R.S32.HI R24, RZ, 0x1f, R231 ;  /* 0x0000001fff187819 */ /* 0x000fe400000114e7 */
[----:B------:R-:W-:Y:S02]  /*178f0*/  SHF.R.S32.HI R30, RZ, 0x1f, R230 ;  /* 0x0000001fff1e7819 */ /* 0x000fe400000114e6 */
[----:B-1----:R-:W-:Y:S02]  /*17900*/  @!P0 MOV R15, R0 ;  /* 0x00000000000f8202 */ /* 0x002fe40000000f00 */
[----:B--2---:R-:W-:Y:S01]  /*17910*/  @!P2 LEA R10, P4, R233, R14, 0x2 ;  /* 0x0000000ee90aa211 */ /* 0x004fe200078810ff */
[----:B------:R-:W-:-:S03]  /*17920*/  @!P0 IMAD.WIDE R8, R197, 0x4, R14 ;  /* 0x00000004c5088825 */ /* 0x000fc600078e020e */
[----:B------:R-:W-:Y:S02]  /*17930*/  @!P2 LEA.HI.X R11, R233, R0, R12, 0x2, P4 ;  /* 0x00000000e90ba211 */ /* 0x000fe400020f140c */
        /* <DEDUP_REMOVED lines=9> */
[----:B------:R3:W-:Y:S01]  /*179d0*/  @!P3 ST.E.64 desc[UR42][R12.64], R96 ;  /* 0x000000600c00b985 */ /* 0x0007e2000c101b2a */
[----:B------:R-:W-:Y:S02]  /*179e0*/  SHF.R.S32.HI R24, RZ, 0x1f, R229 ;  /* 0x0000001fff187819 */ /* 0x000fe400000114e5 */
[-C--:B------:R-:W-:Y:S01]  /*179f0*/  @!P0 LEA R28, P3, R230, R14.reuse, 0x2 ;  /* 0x0000000ee61c8211 */ /* 0x080fe200078610ff */
[----:B------:R4:W-:Y:S01]  /*17a00*/  @!P1 ST.E.64 desc[UR42][R26.64], R100 ;  /* 0x000000641a009985 */ /* 0x0009e2000c101b2a */
[----:B------:R-:W-:Y:S02]  /*17a10*/  ISETP.GE.AND P1, PT, R227, UR4, PT ;  /* 0x00000004e3007c0c */ /* 0x000fe4000bf26270 */
[----:B-1----:R-:W-:-:S02]  /*17a20*/  @!P2 LEA R8, P5, R229, R14, 0x2 ;  /* 0x0000000ee508a211 */ /* 0x002fc400078a10ff */
[-C--:B------:R-:W-:Y:S02]  /*17a30*/  @!P0 LEA.HI.X R29, R230, R0.reuse, R30, 0x2, P3 ;  /* 0x00000000e61d8211 */ /* 0x080fe400018f141e */
[----:B------:R-:W-:Y:S02]  /*17a40*/  @!P2 LEA.HI.X R9, R229, R0, R24, 0x2, P5 ;  /* 0x00000000e509a211 */ /* 0x000fe400028f1418 */
[----:B------:R-:W-:Y:S01]  /*17a50*/  ISETP.GE.AND P3, PT, R226, UR4, PT ;  /* 0x00000004e2007c0c */ /* 0x000fe2000bf66270 */
[----:B------:R-:W-:Y:S01]  /*17a60*/  @!P0 ST.E.64 desc[UR42][R28.64], R104 ;  /* 0x000000681c008985 */ /* 0x000fe2000c101b2a */
[----:B--2---:R-:W-:Y:S02]  /*17a70*/  @!P4 LEA R10, P0, R228, R14, 0x2 ;  /* 0x0000000ee40ac211 */ /* 0x004fe400078010ff */
[----:B------:R-:W-:Y:S01]  /*17a80*/  SHF.R.S32.HI R30, RZ, 0x1f, R228 ;  /* 0x0000001fff1e7819 */ /* 0x000fe200000114e4 */
[----:B------:R1:W-:Y:S01]  /*17a90*/  @!P2 ST.E.64 desc[UR42][R8.64], R108 ;  /* 0x0000006c0800a985 */ /* 0x0003e2000c101b2a */
[----:B------:R-:W-:-:S02]  /*17aa0*/  SHF.R.S32.HI R24, RZ, 0x1f, R227 ;  /* 0x0000001fff187819 */ /* 0x000fc400000114e3 */
[----:B---3--:R-:W-:Y:S02]  /*17ab0*/  @!P1 LEA R12, P5, R227, R14, 0x2 ;  /* 0x0000000ee30c9211 */ /* 0x008fe400078a10ff */
[----:B------:R-:W-:Y:S02]  /*17ac0*/  ISETP.GE.AND P2, PT, R225, UR4, PT ;  /* 0x00000004e1007c0c */ /* 0x000fe4000bf46270 */
[-C--:B------:R-:W-:Y:S02]  /*17ad0*/  @!P4 LEA.HI.X R11, R228, R0.reuse, R30, 0x2, P0 ;  /* 0x00000000e40bc211 */ /* 0x080fe400000f141e */
[----:B------:R-:W-:Y:S02]  /*17ae0*/  ISETP.GE.AND P0, PT, R224, UR4, PT ;  /* 0x00000004e0007c0c */ /* 0x000fe4000bf06270 */
[----:B------:R-:W-:Y:S01]  /*17af0*/  @!P1 LEA.HI.X R13, R227, R0, R24, 0x2, P5 ;  /* 0x00000000e30d9211 */ /* 0x000fe200028f1418 */
[----:B------:R2:W-:Y:S01]  /*17b00*/  @!P4 ST.E.64 desc[UR42][R10.64], R112 ;  /* 0x000000700a00c985 */ /* 0x0005e2000c101b2a */
[----:B------:R-:W-:-:S02]  /*17b10*/  @!P3 LEA R20, P5, R226, R14, 0x2 ;  /* 0x0000000ee214b211 */ /* 0x000fc400078a10ff */
[----:B------:R-:W-:Y:S01]  /*17b20*/  SHF.R.S32.HI R15, RZ, 0x1f, R226 ;  /* 0x0000001fff0f7819 */ /* 0x000fe200000114e2 */
[----:B------:R3:W-:Y:S01]  /*17b30*/  @!P1 ST.E.64 desc[UR42][R12.64], R116 ;  /* 0x000000740c009985 */ /* 0x0007e2000c101b2a */
[----:B------:R-:W-:Y:S02]  /*17b40*/  ISETP.GE.AND P1, PT, R223, UR4, PT ;  /* 0x00000004df007c0c */ /* 0x000fe4000bf26270 */
[----:B------:R-:W-:Y:S02]  /*17b50*/  @!P3 LEA.HI.X R21, R226, R0, R15, 0x2, P5 ;  /* 0x00000000e215b211 */ /* 0x000fe400028f140f */
[-C--:B----4-:R-:W-:Y:S02]  /*17b60*/  @!P2 LEA R26, P4, R225, R14.reuse, 0x2 ;  /* 0x0000000ee11aa211 */ /* 0x090fe400078810ff */
[----:B------:R-:W-:Y:S01]  /*17b70*/  SHF.R.S32.HI R24, RZ, 0x1f, R225 ;  /* 0x0000001fff187819 */ /* 0x000fe200000114e1 */
[----:B------:R4:W-:Y:S01]  /*17b80*/  @!P3 ST.E.64 desc[UR42][R20.64], R120 ;  /* 0x000000781400b985 */ /* 0x0009e2000c101b2a */
[----:B-1----:R-:W-:-:S02]  /*17b90*/  @!P0 LEA R8, P5, R224, R14, 0x2 ;  /* 0x0000000ee0088211 */ /* 0x002fc400078a10ff */
        /* <DEDUP_REMOVED lines=8> */
[----:B--2---:R-:W-:-:S02]  /*17c20*/  @!P1 LEA R10, P5, R223, R14, 0x2 ;  /* 0x0000000edf0a9211 */ /* 0x004fc400078a10ff */
[----:B------:R-:W-:Y:S02]  /*17c30*/  ISETP.GE.AND P2, PT, R220, UR4, PT ;  /* 0x00000004dc007c0c */ /* 0x000fe4000bf46270 */
[----:B------:R-:W-:Y:S02]  /*17c40*/  ISETP.GE.AND P0, PT, R219, UR4, PT ;  /* 0x00000004db007c0c */ /* 0x000fe4000bf06270 */
[----:B------:R-:W-:Y:S02]  /*17c50*/  @!P1 LEA.HI.X R11, R223, R0, R15, 0x2, P5 ;  /* 0x00000000df0b9211 */ /* 0x000fe400028f140f */
[----:B---3--:R-:W-:Y:S02]  /*17c60*/  @!P3 LEA R12, P5, R222, R14, 0x2 ;  /* 0x0000000ede0cb211 */ /* 0x008fe400078a10ff */
[----:B------:R-:W-:Y:S01]  /*17c70*/  SHF.R.S32.HI R24, RZ, 0x1f, R222 ;  /* 0x0000001fff187819 */ /* 0x000fe200000114de */
[----:B------:R0:W-:Y:S01]  /*17c80*/  @!P1 ST.E.64 desc[UR42][R10.64], R132 ;  /* 0x000000840a009985 */ /* 0x0001e2000c101b2a */
[----:B------:R-:W-:-:S02]  /*17c90*/  SHF.R.S32.HI R15, RZ, 0x1f, R221 ;  /* 0x0000001fff0f7819 */ /* 0x000fc400000114dd */
        /* <DEDUP_REMOVED lines=11> */
.L_x_2747:
[----:B------:R-:W-:Y:S05]  /*17d50*/  BSYNC B1 ;  /* 0x0000000000017941 */ /* 0x000fea0003800000 */
.L_x_2746:
[----:B------:R-:W-:-:S03]  /*17d60*/  UMOV UR4, 0xffffffff ;  /* 0xffffffff00047882 */ /* 0x000fc60000000000 */
[----:B------:R-:W-:Y:S05]  /*17d70*/  BRA.DIV UR4, `(.L_x_2748) ;  /* 0x000000b2043c7947 */ /* 0x000fea000b800000 */
[----:B-1----:R1:W3:Y:S04]  /*17d80*/  SHFL.IDX PT, R0, R4, 0x1, 0x1c1f ;  /* 0x003c1f0004007f89 */ /* 0x0022e800000e0000 */
[----:B0-2---:R1:W0:Y:S02]  /*17d90*/  SHFL.IDX PT, R14, R3, 0x1, 0x1c1f ;  /* 0x003c1f00030e7f89 */ /* 0x00522400000e0000 */
.L_x_2996:
[----:B------:R-:W-:-:S13]  /*17da0*/  ISETP.GE.AND P0, PT, R25, R56, PT ;  /* 0x000000381900720c */ /* 0x000fda0003f06270 */
[----:B------:R-:W-:Y:S05]  /*17db0*/  @P0 BRA `(.L_x_2744) ;  /* 0x0000001000400947 */ /* 0x000fea0003800000 */
[----:B------:R-:W-:Y:S01]  /*17dc0*/  ULDC UR4, c[0x0][0xac8] ;  /* 0x0002b20000047ab9 */ /* 0x000fe20000000800 */
[----:B-1----:R-:W-:Y:S02]  /*17dd0*/  SHF.R.S32.HI R4, RZ, 0x1f, R233 ;  /* 0x0000001fff047819 */ /* 0x002fe400000114e9 */
[----:B------:R-:W-:Y:S02]  /*17de0*/  ISETP.GE.AND P2, PT, R197, UR4, PT ;  /* 0x00000004c5007c0c */ /* 0x000fe4000bf46270 */
[----:B------:R-:W-:Y:S02]  /*17df0*/  ISETP.GE.AND P3, PT, R233, UR4, PT ;  /* 0x00000004e9007c0c */ /* 0x000fe4000bf66270 */
[----:B------:R-:W-:Y:S02]  /*17e00*/  ISETP.GE.AND P1, PT, R232, UR4, PT ;  /* 0x00000004e8007c0c */ /* 0x000fe4000bf26270 */
[----:B------:R-:W-:Y:S02]  /*17e10*/  ISETP.GE.AND P0, PT, R231, UR4, PT ;  /* 0x00000004e7007c0c */ /* 0x000fe4000bf06270 */
[----:B------:R-:W-:-:S05]  /*17e20*/  SHF.R.S32.HI R3, RZ, 0x1f, R232 ;  /* 0x0000001fff037819 */ /* 0x000fca00000114e8 */
[----:B---3--:R-:W-:Y:S02]  /*17e30*/  @!P2 IMAD.MOV.U32 R15, RZ, RZ, R0 ;  /* 0x000000ffff0fa224 */ /* 0x008fe400078e0000 */
[-C--:B0-----:R-:W-:Y:S01]  /*17e40*/  @!P3 LEA R10, P4, R233, R14.reuse, 0x2 ;  /* 0x0000000ee90ab211 */ /* 0x081fe200078810ff */
[----:B------:R-:W-:Y:S01]  /*17e50*/  @!P2 IMAD.WIDE R8, R197, 0x4, R14 ;  /* 0x00000004c508a825 */ /* 0x000fe200078e020e */
[----:B------:R-:W-:Y:S02]  /*17e60*/  @!P1 LEA R12, P5, R232, R14, 0x2 ;  /* 0x0000000ee80c9211 */ /* 0x000fe400078a10ff */
[-C--:B------:R-:W-:Y:S02]  /*17e70*/  @!P3 LEA.HI.X R11, R233, R0.reuse, R4, 0x2, P4 ;  /* 0x00000000e90bb211 */ /* 0x080fe400020f1404 */
[----:B------:R0:W-:Y:S01]  /*17e80*/  @!P2 ST.E.64 desc[UR42][R8.64], R90 ;  /* 0x0000005a0800a985 */ /* 0x0001e2000c101b2a */
[----:B------:R-:W-:Y:S02]  /*17e90*/  ISETP.GE.AND P2, PT, R230, UR4, PT ;  /* 0x00000004e6007c0c */ /* 0x000fe4000bf46270 */
[----:B------:R-:W-:Y:S01]  /*17ea0*/  ISETP.GE.AND P4, PT, R229, UR4, PT ;  /* 0x00000004e5007c0c */ /* 0x000fe2000bf86270 */
[----:B------:R1:W-:Y:S01]  /*17eb0*/  @!P3 ST.E.64 desc[UR42][R10.64], R94 ;  /* 0x0000005e0a00b985 */ /* 0x0003e2000c101b2a */
[----:B------:R-:W-:-:S02]  /*17ec0*/  @!P1 LEA.HI.X R13, R232, R0, R3, 0x2, P5 ;  /* 0x00000000e80d9211 */ /* 0x000fc400028f1403 */
[CC--:B------:R-:W-:Y:S02]  /*17ed0*/  @!P0 LEA R20, P5, R231.reuse, R14.reuse, 0x2 ;  /* 0x0000000ee7148211 */ /* 0x0c0fe400078a10ff */
[----:B------:R-:W-:Y:S01]  /*17ee0*/  SHF.R.S32.HI R4, RZ, 0x1f, R231 ;  /* 0x0000001fff047819 */ /* 0x000fe200000114e7 */
[----:B------:R2:W-:Y:S01]  /*17ef0*/  @!P1 ST.E.64 desc[UR42][R12.64], R98 ;  /* 0x000000620c009985 */ /* 0x0005e2000c101b2a */
[----:B------:R-:W-:Y:S02]  /*17f00*/  ISETP.GE.AND P3, PT, R228, UR4, PT ;  /* 0x00000004e4007c0c */ /* 0x000fe4000bf66270 */
[----:B------:R-:W-:Y:S02]  /*17f10*/  SHF.R.S32.HI R3, RZ, 0x1f, R230 ;  /* 0x0000001fff037819 */ /* 0x000fe400000114e6 */
[----:B------:R-:W-:Y:S02]  /*17f20*/  @!P2 LEA R24, P1, R230, R14, 0x2 ;  /* 0x0000000ee618a211 */ /* 0x000fe400078210ff */
[----:B------:R-:W-:-:S02]  /*17f30*/  @!P0 LEA.HI.X R21, R231, R0, R4, 0x2, P5 ;  /* 0x00000000e7158211 */ /* 0x000fc400028f1404 */
[----:B------:R-:W-:Y:S02]  /*17f40*/  @!P2 LEA.HI.X R25, R230, R0, R3, 0x2, P1 ;  /* 0x00000000e619a211 */ /* 0x000fe400008f1403 */
[----:B------:R-:W-:Y:S01]  /*17f50*/  ISETP.GE.AND P1, PT, R227, UR4, PT ;  /* 0x00000004e3007c0c */ /* 0x000fe2000bf26270 */
[----:B------:R3:W-:Y:S01]  /*17f60*/  @!P0 ST.E.64 desc[UR42][R20.64], R102 ;  /* 0x0000006614008985 */ /* 0x0007e2000c101b2a */
[-C--:B0-----:R-:W-:Y:S02]  /*17f70*/  @!P4 LEA R8, P0, R229, R14.reuse, 0x2 ;  /* 0x0000000ee508c211 */ /* 0x081fe400078010ff */
[----:B------:R-:W-:Y:S01]  /*17f80*/  SHF.R.S32.HI R4, RZ, 0x1f, R229 ;  /* 0x0000001fff047819 */ /* 0x000fe200000114e5 */
[----:B------:R0:W-:Y:S01]  /*17f90*/  @!P2 ST.E.64 desc[UR42][R24.64], R106 ;  /* 0x0000006a1800a985 */ /* 0x0001e2000c101b2a */
[----:B------:R-:W-:Y:S02]  /*17fa0*/  SHF.R.S32.HI R3, RZ, 0x1f, R228 ;  /* 0x0000001fff037819 */ /* 0x000fe400000114e4 */
[----:B-1----:R-:W-:-:S02]  /*17fb0*/  @!P3 LEA R10, P5, R228, R14, 0x2 ;  /* 0x0000000ee40ab211 */ /* 0x002fc400078a10ff */
[----:B------:R-:W-:Y:S02]  /*17fc0*/  ISETP.GE.AND P2, PT, R226, UR4, PT ;  /* 0x00000004e2007c0c */ /* 0x000fe4000bf46270 */
[-C--:B------:R-:W-:Y:S02]  /*17fd0*/  @!P4 LEA.HI.X R9, R229, R0.reuse, R4, 0x2, P0 ;  /* 0x00000000e509c211 */ /* 0x080fe400000f1404 */
[----:B------:R-:W-:Y:S02]  /*17fe0*/  ISETP.GE.AND P0, PT, R225, UR4, PT ;  /* 0x00000004e1007c0c */ /* 0x000fe4000bf06270 */
[----:B------:R-:W-:Y:S01]  /*17ff0*/  @!P3 LEA.HI.X R11, R228, R0, R3, 0x2, P5 ;  /* 0x00000000e40bb211 */ /* 0x000fe200028f1403 */
[----:B------:R1:W-:Y:S01]  /*18000*/  @!P4 ST.E.64 desc[UR42][R8.64], R40 ;  /* 0x000000280800c985 */ /* 0x0003e2000c101b2a */
[----:B--2---:R-:W-:Y:S02]  /*18010*/  @!P1 LEA R12, P5, R227, R14, 0x2 ;  /* 0x0000000ee30c9211 */ /* 0x004fe400078a10ff */
[----:B------:R-:W-:Y:S01]  /*18020*/  SHF.R.S32.HI R3, RZ, 0x1f, R227 ;  /* 0x0000001fff037819 */ /* 0x000fe200000114e3 */
[----:B------:R2:W-:Y:S01]  /*18030*/  @!P3 ST.E.64 desc[UR42][R10.64], R114 ;  /* 0x000000720a00b985 */ /* 0x0005e2000c101b2a */
[----:B------:R-:W-:-:S02]  /*18040*/  ISETP.GE.AND P3, PT, R224, UR4, PT ;  /* 0x00000004e0007c0c */ /* 0x000fc4000bf66270 */
[----:B------:R-:W-:Y:S02]  /*18050*/  @!P1 LEA.HI.X R13, R227, R0, R3, 0x2, P5 ;  /* 0x00000000e30d9211 */ /* 0x000fe400028f1403 */
[CC--:B---3--:R-:W-:Y:S02]  /*18060*/  @!P2 LEA R20, P4, R226.reuse, R14.reuse, 0x2 ;  /* 0x0000000ee214a211 */ /* 0x0c8fe400078810ff */
[----:B------:R-:W-:Y:S01]  /*18070*/  SHF.R.S32.HI R4, RZ, 0x1f, R226 ;  /* 0x0000001fff047819 */ /* 0x000fe200000114e2 */
[----:B------:R3:W-:Y:S01]  /*18080*/  @!P1 ST.E.64 desc[UR42][R12.64], R118 ;  /* 0x000000760c009985 */ /* 0x0007e2000c101b2a */
[----:B0-----:R-:W-:Y:S02]  /*18090*/  @!P0 LEA R24, P5, R225, R14, 0x2 ;  /* 0x0000000ee1188211 */ /* 0x001fe400078a10ff */
        /* <DEDUP_REMOVED lines=8> */
[----:B-1----:R-:W-:Y:S02]  /*18120*/  @!P3 LEA R8, P5, R224, R14, 0x2 ;  /* 0x0000000ee008b211 */ /* 0x002fe400078a10ff */
[----:B------:R-:W-:-:S02]  /*18130*/  ISETP.GE.AND P2, PT, R221, UR4, PT ;  /* 0x00000004dd007c0c */ /* 0x000fc4000bf46270 */
[----:B------:R-:W-:Y:S02]  /*18140*/  ISETP.GE.AND P0, PT, R220, UR4, PT ;  /* 0x00000004dc007c0c */ /* 0x000fe4000bf06270 */
[----:B------:R-:W-:Y:S02]  /*18150*/  @!P3 LEA.HI.X R9, R224, R0, R3, 0x2, P5 ;  /* 0x00000000e009b211 */ /* 0x000fe400028f1403 */
[-C--:B--2---:R-:W-:Y:S02]  /*18160*/  @!P1 LEA R10, P5, R223, R14.reuse, 0x2 ;  /* 0x0000000edf0a9211 */ /* 0x084fe400078a10ff */
[----:B------:R-:W-:Y:S01]  /*18170*/  SHF.R.S32.HI R3, RZ, 0x1f, R223 ;  /* 0x0000001fff037819 */ /* 0x000fe200000114df */
[----:B------:R4:W-:Y:S01]  /*18180*/  @!P3 ST.E.64 desc[UR42][R8.64], R130 ;  /* 0x000000820800b985 */ /* 0x0009e2000c101b2a */
[----:B---3--:R-:W-:Y:S02]  /*18190*/  @!P4 LEA R12, P3, R222, R14, 0x2 ;  /* 0x0000000ede0cc211 */ /* 0x008fe400078610ff */
[----:B------:R-:W-:-:S02]  /*181a0*/  SHF.R.S32.HI R4, RZ, 0x1f, R222 ;  /* 0x0000001fff047819 */ /* 0x000fc400000114de */
[----:B------:R-:W-:Y:S02]  /*181b0*/  @!P1 LEA.HI.X R11, R223, R0, R3, 0x2, P5 ;  /* 0x00000000df0b9211 */ /* 0x000fe400028f1403 */
[----:B------:R-:W-:Y:S02]  /*181c0*/  SHF.R.S32.HI R3, RZ, 0x1f, R221 ;  /* 0x0000001fff037819 */ /* 0x000fe400000114dd */
[C---:B0-----:R-:W-:Y:S01]  /*181d0*/  @!P2 LEA R20, P5, R221.reuse, R14, 0x2 ;  /* 0x0000000edd14a211 */ /* 0x041fe200078a10ff */
[----:B------:R4:W-:Y:S01]  /*181e0*/  @!P1 ST.E.64 desc[UR42][R10.64], R134 ;  /* 0x000000860a009985 */ /* 0x0009e2000c101b2a */
[----:B------:R-:W-:Y:S02]  /*181f0*/  @!P4 LEA.HI.X R13, R222, R0, R4, 0x2, P3 ;  /* 0x00000000de0dc211 */ /* 0x000fe400018f1404 */
        /* <DEDUP_REMOVED lines=12> */
.L_x_2731:
[----:B------:R-:W-:Y:S01]  /*182c0*/  ULDC.64 UR6, c[0x0][0xc08] ;  /* 0x0003020000067ab9 */ /* 0x000fe20000000a00 */
[----:B------:R-:W-:Y:S01]  /*182d0*/  ULDC.64 UR4, c[0x0][0xc00] ;  /* 0x0003000000047ab9 */ /* 0x000fe20000000a00 */
[----:B------:R-:W-:Y:S01]  /*182e0*/  ISETP.NE.U32.AND P1, PT, RZ, UR6, PT ;  /* 0x00000006ff007c0c */ /* 0x000fe2000bf25070 */
[----:B------:R-:W-:Y:S01]  /*182f0*/  IMAD.MOV.U32 R3, RZ, RZ, RZ ;  /* 0x000000ffff037224 */ /* 0x000fe200078e00ff */
[----:B------:R-:W-:Y:S02]  /*18300*/  ISETP.NE.U32.AND P0, PT, RZ, UR4, PT ;  /* 0x00000004ff007c0c */ /* 0x000fe4000bf05070 */
[----:B------:R-:W-:Y:S02]  /*18310*/  ISETP.NE.AND.EX P1, PT, RZ, UR7, PT, P1 ;  /* 0x00000007ff007c0c */ /* 0x000fe4000bf25310 */
[----:B------:R-:W-:Y:S02]  /*18320*/  IADD3 R8, P2, R210, UR4, RZ ;  /* 0x00000004d2087c10 */ /* 0x000fe4000ff5e0ff */
[----:B------:R-:W-:-:S02]  /*18330*/  ISETP.NE.AND.EX P0, PT, RZ, UR5, PT, P0 ;  /* 0x00000005ff007c0c */ /* 0x000fc4000bf05300 */
[----:B------:R-:W-:Y:S01]  /*18340*/  IADD3.X R9, R211, UR5, RZ, P2, !PT ;  /* 0x00000005d3097c10 */ /* 0x000fe200097fe4ff */
[----:B------:R-:W-:Y:S02]  /*18350*/  ULDC UR4, c[0x0][0xa88] ;  /* 0x0002a20000047ab9 */ /* 0x000fe40000000800 */
[----:B------:R-:W-:-:S04]  /*18360*/  IMAD.U32 R24, RZ, RZ, UR4 ;  /* 0x00000004ff187e24 */ /* 0x000fc8000f8e00ff */
[----:B------:R-:W-:-:S04]  /*18370*/  @P1 IADD3 R210, P2, R210, UR6, RZ ;  /* 0x00000006d2d21c10 */ /* 0x000fc8000ff5e0ff */
[----:B------:R-:W-:Y:S01]  /*18380*/  @P1 IADD3.X R211, R211, UR7, RZ, P2, !PT ;  /* 0x00000007d3d31c10 */ /* 0x000fe200097fe4ff */
[----:B------:R2:W5:Y:S04]  /*18390*/  @P0 LDG.E R3, desc[UR42][R8.64] ;  /* 0x0000002a08030981 */ /* 0x000568000c1e1900 */
[----:B------:R2:W5:Y:S01]  /*183a0*/  @P1 LDG.E R24, desc[UR42][R210.64] ;  /* 0x0000002ad2181981 */ /* 0x000562000c1e1900 */
[----:B------:R-:W-:Y:S01]  /*183b0*/  ISETP.NE.AND P2, PT, R208, RZ, PT ;  /* 0x000000ffd000720c */ /* 0x000fe20003f45270 */
[----:B------:R-:W3:-:S12]  /*183c0*/  S2R R0, SR_TID.X ;  /* 0x0000000000007919 */ /* 0x000ed80000002100 */
[----:B------:R-:W4:Y:S01]  /*183d0*/  @!P2 LDC R208, c[0x0][0xad4] ;  /* 0x0002b500ffd0ab82 */ /* 0x000f220000000800 */
[----:B---3--:R-:W-:Y:S01]  /*183e0*/  VIADD R0, R0, 0xffffff80 ;  /* 0xffffff8000007836 */ /* 0x008fe20000000000 */
[----:B----4-:R-:W-:-:S04]  /*183f0*/  ISETP.GT.AND P2, PT, R208, 0x1, PT ;  /* 0x00000001d000780c */ /* 0x010fc80003f44270 */
[----:B------:R-:W-:Y:S01]  /*18400*/  ISETP.GT.AND P3, PT, R0, 0x7f, PT ;  /* 0x0000007f0000780c */ /* 0x000fe20003f64270 */
[----:B--2---:R-:W-:-:S12]  /*18410*/  @P1 BRA `(.L_x_2749) ;  /* 0x0000000000101947 */ /* 0x004fd80003800000 */
[----:B------:R-:W-:Y:S05]  /*18420*/  @!P0 BRA `(.L_x_2749) ;  /* 0x00000000000c8947 */ /* 0x000fea0003800000 */
[----:B------:R-:W2:Y:S04]  /*18430*/  LDG.E R11, desc[UR42][R8.64] ;  /* 0x0000002a080b7981 */ /* 0x000ea8000c1e1900 */
[----:B-----5:R-:W2:Y:S02]  /*18440*/  LDG.E R24, desc[UR42][R8.64+0x4] ;  /* 0x0000042a08187981 */ /* 0x020ea4000c1e1900 */
[----:B--2---:R-:W-:-:S07]  /*18450*/  IMAD.IADD R24, R24, 0x1, -R11 ;  /* 0x0000000118187824 */ /* 0x004fce00078e0a0b */
.L_x_2749:
        /* <DEDUP_REMOVED lines=11> */
[----:B------:R-:W-:Y:S01]  /*18510*/  IMAD.MOV.U32 R26, RZ, RZ, 0x9b8 ;  /* 0x000009b8ff1a7424 */ /* 0x000fe200078e00ff */
[----:B------:R-:W-:Y:S01]  /*18520*/  ISETP.GT.AND P0, PT, R208, 0x1, PT ;  /* 0x00000001d000780c */ /* 0x000fe20003f04270 */
[----:B------:R-:W2:Y:S01]  /*18530*/  LDC.64 R30, c[0x0][0xba8] ;  /* 0x0002ea00ff1e7b82 */ /* 0x000ea20000000a00 */
[----:B------:R-:W-:Y:S02]  /*18540*/  ISETP.NE.AND P1, PT, R33, 0x1, PT ;  /* 0x000000012100780c */ /* 0x000fe40003f25270 */
[----:B------:R-:W-:Y:S02]  /*18550*/  SEL R26, R26, 0x978, P0 ;  /* 0x000009781a1a7807 */ /* 0x000fe40000000000 */
[----:B------:R-:W-:Y:S02]  /*18560*/  MOV R25, R29 ;  /* 0x0000001d00197202 */ /* 0x000fe40000000f00 */
[----:B------:R-:W-:Y:S01]  /*18570*/  SEL R217, R217, RZ, P0 ;  /* 0x000000ffd9d97207 */ /* 0x000fe20000000000 */
[----:B------:R-:W3:Y:S08]  /*18580*/  LDC.64 R10, c[0x0][R26+0x220] ;  /* 0x000088001a0a7b82 */ /* 0x000ef00000000a00 */
[----:B------:R-:W4:Y:S08]  /*18590*/  LDC.64 R8, c[0x0][R26+0x218] ;  /* 0x000086001a087b82 */ /* 0x000f300000000a00 */
[----:B------:R-:W5:Y:S08]  /*185a0*/  LDC.64 R12, c[0x0][R26+0x228] ;  /* 0x00008a001a0c7b82 */ /* 0x000f700000000a00 */
[----:B------:R-:W0:Y:S08]  /*185b0*/  LDC.64 R14, c[0x0][R26+0x210] ;  /* 0x000084001a0e7b82 */ /* 0x000e300000000a00 */
[----:B------:R-:W1:Y:S08]  /*185c0*/  @P1 LDC R0, c[0x0][0xbec] ;  /* 0x0002fb00ff001b82 */ /* 0x000e700000000800 */
[----:B------:R-:W5:Y:S01]  /*185d0*/  @P1 LDC R35, c[0x0][0xbf0] ;  /* 0x0002fc00ff231b82 */ /* 0x000f620000000800 */
[----:B---3--:R-:W-:-:S07]  /*185e0*/  IMAD R11, R11, R209, RZ ;  /* 0x000000d10b0b7224 */ /* 0x008fce00078e02ff */
[----:B--2---:R-:W2:Y:S01]  /*185f0*/  @!P0 LDC R30, c[0x0][0xb50] ;  /* 0x0002d400ff1e8b82 */ /* 0x004ea20000000800 */
[----:B------:R-:W-:-:S04]  /*18600*/  IMAD.WIDE.U32 R20, R10, R209, RZ ;  /* 0x000000d10a147225 */ /* 0x000fc800078e00ff */
[----:B------:R-:W-:Y:S02]  /*18610*/  IMAD R11, R10, R234, R11 ;  /* 0x000000ea0a0b7224 */ /* 0x000fe400078e020b */
[----:B-1----:R-:W-:Y:S01]  /*18620*/  @P1 IMAD.HI.U32 R0, R29, R0, RZ ;  /* 0x000000001d001227 */ /* 0x002fe200078e00ff */
[----:B------:R-:W1:Y:S03]  /*18630*/  @!P0 LDC R31, c[0x0][0xb54] ;  /* 0x0002d500ff1f8b82 */ /* 0x000e660000000800 */
[-C--:B----4-:R-:W-:Y:S02]  /*18640*/  IMAD R27, R9, R206.reuse, RZ ;  /* 0x000000ce091b7224 */ /* 0x090fe400078e02ff */
[----:B------:R-:W-:Y:S01]  /*18650*/  IMAD.WIDE.U32 R8, R8, R206, RZ ;  /* 0x000000ce08087225 */ /* 0x000fe200078e00ff */
[----:B-----5:R-:W-:-:S03]  /*18660*/  @P1 SHF.R.U32.HI R25, RZ, R35, R0 ;  /* 0x00000023ff191219 */ /* 0x020fc60000011600 */
[----:B------:R-:W-:Y:S01]  /*18670*/  IMAD.IADD R27, R9, 0x1, R27 ;  /* 0x00000001091b7824 */ /* 0x000fe200078e021b */
[----:B------:R-:W-:Y:S01]  /*18680*/  IADD3 R0, P1, P3, R20, R8, R3 ;  /* 0x0000000814007210 */ /* 0x000fe20007b3e003 */
[----:B------:R-:W-:Y:S02]  /*18690*/  IMAD.IADD R20, R21, 0x1, R11 ;  /* 0x0000000115147824 */ /* 0x000fe400078e020b */
[----:B------:R-:W-:Y:S02]  /*186a0*/  IMAD.MOV R4, RZ, RZ, -R25 ;  /* 0x000000ffff047224 */ /* 0x000fe400078e0a19 */
[----:B------:R-:W-:-:S04]  /*186b0*/  IMAD.WIDE.U32 R8, R12, R217, RZ ;  /* 0x000000d90c087225 */ /* 0x000fc800078e00ff */
[----:B------:R-:W-:Y:S02]  /*186c0*/  IMAD R13, R13, R217, RZ ;  /* 0x000000d90d0d7224 */ /* 0x000fe400078e02ff */
[----:B------:R-:W-:Y:S01]  /*186d0*/  IMAD R11, R33, R4, R29 ;  /* 0x00000004210b7224 */ /* 0x000fe200078e021d */
[----:B------:R-:W-:Y:S01]  /*186e0*/  IADD3.X R4, R20, R27, R28, P1, P3 ;  /* 0x0000001b14047210 */ /* 0x000fe20000fe641c */
[----:B------:R-:W-:Y:S01]  /*186f0*/  IMAD.IADD R13, R9, 0x1, R13 ;  /* 0x00000001090d7824 */ /* 0x000fe200078e020d */
[----:B------:R-:W-:Y:S01]  /*18700*/  IADD3 R8, P0, P1, R25, R0, R8 ;  /* 0x0000000019087210 */ /* 0x000fe2000791e008 */
[----:B0-----:R-:W-:Y:S01]  /*18710*/  IMAD R0, R15, R11, RZ ;  /* 0x0000000b0f007224 */ /* 0x001fe200078e02ff */
[----:B------:R-:W-:-:S04]  /*18720*/  SHF.R.S32.HI R25, RZ, 0x1f, R25 ;  /* 0x0000001fff197819 */ /* 0x000fc80000011419 */
[----:B------:R-:W-:Y:S02]  /*18730*/  IADD3.X R9, R25, R4, R13, P0, P1 ;  /* 0x0000000419097210 */ /* 0x000fe400007e240d */
[----:B------:R-:W-:Y:S01]  /*18740*/  SHF.R.S32.HI R13, RZ, 0x1f, R11 ;  /* 0x0000001fff0d7819 */ /* 0x000fe2000001140b */
[----:B------:R-:W-:-:S04]  /*18750*/  IMAD.WIDE.U32 R8, R14, R11, R8 ;  /* 0x0000000b0e087225 */ /* 0x000fc800078e0008 */
[----:B------:R-:W-:Y:S01]  /*18760*/  IMAD R13, R14, R13, R0 ;  /* 0x0000000d0e0d7224 */ /* 0x000fe200078e0200 */
[----:B--2---:R-:W-:-:S03]  /*18770*/  LEA R10, P0, R8, R30, 0x2 ;  /* 0x0000001e080a7211 */ /* 0x004fc600078010ff */
[----:B------:R-:W-:Y:S02]  /*18780*/  IMAD.IADD R0, R9, 0x1, R13 ;  /* 0x0000000109007824 */ /* 0x000fe400078e020d */
[----:B------:R-:W-:-:S03]  /*18790*/  IMAD.MOV.U32 R9, RZ, RZ, -0x800000 ;  /* 0xff800000ff097424 */ /* 0x000fc600078e00ff */
[----:B-1----:R-:W-:-:S05]  /*187a0*/  LEA.HI.X R11, R8, R31, R0, 0x2, P0 ;  /* 0x0000001f080b7211 */ /* 0x002fca00000f1400 */
[----:B------:R2:W-:Y:S02]  /*187b0*/  STG.E desc[UR42][R10.64], R9 ;  /* 0x000000090a007986 */ /* 0x0005e4000c10192a */
.L_x_2751:
[----:B------:R-:W-:Y:S05]  /*187c0*/  BSYNC B1 ;  /* 0x0000000000017941 */ /* 0x000fea0003800000 */
.L_x_2750:
[----:B------:R-:W-:Y:S05]  /*187d0*/  @P2 BRA `(.L_x_2744) ;  /* 0x0000000400b82947 */ /* 0x000fea0003800000 */
[----:B------:R-:W3:Y:S01]  /*187e0*/  LDC R21, c[0x0][0xbe8] ;  /* 0x0002fa00ff157b82 */ /* 0x000ee20000000800 */
[----:B------:R-:W-:Y:S01]  /*187f0*/  ULDC.64 UR4, c[0x0][0xaa0] ;  /* 0x0002a80000047ab9 */ /* 0x000fe20000000a00 */
[----:B------:R-:W-:Y:S01]  /*18800*/  ULDC.64 UR6, c[0x0][0xaf0] ;  /* 0x0002bc0000067ab9 */ /* 0x000fe20000000a00 */
[----:B------:R-:W-:Y:S02]  /*18810*/  IMAD R0, R28, UR4, RZ ;  /* 0x000000041c007c24 */ /* 0x000fe4000f8e02ff */
[----:B--2---:R-:W-:-:S04]  /*18820*/  IMAD.WIDE.U32 R8, R3, UR4, RZ ;  /* 0x0000000403087c25 */ /* 0x004fc8000f8e00ff */
[----:B------:R-:W-:Y:S01]  /*18830*/  IMAD R11, R3, UR5, R0 ;  /* 0x00000005030b7c24 */ /* 0x000fe2000f8e0200 */
[----:B------:R-:W-:Y:S01]  /*18840*/  LEA R3, R207, R22, 0x5 ;  /* 0x00000016cf037211 */ /* 0x000fe200078e28ff */
[----:B------:R-:W-:Y:S01]  /*18850*/  ULDC.64 UR4, c[0x0][0xae8] ;  /* 0x0002ba0000047ab9 */ /* 0x000fe20000000a00 */
[----:B-1----:R-:W-:Y:S02]  /*18860*/  IMAD R4, R234, UR6, RZ ;  /* 0x00000006ea047c24 */ /* 0x002fe4000f8e02ff */
[----:B------:R-:W-:Y:S02]  /*18870*/  IMAD.IADD R9, R9, 0x1, R11 ;  /* 0x0000000109097824 */ /* 0x000fe400078e020b */
[----:B------:R-:W-:Y:S02]  /*18880*/  IMAD.IADD R10, R190, 0x1, R3 ;  /* 0x00000001be0a7824 */ /* 0x000fe400078e0203 */
[----:B------:R-:W-:-:S04]  /*18890*/  IMAD.WIDE.U32 R8, R206, UR4, R8 ;  /* 0x00000004ce087c25 */ /* 0x000fc8000f8e0008 */
[----:B------:R-:W-:Y:S01]  /*188a0*/  IMAD.MOV.U32 R3, RZ, RZ, R10 ;  /* 0x000000ffff037224 */ /* 0x000fe200078e000a */
[----:B---3--:R-:W-:Y:S01]  /*188b0*/  ISETP.NE.AND P0, PT, R21, 0x1, PT ;  /* 0x000000011500780c */ /* 0x008fe20003f05270 */
[----:B------:R-:W-:Y:S01]  /*188c0*/  IMAD R9, R206, UR5, R9 ;  /* 0x00000005ce097c24 */ /* 0x000fe2000f8e0209 */
[----:B------:R-:W-:Y:S01]  /*188d0*/  ULDC.64 UR4, c[0x0][0xae0] ;  /* 0x0002b80000047ab9 */ /* 0x000fe20000000a00 */
[----:B------:R-:W-:Y:S02]  /*188e0*/  IMAD.IADD R190, R22, 0x1, R190 ;  /* 0x0000000116be7824 */ /* 0x000fe400078e02be */
[----:B------:R-:W-:-:S08]  /*188f0*/  IMAD.WIDE.U32 R8, R209, UR6, R8 ;  /* 0x00000006d1087c25 */ /* 0x000fd0000f8e0008 */
[----:B------:R-:W1:Y:S08]  /*18900*/  @P0 LDC R13, c[0x0][0xbec] ;  /* 0x0002fb00ff0d0b82 */ /* 0x000e700000000800 */
[----:B------:R-:W2:Y:S01]  /*18910*/  @P0 LDC R15, c[0x0][0xbf0] ;  /* 0x0002fc00ff0f0b82 */ /* 0x000ea20000000800 */
[----:B-1----:R-:W-:-:S04]  /*18920*/  @P0 IMAD.HI.U32 R0, R10, R13, RZ ;  /* 0x0000000d0a000227 */ /* 0x002fc800078e00ff */
[----:B------:R-:W-:Y:S01]  /*18930*/  IMAD R13, R209, UR7, R4 ;  /* 0x00000007d10d7c24 */ /* 0x000fe2000f8e0204 */
[----:B--2---:R-:W-:-:S03]  /*18940*/  @P0 SHF.R.U32.HI R3, RZ, R15, R0 ;  /* 0x0000000fff030219 */ /* 0x004fc60000011600 */
        /* <DEDUP_REMOVED lines=15> */
[----:B------:R-:W-:Y:S01]  /*18a40*/  UMOV UR4, 0xffffffff ;  /* 0xffffffff00047882 */ /* 0x000fe20000000000 */
[----:B------:R-:W-:-:S04]  /*18a50*/  IADD3 R3, R9, R3, RZ ;  /* 0x0000000309037210 */ /* 0x000fc80007ffe0ff */
[----:B------:R-:W-:Y:S01]  /*18a60*/  LEA.HI.X R4, R8, UR5, R3, 0x1, P0 ;  /* 0x0000000508047c11 */ /* 0x000fe200080f0c03 */
[----:B------:R-:W-:Y:S06]  /*18a70*/  BRA.DIV UR4, `(.L_x_2752) ;  /* 0x000000a604447947 */ /* 0x000fec000b800000 */
[----:B------:R1:W2:Y:S04]  /*18a80*/  SHFL.IDX PT, R3, R4, RZ, 0x181f ;  /* 0x00181fff04037589 */ /* 0x0002a800000e0000 */
[----:B------:R1:W3:Y:S02]  /*18a90*/  SHFL.IDX PT, R14, R0, RZ, 0x181f ;  /* 0x00181fff000e7589 */ /* 0x0002e400000e0000 */
.L_x_2999:
[----:B------:R-:W-:Y:S01]  /*18aa0*/  IMAD R21, R24, R21, RZ ;  /* 0x0000001518157224 */ /* 0x000fe200078e02ff */
[----:B------:R-:W-:Y:S04]  /*18ab0*/  BSSY B1, `(.L_x_2753) ;  /* 0x000000c000017945 */ /* 0x000fe80003800000 */
[----:B------:R-:W-:-:S13]  /*18ac0*/  ISETP.GE.AND P0, PT, R190, R21, PT ;  /* 0x00000015be00720c */ /* 0x000fda0003f06270 */
[----:B------:R-:W-:Y:S05]  /*18ad0*/  @P0 BRA `(.L_x_2754) ;  /* 0x0000000000240947 */ /* 0x000fea0003800000 */
[----:B------:R-:W-:Y:S02]  /*18ae0*/  ULDC UR4, c[0x0][0xac8] ;  /* 0x0002b20000047ab9 */ /* 0x000fe40000000800 */
        /* <DEDUP_REMOVED lines=8> */
.L_x_2754:
[----:B------:R-:W-:Y:S05]  /*18b70*/  BSYNC B1 ;  /* 0x0000000000017941 */ /* 0x000fea0003800000 */
.L_x_2753:
[----:B------:R-:W-:-:S03]  /*18b80*/  UMOV UR4, 0xffffffff ;  /* 0xffffffff00047882 */ /* 0x000fc60000000000 */
[----:B------:R-:W-:Y:S05]  /*18b90*/  BRA.DIV UR4, `(.L_x_2755) ;  /* 0x000000a604307947 */ /* 0x000fea000b800000 */
[----:B--2---:R2:W0:Y:S04]  /*18ba0*/  SHFL.IDX PT, R3, R4, 0x1, 0x181f ;  /* 0x00381f0004037f89 */ /* 0x00442800000e0000 */
[----:B---34-:R2:W3:Y:S02]  /*18bb0*/  SHFL.IDX PT, R14, R0, 0x1, 0x181f ;  /* 0x00381f00000e7f89 */ /* 0x0184e400000e0000 */
.L_x_3003:
[----:B------:R-:W-:Y:S01]  /*18bc0*/  VIADD R8, R190, 0x20 ;  /* 0x00000020be087836 */ /* 0x000fe20000000000 */
        /* <DEDUP_REMOVED lines=10> */
[----:B------:R4:W-:Y:S04]  /*18c70*/  @!P2 ST.E.128 desc[UR42][R8.64], RZ ;  /* 0x000000ff0800a985 */ /* 0x0009e8000c101d2a */
[----:B------:R4:W-:Y:S02]  /*18c80*/  @!P3 ST.E.128 desc[UR42][R14.64], RZ ;  /* 0x000000ff0e00b985 */ /* 0x0009e4000c101d2a */
.L_x_2757:
[----:B------:R-:W-:Y:S05]  /*18c90*/  BSYNC B1 ;  /* 0x0000000000017941 */ /* 0x000fea0003800000 */
.L_x_2756:
[----:B------:R-:W-:-:S03]  /*18ca0*/  UMOV UR4, 0xffffffff ;  /* 0xffffffff00047882 */ /* 0x000fc60000000000 */
[----:B------:R-:W-:Y:S05]  /*18cb0*/  BRA.DIV UR4, `(.L_x_2758) ;  /* 0x000000a604307947 */ /* 0x000fea000b800000 */
[----:B0-----:R0:W0:Y:S04]  /*18cc0*/  SHFL.IDX PT, R3, R4, 0x2, 0x181f ;  /* 0x00581f0004037f89 */ /* 0x00102800000e0000 */
[----:B---34-:R3:W4:Y:S02]  /*18cd0*/  SHFL.IDX PT, R14, R0, 0x2, 0x181f ;  /* 0x00581f00000e7f89 */ /* 0x01872400000e0000 */
.L_x_3007:
[----:B------:R-:W-:Y:S01]  /*18ce0*/  VIADD R8, R190, 0x40 ;  /* 0x00000040be087836 */ /* 0x000fe20000000000 */
[----:B------:R-:W-:Y:S04]  /*18cf0*/  BSSY B1, `(.L_x_2759) ;  /* 0x000000c000017945 */ /* 0x000fe80003800000 */
[----:B------:R-:W-:-:S13]  /*18d00*/  ISETP.GE.AND P0, PT, R8, R21, PT ;  /* 0x000000150800720c */ /* 0x000fda0003f06270 */
[----:B------:R-:W-:Y:S05]  /*18d10*/  @P0 BRA `(.L_x_2760) ;  /* 0x0000000000240947 */ /* 0x000fea0003800000 */
[----:B------:R-:W-:Y:S02]  /*18d20*/  ULDC UR4, c[0x0][0xac8] ;  /* 0x0002b20000047ab9 */ /* 0x000fe40000000800 */
        /* <DEDUP_REMOVED lines=8> */
.L_x_2760:
[----:B------:R-:W-:Y:S05]  /*18db0*/  BSYNC B1 ;  /* 0x0000000000017941 */ /* 0x000fea0003800000 */
.L_x_2759:
[----:B------:R-:W-:-:S03]  /*18dc0*/  UMOV UR4, 0xffffffff ;  /* 0xffffffff00047882 */ /* 0x000fc60000000000 */
[----:B------:R-:W-:Y:S05]  /*18dd0*/  BRA.DIV UR4, `(.L_x_2761) ;  /* 0x000000a604307947 */ /* 0x000fea000b800000 */
[----:B0-----:R0:W0:Y:S04]  /*18de0*/  SHFL.IDX PT, R3, R4, 0x3, 0x181f ;  /* 0x00781f0004037f89 */ /* 0x00102800000e0000 */
[----:B----4-:R4:W0:Y:S02]  /*18df0*/  SHFL.IDX PT, R14, R0, 0x3, 0x181f ;  /* 0x00781f00000e7f89 */ /* 0x01082400000e0000 */
.L_x_3011:
[----:B-1234-:R-:W-:-:S05]  /*18e00*/  VIADD R0, R190, 0x60 ;  /* 0x00000060be007836 */ /* 0x01efca0000000000 */
[----:B------:R-:W-:-:S13]  /*18e10*/  ISETP.GE.AND P0, PT, R0, R21, PT ;  /* 0x000000150000720c */ /* 0x000fda0003f06270 */
[----:B------:R-:W-:Y:S05]  /*18e20*/  @P0 BRA `(.L_x_2744) ;  /* 0x0000000000240947 */ /* 0x000fea0003800000 */
[----:B------:R-:W-:Y:S02]  /*18e30*/  ULDC UR4, c[0x0][0xac8] ;  /* 0x0002b20000047ab9 */ /* 0x000fe40000000800 */
        /* <DEDUP_REMOVED lines=8> */
.L_x_2744:
[----:B------:R-:W-:Y:S05]  /*18ec0*/  BSYNC B0 ;  /* 0x0000000000007941 */ /* 0x000fea0003800000 */
.L_x_2730:
[----:B------:R-:W-:Y:S02]  /*18ed0*/  ULDC UR4, c[0x0][0xc3c] ;  /* 0x00030f0000047ab9 */ /* 0x000fe40000000800 */
[----:B-1----:R-:W-:-:S13]  /*18ee0*/  ISETP.GE.AND P0, PT, R7, UR4, PT ;  /* 0x0000000407007c0c */ /* 0x002fda000bf06270 */
[----:B------:R-:W-:Y:S05]  /*18ef0*/  @!P0 BRA `(.L_x_2762) ;  /* 0xfffffe8400488947 */ /* 0x000fea000383ffff */
[----:B------:R-:W-:Y:S05]  /*18f00*/  BRA `(.L_x_2546) ;  /* 0x0000008000dc7947 */ /* 0x000fea0003800000 */
.L_x_2544:
        /* <DEDUP_REMOVED lines=20> */
.L_x_2763:
        /* <DEDUP_REMOVED lines=43> */
.L_x_2767:
[----:B------:R-:W0:Y:S01]  /*19300*/  LDC R2, c[0x0][0xc3c] ;  /* 0x00030f00ff027b82 */ /* 0x000e220000000800 */
[----:B------:R-:W-:Y:S01]  /*19310*/  ULDC UR7, c[0x0][0xc3c] ;  /* 0x00030f0000077ab9 */ /* 0x000fe20000000800 */
[----:B------:R-:W-:Y:S01]  /*19320*/  UIADD3 UR4, UR4, 0x1f, URZ ;  /* 0x0000001f04047890 */ /* 0x000fe2000fffe03f */
[----:B------:R-:W-:-:S05]  /*19330*/  MOV R3, UR7 ;  /* 0x0000000700037c02 */ /* 0x000fca0008000f00 */
        /* <DEDUP_REMOVED lines=35> */
.L_x_2765:
        /* <DEDUP_REMOVED lines=12> */
.L_x_2768:
[----:B---34-:R-:W-:Y:S01]  /*19630*/  IMAD R2, R3, UR5, R10 ;  /* 0x0000000503027c24 */ /* 0x018fe2000f8e020a */
[----:B------:R-:W-:Y:S02]  /*19640*/  IADD3 R14, R9, UR4, RZ ;  /* 0x00000004090e7c10 */ /* 0x000fe4000fffe0ff */
[----:B-1----:R-:W-:Y:S02]  /*19650*/  ISETP.NE.AND P0, PT, R8, 0x1, PT ;  /* 0x000000010800780c */ /* 0x002fe40003f05270 */
[----:B------:R1:W-:Y:S01]  /*19660*/  STL [R1], R2 ;  /* 0x0000000201007387 */ /* 0x0003e20000100800 */
[----:B------:R-:W-:-:S03]  /*19670*/  IADD3 R5, -R2, UR6, RZ ;  /* 0x0000000602057c10 */ /* 0x000fc6000fffe1ff */
[----:B------:R1:W-:Y:S07]  /*19680*/  STL [R1+0xc], R14 ;  /* 0x00000c0e01007387 */ /* 0x0003ee0000100800 */
        /* <DEDUP_REMOVED lines=24> */
[----:B------:R-:W-:Y:S02]  /*19810*/  ISETP.GE.U32.AND P0, PT, R2, R7, PT ;  /* 0x000000070200720c */ /* 0x000fe40003f06070 */
[----:B0-----:R-:W-:-:S05]  /*19820*/  IADD3 R2, RZ, -R3, RZ ;  /* 0x80000003ff027210 */ /* 0x001fca0007ffe0ff */
        /* <DEDUP_REMOVED lines=31> */
.L_x_2769:
        /* <DEDUP_REMOVED lines=8> */
[----:B0-----:R-:W-:-:S06]  /*19aa0*/  IADD3 R11, R10, 0xffffffe, RZ ;  /* 0x0ffffffe0a0b7810 */ /* 0x001fcc0007ffe0ff */
        /* <DEDUP_REMOVED lines=40> */
[-C--:B------:R-:W-:Y:S01]  /*19d30*/  @!P1 IADD3 R3, R3, -R10.reuse, RZ ;  /* 0x8000000a03039210 */ /* 0x080fe20007ffe0ff */
        /* <DEDUP_REMOVED lines=11> */
.L_x_2770:
[----:B01----:R-:W-:-:S05]  /*19df0*/  LOP3.LUT R3, RZ, R2, RZ, 0x33, !PT ;  /* 0x00000002ff037212 */ /* 0x003fca00078e33ff */
[----:B------:R-:W-:-:S05]  /*19e00*/  IMAD.IADD R2, R4, 0x1, R3 ;  /* 0x0000000104027824 */ /* 0x000fca00078e0203 */
[----:B------:R1:W-:Y:S01]  /*19e10*/  STL [R1+0x4], R2 ;  /* 0x0000040201007387 */ /* 0x0003e20000100800 */
[----:B------:R-:W-:Y:S05]  /*19e20*/  BRA `(.L_x_2771) ;  /* 0x0000000000107947 */ /* 0x000fea0003800000 */
.L_x_2766:
[----:B------:R-:W-:Y:S01]  /*19e30*/  IMAD.U32 R2, RZ, RZ, UR6 ;  /* 0x00000006ff027e24 */ /* 0x000fe2000f8e00ff */
[----:B------:R0:W-:Y:S04]  /*19e40*/  STL [R1+0x4], RZ ;  /* 0x000004ff01007387 */ /* 0x0001e80000100800 */
[----:B------:R0:W-:Y:S04]  /*19e50*/  STL [R1+0x8], RZ ;  /* 0x000008ff01007387 */ /* 0x0001e80000100800 */
[----:B------:R0:W-:Y:S02]  /*19e60*/  STL [R1], R2 ;  /* 0x0000000201007387 */ /* 0x0001e40000100800 */
.L_x_2771:
        /* <DEDUP_REMOVED lines=10> */
.L_x_2764:
[----:B--2---:R-:W2:Y:S01]  /*19f10*/  LDL R0, [R1+0xc] ;  /* 0x00000c0001007983 */ /* 0x004ea20000100800 */
[----:B------:R-:W-:Y:S01]  /*19f20*/  ULDC UR4, c[0x0][0xc3c] ;  /* 0x00030f0000047ab9 */ /* 0x000fe20000000800 */
[----:B------:R-:W-:Y:S01]  /*19f30*/  IMAD.MOV.U32 R19, RZ, RZ, RZ ;  /* 0x000000ffff137224 */ /* 0x000fe200078e00ff */
[----:B--2---:R-:W-:Y:S02]  /*19f40*/  ISETP.GE.AND P0, PT, R0, UR4, PT ;  /* 0x0000000400007c0c */ /* 0x004fe4000bf06270 */
[----:B------:R-:W-:-:S05]  /*19f50*/  MOV R0, 0x1 ;  /* 0x0000000100007802 */ /* 0x000fca0000000f00 */
[----:B------:R2:W-:Y:S04]  /*19f60*/  STL [R1+0x18], R0 ;  /* 0x0000180001007387 */ /* 0x0005e80000100800 */
[----:B------:R2:W-:Y:S02]  /*19f70*/  STL [R1+0x64], RZ ;  /* 0x000064ff01007387 */ /* 0x0005e40000100800 */
        /* <DEDUP_REMOVED lines=17> */
[----:B------:R-:W-:Y:S02]  /*1a090*/  LOP3.LUT R4, R2, 0x70, R6, 0xf8, !PT ;  /* 0x0000007002047812 */ /* 0x000fe400078ef806 */
[----:B------:R-:W-:Y:S01]  /*1a0a0*/  MOV R2, 0x1 ;  /* 0x0000000100027802 */ /* 0x000fe20000000f00 */
[----:B---3--:R-:W-:-:S06]  /*1a0b0*/  ULEA UR4, UR5, UR4, 0x18 ;  /* 0x0000000405047291 */ /* 0x008fcc000f8ec03f */
[----:B------:R-:W-:-:S04]  /*1a0c0*/  IMAD.U32 R18, RZ, RZ, UR4 ;  /* 0x00000004ff127e24 */ /* 0x000fc8000f8e00ff */
[----:B------:R-:W-:-:S05]  /*1a0d0*/  IMAD R3, R3, 0x2, R18 ;  /* 0x0000000203037824 */ /* 0x000fca00078e0212 */
[----:B------:R0:W-:Y:S04]  /*1a0e0*/  STL [R1+0x30], R3 ;  /* 0x0000300301007387 */ /* 0x0001e80000100800 */
[----:B------:R0:W-:Y:S04]  /*1a0f0*/  STL [R1+0x64], RZ ;  /* 0x000064ff01007387 */ /* 0x0001e80000100800 */
[----:B------:R0:W-:Y:S04]  /*1a100*/  STL [R1+0x24], R2 ;  /* 0x0000240201007387 */ /* 0x0001e80000100800 */
[----:B------:R0:W-:Y:S04]  /*1a110*/  STL [R1+0x20], RZ ;  /* 0x000020ff01007387 */ /* 0x0001e80000100800 */
[----:B------:R0:W-:Y:S02]  /*1a120*/  STL [R1+0x18], R2 ;  /* 0x0000180201007387 */ /* 0x0001e40000100800 */
.L_x_2911:
[----:B------:R-:W2:Y:S01]  /*1a130*/  LDL R0, [R1+0xc] ;  /* 0x00000c0001007983 */ /* 0x000ea20000100800 */
[----:B0-----:R-:W2:Y:S01]  /*1a140*/  LDC.64 R2, c[0x0][0xc88] ;  /* 0x00032200ff027b82 */ /* 0x001ea20000000a00 */
[----:B------:R-:W-:Y:S05]  /*1a150*/  YIELD ;  /* 0x0000000000007946 */ /* 0x000fea0003800000 */
[----:B------:R-:W-:Y:S01]  /*1a160*/  ULDC.64 UR4, c[0x0][0xa28] ;  /* 0x00028a0000047ab9 */ /* 0x000fe20000000a00 */
[----:B------:R-:W-:Y:S01]  /*1a170*/  IMAD.MOV.U32 R8, RZ, RZ, RZ ;  /* 0x000000ffff087224 */ /* 0x000fe200078e00ff */
[----:B------:R-:W-:Y:S01]  /*1a180*/  ISETP.NE.U32.AND P0, PT, RZ, UR4, PT ;  /* 0x00000004ff007c0c */ /* 0x000fe2000bf05070 */
[----:B------:R-:W-:Y:S01]  /*1a190*/  ULDC.64 UR10, c[0x0][0xa18] ;  /* 0x00028600000a7ab9 */ /* 0x000fe20000000a00 */
[----:B------:R-:W-:Y:S01]  /*1a1a0*/  ULDC.64 UR8, c[0x0][0xa10] ;  /* 0x0002840000087ab9 */ /* 0x000fe20000000a00 */
[----:B------:R-:W-:Y:S01]  /*1a1b0*/  ULDC.64 UR6, c[0x0][0xa08] ;  /* 0x0002820000067ab9 */ /* 0x000fe20000000a00 */
[----:B--2---:R-:W-:-:S05]  /*1a1c0*/  IMAD.WIDE R2, R0, 0x4, R2 ;  /* 0x0000000400027825 */ /* 0x004fca00078e0202 */
[----:B-1----:R-:W2:Y:S01]  /*1a1d0*/  LDG.E R4, desc[UR42][R2.64] ;  /* 0x0000002a02047981 */ /* 0x002ea2000c1e1900 */
[----:B------:R-:W-:Y:S01]  /*1a1e0*/  ISETP.NE.AND.EX P0, PT, RZ, UR5, PT, P0 ;  /* 0x00000005ff007c0c */ /* 0x000fe2000bf05300 */
[----:B------:R-:W-:Y:S01]  /*1a1f0*/  IMAD.MOV.U32 R0, RZ, RZ, RZ ;  /* 0x000000ffff007224 */ /* 0x000fe200078e00ff */
[----:B--2---:R-:W-:Y:S01]  /*1a200*/  SHF.R.S32.HI R5, RZ, 0x1f, R4 ;  /* 0x0000001fff057819 */ /* 0x004fe20000011404 */
[----:B------:R-:W-:-:S10]  /*1a210*/  IMAD.SHL.U32 R15, R4, 0x4, RZ ;  /* 0x00000004040f7824 */ /* 0x000fd400078e00ff */
[C---:B------:R-:W-:Y:S01]  /*1a220*/  @P0 LEA R2, P1, R4.reuse, UR4, 0x2 ;  /* 0x0000000404020c11 */ /* 0x040fe2000f8210ff */
[----:B------:R0:W-:Y:S03]  /*1a230*/  STL [R1+0x34], R4 ;  /* 0x0000340401007387 */ /* 0x0001e60000100800 */
        /* <DEDUP_REMOVED lines=14> */
[C---:B--2---:R-:W-:Y:S02]  /*1a320*/  IADD3 R2, P4, R15.reuse, UR4, RZ ;  /* 0x000000040f027c10 */ /* 0x044fe4000ff9e0ff */
[----:B------:R-:W-:Y:S02]  /*1a330*/  ISETP.NE.AND.EX P3, PT, RZ, UR11, PT, P3 ;  /* 0x0000000bff007c0c */ /* 0x000fe4000bf65330 */
[C---:B------:R-:W-:Y:S02]  /*1a340*/  IADD3.X R3, R14.reuse, UR5, RZ, P4, !PT ;  /* 0x000000050e037c10 */ /* 0x040fe4000a7fe4ff */
[----:B0-----:R-:W-:Y:S02]  /*1a350*/  IADD3 R4, P4, R15, UR8, RZ ;  /* 0x000000080f047c10 */ /* 0x001fe4000ff9e0ff */
[----:B------:R-:W-:Y:S01]  /*1a360*/  ISETP.NE.AND.EX P0, PT, RZ, UR7, PT, P0 ;  /* 0x00000007ff007c0c */ /* 0x000fe2000bf05300 */
[----:B------:R-:W2:Y:S01]  /*1a370*/  @P2 LDG.E R8, desc[UR42][R2.64] ;  /* 0x0000002a02082981 */ /* 0x000ea2000c1e1900 */
[C---:B-1----:R-:W-:Y:S01]  /*1a380*/  IADD3.X R5, R14.reuse, UR9, RZ, P4, !PT ;  /* 0x000000090e057c10 */ /* 0x042fe2000a7fe4ff */
[----:B------:R-:W-:Y:S01]  /*1a390*/  ULDC UR4, c[0x0][0x288] ;  /* 0x0000a20000047ab9 */ /* 0x000fe20000000800 */
[----:B------:R-:W-:Y:S01]  /*1a3a0*/  ISETP.NE.AND.EX P1, PT, RZ, UR9, PT, P1 ;  /* 0x00000009ff007c0c */ /* 0x000fe2000bf25310 */
[----:B------:R-:W-:Y:S01]  /*1a3b0*/  IMAD.U32 R12, RZ, RZ, UR4 ;  /* 0x00000004ff0c7e24 */ /* 0x000fe2000f8e00ff */
[----:B------:R-:W-:Y:S01]  /*1a3c0*/  IADD3.X R7, R14, UR7, RZ, P5, !PT ;  /* 0x000000070e077c10 */ /* 0x000fe2000affe4ff */
[----:B------:R-:W-:-:S06]  /*1a3d0*/  ULDC.64 UR4, c[0x0][0x418] ;  /* 0x0001060000047ab9 */ /* 0x000fcc0000000a00 */
[----:B------:R0:W5:Y:S04]  /*1a3e0*/  @P0 LDG.E R11, desc[UR42][R6.64] ;  /* 0x0000002a060b0981 */ /* 0x000168000c1e1900 */
[----:B------:R0:W5:Y:S04]  /*1a3f0*/  @P1 LDG.E R10, desc[UR42][R4.64] ;  /* 0x0000002a040a1981 */ /* 0x000168000c1e1900 */
[----:B--2---:R1:W-:Y:S02]  /*1a400*/  STL [R1+0x4c], R8 ;  /* 0x00004c0801007387 */ /* 0x0043e40000100800 */
[----:B-1----:R-:W-:-:S04]  /*1a410*/  @P3 IADD3 R8, P4, R15, UR10, RZ ;  /* 0x0000000a0f083c10 */ /* 0x002fc8000ff9e0ff */
[----:B------:R-:W-:-:S05]  /*1a420*/  @P3 IADD3.X R9, R14, UR11, RZ, P4, !PT ;  /* 0x0000000b0e093c10 */ /* 0x000fca000a7fe4ff */
        /* <DEDUP_REMOVED lines=10> */
[----:B------:R-:W-:Y:S01]  /*1a4d0*/  IMAD.U32 R9, RZ, RZ, UR5 ;  /* 0x00000005ff097e24 */ /* 0x000fe2000f8e00ff */
[----:B------:R-:W-:Y:S01]  /*1a4e0*/  MOV R8, UR4 ;  /* 0x0000000400087c02 */ /* 0x000fe20008000f00 */
[----:B0-----:R-:W-:Y:S06]  /*1a4f0*/  @P3 BRA `(.L_x_2773) ;  /* 0x0000000000143947 */ /* 0x001fec0003800000 */
[----:B------:R-:W-:Y:S05]  /*1a500*/  @!P2 BRA `(.L_x_2773) ;  /* 0x000000000010a947 */ /* 0x000fea0003800000 */
[----:B------:R-:W2:Y:S04]  /*1a510*/  LDG.E R12, desc[UR42][R2.64] ;  /* 0x0000002a020c7981 */ /* 0x000ea8000c1e1900 */
[----:B------:R-:W2:Y:S02]  /*1a520*/  LDG.E R2, desc[UR42][R2.64+0x4] ;  /* 0x0000042a02027981 */ /* 0x000ea4000c1e1900 */
[----:B--2--5:R-:W-:-:S05]  /*1a530*/  IMAD.IADD R13, R2, 0x1, -R12 ;  /* 0x00000001020d7824 */ /* 0x024fca00078e0a0c */
[----:B------:R0:W-:Y:S02]  /*1a540*/  STL [R1+0x50], R13 ;  /* 0x0000500d01007387 */ /* 0x0001e40000100800 */
.L_x_2773:
[----:B------:R-:W2:Y:S01]  /*1a550*/  LDL.LU R3, [R1+0x8] ;  /* 0x0000080001037983 */ /* 0x000ea20000300800 */
[----:B------:R-:W-:Y:S02]  /*1a560*/  ULDC.64 UR4, c[0x0][0xa20] ;  /* 0x0002880000047ab9 */ /* 0x000fe40000000a00 */
[----:B------:R-:W-:Y:S01]  /*1a570*/  ISETP.NE.U32.AND P2, PT, RZ, UR4, PT ;  /* 0x00000004ff007c0c */ /* 0x000fe2000bf45070 */
[----:B------:R-:W3:Y:S03]  /*1a580*/  LDL R12, [R1+0x34] ;  /* 0x00003400010c7983 */ /* 0x000ee60000100800 */
[----:B------:R-:W-:Y:S02]  /*1a590*/  ISETP.NE.AND.EX P2, PT, RZ, UR5, PT, P2 ;  /* 0x00000005ff007c0c */ /* 0x000fe4000bf45320 */
[C---:B--2---:R-:W-:Y:S02]  /*1a5a0*/  LOP3.LUT R17, R3.reuse, 0xff000000, RZ, 0xc0, !PT ;  /* 0xff00000003117812 */ /* 0x044fe400078ec0ff */
[----:B------:R-:W-:-:S02]  /*1a5b0*/  LOP3.LUT R2, R3, 0xff0000, RZ, 0xc0, !PT ;  /* 0x00ff000003027812 */ /* 0x000fc400078ec0ff */
[----:B------:R-:W-:Y:S02]  /*1a5c0*/  SHF.R.U32.HI R17, RZ, 0x8, R17 ;  /* 0x00000008ff117819 */ /* 0x000fe40000011611 */
[----:B------:R-:W-:Y:S02]  /*1a5d0*/  LOP3.LUT R16, R3, 0xffff, RZ, 0xc0, !PT ;  /* 0x0000ffff03107812 */ /* 0x000fe400078ec0ff */
[----:B------:R-:W-:Y:S01]  /*1a5e0*/  LEA.HI R17, R2, R17, RZ, 0x10 ;  /* 0x0000001102117211 */ /* 0x000fe200078f80ff */
[----:B-----5:R-:W-:-:S05]  /*1a5f0*/  IMAD.IADD R2, R11, 0x1, R0 ;  /* 0x000000010b027824 */ /* 0x020fca00078e0200 */
[----:B------:R1:W-:Y:S04]  /*1a600*/  STL [R1+0x1c], R2 ;  /* 0x00001c0201007387 */ /* 0x0003e80000100800 */
[----:B---3--:R1:W-:Y:S01]  /*1a610*/  STL [R1+0x14], R12 ;  /* 0x0000140c01007387 */ /* 0x0083e20000100800 */
[----:B------:R-:W-:Y:S05]  /*1a620*/  @!P2 BRA `(.L_x_2774) ;  /* 0x000000000010a947 */ /* 0x000fea0003800000 */
[----:B-1----:R-:W-:-:S04]  /*1a630*/  IADD3 R2, P0, R15, UR4, RZ ;  /* 0x000000040f027c10 */ /* 0x002fc8000ff1e0ff */
[----:B------:R-:W-:-:S05]  /*1a640*/  IADD3.X R3, R14, UR5, RZ, P0, !PT ;  /* 0x000000050e037c10 */ /* 0x000fca00087fe4ff */
[----:B------:R1:W5:Y:S01]  /*1a650*/  LDG.E R8, desc[UR42][R2.64] ;  /* 0x0000002a02087981 */ /* 0x000362000c1e1900 */
[----:B------:R-:W-:Y:S05]  /*1a660*/  BRA `(.L_x_2775) ;  /* 0x0000000000107947 */ /* 0x000fea0003800000 */
.L_x_2774:
[----:B------:R-:W-:Y:S05]  /*1a670*/  @!P0 BRA `(.L_x_2775) ;  /* 0x00000000000c8947 */ /* 0x000fea0003800000 */
[----:B------:R-:W2:Y:S04]  /*1a680*/  LDG.E R8, desc[UR42][R6.64] ;  /* 0x0000002a06087981 */ /* 0x000ea8000c1e1900 */
[----:B------:R-:W2:Y:S02]  /*1a690*/  LDG.E R6, desc[UR42][R6.64+0x4] ;  /* 0x0000042a06067981 */ /* 0x000ea4000c1e1900 */
[----:B--2---:R-:W-:-:S07]  /*1a6a0*/  IMAD.IADD R8, R6, 0x1, -R8 ;  /* 0x0000000106087824 */ /* 0x004fce00078e0a08 */
.L_x_2775:
[----:B-1----:R-:W2:Y:S01]  /*1a6b0*/  @P1 LDG.E R2, desc[UR42][R4.64] ;  /* 0x0000002a04021981 */ /* 0x002ea2000c1e1900 */
[----:B------:R-:W1:Y:S03]  /*1a6c0*/  LDC R3, c[0x0][0x448] ;  /* 0x00011200ff037b82 */ /* 0x000e660000000800 */
[----:B------:R-:W3:Y:S04]  /*1a6d0*/  LDL R6, [R1+0x4] ;  /* 0x0000040001067983 */ /* 0x000ee80000100800 */
[----:B------:R4:W2:Y:S01]  /*1a6e0*/  @P1 LDG.E R4, desc[UR42][R4.64+0x4] ;  /* 0x0000042a04041981 */ /* 0x0008a2000c1e1900 */
[----:B-1----:R-:W-:-:S13]  /*1a6f0*/  ISETP.NE.AND P0, PT, R3, 0x1, PT ;  /* 0x000000010300780c */ /* 0x002fda0003f05270 */
[----:B------:R-:W1:Y:S08]  /*1a700*/  @P0 LDC R3, c[0x0][0x44c] ;  /* 0x00011300ff030b82 */ /* 0x000e700000000800 */
[----:B----4-:R-:W4:Y:S01]  /*1a710*/  @P0 LDC R5, c[0x0][0x450] ;  /* 0x00011400ff050b82 */ /* 0x010f220000000800 */
[----:B-----5:R-:W-:Y:S02]  /*1a720*/  IADD3 R7, -R0, R8, RZ ;  /* 0x0000000800077210 */ /* 0x020fe40007ffe1ff */
[----:B------:R-:W-:-:S05]  /*1a730*/  LOP3.LUT R11, R17, 0xff, RZ, 0xc0, !PT ;  /* 0x000000ff110b7812 */ /* 0x000fca00078ec0ff */
[----:B------:R0:W-:Y:S01]  /*1a740*/  STL [R1+0x60], R11 ;  /* 0x0000600b01007387 */ /* 0x0001e20000100800 */
[----:B------:R-:W-:Y:S01]  /*1a750*/  BSSY B0, `(.L_x_2776) ;  /* 0x0000032000007945 */ /* 0x000fe20003800000 */
[----:B------:R-:W-:Y:S01]  /*1a760*/  SHF.R.U32.HI R17, RZ, 0x10, R17 ;  /* 0x00000010ff117819 */ /* 0x000fe20000011611 */
[----:B--2---:R-:W-:Y:S02]  /*1a770*/  @P1 IMAD.IADD R9, R4, 0x1, -R2 ;  /* 0x0000000104091824 */ /* 0x004fe400078e0a02 */
[----:B---3--:R-:W-:-:S04]  /*1a780*/  IMAD.SHL.U32 R2, R6, 0x80, RZ ;  /* 0x0000008006027824 */ /* 0x008fc800078e00ff */
[----:B------:R-:W-:-:S04]  /*1a790*/  VIADD R2, R2, 0x7f ;  /* 0x0000007f02027836 */ /* 0x000fc80000000000 */
[----:B-1----:R-:W-:-:S05]  /*1a7a0*/  @P0 IMAD.HI.U32 R0, R2, R3, RZ ;  /* 0x0000000302000227 */ /* 0x002fca00078e00ff */
[----:B----4-:R-:W-:Y:S01]  /*1a7b0*/  @P0 SHF.R.U32.HI R2, RZ, R5, R0 ;  /* 0x00000005ff020219 */ /* 0x010fe20000011600 */
[----:B------:R-:W-:-:S05]  /*1a7c0*/  IMAD.IADD R0, R7, 0x1, R9 ;  /* 0x0000000107007824 */ /* 0x000fca00078e0209 */
[C---:B------:R-:W-:Y:S01]  /*1a7d0*/  IADD3 R21, R0.reuse, 0x80, -R13 ;  /* 0x0000008000157810 */ /* 0x040fe20007ffe80d */
[----:B------:R-:W-:-:S04]  /*1a7e0*/  VIADD R3, R0, 0x7f ;  /* 0x0000007f00037836 */ /* 0x000fc80000000000 */
        /* <DEDUP_REMOVED lines=8> */
[----:B------:R-:W-:Y:S01]  /*1a870*/  ISETP.GE.AND P0, PT, R6, 0x1, PT ;  /* 0x000000010600780c */ /* 0x000fe20003f06270 */
[----:B------:R-:W-:-:S12]  /*1a880*/  IMAD.MOV.U32 R0, RZ, RZ, RZ ;  /* 0x000000ffff007224 */ /* 0x000fd800078e00ff */
[----:B0-----:R-:W-:Y:S05]  /*1a890*/  @!P0 BRA `(.L_x_2777) ;  /* 0x0000000000748947 */ /* 0x001fea0003800000 */
[----:B------:R-:W-:Y:S01]  /*1a8a0*/  ISETP.NE.AND P0, PT, R17, RZ, PT ;  /* 0x000000ff1100720c */ /* 0x000fe20003f05270 */
[----:B------:R-:W-:-:S03]  /*1a8b0*/  ULDC UR4, c[0x0][0x9f0] ;  /* 0x00027c0000047ab9 */ /* 0x000fc60000000800 */
[----:B------:R-:W-:-:S04]  /*1a8c0*/  SEL R2, R17, UR4, P0 ;  /* 0x0000000411027c07 */ /* 0x000fc80008000000 */
[----:B------:R-:W-:Y:S02]  /*1a8d0*/  IABS R3, R2 ;  /* 0x0000000200037213 */ /* 0x000fe40000000000 */
[----:B------:R-:W-:Y:S02]  /*1a8e0*/  IADD3 R0, R2, -0x1, R6 ;  /* 0xffffffff02007810 */ /* 0x000fe40007ffe006 */
[----:B------:R-:W0:Y:S08]  /*1a8f0*/  I2F.RP R4, R3 ;  /* 0x0000000300047306 */ /* 0x000e300000209400 */
[----:B0-----:R-:W0:Y:S02]  /*1a900*/  MUFU.RCP R4, R4 ;  /* 0x0000000400047308 */ /* 0x001e240000001000 */
[----:B0-----:R-:W-:-:S06]  /*1a910*/  VIADD R4, R4, 0xffffffe ;  /* 0x0ffffffe04047836 */ /* 0x001fcc0000000000 */
[----:B------:R0:W1:Y:S02]  /*1a920*/  F2I.FTZ.U32.TRUNC.NTZ R5, R4 ;  /* 0x0000000400057305 */ /* 0x000064000021f000 */
[----:B0-----:R-:W-:-:S04]  /*1a930*/  LOP3.LUT R4, R0, R2, RZ, 0x3c, !PT ;  /* 0x0000000200047212 */ /* 0x001fc800078e3cff */
[----:B------:R-:W-:Y:S01]  /*1a940*/  ISETP.GE.AND P3, PT, R4, RZ, PT ;  /* 0x000000ff0400720c */ /* 0x000fe20003f66270 */
[----:B-1----:R-:W-:-:S04]  /*1a950*/  IMAD.MOV R4, RZ, RZ, -R5 ;  /* 0x000000ffff047224 */ /* 0x002fc800078e0a05 */
[----:B------:R-:W-:Y:S01]  /*1a960*/  IMAD R8, R4, R3, RZ ;  /* 0x0000000304087224 */ /* 0x000fe200078e02ff */
[----:B------:R-:W-:-:S05]  /*1a970*/  MOV R4, RZ ;  /* 0x000000ff00047202 */ /* 0x000fca0000000f00 */
        /* <DEDUP_REMOVED lines=15> */
.L_x_2777:
[----:B------:R-:W-:Y:S05]  /*1aa70*/  BSYNC B0 ;  /* 0x0000000000007941 */ /* 0x000fea0003800000 */
.L_x_2776:
[-C--:B------:R-:W-:Y:S01]  /*1aa80*/  IMAD R2, R11, R0.reuse, RZ ;  /* 0x000000000b027224 */ /* 0x080fe200078e02ff */
[----:B------:R-:W-:Y:S04]  /*1aa90*/  BSSY B0, `(.L_x_2778) ;  /* 0x0000122000007945 */ /* 0x000fe80003800000 */
[C---:B------:R-:W-:Y:S01]  /*1aaa0*/  VIADDMNMX R0, R2.reuse, R0, R6, PT ;  /* 0x0000000002007246 */ /* 0x040fe20003800106 */
[----:B------:R-:W-:-:S03]  /*1aab0*/  IMAD R2, R2, 0x80, -R7 ;  /* 0x0000008002027824 */ /* 0x000fc600078e0a07 */
[----:B------:R-:W-:Y:S02]  /*1aac0*/  LEA R0, R0, -R7, 0x7 ;  /* 0x8000000700007211 */ /* 0x000fe400078e38ff */
[----:B------:R-:W-:Y:S02]  /*1aad0*/  VIMNMX R2, RZ, R2, !PT ;  /* 0x00000002ff027248 */ /* 0x000fe40007fe0100 */
        /* <DEDUP_REMOVED lines=14> */
[----:B------:R-:W0:Y:S02]  /*1abc0*/  S2R R3, SR_TID.X ;  /* 0x0000000000037919 */ /* 0x000e240000002100 */
[----:B0-----:R-:W-:-:S04]  /*1abd0*/  SHF.R.U32.HI R3, RZ, 0x5, R3 ;  /* 0x00000005ff037819 */ /* 0x001fc80000011603 */
[----:B------:R-:W-:-:S05]  /*1abe0*/  LOP3.LUT R3, R3, 0x3, RZ, 0xc0, !PT ;  /* 0x0000000303037812 */ /* 0x000fca00078ec0ff */
[----:B------:R0:W1:Y:S02]  /*1abf0*/  SHFL.IDX PT, R14, R3, RZ, 0x1f ;  /* 0x00001fff030e7589 */ /* 0x00006400000e0000 */
.L_x_3014:
[----:B-1----:R-:W-:Y:S02]  /*1ac00*/  ISETP.NE.AND P0, PT, R14, RZ, PT ;  /* 0x000000ff0e00720c */ /* 0x002fe40003f05270 */
[----:B------:R-:W-:-:S11]  /*1ac10*/  PLOP3.LUT P6, PT, PT, PT, PT, 0x8, 0x0 ;  /* 0x000000000000781c */ /* 0x000fd60003fce170 */
[----:B------:R-:W-:Y:S05]  /*1ac20*/  @P0 BRA `(.L_x_2781) ;  /* 0x00000000000c0947 */ /* 0x000fea0003800000 */
[----:B------:R-:W-:-:S03]  /*1ac30*/  UMOV UR4, 0xffffffff ;  /* 0xffffffff00047882 */ /* 0x000fc60000000000 */
[----:B------:R-:W-:Y:S05]  /*1ac40*/  BRA.DIV UR4, `(.L_x_2782) ;  /* 0x0000008a04107947 */ /* 0x000fea000b800000 */
[----:B------:R-:W-:-:S13]  /*1ac50*/  ELECT P6, URZ, PT ;  /* 0x00000000003f782f */ /* 0x000fda00038c0000 */
.L_x_2781:
[----:B0-----:R-:W2:Y:S01]  /*1ac60*/  LDL R3, [R1+0x64] ;  /* 0x0000640001037983 */ /* 0x001ea20000100800 */
[----:B------:R-:W-:Y:S01]  /*1ac70*/  BSSY B1, `(.L_x_2783) ;  /* 0x0000008000017945 */ /* 0x000fe20003800000 */
[----:B--2---:R-:W-:-:S05]  /*1ac80*/  VIADD R3, R3, 0x1 ;  /* 0x0000000103037836 */ /* 0x004fca0000000000 */
[----:B------:R-:W-:-:S04]  /*1ac90*/  LEA.HI R4, R3, R3, RZ, 0x1 ;  /* 0x0000000303047211 */ /* 0x000fc800078f08ff */
[----:B------:R-:W-:-:S05]  /*1aca0*/  LOP3.LUT R4, R4, 0xfffffffe, RZ, 0xc0, !PT ;  /* 0xfffffffe04047812 */ /* 0x000fca00078ec0ff */
[----:B------:R-:W-:-:S05]  /*1acb0*/  IMAD.IADD R3, R3, 0x1, -R4 ;  /* 0x0000000103037824 */ /* 0x000fca00078e0a04 */
[----:B------:R-:W-:-:S04]  /*1acc0*/  SHF.L.U32 R3, R3, 0x1f, RZ ;  /* 0x0000001f03037819 */ /* 0x000fc800000006ff */
[----:B------:R-:W0:Y:S02]  /*1acd0*/  SYNCS.PHASECHK.TRANS64.TRYWAIT P0, [R18+URZ+0x28820], R3 ;  /* 0x02882003120075a7 */ /* 0x000e24000800017f */
[----:B0-----:R-:W-:Y:S05]  /*1ace0*/  @!P0 BRA `(.L_x_2784) ;  /* 0x0000008800088947 */ /* 0x001fea0003800000 */
.L_x_3017:
[----:B------:R-:W-:Y:S05]  /*1acf0*/  BSYNC B1 ;  /* 0x0000000000017941 */ /* 0x000fea0003800000 */
.L_x_2783:
[----:B------:R-:W-:Y:S04]  /*1ad00*/  BSSY B1, `(.L_x_2785) ;  /* 0x0000071000017945 */ /* 0x000fe80003800000 */
[----:B------:R-:W-:Y:S05]  /*1ad10*/  @!P6 BRA `(.L_x_2786) ;  /* 0x0000000400bce947 */ /* 0x000fea0003800000 */
[----:B------:R-:W2:Y:S04]  /*1ad20*/  LDL R5, [R1+0x20] ;  /* 0x0000200001057983 */ /* 0x000ea80000100800 */
[----:B------:R-:W3:Y:S01]  /*1ad30*/  LDL R6, [R1+0x24] ;  /* 0x0000240001067983 */ /* 0x000ee20000100800 */
[----:B------:R-:W-:Y:S01]  /*1ad40*/  BSSY B2, `(.L_x_2787) ;  /* 0x0000008000027945 */ /* 0x000fe20003800000 */
[----:B------:R-:W1:Y:S02]  /*1ad50*/  S2R R4, SR_TID.X ;  /* 0x0000000000047919 */ /* 0x000e640000002100 */
[----:B-1----:R-:W-:-:S04]  /*1ad60*/  LOP3.LUT R4, R4, 0x7f, RZ, 0xc0, !PT ;  /* 0x0000007f04047812 */ /* 0x002fc800078ec0ff */
[----:B------:R-:W-:Y:S01]  /*1ad70*/  ISETP.NE.AND P1, PT, R4, RZ, PT ;  /* 0x000000ff0400720c */ /* 0x000fe20003f25270 */
[----:B--2---:R-:W-:Y:S01]  /*1ad80*/  IMAD R5, R5, 0x8, R18 ;  /* 0x0000000805057824 */ /* 0x004fe200078e0212 */
[----:B---3--:R-:W-:-:S04]  /*1ad90*/  SHF.L.U32 R9, R6, 0x1f, RZ ;  /* 0x0000001f06097819 */ /* 0x008fc800000006ff */
[----:B------:R-:W1:Y:S02]  /*1ada0*/  SYNCS.PHASECHK.TRANS64.TRYWAIT P0, [R5+URZ+0x288a0], R9 ;  /* 0x0288a009050075a7 */ /* 0x000e64000800017f */
[----:B-1----:R-:W-:Y:S05]  /*1adb0*/  @!P0 BRA `(.L_x_2788) ;  /* 0x0000008400e88947 */ /* 0x002fea0003800000 */
.L_x_3018:
[----:B------:R-:W-:Y:S05]  /*1adc0*/  BSYNC B2 ;  /* 0x0000000000027941 */ /* 0x000fea0003800000 */
.L_x_2787:
[----:B------:R-:W-:Y:S04]  /*1add0*/  BSSY B2, `(.L_x_2789) ;  /* 0x0000009000027945 */ /* 0x000fe80003800000 */
[----:B------:R-:W-:Y:S05]  /*1ade0*/  @P1 BRA `(.L_x_2790) ;  /* 0x00000000001c1947 */ /* 0x000fea0003800000 */
[----:B------:R-:W2:Y:S01]  /*1adf0*/  S2R R4, SR_TID.X ;  /* 0x0000000000047919 */ /* 0x000ea20000002100 */
[----:B0-----:R-:W-:-:S04]  /*1ae00*/  MOV R3, 0x8000 ;  /* 0x0000800000037802 */ /* 0x001fc80000000f00 */
[----:B------:R3:W-:Y:S01]  /*1ae10*/  SYNCS.ARRIVE.TRANS64 RZ, [R5+URZ+0x28890], R3 ;  /* 0x0288900305ff79a7 */ /* 0x0007e2000800003f */
[----:B--2---:R-:W-:-:S04]  /*1ae20*/  LOP3.LUT R4, R4, 0x1f, RZ, 0xc0, !PT ;  /* 0x0000001f04047812 */ /* 0x004fc800078ec0ff */
[----:B------:R-:W-:-:S13]  /*1ae30*/  ISETP.NE.AND P0, PT, R4, RZ, PT ;  /* 0x000000ff0400720c */ /* 0x000fda0003f05270 */
[----:B---3--:R-:W-:Y:S05]  /*1ae40*/  @!P0 BRA `(.L_x_2790) ;  /* 0x0000000000048947 */ /* 0x008fea0003800000 */
[----:B------:R-:W-:Y:S01]  /*1ae50*/  BPT.TRAP 0x1 ;  /* 0x000000040000795c */ /* 0x000fe20000300000 */
.L_x_2790:
[----:B------:R-:W-:Y:S05]  /*1ae60*/  BSYNC B2 ;  /* 0x0000000000027941 */ /* 0x000fea0003800000 */
.L_x_2789:
[----:B0-----:R-:W2:Y:S01]  /*1ae70*/  LDL R3, [R1+0x20] ;  /* 0x0000200001037983 */ /* 0x001ea20000100800 */
        /* <DEDUP_REMOVED lines=9> */
[----:B--2---:R-:W-:-:S02]  /*1af10*/  IMAD R8, R3, 0x8000, R18 ;  /* 0x0000800003087824 */ /* 0x004fc400078e0212 */
[----:B------:R-:W-:Y:S02]  /*1af20*/  IMAD.SHL.U32 R11, R3, 0x4000, RZ ;  /* 0x00004000030b7824 */ /* 0x000fe400078e00ff */
[----:B------:R-:W-:Y:S01]  /*1af30*/  VIADD R3, R5, 0x28890 ;  /* 0x0002889005037836 */ /* 0x000fe20000000000 */
[----:B------:R-:W-:-:S07]  /*1af40*/  IADD3 R6, R8, 0x18400, RZ ;  /* 0x0001840008067810 */ /* 0x000fce0007ffe0ff */
.L_x_2791:
        /* <DEDUP_REMOVED lines=16> */
.L_x_2792:
        /* <DEDUP_REMOVED lines=13> */
.L_x_3019:
[----:B------:R-:W-:Y:S05]  /*1b120*/  BSYNC B2 ;  /* 0x0000000000027941 */ /* 0x000fea0003800000 */
.L_x_2793:
[----:B------:R-:W-:Y:S01]  /*1b130*/  BSSY B2, `(.L_x_2795) ;  /* 0x000000b000027945 */ /* 0x000fe20003800000 */
[----:B------:R-:W-:Y:S02]  /*1b140*/  IMAD.MOV.U32 R8, RZ, RZ, 0x0 ;  /* 0x00000000ff087424 */ /* 0x000fe400078e00ff */
[----:B01----:R-:W-:Y:S01]  /*1b150*/  IMAD.MOV.U32 R9, RZ, RZ, 0x12f00000 ;  /* 0x12f00000ff097424 */ /* 0x003fe200078e00ff */
[----:B------:R-:W-:Y:S06]  /*1b160*/  @P1 BRA `(.L_x_2796) ;  /* 0x00000000001c1947 */ /* 0x000fec0003800000 */
[----:B------:R-:W0:Y:S01]  /*1b170*/  S2R R6, SR_TID.X ;  /* 0x0000000000067919 */ /* 0x000e220000002100 */
[----:B------:R-:W-:-:S04]  /*1b180*/  IMAD.MOV.U32 R3, RZ, RZ, 0x8000 ;  /* 0x00008000ff037424 */ /* 0x000fc800078e00ff */
[----:B------:R1:W-:Y:S01]  /*1b190*/  SYNCS.ARRIVE.TRANS64 RZ, [R5+URZ+0x288b0], R3 ;  /* 0x0288b00305ff79a7 */ /* 0x0003e2000800003f */
[----:B0-----:R-:W-:-:S04]  /*1b1a0*/  LOP3.LUT R6, R6, 0x1f, RZ, 0xc0, !PT ;  /* 0x0000001f06067812 */ /* 0x001fc800078ec0ff */
[----:B------:R-:W-:-:S13]  /*1b1b0*/  ISETP.NE.AND P0, PT, R6, RZ, PT ;  /* 0x000000ff0600720c */ /* 0x000fda0003f05270 */
[----:B-1----:R-:W-:Y:S05]  /*1b1c0*/  @!P0 BRA `(.L_x_2796) ;  /* 0x0000000000048947 */ /* 0x002fea0003800000 */
[----:B------:R-:W-:Y:S01]  /*1b1d0*/  BPT.TRAP 0x1 ;  /* 0x000000040000795c */ /* 0x000fe20000300000 */
.L_x_2796:
[----:B------:R-:W-:Y:S05]  /*1b1e0*/  BSYNC B2 ;  /* 0x0000000000027941 */ /* 0x000fea0003800000 */
.L_x_2795:
        /* <DEDUP_REMOVED lines=9> */
.L_x_2797:
        /* <DEDUP_REMOVED lines=15> */
.L_x_2798:
        /* <DEDUP_REMOVED lines=10> */
.L_x_2786:
[----:B------:R-:W-:Y:S05]  /*1b410*/  BSYNC B1 ;  /* 0x0000000000017941 */ /* 0x000fea0003800000 */
.L_x_2785:
[----:B------:R-:W0:Y:S04]  /*1b420*/  LDL.LU R8, [R1+0x20] ;  /* 0x0000200001087983 */ /* 0x000e280000300800 */
[----:B------:R-:W2:Y:S01]  /*1b430*/  LDL.LU R6, [R1+0x24] ;  /* 0x0000240001067983 */ /* 0x000ea20000300800 */
[----:B------:R-:W-:Y:S01]  /*1b440*/  PLOP3.LUT P0, PT, PT, PT, PT, 0x8, 0x0 ;  /* 0x000000000000781c */ /* 0x000fe20003f0e170 */
[----:B0-----:R-:W-:Y:S02]  /*1b450*/  VIADD R3, R8, 0x1 ;  /* 0x0000000108037836 */ /* 0x001fe40000000000 */
        /* <DEDUP_REMOVED lines=9> */
.L_x_2813:
[----:B------:R-:W-:Y:S05]  /*1b4f0*/  YIELD ;  /* 0x0000000000007946 */ /* 0x000fea0003800000 */
[----:B------:R-:W-:Y:S04]  /*1b500*/  BSSY B1, `(.L_x_2799) ;  /* 0x000006e000017945 */ /* 0x000fe80003800000 */
[----:B-1----:R-:W-:Y:S05]  /*1b510*/  @!P6 BRA `(.L_x_2800) ;  /* 0x0000000400b0e947 */ /* 0x002fea0003800000 */
[----:B------:R-:W2:Y:S04]  /*1b520*/  LDL R5, [R1+0x20] ;  /* 0x0000200001057983 */ /* 0x000ea80000100800 */
[----:B------:R-:W3:Y:S01]  /*1b530*/  LDL R4, [R1+0x24] ;  /* 0x0000240001047983 */ /* 0x000ee20000100800 */
[----:B------:R-:W-:Y:S01]  /*1b540*/  BSSY B2, `(.L_x_2801) ;  /* 0x0000008000027945 */ /* 0x000fe20003800000 */
[----:B0-----:R-:W0:Y:S02]  /*1b550*/  S2R R3, SR_TID.X ;  /* 0x0000000000037919 */ /* 0x001e240000002100 */
[----:B0-----:R-:W-:-:S04]  /*1b560*/  LOP3.LUT R3, R3, 0x7f, RZ, 0xc0, !PT ;  /* 0x0000007f03037812 */ /* 0x001fc800078ec0ff */
[----:B------:R-:W-:Y:S01]  /*1b570*/  ISETP.NE.AND P2, PT, R3, RZ, PT ;  /* 0x000000ff0300720c */ /* 0x000fe20003f45270 */
[----:B--2---:R-:W-:Y:S01]  /*1b580*/  IMAD R7, R5, 0x8, R18 ;  /* 0x0000000805077824 */ /* 0x004fe200078e0212 */
[----:B---3--:R-:W-:-:S04]  /*1b590*/  SHF.L.U32 R6, R4, 0x1f, RZ ;  /* 0x0000001f04067819 */ /* 0x008fc800000006ff */
[----:B------:R-:W0:Y:S02]  /*1b5a0*/  SYNCS.PHASECHK.TRANS64.TRYWAIT P1, [R7+URZ+0x288a0], R6 ;  /* 0x0288a006070075a7 */ /* 0x000e24000802017f */
[----:B0-----:R-:W-:Y:S05]  /*1b5b0*/  @!P1 BRA `(.L_x_2802) ;  /* 0x0000008000109947 */ /* 0x001fea0003800000 */
.L_x_3020:
[----:B------:R-:W-:Y:S05]  /*1b5c0*/  BSYNC B2 ;  /* 0x0000000000027941 */ /* 0x000fea0003800000 */
.L_x_2801:
[----:B------:R-:W-:Y:S04]  /*1b5d0*/  BSSY B2, `(.L_x_2803) ;  /* 0x0000009000027945 */ /* 0x000fe80003800000 */
[----:B------:R-:W-:Y:S05]  /*1b5e0*/  @P2 BRA `(.L_x_2804) ;  /* 0x00000000001c2947 */ /* 0x000fea0003800000 */
[----:B------:R-:W1:Y:S01]  /*1b5f0*/  S2R R4, SR_TID.X ;  /* 0x0000000000047919 */ /* 0x000e620000002100 */
[----:B------:R-:W-:-:S04]  /*1b600*/  IMAD.MOV.U32 R3, RZ, RZ, 0x8000 ;  /* 0x00008000ff037424 */ /* 0x000fc800078e00ff */
[----:B------:R2:W-:Y:S01]  /*1b610*/  SYNCS.ARRIVE.TRANS64 RZ, [R7+URZ+0x28890], R3 ;  /* 0x0288900307ff79a7 */ /* 0x0005e2000800003f */
[----:B-1----:R-:W-:-:S04]  /*1b620*/  LOP3.LUT R4, R4, 0x1f, RZ, 0xc0, !PT ;  /* 0x0000001f04047812 */ /* 0x002fc800078ec0ff */
[----:B------:R-:W-:-:S13]  /*1b630*/  ISETP.NE.AND P1, PT, R4, RZ, PT ;  /* 0x000000ff0400720c */ /* 0x000fda0003f25270 */
[----:B--2---:R-:W-:Y:S05]  /*1b640*/  @!P1 BRA `(.L_x_2804) ;  /* 0x0000000000049947 */ /* 0x004fea0003800000 */
[----:B------:R-:W-:Y:S01]  /*1b650*/  BPT.TRAP 0x1 ;  /* 0x000000040000795c */ /* 0x000fe20000300000 */
.L_x_2804:
[----:B------:R-:W-:Y:S05]  /*1b660*/  BSYNC B2 ;  /* 0x0000000000027941 */ /* 0x000fea0003800000 */
.L_x_2803:
[----:B------:R-:W2:Y:S01]  /*1b670*/  LDL R3, [R1+0x20] ;  /* 0x0000200001037983 */ /* 0x000ea20000100800 */
[----:B------:R-:W-:Y:S01]  /*1b680*/  MOV R11, RZ ;  /* 0x000000ff000b7202 */ /* 0x000fe20000000f00 */
[----:B------:R-:W-:Y:S01]  /*1b690*/  UIADD3 UR4, UP0, UR38, 0x570, URZ ;  /* 0x0000057026047890 */ /* 0x000fe2000ff1e03f */
[----:B------:R-:W-:Y:S01]  /*1b6a0*/  PLOP3.LUT P1, PT, PT, PT, PT, 0x80, 0x0 ;  /* 0x000000000000781c */ /* 0x000fe20003f2f070 */
[----:B------:R-:W-:Y:S01]  /*1b6b0*/  IMAD R4, R8, 0x80, R10 ;  /* 0x0000008008047824 */ /* 0x000fe200078e020a */
[----:B------:R-:W-:Y:S01]  /*1b6c0*/  R2UR UR10, R11 ;  /* 0x000000000b0a72ca */ /* 0x000fe200000e0000 */
[----:B------:R-:W-:Y:S01]  /*1b6d0*/  UIADD3.X UR5, URZ, UR39, URZ, UP0, !UPT ;  /* 0x000000273f057290 */ /* 0x000fe200087fe43f */
[----:B------:R-:W-:Y:S01]  /*1b6e0*/  UMOV UR6, 0x0 ;  /* 0x0000000000067882 */ /* 0x000fe20000000000 */
[----:B------:R-:W-:Y:S01]  /*1b6f0*/  UMOV UR7, 0x12f00000 ;  /* 0x12f0000000077882 */ /* 0x000fe20000000000 */
[----:B--2---:R-:W-:Y:S02]  /*1b700*/  IMAD R5, R3, 0x8000, R18 ;  /* 0x0000800003057824 */ /* 0x004fe400078e0212 */
[----:B------:R-:W-:-:S02]  /*1b710*/  VIADD R3, R7, 0x28890 ;  /* 0x0002889007037836 */ /* 0x000fc40000000000 */
[----:B------:R-:W-:-:S07]  /*1b720*/  VIADD R9, R5, 0x18400 ;  /* 0x0001840005097836 */ /* 0x000fce0000000000 */
.L_x_2805:
        /* <DEDUP_REMOVED lines=16> */
.L_x_2806:
        /* <DEDUP_REMOVED lines=13> */
.L_x_3021:
[----:B------:R-:W-:Y:S05]  /*1b900*/  BSYNC B2 ;  /* 0x0000000000027941 */ /* 0x000fea0003800000 */
.L_x_2807:
[----:B------:R-:W-:Y:S01]  /*1b910*/  BSSY B2, `(.L_x_2809) ;  /* 0x000000b000027945 */ /* 0x000fe20003800000 */
[----:B------:R-:W-:Y:S01]  /*1b920*/  MOV R12, 0x0 ;  /* 0x00000000000c7802 */ /* 0x000fe20000000f00 */
[----:B------:R-:W-:Y:S02]  /*1b930*/  IMAD.MOV.U32 R13, RZ, RZ, 0x12f00000 ;  /* 0x12f00000ff0d7424 */ /* 0x000fe400078e00ff */
        /* <DEDUP_REMOVED lines=8> */
.L_x_2810:
[----:B------:R-:W-:Y:S05]  /*1b9c0*/  BSYNC B2 ;  /* 0x0000000000027941 */ /* 0x000fea0003800000 */
.L_x_2809:
        /* <DEDUP_REMOVED lines=8> */
.L_x_2811:
        /* <DEDUP_REMOVED lines=15> */
.L_x_2812:
        /* <DEDUP_REMOVED lines=10> */
.L_x_2800:
[----:B------:R-:W-:Y:S05]  /*1bbe0*/  BSYNC B1 ;  /* 0x0000000000017941 */ /* 0x000fea0003800000 */
.L_x_2799:
[----:B0-----:R-:W2:Y:S04]  /*1bbf0*/  LDL.LU R3, [R1+0x20] ;  /* 0x0000200001037983 */ /* 0x001ea80000300800 */
[----:B------:R-:W3:Y:S01]  /*1bc00*/  LDL.LU R6, [R1+0x24] ;  /* 0x0000240001067983 */ /* 0x000ee20000300800 */
[C---:B------:R-:W-:Y:S02]  /*1bc10*/  ISETP.GT.AND P2, PT, R8.reuse, R2, PT ;  /* 0x000000020800720c */ /* 0x040fe40003f44270 */
[----:B------:R-:W-:Y:S01]  /*1bc20*/  IADD3 R8, R8, -0x1, RZ ;  /* 0xffffffff08087810 */ /* 0x000fe20007ffe0ff */
        /* <DEDUP_REMOVED lines=8> */
.L_x_2779:
[----:B------:R-:W-:Y:S05]  /*1bcb0*/  BSYNC B0 ;  /* 0x0000000000007941 */ /* 0x000fea0003800000 */
.L_x_2778:
[----:B------:R-:W2:Y:S01]  /*1bcc0*/  LDL R4, [R1+0x4] ;  /* 0x0000040001047983 */ /* 0x000ea20000100800 */
[----:B------:R-:W3:Y:S01]  /*1bcd0*/  LDC R0, c[0x0][0x448] ;  /* 0x00011200ff007b82 */ /* 0x000ee20000000800 */
[----:B------:R-:W-:Y:S01]  /*1bce0*/  ISETP.NE.AND P2, PT, R17, RZ, PT ;  /* 0x000000ff1100720c */ /* 0x000fe20003f45270 */
[----:B------:R-:W-:Y:S05]  /*1bcf0*/  @!P0 WARPSYNC.ALL ;  /* 0x0000000000008948 */ /* 0x000fea0003800000 */
[----:B------:R-:W-:Y:S07]  /*1bd00*/  BSSY B0, `(.L_x_2814) ;  /* 0x000002d000007945 */ /* 0x000fee0003800000 */
[----:B------:R-:W4:Y:S08]  /*1bd10*/  @!P2 LDC R17, c[0x0][0x9f0] ;  /* 0x00027c00ff11ab82 */ /* 0x000f300000000800 */
[----:B------:R-:W-:Y:S01]  /*1bd20*/  @!P0 BAR.SYNC.DEFER_BLOCKING 0xc, 0x180 ;  /* 0x0306000000008b1d */ /* 0x000fe20000010000 */
[----:B---3--:R-:W-:-:S13]  /*1bd30*/  ISETP.NE.AND P1, PT, R0, 0x1, PT ;  /* 0x000000010000780c */ /* 0x008fda0003f25270 */
[----:B------:R-:W3:Y:S08]  /*1bd40*/  @P1 LDC R2, c[0x0][0x44c] ;  /* 0x00011300ff021b82 */ /* 0x000ef00000000800 */
[----:B01----:R-:W0:Y:S01]  /*1bd50*/  @P1 LDC R3, c[0x0][0x450] ;  /* 0x00011400ff031b82 */ /* 0x003e220000000800 */
[----:B--2---:R-:W-:-:S05]  /*1bd60*/  LEA R0, R4, 0x7f, 0x7 ;  /* 0x0000007f04007811 */ /* 0x004fca00078e38ff */
[----:B---3--:R-:W-:-:S05]  /*1bd70*/  @P1 IMAD.HI.U32 R2, R0, R2, RZ ;  /* 0x0000000200021227 */ /* 0x008fca00078e00ff */
[----:B0-----:R-:W-:-:S05]  /*1bd80*/  @P1 SHF.R.U32.HI R0, RZ, R3, R2 ;  /* 0x00000003ff001219 */ /* 0x001fca0000011602 */
[----:B------:R-:W-:-:S05]  /*1bd90*/  IMAD.IADD R0, R21, 0x1, R0 ;  /* 0x0000000115007824 */ /* 0x000fca00078e0200 */
[----:B------:R-:W-:-:S04]  /*1bda0*/  SHF.R.S32.HI R2, RZ, 0x1f, R0 ;  /* 0x0000001fff027819 */ /* 0x000fc80000011400 */
[----:B------:R-:W-:-:S04]  /*1bdb0*/  LEA.HI R0, R2, R0, RZ, 0x7 ;  /* 0x0000000002007211 */ /* 0x000fc800078f38ff */
[----:B------:R-:W-:-:S04]  /*1bdc0*/  SHF.R.S32.HI R0, RZ, 0x7, R0 ;  /* 0x00000007ff007819 */ /* 0x000fc80000011400 */
[----:B------:R-:W-:-:S04]  /*1bdd0*/  VIMNMX R7, R20, R0, PT ;  /* 0x0000000014077248 */ /* 0x000fc80003fe0100 */
[----:B------:R-:W-:Y:S01]  /*1bde0*/  ISETP.GE.AND P1, PT, R7, 0x1, PT ;  /* 0x000000010700780c */ /* 0x000fe20003f26270 */
[----:B------:R0:W-:Y:S04]  /*1bdf0*/  STL [R1+0x40], R7 ;  /* 0x0000400701007387 */ /* 0x0001e80000100800 */
[----:B------:R0:W-:Y:S08]  /*1be00*/  STL [R1+0x48], RZ ;  /* 0x000048ff01007387 */ /* 0x0001f00000100800 */
[----:B0---4-:R-:W-:Y:S05]  /*1be10*/  @!P1 BRA `(.L_x_2815) ;  /* 0x00000000006c9947 */ /* 0x011fea0003800000 */
        /* <DEDUP_REMOVED lines=25> */
[----:B------:R-:W-:-:S05]  /*1bfb0*/  @!P1 LOP3.LUT R2, RZ, R17, RZ, 0x33, !PT ;  /* 0x00000011ff029212 */ /* 0x000fca00078e33ff */
[----:B------:R0:W-:Y:S02]  /*1bfc0*/  STL [R1+0x48], R2 ;  /* 0x0000480201007387 */ /* 0x0001e40000100800 */
.L_x_2815:
[----:B------:R-:W-:Y:S05]  /*1bfd0*/  BSYNC B0 ;  /* 0x0000000000007941 */ /* 0x000fea0003800000 */
.L_x_2814:
[----:B------:R-:W2:Y:S04]  /*1bfe0*/  LDL R0, [R1+0x48] ;  /* 0x0000480001007983 */ /* 0x000ea80000100800 */
[----:B0-----:R-:W2:Y:S01]  /*1bff0*/  LDL R2, [R1+0x60] ;  /* 0x0000600001027983 */ /* 0x001ea20000100800 */
[----:B------:R-:W-:Y:S01]  /*1c000*/  BSSY B7, `(.L_x_2816) ;  /* 0x00003cf000077945 */ /* 0x000fe20003800000 */
[----:B--2---:R-:W-:-:S05]  /*1c010*/  IMAD R2, R2, R0, RZ ;  /* 0x0000000002027224 */ /* 0x004fca00078e02ff */
[----:B------:R-:W-:Y:S01]  /*1c020*/  VIADDMNMX R0, R2, R0, R7, PT ;  /* 0x0000000002007246 */ /* 0x000fe20003800107 */
[----:B------:R0:W-:Y:S03]  /*1c030*/  STL [R1+0x2c], R2 ;  /* 0x00002c0201007387 */ /* 0x0001e60000100800 */
[----:B------:R-:W-:Y:S01]  /*1c040*/  ISETP.GT.AND P0, PT, R0, R2, PT ;  /* 0x000000020000720c */ /* 0x000fe20003f04270 */
[----:B------:R0:W-:-:S12]  /*1c050*/  STL [R1+0x44], R0 ;  /* 0x0000440001007387 */ /* 0x0001d80000100800 */
[----:B0-----:R-:W-:Y:S05]  /*1c060*/  @P0 BRA `(.L_x_2817) ;  /* 0x0000000000480947 */ /* 0x001fea0003800000 */
[----:B------:R-:W0:Y:S02]  /*1c070*/  S2R R0, SR_TID.X ;  /* 0x0000000000007919 */ /* 0x000e240000002100 */
[----:B0-----:R-:W-:-:S04]  /*1c080*/  LOP3.LUT R0, R0, 0x7f, RZ, 0xc0, !PT ;  /* 0x0000007f00007812 */ /* 0x001fc800078ec0ff */
[----:B------:R-:W-:-:S13]  /*1c090*/  ISETP.NE.AND P0, PT, R0, RZ, PT ;  /* 0x000000ff0000720c */ /* 0x000fda0003f05270 */
[----:B------:R-:W-:Y:S05]  /*1c0a0*/  @P0 BRA `(.L_x_2818) ;  /* 0x0000003c00100947 */ /* 0x000fea0003800000 */
[----:B------:R-:W0:Y:S01]  /*1c0b0*/  S2R R3, SR_LANEID ;  /* 0x0000000000037919 */ /* 0x000e220000000000 */
[----:B------:R-:W-:Y:S02]  /*1c0c0*/  VOTEU.ANY UR4, UPT, PT ;  /* 0x0000000000047886 */ /* 0x000fe400038e0100 */
[----:B------:R-:W0:Y:S08]  /*1c0d0*/  FLO.U32 R0, UR4 ;  /* 0x0000000400007d00 */ /* 0x000e3000080e0000 */
[----:B------:R-:W1:Y:S01]  /*1c0e0*/  POPC R5, UR4 ;  /* 0x0000000400057d09 */ /* 0x000e620008000000 */
[----:B0-----:R-:W-:-:S02]  /*1c0f0*/  ISETP.EQ.U32.AND P0, PT, R0, R3, PT ;  /* 0x000000030000720c */ /* 0x001fc40003f02070 */
[----:B------:R-:W1:Y:S11]  /*1c100*/  LDC.64 R2, c[0x0][0xc60] ;  /* 0x00031800ff027b82 */ /* 0x000e760000000a00 */
[----:B-1----:R-:W2:Y:S01]  /*1c110*/  @P0 ATOMG.E.ADD.STRONG.GPU PT, R3, desc[UR42][R2.64], R5 ;  /* 0x00000005020309a8 */ /* 0x002ea200081ee1ea */
[----:B------:R-:W0:Y:S02]  /*1c120*/  S2R R4, SR_LTMASK ;  /* 0x0000000000047919 */ /* 0x000e240000003900 */
[----:B0-----:R-:W-:-:S04]  /*1c130*/  LOP3.LUT R4, R4, UR4, RZ, 0xc0, !PT ;  /* 0x0000000404047c12 */ /* 0x001fc8000f8ec0ff */
[----:B------:R-:W0:Y:S01]  /*1c140*/  POPC R7, R4 ;  /* 0x0000000400077309 */ /* 0x000e220000000000 */
[----:B--2---:R-:W0:Y:S02]  /*1c150*/  SHFL.IDX PT, R0, R3, R0, 0x1f ;  /* 0x00001f0003007589 */ /* 0x004e2400000e0000 */
[----:B0-----:R-:W-:-:S05]  /*1c160*/  IADD3 R0, R0, UR36, R7 ;  /* 0x0000002400007c10 */ /* 0x001fca000fffe007 */
[----:B------:R3:W-:Y:S01]  /*1c170*/  STL [R1], R0 ;  /* 0x0000000001007387 */ /* 0x0007e20000100800 */
[----:B------:R-:W-:Y:S05]  /*1c180*/  BRA `(.L_x_2818) ;  /* 0x0000003800d87947 */ /* 0x000fea0003800000 */
.L_x_2817:
        /* <DEDUP_REMOVED lines=10> */
[----:B------:R-:W0:Y:S01]  /*1c230*/  LDC.64 R2, c[0x4][R2] ;  /* 0x0100000002027b82 */ /* 0x000e220000000a00 */
[----:B------:R-:W-:Y:S02]  /*1c240*/  IMAD.U32 R5, RZ, RZ, UR7 ;  /* 0x00000007ff057e24 */ /* 0x000fe4000f8e00ff */
[----:B------:R-:W-:Y:S02]  /*1c250*/  IMAD.U32 R7, RZ, RZ, UR9 ;  /* 0x00000009ff077e24 */ /* 0x000fe4000f8e00ff */
[----:B------:R-:W-:-:S02]  /*1c260*/  IMAD.U32 R10, RZ, RZ, UR4 ;  /* 0x00000004ff0a7e24 */ /* 0x000fc4000f8e00ff */
[----:B------:R-:W-:Y:S02]  /*1c270*/  IMAD.U32 R11, RZ, RZ, UR5 ;  /* 0x00000005ff0b7e24 */ /* 0x000fe4000f8e00ff */
[----:B------:R-:W-:Y:S02]  /*1c280*/  IMAD.MOV.U32 R8, RZ, RZ, 0x70 ;  /* 0x00000070ff087424 */ /* 0x000fe400078e00ff */
[----:B------:R-:W-:Y:S02]  /*1c290*/  IMAD.MOV.U32 R12, RZ, RZ, 0x1 ;  /* 0x00000001ff0c7424 */ /* 0x000fe400078e00ff */
[----:B------:R-:W-:-:S07]  /*1c2a0*/  IMAD.MOV.U32 R13, RZ, RZ, RZ ;  /* 0x000000ffff0d7224 */ /* 0x000fce00078e00ff */
[----:B------:R-:W-:-:S07]  /*1c2b0*/  LEPC R20, `(.L_x_2820) ;  /* 0x000000001014794e */ /* 0x000fce0000000000 */
[----:B0-----:R-:W-:Y:S05]  /*1c2c0*/  CALL.ABS.NOINC R2 ;  /* 0x0000000002007343 */ /* 0x001fea0003c00000 */
.L_x_2820:
[----:B------:R-:W-:Y:S05]  /*1c2d0*/  BSYNC B6 ;  /* 0x0000000000067941 */ /* 0x000fea0003800000 */
.L_x_2819:
[----:B------:R-:W-:Y:S01]  /*1c2e0*/  IADD3 R0, R18, 0x400, RZ ;  /* 0x0000040012007810 */ /* 0x000fe20007ffe0ff */
[----:B------:R-:W-:Y:S03]  /*1c2f0*/  BSSY B6, `(.L_x_2821) ;  /* 0x0000022000067945 */ /* 0x000fe60003800000 */
[----:B------:R-:W-:-:S13]  /*1c300*/  LOP3.LUT P0, RZ, R0, 0x3ff, RZ, 0xc0, !PT ;  /* 0x000003ff00ff7812 */ /* 0x000fda000780c0ff */
[----:B------:R-:W-:Y:S05]  /*1c310*/  @!P0 BRA `(.L_x_2822) ;  /* 0x00000000007c8947 */ /* 0x000fea0003800000 */
[----:B------:R-:W-:Y:S01]  /*1c320*/  MOV R17, 0x0 ;  /* 0x0000000000117802 */ /* 0x000fe20000000f00 */
[----:B------:R-:W-:Y:S01]  /*1c330*/  ULDC.64 UR6, c[0x4][0xa0] ;  /* 0x0100280000067ab9 */ /* 0x000fe20000000a00 */
[----:B------:R-:W-:Y:S01]  /*1c340*/  ULDC.64 UR8, c[0x4][0xa8] ;  /* 0x01002a0000087ab9 */ /* 0x000fe20000000a00 */
[----:B------:R-:W-:Y:S01]  /*1c350*/  ULDC.64 UR4, c[0x4][0x10] ;  /* 0x0100040000047ab9 */ /* 0x000fe20000000a00 */
[----:B------:R0:W1:Y:S01]  /*1c360*/  LDC.64 R2, c[0x4][R17] ;  /* 0x0100000011027b82 */ /* 0x0000620000000a00 */
[----:B------:R-:W-:Y:S01]  /*1c370*/  IMAD.U32 R4, RZ, RZ, UR6 ;  /* 0x00000006ff047e24 */ /* 0x000fe2000f8e00ff */
[----:B------:R-:W-:Y:S01]  /*1c380*/  MOV R8, 0x70 ;  /* 0x0000007000087802 */ /* 0x000fe20000000f00 */
[----:B------:R-:W-:Y:S02]  /*1c390*/  IMAD.U32 R5, RZ, RZ, UR7 ;  /* 0x00000007ff057e24 */ /* 0x000fe4000f8e00ff */
[----:B------:R-:W-:Y:S02]  /*1c3a0*/  IMAD.U32 R6, RZ, RZ, UR8 ;  /* 0x00000008ff067e24 */ /* 0x000fe4000f8e00ff */
[----:B------:R-:W-:-:S02]  /*1c3b0*/  IMAD.U32 R7, RZ, RZ, UR9 ;  /* 0x00000009ff077e24 */ /* 0x000fc4000f8e00ff */
[----:B------:R-:W-:Y:S02]  /*1c3c0*/  IMAD.U32 R10, RZ, RZ, UR4 ;  /* 0x00000004ff0a7e24 */ /* 0x000fe4000f8e00ff */
[----:B------:R-:W-:Y:S02]  /*1c3d0*/  IMAD.U32 R11, RZ, RZ, UR5 ;  /* 0x00000005ff0b7e24 */ /* 0x000fe4000f8e00ff */
[----:B------:R-:W-:Y:S02]  /*1c3e0*/  IMAD.MOV.U32 R12, RZ, RZ, 0x1 ;  /* 0x00000001ff0c7424 */ /* 0x000fe400078e00ff */
[----:B0-----:R-:W-:-:S07]  /*1c3f0*/  IMAD.MOV.U32 R13, RZ, RZ, RZ ;  /* 0x000000ffff0d7224 */ /* 0x001fce00078e00ff */
[----:B------:R-:W-:-:S07]  /*1c400*/  LEPC R20, `(.L_x_2823) ;  /* 0x000000001014794e */ /* 0x000fce0000000000 */
[----:B-1----:R-:W-:Y:S05]  /*1c410*/  CALL.ABS.NOINC R2 ;  /* 0x0000000002007343 */ /* 0x002fea0003c00000 */
.L_x_2823:
        /* <DEDUP_REMOVED lines=15> */
.L_x_2822:
[----:B------:R-:W-:Y:S05]  /*1c510*/  BSYNC B6 ;  /* 0x0000000000067941 */ /* 0x000fea0003800000 */
.L_x_2821:
[----:B------:R-:W2:Y:S01]  /*1c520*/  LDL.LU R2, [R1+0x28] ;  /* 0x0000280001027983 */ /* 0x000ea20000300800 */
[----:B------:R-:W-:-:S03]  /*1c530*/  ULDC.64 UR4, c[0x0][0x9f8] ;  /* 0x00027e0000047ab9 */ /* 0x000fc60000000a00 */
[----:B------:R-:W3:Y:S04]  /*1c540*/  LDL.LU R0, [R1+0x38] ;  /* 0x0000380001007983 */ /* 0x000ee80000300800 */
[----:B------:R-:W4:Y:S01]  /*1c550*/  LDL R7, [R1+0x14] ;  /* 0x0000140001077983 */ /* 0x000f220000100800 */
[----:B------:R-:W-:-:S03]  /*1c560*/  ISETP.NE.U32.AND P0, PT, RZ, UR4, PT ;  /* 0x00000004ff007c0c */ /* 0x000fc6000bf05070 */
[----:B------:R-:W5:Y:S01]  /*1c570*/  LDL R17, [R1+0x44] ;  /* 0x0000440001117983 */ /* 0x000f620000100800 */
[----:B------:R-:W-:-:S13]  /*1c580*/  ISETP.NE.AND.EX P0, PT, RZ, UR5, PT, P0 ;  /* 0x00000005ff007c0c */ /* 0x000fda000bf05300 */
[----:B--2---:R-:W-:-:S04]  /*1c590*/  @P0 IADD3 R2, P1, R2, UR4, RZ ;  /* 0x0000000402020c10 */ /* 0x004fc8000ff3e0ff */
[----:B---3--:R-:W-:Y:S01]  /*1c5a0*/  @P0 IADD3.X R3, R0, UR5, RZ, P1, !PT ;  /* 0x0000000500030c10 */ /* 0x008fe20008ffe4ff */
[----:B------:R-:W-:-:S04]  /*1c5b0*/  ULDC.64 UR4, c[0x0][0xa08] ;  /* 0x0002820000047ab9 */ /* 0x000fc80000000a00 */
[----:B----4-:R0:W2:Y:S02]  /*1c5c0*/  @P0 LDG.E R7, desc[UR42][R2.64] ;  /* 0x0000002a02070981 */ /* 0x0100a4000c1e1900 */
[----:B0-----:R-:W0:Y:S01]  /*1c5d0*/  LDC.64 R2, c[0x0][0x418] ;  /* 0x00010600ff027b82 */ /* 0x001e220000000a00 */
[----:B-----5:R-:W-:Y:S01]  /*1c5e0*/  VIADD R0, R17, 0xffffffff ;  /* 0xffffffff11007836 */ /* 0x020fe20000000000 */
[----:B--2---:R-:W-:Y:S01]  /*1c5f0*/  SHF.R.S32.HI R8, RZ, 0x1f, R7 ;  /* 0x0000001fff087819 */ /* 0x004fe20000011407 */
[----:B------:R1:W-:Y:S04]  /*1c600*/  @P0 STL [R1+0x14], R7 ;  /* 0x0000140701000387 */ /* 0x0003e80000100800 */
[----:B------:R1:W-:Y:S01]  /*1c610*/  STL [R1+0x28], R8 ;  /* 0x0000280801007387 */ /* 0x0003e20000100800 */
[----:B0-----:R-:W-:Y:S01]  /*1c620*/  LOP3.LUT P0, RZ, R2, UR4, RZ, 0xfc, !PT ;  /* 0x0000000402ff7c12 */ /* 0x001fe2000f80fcff */
[----:B------:R-:W-:-:S03]  /*1c630*/  UMOV UR4, 0xffffffff ;  /* 0xffffffff00047882 */ /* 0x000fc60000000000 */
[----:B------:R-:W-:-:S04]  /*1c640*/  LOP3.LUT P0, RZ, R3, UR5, RZ, 0xfc, P0 ;  /* 0x0000000503ff7c12 */ /* 0x000fc8000800fcff */
[----:B------:R-:W-:Y:S01]  /*1c650*/  SEL R17, R7, RZ, !P0 ;  /* 0x000000ff07117207 */ /* 0x000fe20004000000 */
[----:B-1----:R-:W-:Y:S08]  /*1c660*/  BRA.DIV UR4, `(.L_x_2824) ;  /* 0x00000072040c7947 */ /* 0x002ff0000b800000 */
[----:B------:R-:W0:Y:S02]  /*1c670*/  S2R R4, SR_TID.X ;  /* 0x0000000000047919 */ /* 0x000e240000002100 */
[----:B0-----:R-:W-:-:S04]  /*1c680*/  SHF.R.U32.HI R4, RZ, 0x5, R4 ;  /* 0x00000005ff047819 */ /* 0x001fc80000011604 */
[----:B------:R-:W-:-:S05]  /*1c690*/  LOP3.LUT R4, R4, 0x3, RZ, 0xc0, !PT ;  /* 0x0000000304047812 */ /* 0x000fca00078ec0ff */
[----:B------:R0:W1:Y:S02]  /*1c6a0*/  SHFL.IDX PT, R14, R4, RZ, 0x1f ;  /* 0x00001fff040e7589 */ /* 0x00006400000e0000 */
.L_x_3024:
[----:B0-----:R-:W2:Y:S01]  /*1c6b0*/  LDL.LU R4, [R1+0x10] ;  /* 0x0000100001047983 */ /* 0x001ea20000300800 */
[----:B------:R-:W-:Y:S02]  /*1c6c0*/  PLOP3.LUT P1, PT, PT, PT, PT, 0x8, 0x0 ;  /* 0x000000000000781c */ /* 0x000fe40003f2e170 */
[----:B-1----:R-:W-:Y:S01]  /*1c6d0*/  ISETP.NE.AND P0, PT, R14, RZ, PT ;  /* 0x000000ff0e00720c */ /* 0x002fe20003f05270 */
        /* <DEDUP_REMOVED lines=8> */
.L_x_3027:
[----:B------:R-:W-:Y:S05]  /*1c760*/  @!P6 BRA `(.L_x_2825) ;  /* 0x000000040010e947 */ /* 0x000fea0003800000 */
[----:B------:R-:W-:-:S04]  /*1c770*/  ISETP.NE.U32.AND P0, PT, R2, RZ, PT ;  /* 0x000000ff0200720c */ /* 0x000fc80003f05070 */
[----:B------:R-:W-:-:S13]  /*1c780*/  ISETP.NE.AND.EX P0, PT, R3, RZ, PT, P0 ;  /* 0x000000ff0300720c */ /* 0x000fda0003f05300 */
[----:B------:R-:W-:Y:S05]  /*1c790*/  @!P0 BRA `(.L_x_2827) ;  /* 0x0000000000508947 */ /* 0x000fea0003800000 */
[----:B------:R-:W1:Y:S01]  /*1c7a0*/  LDC R6, c[0x0][0x43c] ;  /* 0x00010f00ff067b82 */ /* 0x000e620000000800 */
[----:B------:R-:W-:Y:S01]  /*1c7b0*/  IMAD.MOV.U32 R9, RZ, RZ, R0 ;  /* 0x000000ffff097224 */ /* 0x000fe200078e0000 */
[----:B------:R-:W-:-:S04]  /*1c7c0*/  ULDC.64 UR4, c[0x0][0x428] ;  /* 0x00010a0000047ab9 */ /* 0x000fc80000000a00 */
[----:B0-----:R-:W-:Y:S02]  /*1c7d0*/  MOV R0, R9 ;  /* 0x0000000900007202 */ /* 0x001fe40000000f00 */
[----:B-1----:R-:W-:-:S13]  /*1c7e0*/  ISETP.NE.AND P0, PT, R6, 0x1, PT ;  /* 0x000000010600780c */ /* 0x002fda0003f05270 */
        /* <DEDUP_REMOVED lines=15> */
.L_x_2827:
[----:B-1----:R-:W2:Y:S01]  /*1c8e0*/  LDL R2, [R1+0x18] ;  /* 0x0000180001027983 */ /* 0x002ea20000100800 */
[----:B0-----:R-:W-:Y:S01]  /*1c8f0*/  IMAD R0, R19, 0x8, R18 ;  /* 0x0000000813007824 */ /* 0x001fe200078e0212 */
[----:B--2---:R-:W-:-:S04]  /*1c900*/  SHF.L.U32 R2, R2, 0x1f, RZ ;  /* 0x0000001f02027819 */ /* 0x004fc800000006ff */
[----:B------:R-:W0:Y:S02]  /*1c910*/  SYNCS.PHASECHK.TRANS64.TRYWAIT P0, [R0+URZ+0x28840], R2 ;  /* 0x02884002000075a7 */ /* 0x000e24000800017f */
[----:B0-----:R-:W-:Y:S05]  /*1c920*/  @!P0 BRA `(.L_x_2828) ;  /* 0x0000006c00b08947 */ /* 0x001fea0003800000 */
.L_x_3028:
        /* <DEDUP_REMOVED lines=9> */
[----:B--2---:R-:W-:Y:S05]  /*1c9c0*/  @!P0 BRA `(.L_x_2829) ;  /* 0x0000000000048947 */ /* 0x004fea0003800000 */
[----:B------:R-:W-:Y:S01]  /*1c9d0*/  BPT.TRAP 0x1 ;  /* 0x000000040000795c */ /* 0x000fe20000300000 */
.L_x_2829:
[----:B------:R-:W2:Y:S04]  /*1c9e0*/  LDL R4, [R1+0x8] ;  /* 0x0000080001047983 */ /* 0x000ea80000100800 */
[----:B------:R-:W3:Y:S04]  /*1c9f0*/  LDL R3, [R1+0x1c] ;  /* 0x00001c0001037983 */ /* 0x000ee80000100800 */
[----:B0-----:R-:W4:Y:S01]  /*1ca00*/  LDL.LU R2, [R1+0x10] ;  /* 0x0000100001027983 */ /* 0x001f220000300800 */
        /* <DEDUP_REMOVED lines=18> */
[----:B------:R-:W-:Y:S01]  /*1cb30*/  ULEA UR11, UR11, UR5, 0x7 ;  /* 0x000000050b0b7291 */ /* 0x000fe2000f8e383f */
[----:B------:R1:W-:Y:S01]  /*1cb40*/  STL [R1+0x10], R2 ;  /* 0x0000100201007387 */ /* 0x0003e20000100800 */
[----:B------:R-:W-:-:S09]  /*1cb50*/  UIADD3.X UR5, URZ, UR39, URZ, UP0, !UPT ;  /* 0x000000273f057290 */ /* 0x000fd200087fe43f */
[----:B------:R0:W-:Y:S02]  /*1cb60*/  UTMALDG.4D [UR8], [UR4], desc[UR6] ;  /* 0x00000608040075b4 */ /* 0x0001e40008019000 */
[----:B0-----:R-:W-:Y:S01]  /*1cb70*/  UMOV UR8, UR14 ;  /* 0x0000000e00087c82 */ /* 0x001fe20008000000 */
[----:B------:R-:W-:Y:S02]  /*1cb80*/  UMOV UR10, UR15 ;  /* 0x0000000f000a7c82 */ /* 0x000fe40008000000 */
[----:B------:R1:W-:Y:S02]  /*1cb90*/  UTMALDG.4D [UR8], [UR4], desc[UR6] ;  /* 0x00000608040075b4 */ /* 0x0003e40008019000 */
[----:B-1----:R-:W-:Y:S01]  /*1cba0*/  NOP ;  /* 0x0000000000007918 */ /* 0x002fe20000000000 */
.L_x_2825:
[----:B------:R-:W2:Y:S04]  /*1cbb0*/  LDL.LU R3, [R1+0x4c] ;  /* 0x00004c0001037983 */ /* 0x000ea80000300800 */
[----:B------:R-:W3:Y:S04]  /*1cbc0*/  LDL.LU R5, [R1+0x34] ;  /* 0x0000340001057983 */ /* 0x000ee80000300800 */
[----:B0-----:R-:W4:Y:S01]  /*1cbd0*/  LDL.LU R4, [R1+0x54] ;  /* 0x0000540001047983 */ /* 0x001f220000300800 */
[----:B------:R-:W-:Y:S05]  /*1cbe0*/  WARPSYNC.ALL ;  /* 0x0000000000007948 */ /* 0x000fea0003800000 */
[----:B------:R-:W-:Y:S01]  /*1cbf0*/  ULDC.64 UR6, c[0x0][0xa00] ;  /* 0x0002800000067ab9 */ /* 0x000fe20000000a00 */
[----:B------:R-:W-:Y:S01]  /*1cc00*/  ULDC.64 UR4, c[0x0][0x298] ;  /* 0x0000a60000047ab9 */ /* 0x000fe20000000a00 */
[----:B------:R-:W-:Y:S01]  /*1cc10*/  BAR.SYNC.DEFER_BLOCKING 0x8, 0x180 ;  /* 0x0206000000007b1d */ /* 0x000fe20000010000 */
[----:B------:R-:W-:-:S02]  /*1cc20*/  ISETP.NE.U32.AND P0, PT, RZ, UR6, PT ;  /* 0x00000006ff007c0c */ /* 0x000fc4000bf05070 */
[----:B------:R-:W-:Y:S02]  /*1cc30*/  IADD3 R2, R18, 0x10400, RZ ;  /* 0x0001040012027810 */ /* 0x000fe40007ffe0ff */
        /* <DEDUP_REMOVED lines=31> */
.L_x_2831:
[----:B------:R-:W-:Y:S05]  /*1ce30*/  BSYNC B6 ;  /* 0x0000000000067941 */ /* 0x000fea0003800000 */
.L_x_2830:
[----:B0-----:R-:W2:Y:S01]  /*1ce40*/  LDL.LU R0, [R1+0x4c] ;  /* 0x00004c0001007983 */ /* 0x001ea20000300800 */
[----:B------:R-:W-:Y:S01]  /*1ce50*/  ULDC.64 UR4, c[0x0][0x2d8] ;  /* 0x0000b60000047ab9 */ /* 0x000fe20000000a00 */
[----:B------:R-:W0:Y:S01]  /*1ce60*/  LDC R7, c[0x0][0x448] ;  /* 0x00011200ff077b82 */ /* 0x000e220000000800 */
[----:B------:R-:W-:Y:S01]  /*1ce70*/  ULDC.64 UR6, c[0x0][0x280] ;  /* 0x0000a00000067ab9 */ /* 0x000fe20000000a00 */
[----:B------:R-:W3:Y:S04]  /*1ce80*/  LDL.LU R4, [R1+0x38] ;  /* 0x0000380001047983 */ /* 0x000ee80000300800 */
[----:B------:R-:W3:Y:S04]  /*1ce90*/  LDL.LU.64 R2, [R1+0x58] ;  /* 0x0000580001027983 */ /* 0x000ee80000300a00 */
[----:B------:R-:W4:Y:S04]  /*1cea0*/  LDL.LU R5, [R1+0x34] ;  /* 0x0000340001057983 */ /* 0x000f280000300800 */
[----:B------:R-:W4:Y:S01]  /*1ceb0*/  LDL R8, [R1+0x4] ;  /* 0x0000040001087983 */ /* 0x000f220000100800 */
[----:B------:R-:W1:Y:S01]  /*1cec0*/  S2R R9, SR_TID.X ;  /* 0x0000000000097919 */ /* 0x000e620000002100 */
[----:B------:R-:W1:Y:S01]  /*1ced0*/  S2R R10, SR_TID.X ;  /* 0x00000000000a7919 */ /* 0x000e620000002100 */
[----:B0-----:R-:W-:-:S13]  /*1cee0*/  ISETP.NE.AND P0, PT, R7, 0x1, PT ;  /* 0x000000010700780c */ /* 0x001fda0003f05270 */
[----:B------:R-:W0:Y:S01]  /*1cef0*/  @P0 LDC R6, c[0x0][0x450] ;  /* 0x00011400ff060b82 */ /* 0x000e220000000800 */
[----:B-1----:R-:W-:Y:S02]  /*1cf00*/  IMAD.SHL.U32 R9, R9, 0x8, RZ ;  /* 0x0000000809097824 */ /* 0x002fe400078e00ff */
[----:B------:R-:W-:-:S03]  /*1cf10*/  IMAD.SHL.U32 R10, R10, 0x8, RZ ;  /* 0x000000080a0a7824 */ /* 0x000fc600078e00ff */
[----:B------:R-:W-:-:S04]  /*1cf20*/  LOP3.LUT R9, R9, 0x38, RZ, 0xc0, !PT ;  /* 0x0000003809097812 */ /* 0x000fc800078ec0ff */
[----:B------:R-:W-:Y:S02]  /*1cf30*/  LOP3.LUT R9, R9, 0x40, RZ, 0xfc, !PT ;  /* 0x0000004009097812 */ /* 0x000fe400078efcff */
[----:B------:R-:W-:Y:S01]  /*1cf40*/  LOP3.LUT R10, R10, 0x38, RZ, 0xc0, !PT ;  /* 0x000000380a0a7812 */ /* 0x000fe200078ec0ff */
[----:B---3--:R-:W-:Y:S02]  /*1cf50*/  IMAD.MOV.U32 R3, RZ, RZ, R4 ;  /* 0x000000ffff037224 */ /* 0x008fe400078e0004 */
[----:B------:R-:W1:Y:S01]  /*1cf60*/  S2R R4, SR_TID.X ;  /* 0x0000000000047919 */ /* 0x000e620000002100 */
[----:B------:R-:W-:-:S04]  /*1cf70*/  IMAD.WIDE.U32 R2, R16, UR4, R2 ;  /* 0x0000000410027c25 */ /* 0x000fc8000f8e0002 */
[----:B------:R-:W-:Y:S01]  /*1cf80*/  IMAD R3, R16, UR5, R3 ;  /* 0x0000000510037c24 */ /* 0x000fe2000f8e0203 */
[----:B------:R-:W-:Y:S02]  /*1cf90*/  ULDC.64 UR4, c[0x0][0x2e0] ;  /* 0x0000b80000047ab9 */ /* 0x000fe40000000a00 */
[----:B--2---:R-:W-:Y:S02]  /*1cfa0*/  IMAD R0, R0, UR4, RZ ;  /* 0x0000000400007c24 */ /* 0x004fe4000f8e02ff */
[----:B----4-:R-:W-:-:S04]  /*1cfb0*/  IMAD.WIDE.U32 R2, R5, UR4, R2 ;  /* 0x0000000405027c25 */ /* 0x010fc8000f8e0002 */
[----:B------:R-:W-:Y:S01]  /*1cfc0*/  IMAD R0, R5, UR5, R0 ;  /* 0x0000000505007c24 */ /* 0x000fe2000f8e0200 */
[----:B------:R-:W-:-:S03]  /*1cfd0*/  ULDC.64 UR4, c[0x0][0x2d0] ;  /* 0x0000b40000047ab9 */ /* 0x000fc60000000a00 */
[----:B------:R-:W-:Y:S01]  /*1cfe0*/  IMAD.IADD R3, R3, 0x1, R0 ;  /* 0x0000000103037824 */ /* 0x000fe200078e0200 */
[----:B-1----:R-:W-:-:S04]  /*1cff0*/  LOP3.LUT R4, R4, 0x7f, RZ, 0xc0, !PT ;  /* 0x0000007f04047812 */ /* 0x002fc800078ec0ff */
[----:B------:R-:W-:Y:S02]  /*1d000*/  SHF.R.U32.HI R5, RZ, 0x3, R4 ;  /* 0x00000003ff057819 */ /* 0x000fe40000011604 */
[----:B------:R-:W1:Y:S02]  /*1d010*/  S2R R4, SR_TID.X ;  /* 0x0000000000047919 */ /* 0x000e640000002100 */
[----:B-1----:R-:W-:-:S05]  /*1d020*/  IMAD.SHL.U32 R4, R4, 0x10, RZ ;  /* 0x0000001004047824 */ /* 0x002fca00078e00ff */
[----:B------:R-:W-:Y:S02]  /*1d030*/  LOP3.LUT R4, R5, 0x70, R4, 0xf8, !PT ;  /* 0x0000007005047812 */ /* 0x000fe400078ef804 */
[----:B------:R-:W1:Y:S02]  /*1d040*/  @P0 LDC R5, c[0x0][0x44c] ;  /* 0x00011300ff050b82 */ /* 0x000e640000000800 */
[----:B------:R-:W-:-:S05]  /*1d050*/  LEA R4, R8, R4, 0x7 ;  /* 0x0000000408047211 */ /* 0x000fca00078e38ff */
        /* <DEDUP_REMOVED lines=24> */
[----:B------:R-:W0:Y:S01]  /*1d1e0*/  S2R R6, SR_TID.X ;  /* 0x0000000000067919 */ /* 0x000e220000002100 */
[----:B------:R-:W2:Y:S01]  /*1d1f0*/  LDL.LU R8, [R1+0x4] ;  /* 0x0000040001087983 */ /* 0x000ea20000300800 */
[----:B0-----:R-:W-:-:S04]  /*1d200*/  LOP3.LUT R6, R6, 0x7f, RZ, 0xc0, !PT ;  /* 0x0000007f06067812 */ /* 0x001fc800078ec0ff */
[----:B------:R-:W-:Y:S02]  /*1d210*/  SHF.R.U32.HI R11, RZ, 0x3, R6 ;  /* 0x00000003ff0b7819 */ /* 0x000fe40000011606 */
[----:B------:R-:W3:Y:S02]  /*1d220*/  LDL.LU R6, [R1+0x50] ;  /* 0x0000500001067983 */ /* 0x000ee40000300800 */
[----:B--2---:R-:W-:-:S05]  /*1d230*/  LEA R0, R8, R11, 0x7 ;  /* 0x0000000b08007211 */ /* 0x004fca00078e38ff */
        /* <DEDUP_REMOVED lines=74> */
.L_x_3045:
        /* <DEDUP_REMOVED lines=11> */
.L_x_2834:
[----:B------:R-:W-:Y:S05]  /*1d790*/  BSYNC B0 ;  /* 0x0000000000007941 */ /* 0x000fea0003800000 */
.L_x_2833:
[----:B------:R-:W-:Y:S01]  /*1d7a0*/  NOP ;  /* 0x0000000000007918 */ /* 0x000fe20000000000 */
[----:B------:R-:W-:Y:S01]  /*1d7b0*/  PLOP3.LUT P0, PT, PT, PT, PT, 0x80, 0x0 ;  /* 0x000000000000781c */ /* 0x000fe20003f0f070 */
[----:B------:R-:W-:-:S12]  /*1d7c0*/  VIADD R11, R18, 0x28800 ;  /* 0x00028800120b7836 */ /* 0x000fd80000000000 */
.L_x_2835:
        /* <DEDUP_REMOVED lines=10> */
[----:B------:R-:W-:-:S04]  /*1d870*/  LOP3.LUT R0, R0, 0xfffffffe, RZ, 0xc0, !PT ;  /* 0xfffffffe00007812 */ /* 0x000fc800078ec0ff */
[----:B------:R-:W-:-:S04]  /*1d880*/  IADD3 R0, R2, -R0, RZ ;  /* 0x8000000002007210 */ /* 0x000fc80007ffe0ff */
[----:B------:R-:W-:Y:S01]  /*1d890*/  SHF.L.U32 R0, R0, 0x1f, RZ ;  /* 0x0000001f00007819 */ /* 0x000fe200000006ff */
[----:B------:R-:W-:Y:S01]  /*1d8a0*/  NOP ;  /* 0x0000000000007918 */ /* 0x000fe20000000000 */
[----:B------:R3:W-:Y:S01]  /*1d8b0*/  SYNCS.ARRIVE.TRANS64.A1T0 RZ, [R18+URZ+0x28800], RZ ;  /* 0x028800ff12ff79a7 */ /* 0x0007e2000810003f */
[----:B------:R-:W-:Y:S01]  /*1d8c0*/  BSSY B0, `(.L_x_2836) ;  /* 0x0000003000007945 */ /* 0x000fe20003800000 */
[----:B------:R-:W4:Y:S03]  /*1d8d0*/  SYNCS.PHASECHK.TRANS64.TRYWAIT P0, [R18+URZ+0x28820], R0 ;  /* 0x02882000120075a7 */ /* 0x000f26000800017f */
[----:B---34-:R-:W-:Y:S05]  /*1d8e0*/  @!P0 BRA `(.L_x_2837) ;  /* 0x00000068009c8947 */ /* 0x018fea0003800000 */
.L_x_3046:
[----:B------:R-:W-:Y:S05]  /*1d8f0*/  BSYNC B0 ;  /* 0x0000000000007941 */ /* 0x000fea0003800000 */
.L_x_2836:
        /* <DEDUP_REMOVED lines=41> */
[----:B0-----:R-:W-:Y:S01]  /*1db90*/  @P0 IMAD.HI.U32 R4, R0, R2, RZ ;  /* 0x0000000200040227 */ /* 0x001fe200078e00ff */
[----:B------:R-:W-:-:S04]  /*1dba0*/  MOV R2, R0 ;  /* 0x0000000000027202 */ /* 0x000fc80000000f00 */
        /* <DEDUP_REMOVED lines=11> */
.L_x_2844:
[----:B------:R-:W-:Y:S01]  /*1dc60*/  IMAD R3, R7, 0x8, R18 ;  /* 0x0000000807037824 */ /* 0x000fe200078e0212 */
[----:B------:R-:W-:Y:S01]  /*1dc70*/  SHF.L.U32 R2, R10, 0x1f, RZ ;  /* 0x0000001f0a027819 */ /* 0x000fe200000006ff */
[----:B------:R-:W-:Y:S03]  /*1dc80*/  BSSY B3, `(.L_x_2845) ;  /* 0x0000003000037945 */ /* 0x000fe60003800000 */
[----:B------:R-:W1:Y:S02]  /*1dc90*/  SYNCS.PHASECHK.TRANS64.TRYWAIT P0, [R3+URZ+0x28840], R2 ;  /* 0x02884002030075a7 */ /* 0x000e64000800017f */
[----:B-1----:R-:W-:Y:S05]  /*1dca0*/  @!P0 BRA `(.L_x_2846) ;  /* 0x0000006400c08947 */ /* 0x002fea0003800000 */
.L_x_3047:
[----:B------:R-:W-:Y:S05]  /*1dcb0*/  BSYNC B3 ;  /* 0x0000000000037941 */ /* 0x000fea0003800000 */
.L_x_2845:
        /* <DEDUP_REMOVED lines=12> */
.L_x_2848:
[----:B------:R-:W-:Y:S05]  /*1dd80*/  BSYNC B3 ;  /* 0x0000000000037941 */ /* 0x000fea0003800000 */
.L_x_2847:
        /* <DEDUP_REMOVED lines=12> */
.L_x_2849:
        /* <DEDUP_REMOVED lines=16> */
.L_x_2850:
        /* <DEDUP_REMOVED lines=16> */
.L_x_3048:
[----:B------:R-:W-:Y:S05]  /*1e050*/  BSYNC B3 ;  /* 0x0000000000037941 */ /* 0x000fea0003800000 */
.L_x_2851:
[----:B------:R-:W-:Y:S01]  /*1e060*/  BSSY B3, `(.L_x_2853) ;  /* 0x000000c000037945 */ /* 0x000fe20003800000 */
[----:B------:R-:W-:Y:S01]  /*1e070*/  IMAD.MOV.U32 R12, RZ, RZ, 0x0 ;  /* 0x00000000ff0c7424 */ /* 0x000fe200078e00ff */
[----:B------:R-:W-:Y:S02]  /*1e080*/  MOV R13, 0x14f00000 ;  /* 0x14f00000000d7802 */ /* 0x000fe40000000f00 */
        /* <DEDUP_REMOVED lines=9> */
.L_x_2854:
[----:B------:R-:W-:Y:S05]  /*1e120*/  BSYNC B3 ;  /* 0x0000000000037941 */ /* 0x000fea0003800000 */
.L_x_2853:
        /* <DEDUP_REMOVED lines=11> */
[----:B--2---:R-:W-:Y:S01]  /*1e1e0*/  IMAD R3, R3, 0x80, R5 ;  /* 0x0000008003037824 */ /* 0x004fe200078e0205 */
[----:B------:R-:W-:-:S10]  /*1e1f0*/  IADD3 R5, R8, 0x400, RZ ;  /* 0x0000040008057810 */ /* 0x000fd40007ffe0ff */
.L_x_2855:
        /* <DEDUP_REMOVED lines=15> */
.L_x_2856:
        /* <DEDUP_REMOVED lines=12> */
.L_x_2843:
[----:B------:R-:W-:Y:S05]  /*1e3b0*/  BSYNC B1 ;  /* 0x0000000000017941 */ /* 0x000fea0003800000 */
.L_x_2842:
[----:B0-----:R-:W2:Y:S01]  /*1e3c0*/  LDL.LU R0, [R1+0x44] ;  /* 0x0000440001007983 */ /* 0x001ea20000300800 */
[----:B------:R-:W-:-:S03]  /*1e3d0*/  IMAD.MOV.U32 R19, RZ, RZ, R7 ;  /* 0x000000ffff137224 */ /* 0x000fc600078e0007 */
[----:B------:R0:W-:Y:S02]  /*1e3e0*/  STL [R1+0x18], R10 ;  /* 0x0000180a01007387 */ /* 0x0001e40000100800 */
[----:B0-2---:R-:W-:-:S07]  /*1e3f0*/  VIADD R0, R0, 0xfffffffd ;  /* 0xfffffffd00007836 */ /* 0x005fce0000000000 */
.L_x_2841:
[----:B------:R-:W-:Y:S05]  /*1e400*/  BSYNC B2 ;  /* 0x0000000000027941 */ /* 0x000fea0003800000 */
.L_x_2840:
[----:B------:R-:W-:Y:S01]  /*1e410*/  VIADD R9, R9, 0xfffffffe ;  /* 0xfffffffe09097836 */ /* 0x000fe20000000000 */
[----:B------:R-:W-:-:S04]  /*1e420*/  LOP3.LUT R6, RZ, R6, RZ, 0x33, !PT ;  /* 0x00000006ff067212 */ /* 0x000fc800078e33ff */
[----:B------:R-:W-:-:S13]  /*1e430*/  ISETP.NE.AND P0, PT, R9, R6, PT ;  /* 0x000000060900720c */ /* 0x000fda0003f05270 */
[----:B------:R-:W-:Y:S05]  /*1e440*/  @!P0 BRA `(.L_x_2839) ;  /* 0x0000001000cc8947 */ /* 0x000fea0003800000 */
[----:B------:R-:W-:-:S07]  /*1e450*/  IMAD.MOV.U32 R8, RZ, RZ, R17 ;  /* 0x000000ffff087224 */ /* 0x000fce00078e0011 */
.L_x_2887:
[----:B------:R-:W2:Y:S04]  /*1e460*/  LDL R3, [R1+0x10] ;  /* 0x0000100001037983 */ /* 0x000ea80000100800 */
[----:B------:R-:W3:Y:S01]  /*1e470*/  LDL R2, [R1+0x18] ;  /* 0x0000180001027983 */ /* 0x000ee20000100800 */
[----:B------:R-:W-:Y:S01]  /*1e480*/  IADD3 R4, R19, 0x1, RZ ;  /* 0x0000000113047810 */ /* 0x000fe20007ffe0ff */
        /* <DEDUP_REMOVED lines=32> */
.L_x_2859:
[----:B------:R-:W-:Y:S01]  /*1e690*/  IMAD R3, R4, 0x8, R18 ;  /* 0x0000000804037824 */ /* 0x000fe200078e0212 */
[----:B------:R-:W-:Y:S01]  /*1e6a0*/  SHF.L.U32 R2, R5, 0x1f, RZ ;  /* 0x0000001f05027819 */ /* 0x000fe200000006ff */
[----:B------:R-:W-:Y:S03]  /*1e6b0*/  BSSY B2, `(.L_x_2860) ;  /* 0x0000003000027945 */ /* 0x000fe60003800000 */
[----:B------:R-:W1:Y:S02]  /*1e6c0*/  SYNCS.PHASECHK.TRANS64.TRYWAIT P0, [R3+URZ+0x28840], R2 ;  /* 0x02884002030075a7 */ /* 0x000e64000800017f */
[----:B-1----:R-:W-:Y:S05]  /*1e6d0*/  @!P0 BRA `(.L_x_2861) ;  /* 0x0000005c005c8947 */ /* 0x002fea0003800000 */
.L_x_3049:
[----:B------:R-:W-:Y:S05]  /*1e6e0*/  BSYNC B2 ;  /* 0x0000000000027941 */ /* 0x000fea0003800000 */
.L_x_2860:
        /* <DEDUP_REMOVED lines=12> */
.L_x_2863:
[----:B------:R-:W-:Y:S05]  /*1e7b0*/  BSYNC B2 ;  /* 0x0000000000027941 */ /* 0x000fea0003800000 */
.L_x_2862:
        /* <DEDUP_REMOVED lines=12> */
.L_x_2864:
        /* <DEDUP_REMOVED lines=16> */
.L_x_2865:
        /* <DEDUP_REMOVED lines=16> */
.L_x_3050:
[----:B------:R-:W-:Y:S05]  /*1ea80*/  BSYNC B2 ;  /* 0x0000000000027941 */ /* 0x000fea0003800000 */
.L_x_2866:
        /* <DEDUP_REMOVED lines=11> */
.L_x_2869:
[----:B------:R-:W-:Y:S05]  /*1eb40*/  BSYNC B2 ;  /* 0x0000000000027941 */ /* 0x000fea0003800000 */
.L_x_2868:
        /* <DEDUP_REMOVED lines=12> */
.L_x_2870:
        /* <DEDUP_REMOVED lines=15> */
.L_x_2871:
        /* <DEDUP_REMOVED lines=12> */
.L_x_2858:
[----:B------:R-:W-:Y:S05]  /*1edc0*/  BSYNC B1 ;  /* 0x0000000000017941 */ /* 0x000fea0003800000 */
.L_x_2857:
        /* <DEDUP_REMOVED lines=25> */
[----:B------:R-:W-:Y:S02]  /*1ef60*/  IADD3 R7, -R2, RZ, RZ ;  /* 0x000000ff02077210 */ /* 0x000fe40007ffe1ff */
[----:B------:R-:W-:-:S03]  /*1ef70*/  SHF.R.S32.HI R3, RZ, 0x1f, R2 ;  /* 0x0000001fff037819 */ /* 0x000fc60000011402 */
        /* <DEDUP_REMOVED lines=8> */
.L_x_2874:
[----:B------:R-:W-:Y:S01]  /*1f000*/  IMAD R2, R19, 0x8, R18 ;  /* 0x0000000813027824 */ /* 0x000fe200078e0212 */
[----:B------:R-:W-:Y:S01]  /*1f010*/  SHF.L.U32 R3, R10, 0x1f, RZ ;  /* 0x0000001f0a037819 */ /* 0x000fe200000006ff */
[----:B------:R-:W-:Y:S03]  /*1f020*/  BSSY B2, `(.L_x_2875) ;  /* 0x0000003000027945 */ /* 0x000fe60003800000 */
[----:B------:R-:W2:Y:S02]  /*1f030*/  SYNCS.PHASECHK.TRANS64.TRYWAIT P0, [R2+URZ+0x28840], R3 ;  /* 0x02884003020075a7 */ /* 0x000ea4000800017f */
[----:B--2---:R-:W-:Y:S05]  /*1f040*/  @!P0 BRA `(.L_x_2876) ;  /* 0x0000005400288947 */ /* 0x004fea0003800000 */
.L_x_3051:
[----:B------:R-:W-:Y:S05]  /*1f050*/  BSYNC B2 ;  /* 0x0000000000027941 */ /* 0x000fea0003800000 */
.L_x_2875:
        /* <DEDUP_REMOVED lines=12> */
.L_x_2878:
[----:B------:R-:W-:Y:S05]  /*1f120*/  BSYNC B2 ;  /* 0x0000000000027941 */ /* 0x000fea0003800000 */
.L_x_2877:
[----:B--2---:R-:W2:Y:S01]  /*1f130*/  LDL R3, [R1+0x1c] ;  /* 0x00001c0001037983 */ /* 0x004ea20000100800 */
[----:B------:R-:W-:Y:S01]  /*1f140*/  IMAD.MOV.U32 R14, RZ, RZ, RZ ;  /* 0x000000ffff0e7224 */ /* 0x000fe200078e00ff */
[----:B------:R-:W-:Y:S01]  /*1f150*/  UIADD3 UR4, UP0, UR38, 0x370, URZ ;  /* 0x0000037026047890 */ /* 0x000fe2000ff1e03f */
[C---:B------:R-:W-:Y:S01]  /*1f160*/  IMAD R2, R19.reuse, 0x8, R11 ;  /* 0x0000000813027824 */ /* 0x040fe200078e020b */
[----:B------:R-:W-:Y:S01]  /*1f170*/  PLOP3.LUT P0, PT, PT, PT, PT, 0x80, 0x0 ;  /* 0x000000000000781c */ /* 0x000fe20003f0f070 */
[----:B0-----:R-:W-:Y:S01]  /*1f180*/  IMAD R10, R19, 0x8000, R18 ;  /* 0x00008000130a7824 */ /* 0x001fe200078e0212 */
[----:B------:R-:W-:Y:S01]  /*1f190*/  R2UR UR10, R14 ;  /* 0x000000000e0a72ca */ /* 0x000fe200000e0000 */
[----:B------:R-:W-:Y:S01]  /*1f1a0*/  UIADD3.X UR5, URZ, UR39, URZ, UP0, !UPT ;  /* 0x000000273f057290 */ /* 0x000fe200087fe43f */
[----:B------:R-:W-:Y:S01]  /*1f1b0*/  IADD3 R2, R2, 0x30, RZ ;  /* 0x0000003002027810 */ /* 0x000fe20007ffe0ff */
[----:B------:R-:W-:Y:S01]  /*1f1c0*/  VIADD R9, R10, 0x18400 ;  /* 0x000184000a097836 */ /* 0x000fe20000000000 */
[----:B------:R-:W-:Y:S01]  /*1f1d0*/  UMOV UR6, 0x0 ;  /* 0x0000000000067882 */ /* 0x000fe20000000000 */
[----:B------:R-:W-:Y:S01]  /*1f1e0*/  UMOV UR7, 0x14f00000 ;  /* 0x14f0000000077882 */ /* 0x000fe20000000000 */
[----:B--2---:R-:W-:-:S09]  /*1f1f0*/  IMAD R3, R7, 0x80, R3 ;  /* 0x0000008007037824 */ /* 0x004fd200078e0203 */
.L_x_2879:
        /* <DEDUP_REMOVED lines=16> */
.L_x_2880:
        /* <DEDUP_REMOVED lines=15> */
.L_x_3052:
[----:B------:R-:W-:Y:S05]  /*1f3f0*/  BSYNC B2 ;  /* 0x0000000000027941 */ /* 0x000fea0003800000 */
.L_x_2881:
[----:B------:R-:W-:Y:S01]  /*1f400*/  BSSY B2, `(.L_x_2883) ;  /* 0x000000b000027945 */ /* 0x000fe20003800000 */
[----:B------:R-:W-:Y:S01]  /*1f410*/  IMAD.MOV.U32 R12, RZ, RZ, 0x0 ;  /* 0x00000000ff0c7424 */ /* 0x000fe200078e00ff */
[----:B------:R-:W-:Y:S02]  /*1f420*/  MOV R13, 0x14f00000 ;  /* 0x14f00000000d7802 */ /* 0x000fe40000000f00 */
        /* <DEDUP_REMOVED lines=8> */
.L_x_2884:
[----:B------:R-:W-:Y:S05]  /*1f4b0*/  BSYNC B2 ;  /* 0x0000000000027941 */ /* 0x000fea0003800000 */
.L_x_2883:
        /* <DEDUP_REMOVED lines=12> */
.L_x_2885:
        /* <DEDUP_REMOVED lines=15> */
.L_x_2886:
        /* <DEDUP_REMOVED lines=12> */
.L_x_2873:
[----:B------:R-:W-:Y:S05]  /*1f730*/  BSYNC B1 ;  /* 0x0000000000017941 */ /* 0x000fea0003800000 */
.L_x_2872:
[----:B------:R-:W2:Y:S01]  /*1f740*/  LDL R2, [R1+0x2c] ;  /* 0x00002c0001027983 */ /* 0x000ea20000100800 */
[----:B------:R-:W-:Y:S01]  /*1f750*/  VIADD R0, R0, 0xfffffffe ;  /* 0xfffffffe00007836 */ /* 0x000fe20000000000 */
[----:B--2---:R-:W-:-:S13]  /*1f760*/  ISETP.GT.AND P0, PT, R6, R2, PT ;  /* 0x000000020600720c */ /* 0x004fda0003f04270 */
[----:B------:R-:W-:Y:S05]  /*1f770*/  @P0 BRA `(.L_x_2887) ;  /* 0xffffffec00380947 */ /* 0x000fea000383ffff */
.L_x_2839:
[----:B------:R-:W-:Y:S05]  /*1f780*/  BSYNC B0 ;  /* 0x0000000000007941 */ /* 0x000fea0003800000 */
.L_x_2838:
        /* <DEDUP_REMOVED lines=18> */
.L_x_2889:
[----:B------:R-:W-:Y:S05]  /*1f8b0*/  BSYNC B0 ;  /* 0x0000000000007941 */ /* 0x000fea0003800000 */
.L_x_2888:
        /* <DEDUP_REMOVED lines=11> */
.L_x_3053:
[----:B------:R-:W-:Y:S05]  /*1f970*/  BSYNC B1 ;  /* 0x0000000000017941 */ /* 0x000fea0003800000 */
.L_x_2892:
        /* <DEDUP_REMOVED lines=9> */
.L_x_2895:
[----:B------:R-:W-:Y:S05]  /*1fa10*/  BSYNC B1 ;  /* 0x0000000000017941 */ /* 0x000fea0003800000 */
.L_x_2894:
        /* <DEDUP_REMOVED lines=10> */
[----:B------:R-:W-:-:S05]  /*1fac0*/  IMAD R2, R19, 0x8000, R18 ;  /* 0x0000800013027824 */ /* 0x000fca00078e0212 */
[----:B------:R-:W-:-:S07]  /*1fad0*/  IADD3 R4, R2, 0x400, RZ ;  /* 0x0000040002047810 */ /* 0x000fce0007ffe0ff */
.L_x_2896:
        /* <DEDUP_REMOVED lines=15> */
.L_x_2897:
        /* <DEDUP_REMOVED lines=10> */
.L_x_2891:
[----:B------:R-:W-:Y:S05]  /*1fc70*/  BSYNC B0 ;  /* 0x0000000000007941 */ /* 0x000fea0003800000 */
.L_x_2890:
[----:B------:R-:W2:Y:S01]  /*1fc80*/  LDL.LU R4, [R1+0x18] ;  /* 0x0000180001047983 */ /* 0x000ea20000300800 */
[----:B------:R-:W-:-:S05]  /*1fc90*/  VIADD R19, R19, 0x1 ;  /* 0x0000000113137836 */ /* 0x000fca0000000000 */
[----:B------:R-:W-:-:S04]  /*1fca0*/  ISETP.NE.AND P0, PT, R19, 0x2, PT ;  /* 0x000000021300780c */ /* 0x000fc80003f05270 */
[----:B------:R-:W-:Y:S02]  /*1fcb0*/  SEL R0, RZ, 0x1, P0 ;  /* 0x00000001ff007807 */ /* 0x000fe40000000000 */
[----:B------:R-:W-:Y:S02]  /*1fcc0*/  SEL R19, R19, RZ, P0 ;  /* 0x000000ff13137207 */ /* 0x000fe40000000000 */
[----:B--2---:R-:W-:-:S05]  /*1fcd0*/  LOP3.LUT R4, R4, R0, RZ, 0x3c, !PT ;  /* 0x0000000004047212 */ /* 0x004fca00078e3cff */
[----:B------:R2:W-:Y:S02]  /*1fce0*/  STL [R1+0x18], R4 ;  /* 0x0000180401007387 */ /* 0x0005e40000100800 */
.L_x_2818:
[----:B------:R-:W-:Y:S05]  /*1fcf0*/  BSYNC B7 ;  /* 0x0000000000077941 */ /* 0x000fea0003800000 */
.L_x_2816:
[----:B---3--:R-:W3:Y:S02]  /*1fd00*/  LDL R0, [R1+0x10] ;  /* 0x0000100001007983 */ /* 0x008ee40000100800 */
        /* <DEDUP_REMOVED lines=9> */
[----:B-1----:R1:W-:Y:S04]  /*1fda0*/  STL.64 [R1], R4 ;  /* 0x0000000401007387 */ /* 0x0023e80000100a00 */
[----:B------:R1:W-:Y:S01]  /*1fdb0*/  STL.64 [R1+0x8], R6 ;  /* 0x0000080601007387 */ /* 0x0003e20000100a00 */
[----:B------:R-:W-:Y:S06]  /*1fdc0*/  BAR.ARV 0x4, 0x180 ;  /* 0x0106000000007b1d */ /* 0x000fec0000002000 */
[----:B------:R-:W-:Y:S05]  /*1fdd0*/  BRA `(.L_x_2899) ;  /* 0x0000001000347947 */ /* 0x000fea0003800000 */
.L_x_2898:
[----:B------:R-:W3:Y:S01]  /*1fde0*/  S2R R16, SR_TID.X ;  /* 0x0000000000107919 */ /* 0x000ee20000002100 */
[----:B------:R-:W-:Y:S01]  /*1fdf0*/  UMOV UR4, 0xffffffff ;  /* 0xffffffff00047882 */ /* 0x000fe20000000000 */
[----:B---3--:R-:W-:-:S04]  /*1fe00*/  LOP3.LUT R16, R16, 0x1f, RZ, 0xc0, !PT ;  /* 0x0000001f10107812 */ /* 0x008fc800078ec0ff */
[----:B------:R-:W-:Y:S01]  /*1fe10*/  ISETP.NE.AND P0, PT, R16, 0x1f, PT ;  /* 0x0000001f1000780c */ /* 0x000fe20003f05270 */
[----:B------:R-:W-:-:S12]  /*1fe20*/  BRA.DIV UR4, `(.L_x_2900) ;  /* 0x0000004604ec7947 */ /* 0x000fd8000b800000 */
[----:B------:R-:W0:Y:S01]  /*1fe30*/  LDL.LU R2, [R1] ;  /* 0x0000000001027983 */ /* 0x000e220000300800 */
[----:B------:R-:W-:-:S03]  /*1fe40*/  ULDC UR4, c[0x0][0xc3c] ;  /* 0x00030f0000047ab9 */ /* 0x000fc60000000800 */
[----:B------:R-:W3:Y:S01]  /*1fe50*/  LDL R3, [R1+0xc] ;  /* 0x00000c0001037983 */ /* 0x000ee20000100800 */
[----:B0-----:R-:W-:Y:S02]  /*1fe60*/  IMAD.MOV.U32 R10, RZ, RZ, R2 ;  /* 0x000000ffff0a7224 */ /* 0x001fe400078e0002 */
[----:B---3--:R-:W-:-:S05]  /*1fe70*/  IMAD.IADD R0, R3, 0x1, R16 ;  /* 0x0000000103007824 */ /* 0x008fca00078e0210 */
[----:B------:R-:W-:-:S13]  /*1fe80*/  ISETP.GE.OR P1, PT, R0, UR4, !P0 ;  /* 0x0000000400007c0c */ /* 0x000fda000c726670 */
[----:B------:R-:W0:Y:S08]  /*1fe90*/  @!P1 LDC.64 R2, c[0x0][0xc80] ;  /* 0x00032000ff029b82 */ /* 0x000e300000000a00 */
[----:B-1----:R-:W1:Y:S01]  /*1fea0*/  @!P1 LDC.64 R6, c[0x0][0xc78] ;  /* 0x00031e00ff069b82 */ /* 0x002e620000000a00 */
[----:B0-----:R-:W-:-:S05]  /*1feb0*/  @!P1 IMAD.WIDE R2, R0, 0x4, R2 ;  /* 0x0000000400029825 */ /* 0x001fca00078e0202 */
[----:B------:R1:W3:Y:S02]  /*1fec0*/  @!P1 LDG.E R8, desc[UR42][R2.64] ;  /* 0x0000002a02089981 */ /* 0x0002e4000c1e1900 */
[----:B-1----:R-:W-:-:S06]  /*1fed0*/  @!P1 IMAD.WIDE R2, R0, 0x4, R6 ;  /* 0x0000000400029825 */ /* 0x002fcc00078e0206 */
[----:B------:R-:W4:Y:S01]  /*1fee0*/  @!P1 LDG.E R2, desc[UR42][R2.64] ;  /* 0x0000002a02029981 */ /* 0x000f22000c1e1900 */
[----:B--2---:R-:W-:Y:S01]  /*1fef0*/  IMAD.MOV.U32 R4, RZ, RZ, RZ ;  /* 0x000000ffff047224 */ /* 0x004fe200078e00ff */
[C---:B------:R-:W-:Y:S01]  /*1ff00*/  ISETP.GE.U32.AND P2, PT, R16.reuse, 0x2, PT ;  /* 0x000000021000780c */ /* 0x040fe20003f46070 */
[----:B------:R-:W-:Y:S01]  /*1ff10*/  IMAD.MOV.U32 R6, RZ, RZ, RZ ;  /* 0x000000ffff067224 */ /* 0x000fe200078e00ff */
[C---:B------:R-:W-:Y:S01]  /*1ff20*/  ISETP.GE.U32.AND P3, PT, R16.reuse, 0x4, PT ;  /* 0x000000041000780c */ /* 0x040fe20003f66070 */
[----:B------:R-:W-:Y:S01]  /*1ff30*/  SHFL.IDX PT, R0, R10, 0x1, 0x1f ;  /* 0x00201f000a007f89 */ /* 0x000fe200000e0000 */
[C---:B------:R-:W-:Y:S02]  /*1ff40*/  ISETP.GE.U32.AND P4, PT, R16.reuse, 0x8, PT ;  /* 0x000000081000780c */ /* 0x040fe40003f86070 */
[----:B------:R-:W-:Y:S02]  /*1ff50*/  ISETP.GE.U32.AND P5, PT, R16, 0x10, PT ;  /* 0x000000101000780c */ /* 0x000fe40003fa6070 */
[----:B---3--:R-:W-:Y:S01]  /*1ff60*/  @!P1 MOV R4, R8 ;  /* 0x0000000800049202 */ /* 0x008fe20000000f00 */
        /* <DEDUP_REMOVED lines=20> */
[----:B------:R0:W1:Y:S02]  /*200b0*/  SHFL.IDX PT, R9, R7, 0x1f, 0x1f ;  /* 0x03e01f0007097f89 */ /* 0x00006400000e0000 */
.L_x_3063:
[----:B------:R-:W-:Y:S02]  /*200c0*/  ULDC UR4, c[0x0][0xc38] ;  /* 0x00030e0000047ab9 */ /* 0x000fe40000000800 */
[----:B------:R-:W-:-:S04]  /*200d0*/  IMAD.U32 R2, RZ, RZ, UR4 ;  /* 0x00000004ff027e24 */ /* 0x000fc8000f8e00ff */
[----:B-1----:R-:W-:-:S04]  /*200e0*/  IMAD R9, R9, R2, RZ ;  /* 0x0000000209097224 */ /* 0x002fc800078e02ff */
[----:B------:R-:W-:-:S05]  /*200f0*/  IMAD.IADD R0, R0, 0x1, R9 ;  /* 0x0000000100007824 */ /* 0x000fca00078e0209 */
[----:B------:R-:W-:-:S13]  /*20100*/  ISETP.GT.AND P6, PT, R0, R5, PT ;  /* 0x000000050000720c */ /* 0x000fda0003fc4270 */
[----:B------:R-:W-:Y:S05]  /*20110*/  @P6 BRA `(.L_x_2901) ;  /* 0x0000000000ac6947 */ /* 0x000fea0003800000 */
.L_x_2904:
        /* <DEDUP_REMOVED lines=37> */
.L_x_3071:
[----:B------:R-:W-:Y:S02]  /*20370*/  ULDC UR4, c[0x0][0xc38] ;  /* 0x00030e0000047ab9 */ /* 0x000fe40000000800 */
[----:B------:R-:W-:-:S04]  /*20380*/  IMAD.U32 R2, RZ, RZ, UR4 ;  /* 0x00000004ff027e24 */ /* 0x000fc8000f8e00ff */
[----:B-1----:R-:W-:-:S05]  /*20390*/  IMAD R9, R9, R2, RZ ;  /* 0x0000000209097224 */ /* 0x002fca00078e02ff */
[----:B------:R-:W-:-:S04]  /*203a0*/  IADD3 R0, R9, R0, RZ ;  /* 0x0000000009007210 */ /* 0x000fc80007ffe0ff */
[----:B------:R-:W-:-:S13]  /*203b0*/  ISETP.GT.AND P6, PT, R0, R5, PT ;  /* 0x000000050000720c */ /* 0x000fda0003fc4270 */
[----:B------:R-:W-:Y:S05]  /*203c0*/  @!P6 BRA `(.L_x_2904) ;  /* 0xfffffffc0054e947 */ /* 0x000fea000383ffff */
.L_x_2901:
        /* <DEDUP_REMOVED lines=12> */
.L_x_3076:
[----:B------:R-:W-:-:S13]  /*20490*/  ISETP.NE.AND P0, PT, R0, RZ, PT ;  /* 0x000000ff0000720c */ /* 0x000fda0003f05270 */
[----:B------:R-:W-:Y:S05]  /*204a0*/  @!P0 BRA `(.L_x_2906) ;  /* 0x0000000000148947 */ /* 0x000fea0003800000 */
[----:B------:R-:W-:Y:S01]  /*204b0*/  UMOV UR4, 0xffffffff ;  /* 0xffffffff00047882 */ /* 0x000fe20000000000 */
[----:B-1----:R-:W-:Y:S02]  /*204c0*/  VIADD R3, R3, 0xffffffff ;  /* 0xffffffff03037836 */ /* 0x002fe40000000000 */
[----:B------:R-:W-:Y:S05]  /*204d0*/  BRA.DIV UR4, `(.L_x_2907) ;  /* 0x0000004a04e07947 */ /* 0x000fea000b800000 */
[----:B------:R1:W3:Y:S02]  /*204e0*/  SHFL.IDX PT, R3, R7, R3, 0x1f ;  /* 0x00001f0307037589 */ /* 0x0002e400000e0000 */
.L_x_3079:
[----:B---3--:R-:W-:-:S07]  /*204f0*/  IMAD.MOV.U32 R8, RZ, RZ, R3 ;  /* 0x000000ffff087224 */ /* 0x008fce00078e0003 */
.L_x_2906:
        /* <DEDUP_REMOVED lines=10> */
[----:B-1----:R-:W-:-:S05]  /*205a0*/  IADD3 R2, RZ, -R3, RZ ;  /* 0x80000003ff027210 */ /* 0x002fca0007ffe0ff */
        /* <DEDUP_REMOVED lines=9> */
[----:B------:R-:W-:Y:S01]  /*20640*/  @!P1 IMAD.IADD R2, R2, 0x1, -R5 ;  /* 0x0000000102029824 */ /* 0x000fe200078e0a05 */
[----:B------:R-:W-:Y:S02]  /*20650*/  @!P1 IADD3 R8, R8, 0x1, RZ ;  /* 0x0000000108089810 */ /* 0x000fe40007ffe0ff */
        /* <DEDUP_REMOVED lines=40> */
.L_x_2908:
        /* <DEDUP_REMOVED lines=10> */
[----:B0-----:R-:W-:-:S05]  /*20980*/  IADD3 R6, RZ, -R7, RZ ;  /* 0x80000007ff067210 */ /* 0x001fca0007ffe0ff */
        /* <DEDUP_REMOVED lines=52> */
.L_x_2909:
[----:B------:R-:W-:-:S05]  /*20cd0*/  LOP3.LUT R3, RZ, R0, RZ, 0x33, !PT ;  /* 0x00000000ff037212 */ /* 0x000fca00078e33ff */
[----:B------:R-:W-:-:S05]  /*20ce0*/  IMAD.IADD R0, R4, 0x1, R3 ;  /* 0x0000000104007824 */ /* 0x000fca00078e0203 */
[----:B------:R3:W-:Y:S01]  /*20cf0*/  STL [R1+0x4], R0 ;  /* 0x0000040001007387 */ /* 0x0007e20000100800 */
[----:B------:R-:W-:Y:S05]  /*20d00*/  BRA `(.L_x_2910) ;  /* 0x0000000000287947 */ /* 0x000fea0003800000 */
.L_x_2902:
[----:B------:R-:W-:Y:S01]  /*20d10*/  UMOV UR4, URZ ;  /* 0x0000003f00047c82 */ /* 0x000fe20008000000 */
[----:B------:R-:W-:Y:S01]  /*20d20*/  ULDC UR6, c[0x0][0xc3c] ;  /* 0x00030f0000067ab9 */ /* 0x000fe20000000800 */
[----:B------:R-:W-:Y:S01]  /*20d30*/  UMOV UR5, URZ ;  /* 0x0000003f00057c82 */ /* 0x000fe20008000000 */
[----:B------:R-:W-:Y:S01]  /*20d40*/  IMAD.U32 R3, RZ, RZ, UR4 ;  /* 0x00000004ff037e24 */ /* 0x000fe2000f8e00ff */
[----:B------:R-:W-:Y:S01]  /*20d50*/  MOV R2, UR5 ;  /* 0x0000000500027c02 */ /* 0x000fe20008000f00 */
[----:B------:R-:W-:Y:S01]  /*20d60*/  IMAD.U32 R0, RZ, RZ, UR6 ;  /* 0x00000006ff007e24 */ /* 0x000fe2000f8e00ff */
[----:B------:R1:W-:Y:S04]  /*20d70*/  STL [R1], R5 ;  /* 0x0000000501007387 */ /* 0x0003e80000100800 */
[----:B------:R1:W-:Y:S04]  /*20d80*/  STL [R1+0x4], R3 ;  /* 0x0000040301007387 */ /* 0x0003e80000100800 */
[----:B------:R1:W-:Y:S04]  /*20d90*/  STL [R1+0xc], R0 ;  /* 0x00000c0001007387 */ /* 0x0003e80000100800 */
[----:B------:R1:W-:Y:S02]  /*20da0*/  STL [R1+0x8], R2 ;  /* 0x0000080201007387 */ /* 0x0003e40000100800 */
.L_x_2910:
        /* <DEDUP_REMOVED lines=16> */
.L_x_2899:
[----:B------:R-:W2:Y:S01]  /*20eb0*/  LDL R0, [R1+0xc] ;  /* 0x00000c0001007983 */ /* 0x000ea20000100800 */
[----:B------:R-:W-:Y:S02]  /*20ec0*/  ULDC UR4, c[0x0][0xc3c] ;  /* 0x00030f0000047ab9 */ /* 0x000fe40000000800 */
[----:B--2---:R-:W-:-:S13]  /*20ed0*/  ISETP.GE.AND P0, PT, R0, UR4, PT ;  /* 0x0000000400007c0c */ /* 0x004fda000bf06270 */
[----:B------:R-:W-:Y:S05]  /*20ee0*/  @!P0 BRA `(.L_x_2911) ;  /* 0xffffff9000908947 */ /* 0x000fea000383ffff */
[----:B------:R-:W-:Y:S05]  /*20ef0*/  BSYNC B8 ;  /* 0x0000000000087941 */ /* 0x000fea0003800000 */
.L_x_2772:
        /* <DEDUP_REMOVED lines=12> */
.L_x_3080:
[----:B------:R-:W-:Y:S05]  /*20fc0*/  BSYNC B0 ;  /* 0x0000000000007941 */ /* 0x000fea0003800000 */
.L_x_2912:
[----:B------:R-:W-:-:S03]  /*20fd0*/  UMOV UR4, 0xffffffff ;  /* 0xffffffff00047882 */ /* 0x000fc60000000000 */
[----:B------:R-:W-:Y:S05]  /*20fe0*/  BRA.DIV UR4, `(.L_x_2914) ;  /* 0x00000042045c7947 */ /* 0x000fea000b800000 */
[----:B------:R-:W1:Y:S02]  /*20ff0*/  S2R R2, SR_TID.X ;  /* 0x0000000000027919 */ /* 0x000e640000002100 */
[----:B-1----:R-:W-:-:S04]  /*21000*/  SHF.R.U32.HI R2, RZ, 0x5, R2 ;  /* 0x00000005ff027819 */ /* 0x002fc80000011602 */
[----:B------:R-:W-:-:S05]  /*21010*/  LOP3.LUT R2, R2, 0x3, RZ, 0xc0, !PT ;  /* 0x0000000302027812 */ /* 0x000fca00078ec0ff */
[----:B------:R1:W2:Y:S02]  /*21020*/  SHFL.IDX PT, R14, R2, RZ, 0x1f ;  /* 0x00001fff020e7589 */ /* 0x0002a400000e0000 */
.L_x_3083:
[----:B--2---:R-:W-:-:S13]  /*21030*/  ISETP.NE.AND P0, PT, R14, RZ, PT ;  /* 0x000000ff0e00720c */ /* 0x004fda0003f05270 */
[----:B------:R-:W-:Y:S05]  /*21040*/  @P0 BRA `(.L_x_2546) ;  /* 0x00000000008c0947 */ /* 0x000fea0003800000 */
[----:B------:R-:W-:-:S03]  /*21050*/  UMOV UR4, 0xffffffff ;  /* 0xffffffff00047882 */ /* 0x000fc60000000000 */
[----:B------:R-:W-:Y:S05]  /*21060*/  BRA.DIV UR4, `(.L_x_2915) ;  /* 0x0000004204707947 */ /* 0x000fea000b800000 */
[----:B------:R-:W-:-:S13]  /*21070*/  ELECT P6, URZ, PT ;  /* 0x00000000003f782f */ /* 0x000fda00038c0000 */
.L_x_3086:
[----:B------:R-:W-:Y:S05]  /*21080*/  @!P6 BRA `(.L_x_2546) ;  /* 0x00000000007ce947 */ /* 0x000fea0003800000 */
[----:B------:R-:W-:-:S06]  /*21090*/  ULOP3.LUT UR4, UR40, 0x2, URZ, 0xfc, !UPT ;  /* 0x0000000228047892 */ /* 0x000fcc000f8efc3f */
[----:B-1----:R-:W-:-:S05]  /*210a0*/  IMAD.U32 R2, RZ, RZ, UR4 ;  /* 0x00000004ff027e24 */ /* 0x002fca000f8e00ff */
[----:B------:R-:W-:-:S13]  /*210b0*/  ISETP.NE.AND P2, PT, R2, 0x3, PT ;  /* 0x000000030200780c */ /* 0x000fda0003f45270 */
[----:B------:R-:W-:Y:S05]  /*210c0*/  @!P2 BRA `(.L_x_2916) ;  /* 0x000000000004a947 */ /* 0x000fea0003800000 */
[----:B------:R-:W-:Y:S01]  /*210d0*/  BPT.TRAP 0x1 ;  /* 0x000000040000795c */ /* 0x000fe20000300000 */
.L_x_2916:
        /* <DEDUP_REMOVED lines=13> */
.L_x_3087:
[----:B------:R-:W1:Y:S02]  /*211b0*/  SYNCS.PHASECHK.TRANS64.TRYWAIT P0, [R7+URZ], R2 ;  /* 0x00000002070075a7 */ /* 0x000e64000800017f */
[----:B-1----:R-:W-:Y:S05]  /*211c0*/  @!P0 BRA `(.L_x_2918) ;  /* 0x00000040004c8947 */ /* 0x002fea0003800000 */
.L_x_3088:
[----:B------:R-:W-:Y:S05]  /*211d0*/  @!P2 BRA `(.L_x_2919) ;  /* 0x000000000004a947 */ /* 0x000fea0003800000 */
[----:B------:R-:W-:Y:S01]  /*211e0*/  BPT.TRAP 0x1 ;  /* 0x000000040000795c */ /* 0x000fe20000300000 */
.L_x_2919:
[----:B------:R-:W-:-:S04]  /*211f0*/  VIADD R0, R0, 0x28860 ;  /* 0x0002886000007836 */ /* 0x000fc80000000000 */
[----:B------:R-:W-:-:S04]  /*21200*/  IMAD R4, R19, 0x8, R0 ;  /* 0x0000000813047824 */ /* 0x000fc800078e0200 */
[----:B------:R-:W2:Y:S02]  /*21210*/  SYNCS.PHASECHK.TRANS64.TRYWAIT P0, [R4+URZ], R5 ;  /* 0x00000005040075a7 */ /* 0x000ea4000800017f */
[----:B--2---:R-:W-:Y:S05]  /*21220*/  @!P0 BRA `(.L_x_2920) ;  /* 0x0000004000488947 */ /* 0x004fea0003800000 */
.L_x_3089:
[----:B------:R-:W-:-:S07]  /*21230*/  IMAD R3, R3, 0x8, R0 ;  /* 0x0000000803037824 */ /* 0x000fce00078e0200 */
.L_x_2921:
[----:B---3--:R3:W4:Y:S02]  /*21240*/  SYNCS.PHASECHK.TRANS64.TRYWAIT P0, [R3+URZ], R2 ;  /* 0x00000002030075a7 */ /* 0x008724000800017f */
[----:B----4-:R-:W-:Y:S05]  /*21250*/  @!P0 NANOSLEEP.SYNCS 0x989680 ;  /* 0x009896800000895d */ /* 0x010fea0003900000 */
[----:B------:R-:W4:Y:S02]  /*21260*/  @!P0 SYNCS.PHASECHK.TRANS64 P0, [R3+URZ], R2 ;  /* 0x00000002030085a7 */ /* 0x000f24000800007f */
[----:B----4-:R-:W-:Y:S05]  /*21270*/  @!P0 BRA `(.L_x_2921) ;  /* 0xfffffffc00f08947 */ /* 0x010fea000383ffff */
.L_x_2546:
[----:B------:R-:W-:Y:S05]  /*21280*/  BSYNC B9 ;  /* 0x0000000000097941 */ /* 0x000fea0003800000 */
.L_x_2543:
[----:B------:R-:W-:Y:S05]  /*21290*/  EXIT ;  /* 0x000000000000794d */ /* 0x000fea0003800000 */
.L_x_2570:
[----:B0-----:R0:W1:Y:S02]  /*212a0*/  SYNCS.PHASECHK.TRANS64.TRYWAIT P6, [R110+URZ+0x28890], R117 ;  /* 0x028890756e0075a7 */ /* 0x00106400080c017f */
[----:B-1----:R-:W-:Y:S05]  /*212b0*/  @!P6 NANOSLEEP.SYNCS 0x989680 ;  /* 0x009896800000e95d */ /* 0x002fea0003900000 */
[----:B------:R-:W1:Y:S02]  /*212c0*/  @!P6 SYNCS.PHASECHK.TRANS64 P6, [R110+URZ+0x28890], R117 ;  /* 0x028890756e00e5a7 */ /* 0x000e6400080c007f */
[----:B-1----:R-:W-:Y:S05]  /*212d0*/  @!P6 BRA `(.L_x_2570) ;  /* 0xfffffffc00f0e947 */ /* 0x002fea000383ffff */
[----:B------:R-:W-:Y:S05]  /*212e0*/  BRA `(.L_x_2922) ;  /* 0xfffffe2000dc7947 */ /* 0x000fea000383ffff */
.L_x_2606:
[----:B0-----:R0:W1:Y:S02]  /*212f0*/  SYNCS.PHASECHK.TRANS64.TRYWAIT P4, [R110+URZ+0x28890], R117 ;  /* 0x028890756e0075a7 */ /* 0x001064000808017f */
[----:B-1----:R-:W-:Y:S05]  /*21300*/  @!P4 NANOSLEEP.SYNCS 0x989680 ;  /* 0x009896800000c95d */ /* 0x002fea0003900000 */
[----:B------:R-:W1:Y:S02]  /*21310*/  @!P4 SYNCS.PHASECHK.TRANS64 P4, [R110+URZ+0x28890], R117 ;  /* 0x028890756e00c5a7 */ /* 0x000e64000808007f */
[----:B-1----:R-:W-:Y:S05]  /*21320*/  @!P4 BRA `(.L_x_2606) ;  /* 0xfffffffc00f0c947 */ /* 0x002fea000383ffff */
[----:B------:R-:W-:Y:S05]  /*21330*/  BRA `(.L_x_2923) ;  /* 0xfffffe4800507947 */ /* 0x000fea000383ffff */
.L_x_2623:
[----:B0-----:R0:W1:Y:S02]  /*21340*/  SYNCS.PHASECHK.TRANS64.TRYWAIT P3, [R110+URZ+0x28890], R117 ;  /* 0x028890756e0075a7 */ /* 0x001064000806017f */
[----:B-1----:R-:W-:Y:S05]  /*21350*/  @!P3 NANOSLEEP.SYNCS 0x989680 ;  /* 0x009896800000b95d */ /* 0x002fea0003900000 */
[----:B------:R-:W1:Y:S02]  /*21360*/  @!P3 SYNCS.PHASECHK.TRANS64 P3, [R110+URZ+0x28890], R117 ;  /* 0x028890756e00b5a7 */ /* 0x000e64000806007f */
[----:B-1----:R-:W-:Y:S05]  /*21370*/  @!P3 BRA `(.L_x_2623) ;  /* 0xfffffffc00f0b947 */ /* 0x002fea000383ffff */
[----:B------:R-:W-:Y:S05]  /*21380*/  BRA `(.L_x_2924) ;  /* 0xfffffe68009c7947 */ /* 0x000fea000383ffff */
.L_x_2633:
[----:B--2---:R2:W3:Y:S02]  /*21390*/  SYNCS.PHASECHK.TRANS64.TRYWAIT P0, [R110+URZ+0x288b0], R117 ;  /* 0x0288b0756e0075a7 */ /* 0x0044e4000800017f */
[----:B---3--:R-:W-:Y:S05]  /*213a0*/  @!P0 NANOSLEEP.SYNCS 0x989680 ;  /* 0x009896800000895d */ /* 0x008fea0003900000 */
[----:B------:R-:W3:Y:S02]  /*213b0*/  @!P0 SYNCS.PHASECHK.TRANS64 P0, [R110+URZ+0x288b0], R117 ;  /* 0x0288b0756e0085a7 */ /* 0x000ee4000800007f */
[----:B---3--:R-:W-:Y:S05]  /*213c0*/  @!P0 BRA `(.L_x_2633) ;  /* 0xfffffffc00f08947 */ /* 0x008fea000383ffff */
[----:B------:R-:W-:Y:S05]  /*213d0*/  BRA `(.L_x_2925) ;  /* 0xfffffe7000387947 */ /* 0x000fea000383ffff */
.L_x_2647:
[----:B------:R-:W0:Y:S01]  /*213e0*/  S2R R4, SR_TID.X ;  /* 0x0000000000047919 */ /* 0x000e220000002100 */
[----:B------:R-:W-:Y:S01]  /*213f0*/  BSSY B0, `(.L_x_2926) ;  /* 0x000000c000007945 */ /* 0x000fe20003800000 */
[----:B------:R-:W-:Y:S02]  /*21400*/  IMAD.MOV.U32 R12, RZ, RZ, RZ ;  /* 0x000000ffff0c7224 */ /* 0x000fe400078e00ff */
[----:B------:R-:W-:Y:S02]  /*21410*/  IMAD.MOV.U32 R11, RZ, RZ, 0x1f ;  /* 0x0000001fff0b7424 */ /* 0x000fe400078e00ff */
[----:B------:R-:W-:Y:S01]  /*21420*/  IMAD.MOV.U32 R15, RZ, RZ, -0x1 ;  /* 0xffffffffff0f7424 */ /* 0x000fe200078e00ff */
[----:B0-----:R-:W-:-:S04]  /*21430*/  IADD3 R4, R4, -0x80, RZ ;  /* 0xffffff8004047810 */ /* 0x001fc80007ffe0ff */
[----:B------:R-:W-:-:S04]  /*21440*/  SHF.R.S32.HI R0, RZ, 0x1f, R4 ;  /* 0x0000001fff007819 */ /* 0x000fc80000011404 */
[----:B------:R-:W-:-:S04]  /*21450*/  LEA.HI R0, R0, R4, RZ, 0x7 ;  /* 0x0000000400007211 */ /* 0x000fc800078f38ff */
[----:B------:R-:W-:-:S05]  /*21460*/  SHF.R.S32.HI R0, RZ, 0x7, R0 ;  /* 0x00000007ff007819 */ /* 0x000fca0000011400 */
[----:B------:R-:W-:-:S07]  /*21470*/  IMAD.MOV.U32 R13, RZ, RZ, R0 ;  /* 0x000000ffff0d7224 */ /* 0x000fce00078e0000 */
[----:B-----5:R-:W-:Y:S05]  /*21480*/  WARPSYNC.COLLECTIVE R15, `(.L_x_2927) ;  /* 0x000000000f087348 */ /* 0x020fea0003c00000 */
[----:B------:R0:W1:Y:S02]  /*21490*/  SHFL.IDX P6, R14, R13, R12, R11 ;  /* 0x0000000c0d0e7389 */ /* 0x00006400000c000b */
[----:B01---5:R-:W-:Y:S01]  /*214a0*/  ENDCOLLECTIVE ;  /* 0x000000000000791b */ /* 0x023fe20003800000 */
.L_x_2927:
[----:B------:R-:W-:Y:S05]  /*214b0*/  BSYNC B0 ;  /* 0x0000000000007941 */ /* 0x000fea0003800000 */
.L_x_2926:
[----:B------:R-:W-:Y:S01]  /*214c0*/  IMAD.MOV.U32 R189, RZ, RZ, R14 ;  /* 0x000000ffffbd7224 */ /* 0x000fe200078e000e */
[----:B------:R-:W-:Y:S06]  /*214d0*/  BRA `(.L_x_2928) ;  /* 0xfffffe7c00187947 */ /* 0x000fec000383ffff */
.L_x_2657:
        /* <DEDUP_REMOVED lines=8> */
.L_x_2930:
[----:B------:R-:W-:Y:S05]  /*21560*/  BSYNC B1 ;  /* 0x0000000000017941 */ /* 0x000fea0003800000 */
.L_x_2929:
[----:B------:R-:W-:Y:S01]  /*21570*/  IMAD.MOV.U32 R13, RZ, RZ, R6 ;  /* 0x000000ffff0d7224 */ /* 0x000fe200078e0006 */
[----:B------:R-:W-:Y:S01]  /*21580*/  MOV R15, 0xffffffff ;  /* 0xffffffff000f7802 */ /* 0x000fe20000000f00 */
[----:B------:R-:W-:Y:S02]  /*21590*/  IMAD.MOV.U32 R12, RZ, RZ, RZ ;  /* 0x000000ffff0c7224 */ /* 0x000fe400078e00ff */
[----:B------:R-:W-:Y:S02]  /*215a0*/  IMAD.MOV.U32 R11, RZ, RZ, 0x181f ;  /* 0x0000181fff0b7424 */ /* 0x000fe400078e00ff */
[----:B------:R-:W-:-:S07]  /*215b0*/  IMAD.MOV.U32 R0, RZ, RZ, R14 ;  /* 0x000000ffff007224 */ /* 0x000fce00078e000e */
[----:B------:R-:W-:Y:S05]  /*215c0*/  WARPSYNC.COLLECTIVE R15, `(.L_x_2931) ;  /* 0x000000000f087348 */ /* 0x000fea0003c00000 */
[----:B------:R0:W1:Y:S02]  /*215d0*/  SHFL.IDX P6, R14, R13, R12, R11 ;  /* 0x0000000c0d0e7389 */ /* 0x00006400000c000b */
[----:B01----:R-:W-:Y:S01]  /*215e0*/  ENDCOLLECTIVE ;  /* 0x000000000000791b */ /* 0x003fe20003800000 */
.L_x_2931:
[----:B------:R-:W-:Y:S02]  /*215f0*/  IMAD.MOV.U32 R13, RZ, RZ, R10 ;  /* 0x000000ffff0d7224 */ /* 0x000fe400078e000a */
[----:B------:R-:W-:-:S07]  /*21600*/  IMAD.MOV.U32 R3, RZ, RZ, R14 ;  /* 0x000000ffff037224 */ /* 0x000fce00078e000e */
[----:B------:R-:W-:Y:S05]  /*21610*/  WARPSYNC.COLLECTIVE R15, `(.L_x_2932) ;  /* 0x000000000f087348 */ /* 0x000fea0003c00000 */
[----:B------:R0:W1:Y:S02]  /*21620*/  SHFL.IDX P6, R14, R13, R12, R11 ;  /* 0x0000000c0d0e7389 */ /* 0x00006400000c000b */
[----:B01----:R-:W-:Y:S01]  /*21630*/  ENDCOLLECTIVE ;  /* 0x000000000000791b */ /* 0x003fe20003800000 */
.L_x_2932:
[----:B------:R-:W-:Y:S02]  /*21640*/  IMAD.MOV.U32 R13, RZ, RZ, R5 ;  /* 0x000000ffff0d7224 */ /* 0x000fe400078e0005 */
[----:B------:R-:W-:-:S07]  /*21650*/  IMAD.MOV.U32 R4, RZ, RZ, R14 ;  /* 0x000000ffff047224 */ /* 0x000fce00078e000e */
[----:B------:R-:W-:Y:S05]  /*21660*/  WARPSYNC.COLLECTIVE R15, `(.L_x_2933) ;  /* 0x000000000f087348 */ /* 0x000fea0003c00000 */
[----:B------:R0:W1:Y:S02]  /*21670*/  SHFL.IDX P6, R14, R13, R12, R11 ;  /* 0x0000000c0d0e7389 */ /* 0x00006400000c000b */
[----:B01----:R-:W-:Y:S01]  /*21680*/  ENDCOLLECTIVE ;  /* 0x000000000000791b */ /* 0x003fe20003800000 */
.L_x_2933:
[----:B------:R-:W-:Y:S05]  /*21690*/  BRA `(.L_x_2934) ;  /* 0xfffffe80006c7947 */ /* 0x000fea000383ffff */
.L_x_2660:
[----:B------:R-:W-:Y:S01]  /*216a0*/  BSSY B1, `(.L_x_2935) ;  /* 0x0000008000017945 */ /* 0x000fe20003800000 */
[----:B------:R-:W-:Y:S01]  /*216b0*/  IMAD.MOV.U32 R13, RZ, RZ, R7 ;  /* 0x000000ffff0d7224 */ /* 0x000fe200078e0007 */
[----:B------:R-:W-:Y:S01]  /*216c0*/  MOV R11, 0x181f ;  /* 0x0000181f000b7802 */ /* 0x000fe20000000f00 */
[----:B------:R-:W-:Y:S02]  /*216d0*/  IMAD.MOV.U32 R12, RZ, RZ, 0x1 ;  /* 0x00000001ff0c7424 */ /* 0x000fe400078e00ff */
[----:B------:R-:W-:-:S07]  /*216e0*/  IMAD.MOV.U32 R15, RZ, RZ, -0x1 ;  /* 0xffffffffff0f7424 */ /* 0x000fce00078e00ff */
[----:B0---4-:R-:W-:Y:S05]  /*216f0*/  WARPSYNC.COLLECTIVE R15, `(.L_x_2936) ;  /* 0x000000000f087348 */ /* 0x011fea0003c00000 */
[----:B----4-:R1:W2:Y:S02]  /*21700*/  SHFL.IDX P6, R14, R13, R12, R11 ;  /* 0x0000000c0d0e7389 */ /* 0x0102a400000c000b */
[----:B012---:R-:W-:Y:S01]  /*21710*/  ENDCOLLECTIVE ;  /* 0x000000000000791b */ /* 0x007fe20003800000 */
.L_x_2936:
[----:B------:R-:W-:Y:S05]  /*21720*/  BSYNC B1 ;  /* 0x0000000000017941 */ /* 0x000fea0003800000 */
.L_x_2935:
        /* <DEDUP_REMOVED lines=8> */
.L_x_2937:
[----:B------:R-:W-:Y:S01]  /*217b0*/  IMAD.MOV.U32 R13, RZ, RZ, R10 ;  /* 0x000000ffff0d7224 */ /* 0x000fe200078e000a */
[----:B------:R-:W-:-:S07]  /*217c0*/  MOV R3, R14 ;  /* 0x0000000e00037202 */ /* 0x000fce0000000f00 */
[----:B------:R-:W-:Y:S05]  /*217d0*/  WARPSYNC.COLLECTIVE R15, `(.L_x_2938) ;  /* 0x000000000f087348 */ /* 0x000fea0003c00000 */
[----:B------:R0:W1:Y:S02]  /*217e0*/  SHFL.IDX P6, R14, R13, R12, R11 ;  /* 0x0000000c0d0e7389 */ /* 0x00006400000c000b */
[----:B01----:R-:W-:Y:S01]  /*217f0*/  ENDCOLLECTIVE ;  /* 0x000000000000791b */ /* 0x003fe20003800000 */
.L_x_2938:
[----:B------:R-:W-:Y:S02]  /*21800*/  IMAD.MOV.U32 R13, RZ, RZ, R5 ;  /* 0x000000ffff0d7224 */ /* 0x000fe400078e0005 */
[----:B------:R-:W-:-:S07]  /*21810*/  IMAD.MOV.U32 R4, RZ, RZ, R14 ;  /* 0x000000ffff047224 */ /* 0x000fce00078e000e */
[----:B------:R-:W-:Y:S05]  /*21820*/  WARPSYNC.COLLECTIVE R15, `(.L_x_2939) ;  /* 0x000000000f087348 */ /* 0x000fea0003c00000 */
[----:B------:R0:W1:Y:S02]  /*21830*/  SHFL.IDX P6, R14, R13, R12, R11 ;  /* 0x0000000c0d0e7389 */ /* 0x00006400000c000b */
[----:B01----:R-:W-:Y:S01]  /*21840*/  ENDCOLLECTIVE ;  /* 0x000000000000791b */ /* 0x003fe20003800000 */
.L_x_2939:
[----:B------:R-:W-:Y:S05]  /*21850*/  BRA `(.L_x_2940) ;  /* 0xfffffe8000d87947 */ /* 0x000fea000383ffff */
.L_x_2663:
[----:B------:R-:W-:Y:S01]  /*21860*/  BSSY B1, `(.L_x_2941) ;  /* 0x0000008000017945 */ /* 0x000fe20003800000 */
[----:B------:R-:W-:Y:S01]  /*21870*/  IMAD.MOV.U32 R13, RZ, RZ, R7 ;  /* 0x000000ffff0d7224 */ /* 0x000fe200078e0007 */
[----:B------:R-:W-:Y:S01]  /*21880*/  MOV R15, 0xffffffff ;  /* 0xffffffff000f7802 */ /* 0x000fe20000000f00 */
[----:B------:R-:W-:Y:S02]  /*21890*/  IMAD.MOV.U32 R12, RZ, RZ, 0x2 ;  /* 0x00000002ff0c7424 */ /* 0x000fe400078e00ff */
[----:B------:R-:W-:-:S07]  /*218a0*/  IMAD.MOV.U32 R11, RZ, RZ, 0x181f ;  /* 0x0000181fff0b7424 */ /* 0x000fce00078e00ff */
[----:B-1--4-:R-:W-:Y:S05]  /*218b0*/  WARPSYNC.COLLECTIVE R15, `(.L_x_2942) ;  /* 0x000000000f087348 */ /* 0x012fea0003c00000 */
[----:B----4-:R0:W2:Y:S02]  /*218c0*/  SHFL.IDX P6, R14, R13, R12, R11 ;  /* 0x0000000c0d0e7389 */ /* 0x0100a400000c000b */
[----:B012---:R-:W-:Y:S01]  /*218d0*/  ENDCOLLECTIVE ;  /* 0x000000000000791b */ /* 0x007fe20003800000 */
.L_x_2942:
[----:B------:R-:W-:Y:S05]  /*218e0*/  BSYNC B1 ;  /* 0x0000000000017941 */ /* 0x000fea0003800000 */
.L_x_2941:
        /* <DEDUP_REMOVED lines=8> */
.L_x_2943:
[----:B------:R-:W-:Y:S01]  /*21970*/  MOV R13, R10 ;  /* 0x0000000a000d7202 */ /* 0x000fe20000000f00 */
[----:B------:R-:W-:-:S07]  /*21980*/  IMAD.MOV.U32 R3, RZ, RZ, R14 ;  /* 0x000000ffff037224 */ /* 0x000fce00078e000e */
[----:B------:R-:W-:Y:S05]  /*21990*/  WARPSYNC.COLLECTIVE R15, `(.L_x_2944) ;  /* 0x000000000f087348 */ /* 0x000fea0003c00000 */
[----:B------:R0:W1:Y:S02]  /*219a0*/  SHFL.IDX P6, R14, R13, R12, R11 ;  /* 0x0000000c0d0e7389 */ /* 0x00006400000c000b */
[----:B01----:R-:W-:Y:S01]  /*219b0*/  ENDCOLLECTIVE ;  /* 0x000000000000791b */ /* 0x003fe20003800000 */
.L_x_2944:
[----:B------:R-:W-:Y:S02]  /*219c0*/  IMAD.MOV.U32 R13, RZ, RZ, R5 ;  /* 0x000000ffff0d7224 */ /* 0x000fe400078e0005 */
[----:B------:R-:W-:-:S07]  /*219d0*/  IMAD.MOV.U32 R4, RZ, RZ, R14 ;  /* 0x000000ffff047224 */ /* 0x000fce00078e000e */
[----:B------:R-:W-:Y:S05]  /*219e0*/  WARPSYNC.COLLECTIVE R15, `(.L_x_2945) ;  /* 0x000000000f087348 */ /* 0x000fea0003c00000 */
[----:B------:R0:W1:Y:S02]  /*219f0*/  SHFL.IDX P6, R14, R13, R12, R11 ;  /* 0x0000000c0d0e7389 */ /* 0x00006400000c000b */
[----:B01----:R-:W-:Y:S01]  /*21a00*/  ENDCOLLECTIVE ;  /* 0x000000000000791b */ /* 0x003fe20003800000 */
.L_x_2945:
[----:B------:R-:W-:Y:S05]  /*21a10*/  BRA `(.L_x_2946) ;  /* 0xfffffe84002c7947 */ /* 0x000fea000383ffff */
.L_x_2666:
        /* <DEDUP_REMOVED lines=8> */
.L_x_2948:
[----:B------:R-:W-:Y:S05]  /*21aa0*/  BSYNC B1 ;  /* 0x0000000000017941 */ /* 0x000fea0003800000 */
.L_x_2947:
        /* <DEDUP_REMOVED lines=8> */
.L_x_2949:
[----:B------:R-:W-:Y:S02]  /*21b30*/  IMAD.MOV.U32 R13, RZ, RZ, R10 ;  /* 0x000000ffff0d7224 */ /* 0x000fe400078e000a */
[----:B------:R-:W-:-:S07]  /*21b40*/  IMAD.MOV.U32 R3, RZ, RZ, R14 ;  /* 0x000000ffff037224 */ /* 0x000fce00078e000e */
[----:B------:R-:W-:Y:S05]  /*21b50*/  WARPSYNC.COLLECTIVE R15, `(.L_x_2950) ;  /* 0x000000000f087348 */ /* 0x000fea0003c00000 */
[----:B------:R0:W1:Y:S02]  /*21b60*/  SHFL.IDX P6, R14, R13, R12, R11 ;  /* 0x0000000c0d0e7389 */ /* 0x00006400000c000b */
[----:B01----:R-:W-:Y:S01]  /*21b70*/  ENDCOLLECTIVE ;  /* 0x000000000000791b */ /* 0x003fe20003800000 */
.L_x_2950:
[----:B------:R-:W-:Y:S01]  /*21b80*/  IMAD.MOV.U32 R13, RZ, RZ, R5 ;  /* 0x000000ffff0d7224 */ /* 0x000fe200078e0005 */
[----:B------:R-:W-:-:S07]  /*21b90*/  MOV R4, R14 ;  /* 0x0000000e00047202 */ /* 0x000fce0000000f00 */
[----:B------:R-:W-:Y:S05]  /*21ba0*/  WARPSYNC.COLLECTIVE R15, `(.L_x_2951) ;  /* 0x000000000f087348 */ /* 0x000fea0003c00000 */
[----:B------:R0:W1:Y:S02]  /*21bb0*/  SHFL.IDX P6, R14, R13, R12, R11 ;  /* 0x0000000c0d0e7389 */ /* 0x00006400000c000b */
[----:B01----:R-:W-:Y:S01]  /*21bc0*/  ENDCOLLECTIVE ;  /* 0x000000000000791b */ /* 0x003fe20003800000 */
.L_x_2951:
[----:B------:R-:W-:Y:S01]  /*21bd0*/  IMAD.MOV.U32 R5, RZ, RZ, R14 ;  /* 0x000000ffff057224 */ /* 0x000fe200078e000e */
[----:B------:R-:W-:Y:S06]  /*21be0*/  BRA `(.L_x_2952) ;  /* 0xfffffe8400847947 */ /* 0x000fec000383ffff */
.L_x_2670:
[----:B0-----:R0:W1:Y:S02]  /*21bf0*/  SYNCS.PHASECHK.TRANS64.TRYWAIT P0, [R2+URZ+0x28800], R67 ;  /* 0x02880043020075a7 */ /* 0x001064000800017f */
[----:B-1----:R-:W-:Y:S05]  /*21c00*/  @!P0 NANOSLEEP.SYNCS 0x989680 ;  /* 0x009896800000895d */ /* 0x002fea0003900000 */
[----:B------:R-:W1:Y:S02]  /*21c10*/  @!P0 SYNCS.PHASECHK.TRANS64 P0, [R2+URZ+0x28800], R67 ;  /* 0x02880043020085a7 */ /* 0x000e64000800007f */
[----:B-1----:R-:W-:Y:S05]  /*21c20*/  @!P0 BRA `(.L_x_2670) ;  /* 0xfffffffc00f08947 */ /* 0x002fea000383ffff */
[----:B------:R-:W-:Y:S05]  /*21c30*/  BRA `(.L_x_2953) ;  /* 0xfffffe88003c7947 */ /* 0x000fea000383ffff */
.L_x_2686:
        /* <DEDUP_REMOVED lines=9> */
.L_x_2955:
[----:B------:R-:W-:Y:S05]  /*21cd0*/  BSYNC B1 ;  /* 0x0000000000017941 */ /* 0x000fea0003800000 */
.L_x_2954:
[----:B------:R-:W-:Y:S01]  /*21ce0*/  IMAD.MOV.U32 R13, RZ, RZ, R32 ;  /* 0x000000ffff0d7224 */ /* 0x000fe200078e0020 */
[----:B------:R-:W-:Y:S01]  /*21cf0*/  MOV R0, R14 ;  /* 0x0000000e00007202 */ /* 0x000fe20000000f00 */
[----:B------:R-:W-:Y:S01]  /*21d00*/  IMAD.MOV.U32 R12, RZ, RZ, RZ ;  /* 0x000000ffff0c7224 */ /* 0x000fe200078e00ff */
[----:B------:R-:W-:Y:S01]  /*21d10*/  ISETP.GE.AND P0, PT, R16, R54, PT ;  /* 0x000000361000720c */ /* 0x000fe20003f06270 */
[----:B------:R-:W-:Y:S02]  /*21d20*/  IMAD.MOV.U32 R11, RZ, RZ, 0x181f ;  /* 0x0000181fff0b7424 */ /* 0x000fe400078e00ff */
[----:B------:R-:W-:Y:S02]  /*21d30*/  IMAD.MOV.U32 R15, RZ, RZ, -0x1 ;  /* 0xffffffffff0f7424 */ /* 0x000fe400078e00ff */
[----:B------:R-:W-:-:S08]  /*21d40*/  IMAD R3, R192, R5, RZ ;  /* 0x00000005c0037224 */ /* 0x000fd000078e02ff */
[----:B------:R-:W-:Y:S05]  /*21d50*/  WARPSYNC.COLLECTIVE R15, `(.L_x_2956) ;  /* 0x000000000f087348 */ /* 0x000fea0003c00000 */
[----:B------:R0:W1:Y:S02]  /*21d60*/  SHFL.IDX P6, R14, R13, R12, R11 ;  /* 0x0000000c0d0e7389 */ /* 0x00006400000c000b */
[----:B01----:R-:W-:Y:S01]  /*21d70*/  ENDCOLLECTIVE ;  /* 0x000000000000791b */ /* 0x003fe20003800000 */
.L_x_2956:
[----:B------:R-:W-:Y:S01]  /*21d80*/  ISETP.GE.OR P1, PT, R56, R3, P0 ;  /* 0x000000033800720c */ /* 0x000fe20000726670 */
[----:B------:R-:W-:-:S12]  /*21d90*/  IMAD.MOV.U32 R13, RZ, RZ, R33 ;  /* 0x000000ffff0d7224 */ /* 0x000fd800078e0021 */
[C---:B------:R-:W-:Y:S01]  /*21da0*/  @!P1 SHF.L.U64.HI R6, R16.reuse, 0x1, R17 ;  /* 0x0000000110069819 */ /* 0x040fe20000010211 */
[----:B------:R-:W-:Y:S02]  /*21db0*/  @!P1 IMAD.SHL.U32 R21, R16, 0x2, RZ ;  /* 0x0000000210159824 */ /* 0x000fe400078e00ff */
[----:B------:R-:W-:-:S07]  /*21dc0*/  IMAD.MOV.U32 R4, RZ, RZ, R14 ;  /* 0x000000ffff047224 */ /* 0x000fce00078e000e */
[----:B------:R-:W-:Y:S05]  /*21dd0*/  WARPSYNC.COLLECTIVE R15, `(.L_x_2957) ;  /* 0x000000000f087348 */ /* 0x000fea0003c00000 */
[----:B------:R0:W1:Y:S02]  /*21de0*/  SHFL.IDX P6, R14, R13, R12, R11 ;  /* 0x0000000c0d0e7389 */ /* 0x00006400000c000b */
[----:B01----:R-:W-:Y:S01]  /*21df0*/  ENDCOLLECTIVE ;  /* 0x000000000000791b */ /* 0x003fe20003800000 */
.L_x_2957:
[----:B------:R-:W-:-:S05]  /*21e00*/  @!P1 IADD3 R4, P2, R4, R21, RZ ;  /* 0x0000001504049210 */ /* 0x000fca0007f5e0ff */
[----:B------:R-:W-:Y:S02]  /*21e10*/  @!P1 IMAD.X R7, R0, 0x1, R6, P2 ;  /* 0x0000000100079824 */ /* 0x000fe400010e0606 */
[----:B------:R-:W-:Y:S02]  /*21e20*/  @!P1 IMAD.MOV.U32 R8, RZ, RZ, R4 ;  /* 0x000000ffff089224 */ /* 0x000fe400078e0004 */
[----:B------:R-:W-:Y:S02]  /*21e30*/  @!P1 IMAD.MOV.U32 R9, RZ, RZ, R7 ;  /* 0x000000ffff099224 */ /* 0x000fe400078e0007 */
[----:B------:R-:W-:Y:S01]  /*21e40*/  IMAD.MOV.U32 R13, RZ, RZ, R34 ;  /* 0x000000ffff0d7224 */ /* 0x000fe200078e0022 */
[----:B------:R-:W-:-:S07]  /*21e50*/  MOV R5, R14 ;  /* 0x0000000e00057202 */ /* 0x000fce0000000f00 */
[----:B------:R-:W-:Y:S05]  /*21e60*/  WARPSYNC.COLLECTIVE R15, `(.L_x_2958) ;  /* 0x000000000f087348 */ /* 0x000fea0003c00000 */
[----:B------:R0:W1:Y:S02]  /*21e70*/  SHFL.IDX P6, R14, R13, R12, R11 ;  /* 0x0000000c0d0e7389 */ /* 0x00006400000c000b */
[----:B01----:R-:W-:Y:S01]  /*21e80*/  ENDCOLLECTIVE ;  /* 0x000000000000791b */ /* 0x003fe20003800000 */
.L_x_2958:
[----:B------:R-:W2:Y:S01]  /*21e90*/  @!P1 LD.E.128 R8, desc[UR42][R8.64] ;  /* 0x0000002a08089980 */ /* 0x000ea2000c101d00 */
[----:B------:R-:W-:-:S04]  /*21ea0*/  @!P1 IADD3 R14, P2, R14, R21, RZ ;  /* 0x000000150e0e9210 */ /* 0x000fc80007f5e0ff */
[----:B------:R-:W-:Y:S01]  /*21eb0*/  @!P1 MOV R4, R14 ;  /* 0x0000000e00049202 */ /* 0x000fe20000000f00 */
[----:B------:R-:W-:-:S06]  /*21ec0*/  @!P1 IMAD.X R5, R5, 0x1, R6, P2 ;  /* 0x0000000105059824 */ /* 0x000fcc00010e0606 */
[----:B------:R-:W5:Y:S01]  /*21ed0*/  @!P1 LD.E.128 R4, desc[UR42][R4.64] ;  /* 0x0000002a04049980 */ /* 0x000f62000c101d00 */
[----:B------:R-:W-:Y:S02]  /*21ee0*/  CS2R R46, SRZ ;  /* 0x00000000002e7805 */ /* 0x000fe4000001ff00 */
[----:B------:R-:W-:Y:S02]  /*21ef0*/  CS2R R48, SRZ ;  /* 0x0000000000307805 */ /* 0x000fe4000001ff00 */
[----:B------:R-:W-:Y:S02]  /*21f00*/  MOV R13, R35 ;  /* 0x00000023000d7202 */ /* 0x000fe40000000f00 */
        /* <DEDUP_REMOVED lines=15> */
.L_x_2959:
[----:B------:R-:W-:Y:S01]  /*22000*/  IMAD.MOV.U32 R20, RZ, RZ, R49 ;  /* 0x000000ffff147224 */ /* 0x000fe200078e0031 */
[----:B------:R-:W-:Y:S01]  /*22010*/  PRMT R64, R64, 0x5410, R0 ;  /* 0x0000541040407816 */ /* 0x000fe20000000000 */
[----:B------:R-:W-:Y:S01]  /*22020*/  IMAD.MOV.U32 R10, RZ, RZ, R48 ;  /* 0x000000ffff0a7224 */ /* 0x000fe200078e0030 */
[----:B------:R-:W-:Y:S01]  /*22030*/  @!P1 MOV R51, R7 ;  /* 0x0000000700339202 */ /* 0x000fe20000000f00 */
[----:B------:R-:W-:-:S03]  /*22040*/  @!P1 IMAD.MOV.U32 R44, RZ, RZ, R4 ;  /* 0x000000ffff2c9224 */ /* 0x000fc600078e0004 */
[----:B------:R-:W-:Y:S01]  /*22050*/  PRMT R37, R10, 0x5410, R20 ;  /* 0x000054100a257816 */ /* 0x000fe20000000014 */
[----:B------:R-:W-:Y:S02]  /*22060*/  @!P1 IMAD.MOV.U32 R45, RZ, RZ, R5 ;  /* 0x000000ffff2d9224 */ /* 0x000fe400078e0005 */
[----:B------:R-:W-:Y:S02]  /*22070*/  @!P1 IMAD.MOV.U32 R50, RZ, RZ, R6 ;  /* 0x000000ffff329224 */ /* 0x000fe400078e0006 */
[----:B------:R-:W-:Y:S02]  /*22080*/  IMAD.MOV.U32 R4, RZ, RZ, R44 ;  /* 0x000000ffff047224 */ /* 0x000fe400078e002c */
[----:B------:R-:W-:Y:S02]  /*22090*/  IMAD.MOV.U32 R13, RZ, RZ, R32 ;  /* 0x000000ffff0d7224 */ /* 0x000fe400078e0020 */
[----:B------:R-:W-:Y:S02]  /*220a0*/  IMAD.MOV.U32 R5, RZ, RZ, R45 ;  /* 0x000000ffff057224 */ /* 0x000fe400078e002d */
[----:B------:R-:W-:-:S02]  /*220b0*/  IMAD.MOV.U32 R6, RZ, RZ, R50 ;  /* 0x000000ffff067224 */ /* 0x000fc400078e0032 */
[----:B------:R-:W-:Y:S01]  /*220c0*/  IMAD.MOV.U32 R7, RZ, RZ, R51 ;  /* 0x000000ffff077224 */ /* 0x000fe200078e0033 */
[----:B------:R-:W-:Y:S01]  /*220d0*/  PRMT R67, R67, 0x5410, R5 ;  /* 0x0000541043437816 */ /* 0x000fe20000000005 */
[----:B------:R-:W-:Y:S01]  /*220e0*/  IMAD.MOV.U32 R0, RZ, RZ, R14 ;  /* 0x000000ffff007224 */ /* 0x000fe200078e000e */
[----:B------:R-:W-:-:S07]  /*220f0*/  PRMT R66, R6, 0x5410, R4 ;  /* 0x0000541006427816 */ /* 0x000fce0000000004 */
[----:B------:R-:W-:Y:S05]  /*22100*/  WARPSYNC.COLLECTIVE R15, `(.L_x_2960) ;  /* 0x000000000f087348 */ /* 0x000fea0003c00000 */
[----:B------:R0:W1:Y:S02]  /*22110*/  SHFL.IDX P6, R14, R13, R12, R11 ;  /* 0x0000000c0d0e7389 */ /* 0x00006400000c000b */
[----:B01----:R-:W-:Y:S01]  /*22120*/  ENDCOLLECTIVE ;  /* 0x000000000000791b */ /* 0x003fe20003800000 */
.L_x_2960:
[----:B------:R-:W-:Y:S01]  /*22130*/  PRMT R64, R7, 0x7610, R64 ;  /* 0x0000761007407816 */ /* 0x000fe20000000040 */
[----:B------:R-:W-:Y:S02]  /*22140*/  IMAD.MOV.U32 R13, RZ, RZ, R33 ;  /* 0x000000ffff0d7224 */ /* 0x000fe400078e0021 */
[----:B------:R-:W-:-:S07]  /*22150*/  IMAD.MOV.U32 R8, RZ, RZ, R14 ;  /* 0x000000ffff087224 */ /* 0x000fce00078e000e */
[----:B------:R-:W-:Y:S05]  /*22160*/  WARPSYNC.COLLECTIVE R15, `(.L_x_2961) ;  /* 0x000000000f087348 */ /* 0x000fea0003c00000 */
[----:B------:R0:W1:Y:S02]  /*22170*/  SHFL.IDX P6, R14, R13, R12, R11 ;  /* 0x0000000c0d0e7389 */ /* 0x00006400000c000b */
[----:B01----:R-:W-:Y:S01]  /*22180*/  ENDCOLLECTIVE ;  /* 0x000000000000791b */ /* 0x003fe20003800000 */
.L_x_2961:
[----:B------:R-:W-:Y:S01]  /*22190*/  IMAD.MOV.U32 R13, RZ, RZ, R34 ;  /* 0x000000ffff0d7224 */ /* 0x000fe200078e0022 */
[----:B------:R-:W-:-:S07]  /*221a0*/  MOV R9, R14 ;  /* 0x0000000e00097202 */ /* 0x000fce0000000f00 */
[----:B------:R-:W-:Y:S05]  /*221b0*/  WARPSYNC.COLLECTIVE R15, `(.L_x_2962) ;  /* 0x000000000f087348 */ /* 0x000fea0003c00000 */
[----:B------:R0:W1:Y:S02]  /*221c0*/  SHFL.IDX P6, R14, R13, R12, R11 ;  /* 0x0000000c0d0e7389 */ /* 0x00006400000c000b */
[----:B01----:R-:W-:Y:S01]  /*221d0*/  ENDCOLLECTIVE ;  /* 0x000000000000791b */ /* 0x003fe20003800000 */
.L_x_2962:
[----:B------:R-:W-:Y:S05]  /*221e0*/  BRA `(.L_x_2963) ;  /* 0xfffffe9c00f47947 */ /* 0x000fea000383ffff */
.L_x_2689:
[----:B------:R-:W-:Y:S01]  /*221f0*/  BSSY B1, `(.L_x_2964) ;  /* 0x0000008000017945 */ /* 0x000fe20003800000 */
[----:B------:R-:W-:Y:S01]  /*22200*/  IMAD.MOV.U32 R13, RZ, RZ, R35 ;  /* 0x000000ffff0d7224 */ /* 0x000fe200078e0023 */
[----:B------:R-:W-:Y:S01]  /*22210*/  MOV R11, 0x181f ;  /* 0x0000181f000b7802 */ /* 0x000fe20000000f00 */
[----:B------:R-:W-:Y:S02]  /*22220*/  IMAD.MOV.U32 R12, RZ, RZ, 0x2 ;  /* 0x00000002ff0c7424 */ /* 0x000fe400078e00ff */
[----:B-1----:R-:W-:-:S07]  /*22230*/  IMAD.MOV.U32 R15, RZ, RZ, -0x1 ;  /* 0xffffffffff0f7424 */ /* 0x002fce00078e00ff */
[----:B------:R-:W-:Y:S05]  /*22240*/  WARPSYNC.COLLECTIVE R15, `(.L_x_2965) ;  /* 0x000000000f087348 */ /* 0x000fea0003c00000 */
[----:B------:R0:W1:Y:S02]  /*22250*/  SHFL.IDX P6, R14, R13, R12, R11 ;  /* 0x0000000c0d0e7389 */ /* 0x00006400000c000b */
[----:B01----:R-:W-:Y:S01]  /*22260*/  ENDCOLLECTIVE ;  /* 0x000000000000791b */ /* 0x003fe20003800000 */
.L_x_2965:
[----:B------:R-:W-:Y:S05]  /*22270*/  BSYNC B1 ;  /* 0x0000000000017941 */ /* 0x000fea0003800000 */
.L_x_2964:
        /* <DEDUP_REMOVED lines=9> */
.L_x_2966:
        /* <DEDUP_REMOVED lines=8> */
.L_x_2967:
[----:B------:R-:W-:-:S05]  /*22390*/  @!P1 IADD3 R8, P2, R8, R21, RZ ;  /* 0x0000001508089210 */ /* 0x000fca0007f5e0ff */
[----:B------:R-:W-:Y:S02]  /*223a0*/  @!P1 IMAD.X R9, R0, 0x1, R29, P2 ;  /* 0x0000000100099824 */ /* 0x000fe400010e061d */
[----:B------:R-:W-:Y:S02]  /*223b0*/  IMAD.MOV.U32 R13, RZ, RZ, R34 ;  /* 0x000000ffff0d7224 */ /* 0x000fe400078e0022 */
[----:B------:R-:W-:-:S07]  /*223c0*/  IMAD.MOV.U32 R20, RZ, RZ, R14 ;  /* 0x000000ffff147224 */ /* 0x000fce00078e000e */
[----:B------:R-:W-:Y:S05]  /*223d0*/  WARPSYNC.COLLECTIVE R15, `(.L_x_2968) ;  /* 0x000000000f087348 */ /* 0x000fea0003c00000 */
[----:B------:R0:W1:Y:S02]  /*223e0*/  SHFL.IDX P6, R14, R13, R12, R11 ;  /* 0x0000000c0d0e7389 */ /* 0x00006400000c000b */
[----:B01----:R-:W-:Y:S01]  /*223f0*/  ENDCOLLECTIVE ;  /* 0x000000000000791b */ /* 0x003fe20003800000 */
.L_x_2968:
[----:B------:R-:W2:Y:S01]  /*22400*/  @!P1 LD.E.128 R8, desc[UR42][R8.64] ;  /* 0x0000002a08089980 */ /* 0x000ea2000c101d00 */
[----:B------:R-:W-:-:S04]  /*22410*/  @!P1 IADD3 R28, P2, R14, R21, RZ ;  /* 0x000000150e1c9210 */ /* 0x000fc80007f5e0ff */
[----:B------:R-:W-:-:S06]  /*22420*/  @!P1 IADD3.X R29, R20, R29, RZ, P2, !PT ;  /* 0x0000001d141d9210 */ /* 0x000fcc00017fe4ff */
[----:B------:R-:W5:Y:S01]  /*22430*/  @!P1 LD.E.128 R28, desc[UR42][R28.64] ;  /* 0x0000002a1c1c9980 */ /* 0x000f62000c101d00 */
[----:B------:R-:W-:Y:S02]  /*22440*/  CS2R R20, SRZ ;  /* 0x0000000000147805 */ /* 0x000fe4000001ff00 */
[----:B------:R-:W-:Y:S02]  /*22450*/  CS2R R38, SRZ ;  /* 0x0000000000267805 */ /* 0x000fe4000001ff00 */
[----:B------:R-:W-:Y:S02]  /*22460*/  MOV R13, R35 ;  /* 0x00000023000d7202 */ /* 0x000fe40000000f00 */
[----:B------:R-:W-:Y:S02]  /*22470*/  CS2R R40, SRZ ;  /* 0x0000000000287805 */ /* 0x000fe4000001ff00 */
[----:B------:R-:W-:Y:S01]  /*22480*/  CS2R R42, SRZ ;  /* 0x00000000002a7805 */ /* 0x000fe2000001ff00 */
[----:B--2---:R-:W-:-:S02]  /*22490*/  @!P1 IMAD.MOV.U32 R20, RZ, RZ, R8 ;  /* 0x000000ffff149224 */ /* 0x004fc400078e0008 */
[----:B------:R-:W-:Y:S02]  /*224a0*/  @!P1 IMAD.MOV.U32 R21, RZ, RZ, R9 ;  /* 0x000000ffff159224 */ /* 0x000fe400078e0009 */
[----:B------:R-:W-:Y:S02]  /*224b0*/  IMAD.MOV.U32 R0, RZ, RZ, R20 ;  /* 0x000000ffff007224 */ /* 0x000fe400078e0014 */
[----:B------:R-:W-:Y:S02]  /*224c0*/  IMAD.MOV.U32 R12, RZ, RZ, R21 ;  /* 0x000000ffff0c7224 */ /* 0x000fe400078e0015 */
[----:B------:R-:W-:Y:S02]  /*224d0*/  @!P1 IMAD.MOV.U32 R39, RZ, RZ, R11 ;  /* 0x000000ffff279224 */ /* 0x000fe400078e000b */
[----:B------:R-:W-:Y:S01]  /*224e0*/  IMAD.MOV.U32 R11, RZ, RZ, 0x181f ;  /* 0x0000181fff0b7424 */ /* 0x000fe200078e00ff */
[----:B------:R-:W-:Y:S01]  /*224f0*/  PRMT R59, R0, 0x5410, R12 ;  /* 0x00005410003b7816 */ /* 0x000fe2000000000c */
[----:B------:R-:W-:-:S02]  /*22500*/  IMAD.MOV.U32 R12, RZ, RZ, 0x3 ;  /* 0x00000003ff0c7424 */ /* 0x000fc400078e00ff */
[----:B------:R-:W-:Y:S02]  /*22510*/  @!P1 IMAD.MOV.U32 R38, RZ, RZ, R10 ;  /* 0x000000ffff269224 */ /* 0x000fe400078e000a */
[----:B------:R-:W-:-:S07]  /*22520*/  IMAD.MOV.U32 R9, RZ, RZ, R39 ;  /* 0x000000ffff097224 */ /* 0x000fce00078e0027 */
[----:B-----5:R-:W-:Y:S05]  /*22530*/  WARPSYNC.COLLECTIVE R15, `(.L_x_2969) ;  /* 0x000000000f087348 */ /* 0x020fea0003c00000 */
[----:B------:R0:W1:Y:S02]  /*22540*/  SHFL.IDX P6, R14, R13, R12, R11 ;  /* 0x0000000c0d0e7389 */ /* 0x00006400000c000b */
[----:B01---5:R-:W-:Y:S01]  /*22550*/  ENDCOLLECTIVE ;  /* 0x000000000000791b */ /* 0x023fe20003800000 */
.L_x_2969:
[----:B------:R-:W-:Y:S02]  /*22560*/  IMAD.MOV.U32 R8, RZ, RZ, R38 ;  /* 0x000000ffff087224 */ /* 0x000fe400078e0026 */
[----:B------:R-:W-:Y:S01]  /*22570*/  @!P1 IMAD.MOV.U32 R40, RZ, RZ, R28 ;  /* 0x000000ffff289224 */ /* 0x000fe200078e001c */
[----:B------:R-:W-:Y:S01]  /*22580*/  @!P1 MOV R42, R30 ;  /* 0x0000001e002a9202 */ /* 0x000fe20000000f00 */
[----:B------:R-:W-:Y:S01]  /*22590*/  @!P1 IMAD.MOV.U32 R41, RZ, RZ, R29 ;  /* 0x000000ffff299224 */ /* 0x000fe200078e001d */
[----:B------:R-:W-:Y:S01]  /*225a0*/  PRMT R52, R8, 0x5410, R9 ;  /* 0x0000541008347816 */ /* 0x000fe20000000009 */
[----:B------:R-:W-:Y:S02]  /*225b0*/  @!P1 IMAD.MOV.U32 R43, RZ, RZ, R31 ;  /* 0x000000ffff2b9224 */ /* 0x000fe400078e001f */
[----:B------:R-:W-:Y:S02]  /*225c0*/  IMAD.MOV.U32 R8, RZ, RZ, R40 ;  /* 0x000000ffff087224 */ /* 0x000fe400078e0028 */
[----:B------:R-:W-:-:S02]  /*225d0*/  IMAD.MOV.U32 R9, RZ, RZ, R41 ;  /* 0x000000ffff097224 */ /* 0x000fc400078e0029 */
[----:B------:R-:W-:Y:S02]  /*225e0*/  IMAD.MOV.U32 R10, RZ, RZ, R42 ;  /* 0x000000ffff0a7224 */ /* 0x000fe400078e002a */
[----:B------:R-:W-:Y:S01]  /*225f0*/  IMAD.MOV.U32 R13, RZ, RZ, R32 ;  /* 0x000000ffff0d7224 */ /* 0x000fe200078e0020 */
[----:B------:R-:W-:Y:S02]  /*22600*/  PRMT R62, R8, 0x5410, R9 ;  /* 0x00005410083e7816 */ /* 0x000fe40000000009 */
[----:B------:R-:W-:Y:S01]  /*22610*/  CS2R R8, SRZ ;  /* 0x0000000000087805 */ /* 0x000fe2000001ff00 */
[----:B------:R-:W-:-:S07]  /*22620*/  IMAD.MOV.U32 R0, RZ, RZ, R14 ;  /* 0x000000ffff007224 */ /* 0x000fce00078e000e */
[----:B------:R-:W-:Y:S05]  /*22630*/  WARPSYNC.COLLECTIVE R15, `(.L_x_2970) ;  /* 0x000000000f087348 */ /* 0x000fea0003c00000 */
[----:B------:R0:W1:Y:S02]  /*22640*/  SHFL.IDX P6, R14, R13, R12, R11 ;  /* 0x0000000c0d0e7389 */ /* 0x00006400000c000b */
[----:B01----:R-:W-:Y:S01]  /*22650*/  ENDCOLLECTIVE ;  /* 0x000000000000791b */ /* 0x003fe20003800000 */
.L_x_2970:
[----:B------:R-:W-:Y:S02]  /*22660*/  IMAD.MOV.U32 R13, RZ, RZ, R33 ;  /* 0x000000ffff0d7224 */ /* 0x000fe400078e0021 */
[----:B------:R-:W-:-:S07]  /*22670*/  IMAD.MOV.U32 R32, RZ, RZ, R14 ;  /* 0x000000ffff207224 */ /* 0x000fce00078e000e */
[----:B------:R-:W-:Y:S05]  /*22680*/  WARPSYNC.COLLECTIVE R15, `(.L_x_2971) ;  /* 0x000000000f087348 */ /* 0x000fea0003c00000 */
[----:B------:R0:W1:Y:S02]  /*22690*/  SHFL.IDX P6, R14, R13, R12, R11 ;  /* 0x0000000c0d0e7389 */ /* 0x00006400000c000b */
[----:B01----:R-:W-:Y:S01]  /*226a0*/  ENDCOLLECTIVE ;  /* 0x000000000000791b */ /* 0x003fe20003800000 */
.L_x_2971:
[----:B------:R-:W-:Y:S01]  /*226b0*/  IMAD.MOV.U32 R13, RZ, RZ, R34 ;  /* 0x000000ffff0d7224 */ /* 0x000fe200078e0022 */
[----:B------:R-:W-:-:S07]  /*226c0*/  MOV R33, R14 ;  /* 0x0000000e00217202 */ /* 0x000fce0000000f00 */
[----:B------:R-:W-:Y:S05]  /*226d0*/  WARPSYNC.COLLECTIVE R15, `(.L_x_2972) ;  /* 0x000000000f087348 */ /* 0x000fea0003c00000 */
[----:B------:R0:W1:Y:S02]  /*226e0*/  SHFL.IDX P6, R14, R13, R12, R11 ;  /* 0x0000000c0d0e7389 */ /* 0x00006400000c000b */
[----:B01----:R-:W-:Y:S01]  /*226f0*/  ENDCOLLECTIVE ;  /* 0x000000000000791b */ /* 0x003fe20003800000 */
.L_x_2972:
[----:B------:R-:W-:-:S05]  /*22700*/  IMAD.MOV.U32 R11, RZ, RZ, R43 ;  /* 0x000000ffff0b7224 */ /* 0x000fca00078e002b */
[----:B------:R-:W-:Y:S01]  /*22710*/  PRMT R63, R10, 0x5410, R11 ;  /* 0x000054100a3f7816 */ /* 0x000fe2000000000b */
[----:B------:R-:W-:Y:S01]  /*22720*/  IMAD.MOV.U32 R34, RZ, RZ, R14 ;  /* 0x000000ffff227224 */ /* 0x000fe200078e000e */
[----:B------:R-:W-:Y:S06]  /*22730*/  BRA `(.L_x_2973) ;  /* 0xfffffe9c00d47947 */ /* 0x000fec000383ffff */
.L_x_2693:
[----:B0-----:R0:W1:Y:S02]  /*22740*/  SYNCS.PHASECHK.TRANS64.TRYWAIT P4, [R2+URZ+0x28800], R29 ;  /* 0x0288001d020075a7 */ /* 0x001064000808017f */
[----:B-1----:R-:W-:Y:S05]  /*22750*/  @!P4 NANOSLEEP.SYNCS 0x989680 ;  /* 0x009896800000c95d */ /* 0x002fea0003900000 */
[----:B------:R-:W1:Y:S02]  /*22760*/  @!P4 SYNCS.PHASECHK.TRANS64 P4, [R2+URZ+0x28800], R29 ;  /* 0x0288001d0200c5a7 */ /* 0x000e64000808007f */
[----:B-1----:R-:W-:Y:S05]  /*22770*/  @!P4 BRA `(.L_x_2693) ;  /* 0xfffffffc00f0c947 */ /* 0x002fea000383ffff */
[----:B------:R-:W-:Y:S05]  /*22780*/  BRA `(.L_x_2974) ;  /* 0xfffffea0006c7947 */ /* 0x000fea000383ffff */
.L_x_2703:
[----:B-1----:R1:W2:Y:S02]  /*22790*/  SYNCS.PHASECHK.TRANS64.TRYWAIT P2, [R3+URZ+0x28830], R0 ;  /* 0x02883000030075a7 */ /* 0x0022a4000804017f */
[----:B--2---:R-:W-:Y:S05]  /*227a0*/  @!P2 NANOSLEEP.SYNCS 0x989680 ;  /* 0x009896800000a95d */ /* 0x004fea0003900000 */
[----:B------:R-:W2:Y:S02]  /*227b0*/  @!P2 SYNCS.PHASECHK.TRANS64 P2, [R3+URZ+0x28830], R0 ;  /* 0x028830000300a5a7 */ /* 0x000ea4000804007f */
[----:B--2---:R-:W-:Y:S05]  /*227c0*/  @!P2 BRA `(.L_x_2703) ;  /* 0xfffffffc00f0a947 */ /* 0x004fea000383ffff */
[----:B------:R-:W-:Y:S05]  /*227d0*/  BRA `(.L_x_2702) ;  /* 0xfffffeb800e87947 */ /* 0x000fea000383ffff */
.L_x_2709:
[----:B-1----:R1:W2:Y:S02]  /*227e0*/  SYNCS.PHASECHK.TRANS64.TRYWAIT P4, [R0+URZ+0x28830], R7 ;  /* 0x02883007000075a7 */ /* 0x0022a4000808017f */
[----:B--2---:R-:W-:Y:S05]  /*227f0*/  @!P4 NANOSLEEP.SYNCS 0x989680 ;  /* 0x009896800000c95d */ /* 0x004fea0003900000 */
[----:B------:R-:W2:Y:S02]  /*22800*/  @!P4 SYNCS.PHASECHK.TRANS64 P4, [R0+URZ+0x28830], R7 ;  /* 0x028830070000c5a7 */ /* 0x000ea4000808007f */
[----:B--2---:R-:W-:Y:S05]  /*22810*/  @!P4 BRA `(.L_x_2709) ;  /* 0xfffffffc00f0c947 */ /* 0x004fea000383ffff */
[----:B------:R-:W-:Y:S05]  /*22820*/  BRA `(.L_x_2708) ;  /* 0xfffffee000247947 */ /* 0x000fea000383ffff */
.L_x_2713:
[----:B-1----:R1:W2:Y:S02]  /*22830*/  SYNCS.PHASECHK.TRANS64.TRYWAIT P3, [R6+URZ+0x28850], R0 ;  /* 0x02885000060075a7 */ /* 0x0022a4000806017f */
[----:B--2---:R-:W-:Y:S05]  /*22840*/  @!P3 NANOSLEEP.SYNCS 0x989680 ;  /* 0x009896800000b95d */ /* 0x004fea0003900000 */
[----:B------:R-:W2:Y:S02]  /*22850*/  @!P3 SYNCS.PHASECHK.TRANS64 P3, [R6+URZ+0x28850], R0 ;  /* 0x028850000600b5a7 */ /* 0x000ea4000806007f */
[----:B--2---:R-:W-:Y:S05]  /*22860*/  @!P3 BRA `(.L_x_2713) ;  /* 0xfffffffc00f0b947 */ /* 0x004fea000383ffff */
[----:B------:R-:W-:Y:S05]  /*22870*/  BRA `(.L_x_2710) ;  /* 0xfffffee400247947 */ /* 0x000fea000383ffff */
.L_x_2720:
[----:B-1----:R1:W2:Y:S02]  /*22880*/  SYNCS.PHASECHK.TRANS64.TRYWAIT P3, [R0+URZ+0x28830], R7 ;  /* 0x02883007000075a7 */ /* 0x0022a4000806017f */
[----:B--2---:R-:W-:Y:S05]  /*22890*/  @!P3 NANOSLEEP.SYNCS 0x989680 ;  /* 0x009896800000b95d */ /* 0x004fea0003900000 */
[----:B------:R-:W2:Y:S02]  /*228a0*/  @!P3 SYNCS.PHASECHK.TRANS64 P3, [R0+URZ+0x28830], R7 ;  /* 0x028830070000b5a7 */ /* 0x000ea4000806007f */
[----:B--2---:R-:W-:Y:S05]  /*228b0*/  @!P3 BRA `(.L_x_2720) ;  /* 0xfffffffc00f0b947 */ /* 0x004fea000383ffff */
[----:B------:R-:W-:Y:S05]  /*228c0*/  BRA `(.L_x_2719) ;  /* 0xffffff0800c87947 */ /* 0x000fea000383ffff */
.L_x_2724:
[----:B-1----:R1:W2:Y:S02]  /*228d0*/  SYNCS.PHASECHK.TRANS64.TRYWAIT P2, [R6+URZ+0x28850], R0 ;  /* 0x02885000060075a7 */ /* 0x0022a4000804017f */
[----:B--2---:R-:W-:Y:S05]  /*228e0*/  @!P2 NANOSLEEP.SYNCS 0x989680 ;  /* 0x009896800000a95d */ /* 0x004fea0003900000 */
[----:B------:R-:W2:Y:S02]  /*228f0*/  @!P2 SYNCS.PHASECHK.TRANS64 P2, [R6+URZ+0x28850], R0 ;  /* 0x028850000600a5a7 */ /* 0x000ea4000804007f */
[----:B--2---:R-:W-:Y:S05]  /*22900*/  @!P2 BRA `(.L_x_2724) ;  /* 0xfffffffc00f0a947 */ /* 0x004fea000383ffff */
[----:B------:R-:W-:Y:S05]  /*22910*/  BRA `(.L_x_2721) ;  /* 0xffffff0c00c87947 */ /* 0x000fea000383ffff */
.L_x_2729:
[----:B-1----:R1:W2:Y:S02]  /*22920*/  SYNCS.PHASECHK.TRANS64.TRYWAIT P0, [R14+URZ+0x28850], R5 ;  /* 0x028850050e0075a7 */ /* 0x0022a4000800017f */
[----:B--2---:R-:W-:Y:S05]  /*22930*/  @!P0 NANOSLEEP.SYNCS 0x989680 ;  /* 0x009896800000895d */ /* 0x004fea0003900000 */
[----:B------:R-:W2:Y:S02]  /*22940*/  @!P0 SYNCS.PHASECHK.TRANS64 P0, [R14+URZ+0x28850], R5 ;  /* 0x028850050e0085a7 */ /* 0x000ea4000800007f */
[----:B--2---:R-:W-:Y:S05]  /*22950*/  @!P0 BRA `(.L_x_2729) ;  /* 0xfffffffc00f08947 */ /* 0x004fea000383ffff */
[----:B------:R-:W-:Y:S05]  /*22960*/  BRA `(.L_x_2728) ;  /* 0xffffff2800f87947 */ /* 0x000fea000383ffff */
.L_x_2734:
[----:B------:R-:W-:Y:S01]  /*22970*/  IMAD.MOV.U32 R13, RZ, RZ, R4 ;  /* 0x000000ffff0d7224 */ /* 0x000fe200078e0004 */
[----:B------:R-:W-:Y:S01]  /*22980*/  MOV R12, RZ ;  /* 0x000000ff000c7202 */ /* 0x000fe20000000f00 */
[----:B------:R-:W-:Y:S02]  /*22990*/  IMAD.MOV.U32 R11, RZ, RZ, 0x181f ;  /* 0x0000181fff0b7424 */ /* 0x000fe400078e00ff */
[----:B------:R-:W-:-:S07]  /*229a0*/  IMAD.MOV.U32 R15, RZ, RZ, -0x1 ;  /* 0xffffffffff0f7424 */ /* 0x000fce00078e00ff */
[----:B-----5:R-:W-:Y:S05]  /*229b0*/  WARPSYNC.COLLECTIVE R15, `(.L_x_2975) ;  /* 0x000000000f087348 */ /* 0x020fea0003c00000 */
[----:B------:R0:W1:Y:S02]  /*229c0*/  SHFL.IDX P6, R14, R13, R12, R11 ;  /* 0x0000000c0d0e7389 */ /* 0x00006400000c000b */
[----:B01---5:R-:W-:Y:S01]  /*229d0*/  ENDCOLLECTIVE ;  /* 0x000000000000791b */ /* 0x023fe20003800000 */
.L_x_2975:
[----:B------:R-:W-:Y:S02]  /*229e0*/  IMAD.MOV.U32 R13, RZ, RZ, R0 ;  /* 0x000000ffff0d7224 */ /* 0x000fe400078e0000 */
[----:B------:R-:W-:-:S07]  /*229f0*/  IMAD.MOV.U32 R3, RZ, RZ, R14 ;  /* 0x000000ffff037224 */ /* 0x000fce00078e000e */
[----:B------:R-:W-:Y:S05]  /*22a00*/  WARPSYNC.COLLECTIVE R15, `(.L_x_2976) ;  /* 0x000000000f087348 */ /* 0x000fea0003c00000 */
[----:B------:R0:W1:Y:S02]  /*22a10*/  SHFL.IDX P6, R14, R13, R12, R11 ;  /* 0x0000000c0d0e7389 */ /* 0x00006400000c000b */
[----:B01----:R-:W-:Y:S01]  /*22a20*/  ENDCOLLECTIVE ;  /* 0x000000000000791b */ /* 0x003fe20003800000 */
.L_x_2976:
[----:B------:R-:W-:Y:S05]  /*22a30*/  BRA `(.L_x_2977) ;  /* 0xffffff4400bc7947 */ /* 0x000fea000383ffff */
.L_x_2737:
[----:B------:R-:W-:Y:S01]  /*22a40*/  BSSY B1, `(.L_x_2978) ;  /* 0x0000008000017945 */ /* 0x000fe20003800000 */
[----:B------:R-:W-:Y:S01]  /*22a50*/  IMAD.MOV.U32 R13, RZ, RZ, R4 ;  /* 0x000000ffff0d7224 */ /* 0x000fe200078e0004 */
[----:B------:R-:W-:Y:S01]  /*22a60*/  MOV R11, 0x181f ;  /* 0x0000181f000b7802 */ /* 0x000fe20000000f00 */
[----:B------:R-:W-:Y:S02]  /*22a70*/  IMAD.MOV.U32 R12, RZ, RZ, 0x1 ;  /* 0x00000001ff0c7424 */ /* 0x000fe400078e00ff */
[----:B---3--:R-:W-:-:S07]  /*22a80*/  IMAD.MOV.U32 R15, RZ, RZ, -0x1 ;  /* 0xffffffffff0f7424 */ /* 0x008fce00078e00ff */
[----:B012--5:R-:W-:Y:S05]  /*22a90*/  WARPSYNC.COLLECTIVE R15, `(.L_x_2979) ;  /* 0x000000000f087348 */ /* 0x027fea0003c00000 */
[----:B--2---:R2:W3:Y:S02]  /*22aa0*/  SHFL.IDX P6, R14, R13, R12, R11 ;  /* 0x0000000c0d0e7389 */ /* 0x0044e400000c000b */
[----:B0123-5:R-:W-:Y:S01]  /*22ab0*/  ENDCOLLECTIVE ;  /* 0x000000000000791b */ /* 0x02ffe20003800000 */
.L_x_2979:
[----:B------:R-:W-:Y:S05]  /*22ac0*/  BSYNC B1 ;  /* 0x0000000000017941 */ /* 0x000fea0003800000 */
.L_x_2978:
        /* <DEDUP_REMOVED lines=8> */
.L_x_2980:
[----:B------:R-:W-:Y:S05]  /*22b50*/  BRA `(.L_x_2981) ;  /* 0xffffff4400b87947 */ /* 0x000fea000383ffff */
.L_x_2740:
[----:B------:R-:W-:Y:S01]  /*22b60*/  BSSY B1, `(.L_x_2982) ;  /* 0x0000008000017945 */ /* 0x000fe20003800000 */
[----:B------:R-:W-:Y:S01]  /*22b70*/  MOV R13, R4 ;  /* 0x00000004000d7202 */ /* 0x000fe20000000f00 */
[----:B------:R-:W-:Y:S02]  /*22b80*/  IMAD.MOV.U32 R12, RZ, RZ, 0x2 ;  /* 0x00000002ff0c7424 */ /* 0x000fe400078e00ff */
[----:B------:R-:W-:Y:S02]  /*22b90*/  IMAD.MOV.U32 R11, RZ, RZ, 0x181f ;  /* 0x0000181fff0b7424 */ /* 0x000fe400078e00ff */
[----:B---3--:R-:W-:-:S07]  /*22ba0*/  IMAD.MOV.U32 R15, RZ, RZ, -0x1 ;  /* 0xffffffffff0f7424 */ /* 0x008fce00078e00ff */
[----:B012-45:R-:W-:Y:S05]  /*22bb0*/  WARPSYNC.COLLECTIVE R15, `(.L_x_2983) ;  /* 0x000000000f087348 */ /* 0x037fea0003c00000 */
[----:B--2---:R2:W3:Y:S02]  /*22bc0*/  SHFL.IDX P6, R14, R13, R12, R11 ;  /* 0x0000000c0d0e7389 */ /* 0x0044e400000c000b */
[----:B012345:R-:W-:Y:S01]  /*22bd0*/  ENDCOLLECTIVE ;  /* 0x000000000000791b */ /* 0x03ffe20003800000 */
.L_x_2983:
[----:B------:R-:W-:Y:S05]  /*22be0*/  BSYNC B1 ;  /* 0x0000000000017941 */ /* 0x000fea0003800000 */
.L_x_2982:
        /* <DEDUP_REMOVED lines=8> */
.L_x_2984:
[----:B------:R-:W-:Y:S05]  /*22c70*/  BRA `(.L_x_2985) ;  /* 0xffffff4400b87947 */ /* 0x000fea000383ffff */
.L_x_2743:
[----:B------:R-:W-:Y:S01]  /*22c80*/  BSSY B1, `(.L_x_2986) ;  /* 0x0000008000017945 */ /* 0x000fe20003800000 */
[----:B------:R-:W-:Y:S02]  /*22c90*/  IMAD.MOV.U32 R13, RZ, RZ, R4 ;  /* 0x000000ffff0d7224 */ /* 0x000fe400078e0004 */
[----:B------:R-:W-:Y:S02]  /*22ca0*/  IMAD.MOV.U32 R12, RZ, RZ, 0x3 ;  /* 0x00000003ff0c7424 */ /* 0x000fe400078e00ff */
[----:B------:R-:W-:Y:S02]  /*22cb0*/  IMAD.MOV.U32 R11, RZ, RZ, 0x181f ;  /* 0x0000181fff0b7424 */ /* 0x000fe400078e00ff */
[----:B---3--:R-:W-:-:S07]  /*22cc0*/  IMAD.MOV.U32 R15, RZ, RZ, -0x1 ;  /* 0xffffffffff0f7424 */ /* 0x008fce00078e00ff */
[----:B012-45:R-:W-:Y:S05]  /*22cd0*/  WARPSYNC.COLLECTIVE R15, `(.L_x_2987) ;  /* 0x000000000f087348 */ /* 0x037fea0003c00000 */
[----:B--2---:R2:W3:Y:S02]  /*22ce0*/  SHFL.IDX P6, R14, R13, R12, R11 ;  /* 0x0000000c0d0e7389 */ /* 0x0044e400000c000b */
[----:B012345:R-:W-:Y:S01]  /*22cf0*/  ENDCOLLECTIVE ;  /* 0x000000000000791b */ /* 0x03ffe20003800000 */
.L_x_2987:
[----:B------:R-:W-:Y:S05]  /*22d00*/  BSYNC B1 ;  /* 0x0000000000017941 */ /* 0x000fea0003800000 */
.L_x_2986:
        /* <DEDUP_REMOVED lines=8> */
.L_x_2988:
[----:B------:R-:W-:Y:S05]  /*22d90*/  BRA `(.L_x_2989) ;  /* 0xffffff4400b87947 */ /* 0x000fea000383ffff */
.L_x_2745:
[----:B------:R-:W-:Y:S01]  /*22da0*/  IMAD.MOV.U32 R13, RZ, RZ, R4 ;  /* 0x000000ffff0d7224 */ /* 0x000fe200078e0004 */
[----:B------:R-:W-:Y:S01]  /*22db0*/  MOV R15, 0xffffffff ;  /* 0xffffffff000f7802 */ /* 0x000fe20000000f00 */
[----:B------:R-:W-:Y:S02]  /*22dc0*/  IMAD.MOV.U32 R12, RZ, RZ, RZ ;  /* 0x000000ffff0c7224 */ /* 0x000fe400078e00ff */
[----:B------:R-:W-:-:S07]  /*22dd0*/  IMAD.MOV.U32 R11, RZ, RZ, 0x1c1f ;  /* 0x00001c1fff0b7424 */ /* 0x000fce00078e00ff */
[----:B------:R-:W-:Y:S05]  /*22de0*/  WARPSYNC.COLLECTIVE R15, `(.L_x_2990) ;  /* 0x000000000f087348 */ /* 0x000fea0003c00000 */
[----:B------:R0:W1:Y:S02]  /*22df0*/  SHFL.IDX P6, R14, R13, R12, R11 ;  /* 0x0000000c0d0e7389 */ /* 0x00006400000c000b */
[----:B01----:R-:W-:Y:S01]  /*22e00*/  ENDCOLLECTIVE ;  /* 0x000000000000791b */ /* 0x003fe20003800000 */
.L_x_2990:
[----:B------:R-:W-:Y:S02]  /*22e10*/  IMAD.MOV.U32 R13, RZ, RZ, R3 ;  /* 0x000000ffff0d7224 */ /* 0x000fe400078e0003 */
[----:B------:R-:W-:-:S07]  /*22e20*/  IMAD.MOV.U32 R0, RZ, RZ, R14 ;  /* 0x000000ffff007224 */ /* 0x000fce00078e000e */
[----:B------:R-:W-:Y:S05]  /*22e30*/  WARPSYNC.COLLECTIVE R15, `(.L_x_2991) ;  /* 0x000000000f087348 */ /* 0x000fea0003c00000 */
[----:B------:R0:W1:Y:S02]  /*22e40*/  SHFL.IDX P6, R14, R13, R12, R11 ;  /* 0x0000000c0d0e7389 */ /* 0x00006400000c000b */
[----:B01----:R-:W-:Y:S01]  /*22e50*/  ENDCOLLECTIVE ;  /* 0x000000000000791b */ /* 0x003fe20003800000 */
.L_x_2991:
[----:B------:R-:W-:Y:S05]  /*22e60*/  BRA `(.L_x_2992) ;  /* 0xffffff4800747947 */ /* 0x000fea000383ffff */
.L_x_2748:
        /* <DEDUP_REMOVED lines=8> */
.L_x_2994:
[----:B------:R-:W-:Y:S05]  /*22ef0*/  BSYNC B1 ;  /* 0x0000000000017941 */ /* 0x000fea0003800000 */
.L_x_2993:
        /* <DEDUP_REMOVED lines=8> */
.L_x_2995:
[----:B------:R-:W-:Y:S05]  /*22f80*/  BRA `(.L_x_2996) ;  /* 0xffffff4c00847947 */ /* 0x000fea000383ffff */
.L_x_2752:
[----:B------:R-:W-:Y:S01]  /*22f90*/  IMAD.MOV.U32 R13, RZ, RZ, R4 ;  /* 0x000000ffff0d7224 */ /* 0x000fe200078e0004 */
[----:B------:R-:W-:Y:S01]  /*22fa0*/  MOV R11, 0x181f ;  /* 0x0000181f000b7802 */ /* 0x000fe20000000f00 */
[----:B------:R-:W-:Y:S02]  /*22fb0*/  IMAD.MOV.U32 R12, RZ, RZ, RZ ;  /* 0x000000ffff0c7224 */ /* 0x000fe400078e00ff */
[----:B------:R-:W-:-:S07]  /*22fc0*/  IMAD.MOV.U32 R15, RZ, RZ, -0x1 ;  /* 0xffffffffff0f7424 */ /* 0x000fce00078e00ff */
[----:B0-----:R-:W-:Y:S05]  /*22fd0*/  WARPSYNC.COLLECTIVE R15, `(.L_x_2997) ;  /* 0x000000000f087348 */ /* 0x001fea0003c00000 */
[----:B------:R1:W2:Y:S02]  /*22fe0*/  SHFL.IDX P6, R14, R13, R12, R11 ;  /* 0x0000000c0d0e7389 */ /* 0x0002a400000c000b */
[----:B012---:R-:W-:Y:S01]  /*22ff0*/  ENDCOLLECTIVE ;  /* 0x000000000000791b */ /* 0x007fe20003800000 */
.L_x_2997:
[----:B------:R-:W-:Y:S02]  /*23000*/  IMAD.MOV.U32 R13, RZ, RZ, R0 ;  /* 0x000000ffff0d7224 */ /* 0x000fe400078e0000 */
[----:B------:R-:W-:-:S07]  /*23010*/  IMAD.MOV.U32 R3, RZ, RZ, R14 ;  /* 0x000000ffff037224 */ /* 0x000fce00078e000e */
[----:B------:R-:W-:Y:S05]  /*23020*/  WARPSYNC.COLLECTIVE R15, `(.L_x_2998) ;  /* 0x000000000f087348 */ /* 0x000fea0003c00000 */
[----:B------:R0:W1:Y:S02]  /*23030*/  SHFL.IDX P6, R14, R13, R12, R11 ;  /* 0x0000000c0d0e7389 */ /* 0x00006400000c000b */
[----:B01----:R-:W-:Y:S01]  /*23040*/  ENDCOLLECTIVE ;  /* 0x000000000000791b */ /* 0x003fe20003800000 */
.L_x_2998:
[----:B------:R-:W-:Y:S05]  /*23050*/  BRA `(.L_x_2999) ;  /* 0xffffff5800907947 */ /* 0x000fea000383ffff */
.L_x_2755:
[----:B------:R-:W-:Y:S01]  /*23060*/  BSSY B1, `(.L_x_3000) ;  /* 0x0000008000017945 */ /* 0x000fe20003800000 */
[----:B------:R-:W-:Y:S01]  /*23070*/  IMAD.MOV.U32 R13, RZ, RZ, R4 ;  /* 0x000000ffff0d7224 */ /* 0x000fe200078e0004 */
[----:B----4-:R-:W-:Y:S01]  /*23080*/  MOV R15, 0xffffffff ;  /* 0xffffffff000f7802 */ /* 0x010fe20000000f00 */
[----:B------:R-:W-:Y:S02]  /*23090*/  IMAD.MOV.U32 R12, RZ, RZ, 0x1 ;  /* 0x00000001ff0c7424 */ /* 0x000fe400078e00ff */
[----:B------:R-:W-:-:S07]  /*230a0*/  IMAD.MOV.U32 R11, RZ, RZ, 0x181f ;  /* 0x0000181fff0b7424 */ /* 0x000fce00078e00ff */
[----:B0123--:R-:W-:Y:S05]  /*230b0*/  WARPSYNC.COLLECTIVE R15, `(.L_x_3001) ;  /* 0x000000000f087348 */ /* 0x00ffea0003c00000 */
[----:B---3--:R3:W4:Y:S02]  /*230c0*/  SHFL.IDX P6, R14, R13, R12, R11 ;  /* 0x0000000c0d0e7389 */ /* 0x00872400000c000b */
[----:B01234-:R-:W-:Y:S01]  /*230d0*/  ENDCOLLECTIVE ;  /* 0x000000000000791b */ /* 0x01ffe20003800000 */
.L_x_3001:
[----:B------:R-:W-:Y:S05]  /*230e0*/  BSYNC B1 ;  /* 0x0000000000017941 */ /* 0x000fea0003800000 */
.L_x_3000:
        /* <DEDUP_REMOVED lines=8> */
.L_x_3002:
[----:B------:R-:W-:Y:S05]  /*23170*/  BRA `(.L_x_3003) ;  /* 0xffffff5800907947 */ /* 0x000fea000383ffff */
.L_x_2758:
[----:B------:R-:W-:Y:S01]  /*23180*/  BSSY B1, `(.L_x_3004) ;  /* 0x0000008000017945 */ /* 0x000fe20003800000 */
[----:B------:R-:W-:Y:S01]  /*23190*/  IMAD.MOV.U32 R13, RZ, RZ, R4 ;  /* 0x000000ffff0d7224 */ /* 0x000fe200078e0004 */
[----:B------:R-:W-:Y:S01]  /*231a0*/  MOV R12, 0x2 ;  /* 0x00000002000c7802 */ /* 0x000fe20000000f00 */
[----:B------:R-:W-:Y:S02]  /*231b0*/  IMAD.MOV.U32 R11, RZ, RZ, 0x181f ;  /* 0x0000181fff0b7424 */ /* 0x000fe400078e00ff */
[----:B----4-:R-:W-:-:S07]  /*231c0*/  IMAD.MOV.U32 R15, RZ, RZ, -0x1 ;  /* 0xffffffffff0f7424 */ /* 0x010fce00078e00ff */
[----:B0123--:R-:W-:Y:S05]  /*231d0*/  WARPSYNC.COLLECTIVE R15, `(.L_x_3005) ;  /* 0x000000000f087348 */ /* 0x00ffea0003c00000 */
[----:B---3--:R3:W4:Y:S02]  /*231e0*/  SHFL.IDX P6, R14, R13, R12, R11 ;  /* 0x0000000c0d0e7389 */ /* 0x00872400000c000b */
[----:B01234-:R-:W-:Y:S01]  /*231f0*/  ENDCOLLECTIVE ;  /* 0x000000000000791b */ /* 0x01ffe20003800000 */
.L_x_3005:
[----:B------:R-:W-:Y:S05]  /*23200*/  BSYNC B1 ;  /* 0x0000000000017941 */ /* 0x000fea0003800000 */
.L_x_3004:
        /* <DEDUP_REMOVED lines=8> */
.L_x_3006:
[----:B------:R-:W-:Y:S05]  /*23290*/  BRA `(.L_x_3007) ;  /* 0xffffff5800907947 */ /* 0x000fea000383ffff */
.L_x_2761:
        /* <DEDUP_REMOVED lines=8> */
.L_x_3009:
[----:B------:R-:W-:Y:S05]  /*23320*/  BSYNC B1 ;  /* 0x0000000000017941 */ /* 0x000fea0003800000 */
.L_x_3008:
        /* <DEDUP_REMOVED lines=8> */
.L_x_3010:
[----:B------:R-:W-:Y:S05]  /*233b0*/  BRA `(.L_x_3011) ;  /* 0xffffff5800907947 */ /* 0x000fea000383ffff */
.L_x_2780:
        /* <DEDUP_REMOVED lines=8> */
[----:B------:R-:W-:Y:S05]  /*23440*/  WARPSYNC.COLLECTIVE R15, `(.L_x_3013) ;  /* 0x000000000f087348 */ /* 0x000fea0003c00000 */
[----:B------:R0:W1:Y:S02]  /*23450*/  SHFL.IDX P6, R14, R13, R12, R11 ;  /* 0x0000000c0d0e7389 */ /* 0x00006400000c000b */
[----:B01----:R-:W-:Y:S01]  /*23460*/  ENDCOLLECTIVE ;  /* 0x000000000000791b */ /* 0x003fe20003800000 */
.L_x_3013:
[----:B------:R-:W-:Y:S05]  /*23470*/  BSYNC B1 ;  /* 0x0000000000017941 */ /* 0x000fea0003800000 */
.L_x_3012:
[----:B------:R-:W-:Y:S05]  /*23480*/  BRA `(.L_x_3014) ;  /* 0xffffff7400dc7947 */ /* 0x000fea000383ffff */
.L_x_2782:
[----:B------:R-:W-:Y:S01]  /*23490*/  BSSY B1, `(.L_x_3015) ;  /* 0x0000006000017945 */ /* 0x000fe20003800000 */
[----:B------:R-:W-:-:S07]  /*234a0*/  MOV R15, 0xffffffff ;  /* 0xffffffff000f7802 */ /* 0x000fce0000000f00 */
[----:B0-----:R-:W-:Y:S05]  /*234b0*/  WARPSYNC.COLLECTIVE R15, `(.L_x_3016) ;  /* 0x000000000f0c7348 */ /* 0x001fea0003c00000 */
[----:B------:R-:W-:Y:S02]  /*234c0*/  ELECT P6, UR62, PT ;  /* 0x00000000003e782f */ /* 0x000fe400038c0000 */
[----:B------:R-:W-:Y:S01]  /*234d0*/  MOV R14, UR62 ;  /* 0x0000003e000e7c02 */ /* 0x000fe20008000f00 */
[----:B0-----:R-:W-:Y:S10]  /*234e0*/  ENDCOLLECTIVE ;  /* 0x000000000000791b */ /* 0x001ff40003800000 */
.L_x_3016:
[----:B------:R-:W-:Y:S05]  /*234f0*/  BSYNC B1 ;  /* 0x0000000000017941 */ /* 0x000fea0003800000 */
.L_x_3015:
[----:B------:R-:W-:Y:S05]  /*23500*/  BRA `(.L_x_2781) ;  /* 0xffffff7400d47947 */ /* 0x000fea000383ffff */
.L_x_2784:
[----:B0-----:R0:W1:Y:S02]  /*23510*/  SYNCS.PHASECHK.TRANS64.TRYWAIT P0, [R18+URZ+0x28820], R3 ;  /* 0x02882003120075a7 */ /* 0x001064000800017f */
[----:B-1----:R-:W-:Y:S05]  /*23520*/  @!P0 NANOSLEEP.SYNCS 0x989680 ;  /* 0x009896800000895d */ /* 0x002fea0003900000 */
[----:B------:R-:W1:Y:S02]  /*23530*/  @!P0 SYNCS.PHASECHK.TRANS64 P0, [R18+URZ+0x28820], R3 ;  /* 0x02882003120085a7 */ /* 0x000e64000800007f */
[----:B-1----:R-:W-:Y:S05]  /*23540*/  @!P0 BRA `(.L_x_2784) ;  /* 0xfffffffc00f08947 */ /* 0x002fea000383ffff */
[----:B------:R-:W-:Y:S05]  /*23550*/  BRA `(.L_x_3017) ;  /* 0xffffff7400e47947 */ /* 0x000fea000383ffff */
.L_x_2788:
[----:B-1----:R1:W2:Y:S02]  /*23560*/  SYNCS.PHASECHK.TRANS64.TRYWAIT P0, [R5+URZ+0x288a0], R9 ;  /* 0x0288a009050075a7 */ /* 0x0022a4000800017f */
[----:B--2---:R-:W-:Y:S05]  /*23570*/  @!P0 NANOSLEEP.SYNCS 0x989680 ;  /* 0x009896800000895d */ /* 0x004fea0003900000 */
[----:B------:R-:W2:Y:S02]  /*23580*/  @!P0 SYNCS.PHASECHK.TRANS64 P0, [R5+URZ+0x288a0], R9 ;  /* 0x0288a009050085a7 */ /* 0x000ea4000800007f */
[----:B--2---:R-:W-:Y:S05]  /*23590*/  @!P0 BRA `(.L_x_2788) ;  /* 0xfffffffc00f08947 */ /* 0x004fea000383ffff */
[----:B------:R-:W-:Y:S05]  /*235a0*/  BRA `(.L_x_3018) ;  /* 0xffffff7800047947 */ /* 0x000fea000383ffff */
.L_x_2794:
[----:B0-----:R0:W2:Y:S02]  /*235b0*/  SYNCS.PHASECHK.TRANS64.TRYWAIT P0, [R5+URZ+0x288c0], R9 ;  /* 0x0288c009050075a7 */ /* 0x0010a4000800017f */
[----:B--2---:R-:W-:Y:S05]  /*235c0*/  @!P0 NANOSLEEP.SYNCS 0x989680 ;  /* 0x009896800000895d */ /* 0x004fea0003900000 */
[----:B------:R-:W2:Y:S02]  /*235d0*/  @!P0 SYNCS.PHASECHK.TRANS64 P0, [R5+URZ+0x288c0], R9 ;  /* 0x0288c009050085a7 */ /* 0x000ea4000800007f */
[----:B--2---:R-:W-:Y:S05]  /*235e0*/  @!P0 BRA `(.L_x_2794) ;  /* 0xfffffffc00f08947 */ /* 0x004fea000383ffff */
[----:B------:R-:W-:Y:S05]  /*235f0*/  BRA `(.L_x_3019) ;  /* 0xffffff7800c87947 */ /* 0x000fea000383ffff */
.L_x_2802:
[----:B0-----:R0:W1:Y:S02]  /*23600*/  SYNCS.PHASECHK.TRANS64.TRYWAIT P1, [R7+URZ+0x288a0], R6 ;  /* 0x0288a006070075a7 */ /* 0x001064000802017f */
[----:B-1----:R-:W-:Y:S05]  /*23610*/  @!P1 NANOSLEEP.SYNCS 0x989680 ;  /* 0x009896800000995d */ /* 0x002fea0003900000 */
[----:B------:R-:W1:Y:S02]  /*23620*/  @!P1 SYNCS.PHASECHK.TRANS64 P1, [R7+URZ+0x288a0], R6 ;  /* 0x0288a006070095a7 */ /* 0x000e64000802007f */
[----:B-1----:R-:W-:Y:S05]  /*23630*/  @!P1 BRA `(.L_x_2802) ;  /* 0xfffffffc00f09947 */ /* 0x002fea000383ffff */
[----:B------:R-:W-:Y:S05]  /*23640*/  BRA `(.L_x_3020) ;  /* 0xffffff7c00dc7947 */ /* 0x000fea000383ffff */
.L_x_2808:
[----:B-1----:R1:W2:Y:S02]  /*23650*/  SYNCS.PHASECHK.TRANS64.TRYWAIT P1, [R7+URZ+0x288c0], R6 ;  /* 0x0288c006070075a7 */ /* 0x0022a4000802017f */
[----:B--2---:R-:W-:Y:S05]  /*23660*/  @!P1 NANOSLEEP.SYNCS 0x989680 ;  /* 0x009896800000995d */ /* 0x004fea0003900000 */
[----:B------:R-:W2:Y:S02]  /*23670*/  @!P1 SYNCS.PHASECHK.TRANS64 P1, [R7+URZ+0x288c0], R6 ;  /* 0x0288c006070095a7 */ /* 0x000ea4000802007f */
[----:B--2---:R-:W-:Y:S05]  /*23680*/  @!P1 BRA `(.L_x_2808) ;  /* 0xfffffffc00f09947 */ /* 0x004fea000383ffff */
[----:B------:R-:W-:Y:S05]  /*23690*/  BRA `(.L_x_3021) ;  /* 0xffffff8000987947 */ /* 0x000fea000383ffff */
.L_x_2824:
        /* <DEDUP_REMOVED lines=11> */
.L_x_3023:
[----:B------:R-:W-:Y:S05]  /*23750*/  BSYNC B0 ;  /* 0x0000000000007941 */ /* 0x000fea0003800000 */
.L_x_3022:
[----:B------:R-:W-:Y:S05]  /*23760*/  BRA `(.L_x_3024) ;  /* 0xffffff8c00d07947 */ /* 0x000fea000383ffff */
.L_x_2826:
[----:B------:R-:W-:Y:S01]  /*23770*/  BSSY B0, `(.L_x_3025) ;  /* 0x0000006000007945 */ /* 0x000fe20003800000 */
[----:B------:R-:W-:-:S07]  /*23780*/  IMAD.MOV.U32 R15, RZ, RZ, -0x1 ;  /* 0xffffffffff0f7424 */ /* 0x000fce00078e00ff */
[----:B0-----:R-:W-:Y:S05]  /*23790*/  WARPSYNC.COLLECTIVE R15, `(.L_x_3026) ;  /* 0x000000000f0c7348 */ /* 0x001fea0003c00000 */
[----:B------:R-:W-:Y:S02]  /*237a0*/  ELECT P6, UR62, PT ;  /* 0x00000000003e782f */ /* 0x000fe400038c0000 */
[----:B------:R-:W-:Y:S01]  /*237b0*/  MOV R14, UR62 ;  /* 0x0000003e000e7c02 */ /* 0x000fe20008000f00 */
[----:B0-----:R-:W-:Y:S10]  /*237c0*/  ENDCOLLECTIVE ;  /* 0x000000000000791b */ /* 0x001ff40003800000 */
.L_x_3026:
[----:B------:R-:W-:Y:S05]  /*237d0*/  BSYNC B0 ;  /* 0x0000000000007941 */ /* 0x000fea0003800000 */
.L_x_3025:
[----:B------:R-:W-:Y:S05]  /*237e0*/  BRA `(.L_x_3027) ;  /* 0xffffff8c00dc7947 */ /* 0x000fea000383ffff */
.L_x_2828:
[----:B0-----:R0:W1:Y:S02]  /*237f0*/  SYNCS.PHASECHK.TRANS64.TRYWAIT P0, [R0+URZ+0x28840], R2 ;  /* 0x02884002000075a7 */ /* 0x001064000800017f */
[----:B-1----:R-:W-:Y:S05]  /*23800*/  @!P0 NANOSLEEP.SYNCS 0x989680 ;  /* 0x009896800000895d */ /* 0x002fea0003900000 */
[----:B------:R-:W1:Y:S02]  /*23810*/  @!P0 SYNCS.PHASECHK.TRANS64 P0, [R0+URZ+0x28840], R2 ;  /* 0x02884002000085a7 */ /* 0x000e64000800007f */
[----:B-1----:R-:W-:Y:S05]  /*23820*/  @!P0 BRA `(.L_x_2828) ;  /* 0xfffffffc00f08947 */ /* 0x002fea000383ffff */
[----:B------:R-:W-:Y:S05]  /*23830*/  BRA `(.L_x_3028) ;  /* 0xffffff90003c7947 */ /* 0x000fea000383ffff */
.L_x_2832:
[----:B------:R-:W2:Y:S01]  /*23840*/  LDL.LU R11, [R1+0x50] ;  /* 0x00005000010b7983 */ /* 0x000ea20000300800 */
[----:B------:R-:W-:Y:S01]  /*23850*/  IMAD.MOV.U32 R13, RZ, RZ, R3 ;  /* 0x000000ffff0d7224 */ /* 0x000fe200078e0003 */
[----:B------:R-:W-:Y:S01]  /*23860*/  MOV R12, RZ ;  /* 0x000000ff000c7202 */ /* 0x000fe20000000f00 */
[----:B------:R-:W-:Y:S01]  /*23870*/  IMAD.MOV.U32 R15, RZ, RZ, -0x1 ;  /* 0xffffffffff0f7424 */ /* 0x000fe200078e00ff */
[----:B------:R-:W0:Y:S02]  /*23880*/  S2R R5, SR_TID.X ;  /* 0x0000000000057919 */ /* 0x000e240000002100 */
[----:B0-----:R-:W-:-:S04]  /*23890*/  LOP3.LUT R5, R5, 0x7f, RZ, 0xc0, !PT ;  /* 0x0000007f05057812 */ /* 0x001fc800078ec0ff */
        /* <DEDUP_REMOVED lines=9> */
.L_x_3029:
[----:B------:R-:W-:Y:S02]  /*23930*/  IMAD.MOV.U32 R13, RZ, RZ, R4 ;  /* 0x000000ffff0d7224 */ /* 0x000fe400078e0004 */
[----:B------:R-:W-:-:S07]  /*23940*/  IMAD.MOV.U32 R6, RZ, RZ, R14 ;  /* 0x000000ffff067224 */ /* 0x000fce00078e000e */
[----:B------:R-:W-:Y:S05]  /*23950*/  WARPSYNC.COLLECTIVE R15, `(.L_x_3030) ;  /* 0x000000000f087348 */ /* 0x000fea0003c00000 */
[----:B------:R0:W1:Y:S02]  /*23960*/  SHFL.IDX P6, R14, R13, R12, R11 ;  /* 0x0000000c0d0e7389 */ /* 0x00006400000c000b */
[----:B01----:R-:W-:Y:S01]  /*23970*/  ENDCOLLECTIVE ;  /* 0x000000000000791b */ /* 0x003fe20003800000 */
.L_x_3030:
[----:B------:R-:W-:Y:S02]  /*23980*/  IMAD.MOV.U32 R13, RZ, RZ, R3 ;  /* 0x000000ffff0d7224 */ /* 0x000fe400078e0003 */
[----:B------:R-:W-:Y:S02]  /*23990*/  IMAD.MOV.U32 R12, RZ, RZ, 0x1 ;  /* 0x00000001ff0c7424 */ /* 0x000fe400078e00ff */
[----:B------:R-:W-:-:S07]  /*239a0*/  IMAD.MOV.U32 R7, RZ, RZ, R14 ;  /* 0x000000ffff077224 */ /* 0x000fce00078e000e */
[----:B------:R-:W-:Y:S05]  /*239b0*/  WARPSYNC.COLLECTIVE R15, `(.L_x_3031) ;  /* 0x000000000f087348 */ /* 0x000fea0003c00000 */
[----:B------:R0:W1:Y:S02]  /*239c0*/  SHFL.IDX P6, R14, R13, R12, R11 ;  /* 0x0000000c0d0e7389 */ /* 0x00006400000c000b */
[----:B01----:R-:W-:Y:S01]  /*239d0*/  ENDCOLLECTIVE ;  /* 0x000000000000791b */ /* 0x003fe20003800000 */
.L_x_3031:
[----:B------:R-:W-:-:S04]  /*239e0*/  @!P2 LEA R7, P3, R10, R7, 0x1 ;  /* 0x000000070a07a211 */ /* 0x000fc800078608ff */
[----:B------:R-:W-:-:S04]  /*239f0*/  @!P2 IADD3.X R6, RZ, R6, RZ, P3, !PT ;  /* 0x00000006ff06a210 */ /* 0x000fc80001ffe4ff */
[----:B------:R-:W-:Y:S01]  /*23a00*/  @!P2 LOP3.LUT R7, R7, R6, RZ, 0x3c, !PT ;  /* 0x000000060707a212 */ /* 0x000fe200078e3cff */
[----:B------:R-:W-:-:S03]  /*23a10*/  IMAD.MOV.U32 R13, RZ, RZ, R4 ;  /* 0x000000ffff0d7224 */ /* 0x000fc600078e0004 */
[----:B------:R-:W-:-:S04]  /*23a20*/  @!P2 LOP3.LUT R6, R7, R6, RZ, 0x3c, !PT ;  /* 0x000000060706a212 */ /* 0x000fc800078e3cff */
[----:B------:R-:W-:Y:S01]  /*23a30*/  @!P2 LOP3.LUT R7, R7, R6, RZ, 0x3c, !PT ;  /* 0x000000060707a212 */ /* 0x000fe200078e3cff */
[----:B------:R-:W-:-:S04]  /*23a40*/  IMAD.MOV.U32 R8, RZ, RZ, R14 ;  /* 0x000000ffff087224 */ /* 0x000fc800078e000e */
[----:B------:R-:W-:Y:S01]  /*23a50*/  @!PT LDS RZ, [RZ] ;  /* 0x00000000fffff984 */ /* 0x000fe20000000800 */
[----:B------:R-:W-:Y:S01]  /*23a60*/  @!PT LDS RZ, [RZ] ;  /* 0x00000000fffff984 */ /* 0x000fe20000000800 */
[----:B------:R-:W-:Y:S01]  /*23a70*/  @!PT LDS RZ, [RZ] ;  /* 0x00000000fffff984 */ /* 0x000fe20000000800 */
[----:B------:R0:W-:Y:S03]  /*23a80*/  @!P2 LDGSTS.E.BYPASS.LTC128B.128 [R9+0x10400], desc[UR42][R6.64], !P0 ;  /* 0x104000000609afae */ /* 0x0001e6000c101d6a */
[----:B0-----:R-:W-:Y:S05]  /*23a90*/  WARPSYNC.COLLECTIVE R15, `(.L_x_3032) ;  /* 0x000000000f087348 */ /* 0x001fea0003c00000 */
[----:B------:R1:W2:Y:S02]  /*23aa0*/  SHFL.IDX P6, R14, R13, R12, R11 ;  /* 0x0000000c0d0e7389 */ /* 0x0002a400000c000b */
[----:B012---:R-:W-:Y:S01]  /*23ab0*/  ENDCOLLECTIVE ;  /* 0x000000000000791b */ /* 0x007fe20003800000 */
.L_x_3032:
[----:B------:R-:W-:Y:S01]  /*23ac0*/  @!PT LDS RZ, [RZ] ;  /* 0x00000000fffff984 */ /* 0x000fe20000000800 */
[----:B------:R-:W-:Y:S01]  /*23ad0*/  @!PT LDS RZ, [RZ] ;  /* 0x00000000fffff984 */ /* 0x000fe20000000800 */
[----:B------:R-:W-:Y:S01]  /*23ae0*/  @!PT LDS RZ, [RZ] ;  /* 0x00000000fffff984 */ /* 0x000fe20000000800 */
        /* <DEDUP_REMOVED lines=8> */
.L_x_3033:
        /* <DEDUP_REMOVED lines=17> */
.L_x_3034:
[----:B------:R-:W-:Y:S02]  /*23c80*/  IMAD.MOV.U32 R13, RZ, RZ, R3 ;  /* 0x000000ffff0d7224 */ /* 0x000fe400078e0003 */
[----:B------:R-:W-:Y:S02]  /*23c90*/  IMAD.MOV.U32 R12, RZ, RZ, 0x3 ;  /* 0x00000003ff0c7424 */ /* 0x000fe400078e00ff */
[----:B------:R-:W-:-:S07]  /*23ca0*/  IMAD.MOV.U32 R5, RZ, RZ, R14 ;  /* 0x000000ffff057224 */ /* 0x000fce00078e000e */
[----:B------:R-:W-:Y:S05]  /*23cb0*/  WARPSYNC.COLLECTIVE R15, `(.L_x_3035) ;  /* 0x000000000f087348 */ /* 0x000fea0003c00000 */
[----:B------:R0:W1:Y:S02]  /*23cc0*/  SHFL.IDX P6, R14, R13, R12, R11 ;  /* 0x0000000c0d0e7389 */ /* 0x00006400000c000b */
[----:B01----:R-:W-:Y:S01]  /*23cd0*/  ENDCOLLECTIVE ;  /* 0x000000000000791b */ /* 0x003fe20003800000 */
.L_x_3035:
[----:B------:R-:W-:-:S04]  /*23ce0*/  @!P2 LEA R5, P3, R10, R5, 0x1 ;  /* 0x000000050a05a211 */ /* 0x000fc800078608ff */
[----:B------:R-:W-:-:S05]  /*23cf0*/  @!P2 IADD3.X R6, RZ, R6, RZ, P3, !PT ;  /* 0x00000006ff06a210 */ /* 0x000fca0001ffe4ff */
[----:B------:R-:W-:Y:S02]  /*23d00*/  @!P2 IMAD.MOV.U32 R7, RZ, RZ, R6 ;  /* 0x000000ffff07a224 */ /* 0x000fe400078e0006 */
[----:B------:R-:W-:Y:S01]  /*23d10*/  @!P2 IMAD.MOV.U32 R6, RZ, RZ, R5 ;  /* 0x000000ffff06a224 */ /* 0x000fe200078e0005 */
[----:B------:R-:W-:Y:S01]  /*23d20*/  MOV R13, R4 ;  /* 0x00000004000d7202 */ /* 0x000fe20000000f00 */
[----:B------:R-:W-:-:S03]  /*23d30*/  VIADD R5, R0, 0x30 ;  /* 0x0000003000057836 */ /* 0x000fc60000000000 */
        /* <DEDUP_REMOVED lines=10> */
.L_x_3036:
[----:B------:R-:W-:Y:S01]  /*23de0*/  IMAD.MOV.U32 R13, RZ, RZ, R3 ;  /* 0x000000ffff0d7224 */ /* 0x000fe200078e0003 */
[----:B------:R-:W-:Y:S01]  /*23df0*/  MOV R12, 0x4 ;  /* 0x00000004000c7802 */ /* 0x000fe20000000f00 */
[----:B------:R-:W-:-:S07]  /*23e00*/  IMAD.MOV.U32 R5, RZ, RZ, R14 ;  /* 0x000000ffff057224 */ /* 0x000fce00078e000e */
[----:B------:R-:W-:Y:S05]  /*23e10*/  WARPSYNC.COLLECTIVE R15, `(.L_x_3037) ;  /* 0x000000000f087348 */ /* 0x000fea0003c00000 */
[----:B------:R0:W1:Y:S02]  /*23e20*/  SHFL.IDX P6, R14, R13, R12, R11 ;  /* 0x0000000c0d0e7389 */ /* 0x00006400000c000b */
[----:B01----:R-:W-:Y:S01]  /*23e30*/  ENDCOLLECTIVE ;  /* 0x000000000000791b */ /* 0x003fe20003800000 */
.L_x_3037:
        /* <DEDUP_REMOVED lines=16> */
.L_x_3038:
[----:B------:R-:W-:Y:S02]  /*23f40*/  IMAD.MOV.U32 R13, RZ, RZ, R3 ;  /* 0x000000ffff0d7224 */ /* 0x000fe400078e0003 */
[----:B------:R-:W-:Y:S02]  /*23f50*/  IMAD.MOV.U32 R12, RZ, RZ, 0x5 ;  /* 0x00000005ff0c7424 */ /* 0x000fe400078e00ff */
[----:B------:R-:W-:-:S07]  /*23f60*/  IMAD.MOV.U32 R5, RZ, RZ, R14 ;  /* 0x000000ffff057224 */ /* 0x000fce00078e000e */
[----:B------:R-:W-:Y:S05]  /*23f70*/  WARPSYNC.COLLECTIVE R15, `(.L_x_3039) ;  /* 0x000000000f087348 */ /* 0x000fea0003c00000 */
[----:B------:R0:W1:Y:S02]  /*23f80*/  SHFL.IDX P6, R14, R13, R12, R11 ;  /* 0x0000000c0d0e7389 */ /* 0x00006400000c000b */
[----:B01----:R-:W-:Y:S01]  /*23f90*/  ENDCOLLECTIVE ;  /* 0x000000000000791b */ /* 0x003fe20003800000 */
.L_x_3039:
[----:B------:R-:W-:-:S05]  /*23fa0*/  @!P2 LEA R5, P3, R10, R5, 0x1 ;  /* 0x000000050a05a211 */ /* 0x000fca00078608ff */
[----:B------:R-:W-:-:S04]  /*23fb0*/  @!P2 IMAD.X R6, RZ, RZ, R6, P3 ;  /* 0x000000ffff06a224 */ /* 0x000fc800018e0606 */
[----:B------:R-:W-:Y:S02]  /*23fc0*/  @!P2 IMAD.MOV.U32 R7, RZ, RZ, R6 ;  /* 0x000000ffff07a224 */ /* 0x000fe400078e0006 */
[----:B------:R-:W-:Y:S01]  /*23fd0*/  @!P2 IMAD.MOV.U32 R6, RZ, RZ, R5 ;  /* 0x000000ffff06a224 */ /* 0x000fe200078e0005 */
[----:B------:R-:W-:Y:S01]  /*23fe0*/  IADD3 R5, R0, 0x50, RZ ;  /* 0x0000005000057810 */ /* 0x000fe20007ffe0ff */
[----:B------:R-:W-:-:S03]  /*23ff0*/  IMAD.MOV.U32 R13, RZ, RZ, R4 ;  /* 0x000000ffff0d7224 */ /* 0x000fc600078e0004 */
        /* <DEDUP_REMOVED lines=10> */
.L_x_3040:
[----:B------:R-:W-:Y:S02]  /*240a0*/  IMAD.MOV.U32 R13, RZ, RZ, R3 ;  /* 0x000000ffff0d7224 */ /* 0x000fe400078e0003 */
[----:B------:R-:W-:Y:S02]  /*240b0*/  IMAD.MOV.U32 R12, RZ, RZ, 0x6 ;  /* 0x00000006ff0c7424 */ /* 0x000fe400078e00ff */
[----:B------:R-:W-:-:S07]  /*240c0*/  IMAD.MOV.U32 R5, RZ, RZ, R14 ;  /* 0x000000ffff057224 */ /* 0x000fce00078e000e */
[----:B------:R-:W-:Y:S05]  /*240d0*/  WARPSYNC.COLLECTIVE R15, `(.L_x_3041) ;  /* 0x000000000f087348 */ /* 0x000fea0003c00000 */
[----:B------:R0:W1:Y:S02]  /*240e0*/  SHFL.IDX P6, R14, R13, R12, R11 ;  /* 0x0000000c0d0e7389 */ /* 0x00006400000c000b */
[----:B01----:R-:W-:Y:S01]  /*240f0*/  ENDCOLLECTIVE ;  /* 0x000000000000791b */ /* 0x003fe20003800000 */
.L_x_3041:
        /* <DEDUP_REMOVED lines=10> */
[----:B0-----:R-:W-:Y:S01]  /*241a0*/  IMAD.MOV.U32 R6, RZ, RZ, R14 ;  /* 0x000000ffff067224 */ /* 0x001fe200078e000e */
[----:B------:R-:W-:-:S07]  /*241b0*/  IADD3 R7, R0, 0x60, RZ ;  /* 0x0000006000077810 */ /* 0x000fce0007ffe0ff */
[----:B------:R-:W-:Y:S05]  /*241c0*/  WARPSYNC.COLLECTIVE R15, `(.L_x_3042) ;  /* 0x000000000f087348 */ /* 0x000fea0003c00000 */
[----:B------:R0:W1:Y:S02]  /*241d0*/  SHFL.IDX P6, R14, R13, R12, R11 ;  /* 0x0000000c0d0e7389 */ /* 0x00006400000c000b */
[----:B01----:R-:W-:Y:S01]  /*241e0*/  ENDCOLLECTIVE ;  /* 0x000000000000791b */ /* 0x003fe20003800000 */
.L_x_3042:
[----:B------:R-:W-:Y:S01]  /*241f0*/  ISETP.GE.AND P2, PT, R7, R2, PT ;  /* 0x000000020700720c */ /* 0x000fe20003f46270 */
[----:B------:R-:W-:Y:S02]  /*24200*/  IMAD.MOV.U32 R13, RZ, RZ, R3 ;  /* 0x000000ffff0d7224 */ /* 0x000fe400078e0003 */
[----:B------:R-:W-:Y:S02]  /*24210*/  IMAD.MOV.U32 R12, RZ, RZ, 0x7 ;  /* 0x00000007ff0c7424 */ /* 0x000fe400078e00ff */
[----:B------:R-:W-:-:S08]  /*24220*/  IMAD.MOV.U32 R5, RZ, RZ, R14 ;  /* 0x000000ffff057224 */ /* 0x000fd000078e000e */
[----:B------:R-:W-:Y:S05]  /*24230*/  WARPSYNC.COLLECTIVE R15, `(.L_x_3043) ;  /* 0x000000000f087348 */ /* 0x000fea0003c00000 */
[----:B------:R0:W1:Y:S02]  /*24240*/  SHFL.IDX P6, R14, R13, R12, R11 ;  /* 0x0000000c0d0e7389 */ /* 0x00006400000c000b */
[----:B01----:R-:W-:Y:S01]  /*24250*/  ENDCOLLECTIVE ;  /* 0x000000000000791b */ /* 0x003fe20003800000 */
.L_x_3043:
[----:B------:R-:W-:-:S05]  /*24260*/  @!P2 LEA R5, P3, R10, R5, 0x1 ;  /* 0x000000050a05a211 */ /* 0x000fca00078608ff */
[----:B------:R-:W-:-:S04]  /*24270*/  @!P2 IMAD.X R6, RZ, RZ, R6, P3 ;  /* 0x000000ffff06a224 */ /* 0x000fc800018e0606 */
[----:B------:R-:W-:Y:S01]  /*24280*/  @!P2 IMAD.MOV.U32 R7, RZ, RZ, R6 ;  /* 0x000000ffff07a224 */ /* 0x000fe200078e0006 */
[----:B------:R-:W-:Y:S01]  /*24290*/  MOV R13, R4 ;  /* 0x00000004000d7202 */ /* 0x000fe20000000f00 */
        /* <DEDUP_REMOVED lines=10> */
.L_x_3044:
[----:B------:R-:W-:Y:S01]  /*24340*/  IMAD.MOV.U32 R3, RZ, RZ, R14 ;  /* 0x000000ffff037224 */ /* 0x000fe200078e000e */
[----:B------:R-:W-:Y:S06]  /*24350*/  BRA `(.L_x_3045) ;  /* 0xffffff9000e07947 */ /* 0x000fec000383ffff */
.L_x_2837:
[----:B---3--:R3:W4:Y:S02]  /*24360*/  SYNCS.PHASECHK.TRANS64.TRYWAIT P0, [R18+URZ+0x28820], R0 ;  /* 0x02882000120075a7 */ /* 0x008724000800017f */
[----:B----4-:R-:W-:Y:S05]  /*24370*/  @!P0 NANOSLEEP.SYNCS 0x989680 ;  /* 0x009896800000895d */ /* 0x010fea0003900000 */
[----:B------:R-:W4:Y:S02]  /*24380*/  @!P0 SYNCS.PHASECHK.TRANS64 P0, [R18+URZ+0x28820], R0 ;  /* 0x02882000120085a7 */ /* 0x000f24000800007f */
[----:B----4-:R-:W-:Y:S05]  /*24390*/  @!P0 BRA `(.L_x_2837) ;  /* 0xfffffffc00f08947 */ /* 0x010fea000383ffff */
[----:B------:R-:W-:Y:S05]  /*243a0*/  BRA `(.L_x_3046) ;  /* 0xffffff9400507947 */ /* 0x000fea000383ffff */
.L_x_2846:
[----:B-1----:R1:W2:Y:S02]  /*243b0*/  SYNCS.PHASECHK.TRANS64.TRYWAIT P0, [R3+URZ+0x28840], R2 ;  /* 0x02884002030075a7 */ /* 0x0022a4000800017f */
[----:B--2---:R-:W-:Y:S05]  /*243c0*/  @!P0 NANOSLEEP.SYNCS 0x989680 ;  /* 0x009896800000895d */ /* 0x004fea0003900000 */
[----:B------:R-:W2:Y:S02]  /*243d0*/  @!P0 SYNCS.PHASECHK.TRANS64 P0, [R3+URZ+0x28840], R2 ;  /* 0x02884002030085a7 */ /* 0x000ea4000800007f */
[----:B--2---:R-:W-:Y:S05]  /*243e0*/  @!P0 BRA `(.L_x_2846) ;  /* 0xfffffffc00f08947 */ /* 0x004fea000383ffff */
[----:B------:R-:W-:Y:S05]  /*243f0*/  BRA `(.L_x_3047) ;  /* 0xffffff98002c7947 */ /* 0x000fea000383ffff */
.L_x_2852:
[----:B0-----:R0:W1:Y:S02]  /*24400*/  SYNCS.PHASECHK.TRANS64.TRYWAIT P0, [R3+URZ+0x60], R2 ;  /* 0x00006002030075a7 */ /* 0x001064000800017f */
[----:B-1----:R-:W-:Y:S05]  /*24410*/  @!P0 NANOSLEEP.SYNCS 0x989680 ;  /* 0x009896800000895d */ /* 0x002fea0003900000 */
[----:B------:R-:W1:Y:S02]  /*24420*/  @!P0 SYNCS.PHASECHK.TRANS64 P0, [R3+URZ+0x60], R2 ;  /* 0x00006002030085a7 */ /* 0x000e64000800007f */
[----:B-1----:R-:W-:Y:S05]  /*24430*/  @!P0 BRA `(.L_x_2852) ;  /* 0xfffffffc00f08947 */ /* 0x002fea000383ffff */
[----:B------:R-:W-:Y:S05]  /*24440*/  BRA `(.L_x_3048) ;  /* 0xffffff9c00007947 */ /* 0x000fea000383ffff */
.L_x_2861:
[----:B-1----:R1:W2:Y:S02]  /*24450*/  SYNCS.PHASECHK.TRANS64.TRYWAIT P0, [R3+URZ+0x28840], R2 ;  /* 0x02884002030075a7 */ /* 0x0022a4000800017f */
[----:B--2---:R-:W-:Y:S05]  /*24460*/  @!P0 NANOSLEEP.SYNCS 0x989680 ;  /* 0x009896800000895d */ /* 0x004fea0003900000 */
[----:B------:R-:W2:Y:S02]  /*24470*/  @!P0 SYNCS.PHASECHK.TRANS64 P0, [R3+URZ+0x28840], R2 ;  /* 0x02884002030085a7 */ /* 0x000ea4000800007f */
[----:B--2---:R-:W-:Y:S05]  /*24480*/  @!P0 BRA `(.L_x_2861) ;  /* 0xfffffffc00f08947 */ /* 0x004fea000383ffff */
[----:B------:R-:W-:Y:S05]  /*24490*/  BRA `(.L_x_3049) ;  /* 0xffffffa000907947 */ /* 0x000fea000383ffff */
.L_x_2867:
[----:B0-----:R0:W1:Y:S02]  /*244a0*/  SYNCS.PHASECHK.TRANS64.TRYWAIT P0, [R2+URZ+0x60], R3 ;  /* 0x00006003020075a7 */ /* 0x001064000800017f */
[----:B-1----:R-:W-:Y:S05]  /*244b0*/  @!P0 NANOSLEEP.SYNCS 0x989680 ;  /* 0x009896800000895d */ /* 0x002fea0003900000 */
[----:B------:R-:W1:Y:S02]  /*244c0*/  @!P0 SYNCS.PHASECHK.TRANS64 P0, [R2+URZ+0x60], R3 ;  /* 0x00006003020085a7 */ /* 0x000e64000800007f */
[----:B-1----:R-:W-:Y:S05]  /*244d0*/  @!P0 BRA `(.L_x_2867) ;  /* 0xfffffffc00f08947 */ /* 0x002fea000383ffff */
[----:B------:R-:W-:Y:S05]  /*244e0*/  BRA `(.L_x_3050) ;  /* 0xffffffa400647947 */ /* 0x000fea000383ffff */
.L_x_2876:
[----:B--2---:R2:W3:Y:S02]  /*244f0*/  SYNCS.PHASECHK.TRANS64.TRYWAIT P0, [R2+URZ+0x28840], R3 ;  /* 0x02884003020075a7 */ /* 0x0044e4000800017f */
[----:B---3--:R-:W-:Y:S05]  /*24500*/  @!P0 NANOSLEEP.SYNCS 0x989680 ;  /* 0x009896800000895d */ /* 0x008fea0003900000 */
[----:B------:R-:W3:Y:S02]  /*24510*/  @!P0 SYNCS.PHASECHK.TRANS64 P0, [R2+URZ+0x28840], R3 ;  /* 0x02884003020085a7 */ /* 0x000ee4000800007f */
[----:B---3--:R-:W-:Y:S05]  /*24520*/  @!P0 BRA `(.L_x_2876) ;  /* 0xfffffffc00f08947 */ /* 0x008fea000383ffff */
[----:B------:R-:W-:Y:S05]  /*24530*/  BRA `(.L_x_3051) ;  /* 0xffffffa800c47947 */ /* 0x000fea000383ffff */
.L_x_2882:
[----:B0-----:R0:W1:Y:S02]  /*24540*/  SYNCS.PHASECHK.TRANS64.TRYWAIT P0, [R2+URZ+0x60], R5 ;  /* 0x00006005020075a7 */ /* 0x001064000800017f */
[----:B-1----:R-:W-:Y:S05]  /*24550*/  @!P0 NANOSLEEP.SYNCS 0x989680 ;  /* 0x009896800000895d */ /* 0x002fea0003900000 */
[----:B------:R-:W1:Y:S02]  /*24560*/  @!P0 SYNCS.PHASECHK.TRANS64 P0, [R2+URZ+0x60], R5 ;  /* 0x00006005020085a7 */ /* 0x000e64000800007f */
[----:B-1----:R-:W-:Y:S05]  /*24570*/  @!P0 BRA `(.L_x_2882) ;  /* 0xfffffffc00f08947 */ /* 0x002fea000383ffff */
[----:B------:R-:W-:Y:S05]  /*24580*/  BRA `(.L_x_3052) ;  /* 0xffffffac00987947 */ /* 0x000fea000383ffff */
.L_x_2893:
[----:B--2---:R2:W3:Y:S02]  /*24590*/  SYNCS.PHASECHK.TRANS64.TRYWAIT P0, [R0+URZ+0x28860], R2 ;  /* 0x02886002000075a7 */ /* 0x0044e4000800017f */
[----:B---3--:R-:W-:Y:S05]  /*245a0*/  @!P0 NANOSLEEP.SYNCS 0x989680 ;  /* 0x009896800000895d */ /* 0x008fea0003900000 */
[----:B------:R-:W3:Y:S02]  /*245b0*/  @!P0 SYNCS.PHASECHK.TRANS64 P0, [R0+URZ+0x28860], R2 ;  /* 0x02886002000085a7 */ /* 0x000ee4000800007f */
[----:B---3--:R-:W-:Y:S05]  /*245c0*/  @!P0 BRA `(.L_x_2893) ;  /* 0xfffffffc00f08947 */ /* 0x008fea000383ffff */
[----:B------:R-:W-:Y:S05]  /*245d0*/  BRA `(.L_x_3053) ;  /* 0xffffffb000e47947 */ /* 0x000fea000383ffff */
.L_x_2900:
[----:B------:R-:W3:Y:S01]  /*245e0*/  LDL R0, [R1] ;  /* 0x0000000001007983 */ /* 0x000ee20000100800 */
[----:B------:R-:W-:Y:S01]  /*245f0*/  BSSY B0, `(.L_x_3054) ;  /* 0x0000008000007945 */ /* 0x000fe20003800000 */
[----:B------:R-:W-:Y:S02]  /*24600*/  IMAD.MOV.U32 R12, RZ, RZ, RZ ;  /* 0x000000ffff0c7224 */ /* 0x000fe400078e00ff */
[----:B------:R-:W-:Y:S02]  /*24610*/  IMAD.MOV.U32 R11, RZ, RZ, 0x1f ;  /* 0x0000001fff0b7424 */ /* 0x000fe400078e00ff */
[----:B------:R-:W-:Y:S02]  /*24620*/  IMAD.MOV.U32 R15, RZ, RZ, -0x1 ;  /* 0xffffffffff0f7424 */ /* 0x000fe400078e00ff */
[----:B---3--:R-:W-:-:S07]  /*24630*/  IMAD.MOV.U32 R13, RZ, RZ, R0 ;  /* 0x000000ffff0d7224 */ /* 0x008fce00078e0000 */
[----:B012---:R-:W-:Y:S05]  /*24640*/  WARPSYNC.COLLECTIVE R15, `(.L_x_3055) ;  /* 0x000000000f087348 */ /* 0x007fea0003c00000 */
[----:B------:R3:W4:Y:S02]  /*24650*/  SHFL.IDX P6, R14, R13, R12, R11 ;  /* 0x0000000c0d0e7389 */ /* 0x00072400000c000b */
[----:B01234-:R-:W-:Y:S01]  /*24660*/  ENDCOLLECTIVE ;  /* 0x000000000000791b */ /* 0x01ffe20003800000 */
.L_x_3055:
[----:B------:R-:W-:Y:S05]  /*24670*/  BSYNC B0 ;  /* 0x0000000000007941 */ /* 0x000fea0003800000 */
.L_x_3054:
[----:B------:R0:W5:Y:S01]  /*24680*/  LDL R2, [R1+0xc] ;  /* 0x00000c0001027983 */ /* 0x0001620000100800 */
[----:B------:R-:W-:Y:S01]  /*24690*/  MOV R13, R0 ;  /* 0x00000000000d7202 */ /* 0x000fe20000000f00 */
[----:B------:R-:W-:Y:S02]  /*246a0*/  IMAD.MOV.U32 R12, RZ, RZ, 0x1 ;  /* 0x00000001ff0c7424 */ /* 0x000fe400078e00ff */
[----:B------:R-:W-:Y:S02]  /*246b0*/  IMAD.MOV.U32 R11, RZ, RZ, 0x1f ;  /* 0x0000001fff0b7424 */ /* 0x000fe400078e00ff */
[----:B------:R-:W-:Y:S02]  /*246c0*/  IMAD.MOV.U32 R15, RZ, RZ, -0x1 ;  /* 0xffffffffff0f7424 */ /* 0x000fe400078e00ff */
[----:B0-----:R-:W-:-:S07]  /*246d0*/  IMAD.MOV.U32 R5, RZ, RZ, R14 ;  /* 0x000000ffff057224 */ /* 0x001fce00078e000e */
[----:B-----5:R-:W-:Y:S05]  /*246e0*/  WARPSYNC.COLLECTIVE R15, `(.L_x_3056) ;  /* 0x000000000f087348 */ /* 0x020fea0003c00000 */
[----:B------:R0:W1:Y:S02]  /*246f0*/  SHFL.IDX P6, R14, R13, R12, R11 ;  /* 0x0000000c0d0e7389 */ /* 0x00006400000c000b */
[----:B01---5:R-:W-:Y:S01]  /*24700*/  ENDCOLLECTIVE ;  /* 0x000000000000791b */ /* 0x023fe20003800000 */
.L_x_3056:
        /* <DEDUP_REMOVED lines=26> */
.L_x_3057:
        /* <DEDUP_REMOVED lines=8> */
.L_x_3058:
        /* <DEDUP_REMOVED lines=8> */
.L_x_3059:
        /* <DEDUP_REMOVED lines=8> */
.L_x_3060:
        /* <DEDUP_REMOVED lines=8> */
.L_x_3061:
        /* <DEDUP_REMOVED lines=9> */
.L_x_3062:
[----:B------:R-:W-:Y:S01]  /*24b40*/  IMAD.MOV.U32 R9, RZ, RZ, R14 ;  /* 0x000000ffff097224 */ /* 0x000fe200078e000e */
[----:B------:R-:W-:Y:S06]  /*24b50*/  BRA `(.L_x_3063) ;  /* 0xffffffb400587947 */ /* 0x000fec000383ffff */
.L_x_2903:
[----:B------:R-:W-:Y:S01]  /*24b60*/  BSSY B0, `(.L_x_3064) ;  /* 0x0000008000007945 */ /* 0x000fe20003800000 */
[----:B------:R-:W-:Y:S01]  /*24b70*/  MOV R13, R2 ;  /* 0x00000002000d7202 */ /* 0x000fe20000000f00 */
[----:B------:R-:W-:Y:S02]  /*24b80*/  IMAD.MOV.U32 R12, RZ, RZ, 0x1 ;  /* 0x00000001ff0c7424 */ /* 0x000fe400078e00ff */
[----:B------:R-:W-:Y:S02]  /*24b90*/  IMAD.MOV.U32 R11, RZ, RZ, RZ ;  /* 0x000000ffff0b7224 */ /* 0x000fe400078e00ff */
[----:B------:R-:W-:-:S07]  /*24ba0*/  IMAD.MOV.U32 R15, RZ, RZ, -0x1 ;  /* 0xffffffffff0f7424 */ /* 0x000fce00078e00ff */
[----:B0-----:R-:W-:Y:S05]  /*24bb0*/  WARPSYNC.COLLECTIVE R15, `(.L_x_3065) ;  /* 0x000000000f087348 */ /* 0x001fea0003c00000 */
[----:B------:R1:W2:Y:S02]  /*24bc0*/  SHFL.UP P6, R14, R13, R12, R11 ;  /* 0x0400000c0d0e7389 */ /* 0x0002a400000c000b */
[----:B012---:R-:W-:Y:S01]  /*24bd0*/  ENDCOLLECTIVE ;  /* 0x000000000000791b */ /* 0x007fe20003800000 */
.L_x_3065:
[----:B------:R-:W-:Y:S05]  /*24be0*/  BSYNC B0 ;  /* 0x0000000000007941 */ /* 0x000fea0003800000 */
.L_x_3064:
        /* <DEDUP_REMOVED lines=10> */
.L_x_3066:
        /* <DEDUP_REMOVED lines=8> */
.L_x_3067:
        /* <DEDUP_REMOVED lines=8> */
.L_x_3068:
        /* <DEDUP_REMOVED lines=8> */
.L_x_3069:
        /* <DEDUP_REMOVED lines=9> */
.L_x_3070:
[----:B------:R-:W-:Y:S01]  /*24ea0*/  IMAD.MOV.U32 R9, RZ, RZ, R14 ;  /* 0x000000ffff097224 */ /* 0x000fe200078e000e */
[----:B------:R-:W-:Y:S06]  /*24eb0*/  BRA `(.L_x_3071) ;  /* 0xffffffb4002c7947 */ /* 0x000fec000383ffff */
.L_x_2905:
[----:B------:R-:W-:Y:S01]  /*24ec0*/  BSSY B0, `(.L_x_3072) ;  /* 0x0000006000007945 */ /* 0x000fe20003800000 */
[----:B------:R-:W-:Y:S02]  /*24ed0*/  PLOP3.LUT P6, PT, P6, PT, PT, 0x8, 0x0 ;  /* 0x000000000000781c */ /* 0x000fe400037ce170 */
[----:B------:R-:W-:-:S11]  /*24ee0*/  MOV R15, 0xffffffff ;  /* 0xffffffff000f7802 */ /* 0x000fd60000000f00 */
[----:B0-----:R-:W-:Y:S05]  /*24ef0*/  WARPSYNC.COLLECTIVE R15, `(.L_x_3073) ;  /* 0x000000000f087348 */ /* 0x001fea0003c00000 */
[----:B------:R-:W-:Y:S01]  /*24f00*/  VOTE.ANY R14, PT, P6 ;  /* 0x00000000000e7806 */ /* 0x000fe200030e0100 */
[----:B0-----:R-:W-:Y:S06]  /*24f10*/  ENDCOLLECTIVE ;  /* 0x000000000000791b */ /* 0x001fec0003800000 */
.L_x_3073:
[----:B------:R-:W-:Y:S05]  /*24f20*/  BSYNC B0 ;  /* 0x0000000000007941 */ /* 0x000fea0003800000 */
.L_x_3072:
        /* <DEDUP_REMOVED lines=10> */
.L_x_3074:
[----:B------:R-:W-:Y:S01]  /*24fd0*/  MOV R13, R6 ;  /* 0x00000006000d7202 */ /* 0x000fe20000000f00 */
[----:B------:R-:W-:-:S07]  /*24fe0*/  IMAD.MOV.U32 R4, RZ, RZ, R14 ;  /* 0x000000ffff047224 */ /* 0x000fce00078e000e */
[----:B------:R-:W-:Y:S05]  /*24ff0*/  WARPSYNC.COLLECTIVE R15, `(.L_x_3075) ;  /* 0x000000000f087348 */ /* 0x000fea0003c00000 */
[----:B------:R0:W1:Y:S02]  /*25000*/  SHFL.IDX P6, R14, R13, R12, R11 ;  /* 0x0000000c0d0e7389 */ /* 0x00006400000c000b */
[----:B01----:R-:W-:Y:S01]  /*25010*/  ENDCOLLECTIVE ;  /* 0x000000000000791b */ /* 0x003fe20003800000 */
.L_x_3075:
[----:B------:R-:W-:Y:S02]  /*25020*/  IMAD.MOV.U32 R6, RZ, RZ, R14 ;  /* 0x000000ffff067224 */ /* 0x000fe400078e000e */
[----:B------:R-:W-:-:S05]  /*25030*/  IMAD.IADD R10, R3, 0x1, R10 ;  /* 0x00000001030a7824 */ /* 0x000fca00078e020a */
[----:B------:R2:W-:Y:S01]  /*25040*/  STL [R1+0xc], R10 ;  /* 0x00000c0a01007387 */ /* 0x0005e20000100800 */
[----:B------:R-:W-:Y:S05]  /*25050*/  BRA `(.L_x_3076) ;  /* 0xffffffb4000c7947 */ /* 0x000fea000383ffff */
.L_x_2907:
        /* <DEDUP_REMOVED lines=8> */
.L_x_3078:
[----:B------:R-:W-:Y:S05]  /*250e0*/  BSYNC B0 ;  /* 0x0000000000007941 */ /* 0x000fea0003800000 */
.L_x_3077:
[----:B------:R-:W-:Y:S01]  /*250f0*/  MOV R3, R14 ;  /* 0x0000000e00037202 */ /* 0x000fe20000000f00 */
[----:B------:R-:W-:Y:S06]  /*25100*/  BRA `(.L_x_3079) ;  /* 0xffffffb000f87947 */ /* 0x000fec000383ffff */
.L_x_2913:
[----:B0-----:R0:W1:Y:S02]  /*25110*/  SYNCS.PHASECHK.TRANS64.TRYWAIT P0, [R0+URZ+0x28820], R3 ;  /* 0x02882003000075a7 */ /* 0x001064000800017f */
[----:B-1----:R-:W-:Y:S05]  /*25120*/  @!P0 NANOSLEEP.SYNCS 0x989680 ;  /* 0x009896800000895d */ /* 0x002fea0003900000 */
[----:B------:R-:W1:Y:S02]  /*25130*/  @!P0 SYNCS.PHASECHK.TRANS64 P0, [R0+URZ+0x28820], R3 ;  /* 0x02882003000085a7 */ /* 0x000e64000800007f */
[----:B-1----:R-:W-:Y:S05]  /*25140*/  @!P0 BRA `(.L_x_2913) ;  /* 0xfffffffc00f08947 */ /* 0x002fea000383ffff */
[----:B------:R-:W-:Y:S05]  /*25150*/  BRA `(.L_x_3080) ;  /* 0xffffffbc00987947 */ /* 0x000fea000383ffff */
.L_x_2914:
        /* <DEDUP_REMOVED lines=11> */
.L_x_3082:
[----:B------:R-:W-:Y:S05]  /*25210*/  BSYNC B0 ;  /* 0x0000000000007941 */ /* 0x000fea0003800000 */
.L_x_3081:
[----:B------:R-:W-:Y:S05]  /*25220*/  BRA `(.L_x_3083) ;  /* 0xffffffbc00807947 */ /* 0x000fea000383ffff */
.L_x_2915:
[----:B------:R-:W-:Y:S01]  /*25230*/  BSSY B0, `(.L_x_3084) ;  /* 0x0000006000007945 */ /* 0x000fe20003800000 */
[----:B------:R-:W-:-:S07]  /*25240*/  IMAD.MOV.U32 R15, RZ, RZ, -0x1 ;  /* 0xffffffffff0f7424 */ /* 0x000fce00078e00ff */
[----:B01----:R-:W-:Y:S05]  /*25250*/  WARPSYNC.COLLECTIVE R15, `(.L_x_3085) ;  /* 0x000000000f0c7348 */ /* 0x003fea0003c00000 */
[----:B------:R-:W-:Y:S02]  /*25260*/  ELECT P6, UR62, PT ;  /* 0x00000000003e782f */ /* 0x000fe400038c0000 */
[----:B------:R-:W-:Y:S01]  /*25270*/  MOV R14, UR62 ;  /* 0x0000003e000e7c02 */ /* 0x000fe20008000f00 */
[----:B01----:R-:W-:Y:S10]  /*25280*/  ENDCOLLECTIVE ;  /* 0x000000000000791b */ /* 0x003ff40003800000 */
.L_x_3085:
[----:B------:R-:W-:Y:S05]  /*25290*/  BSYNC B0 ;  /* 0x0000000000007941 */ /* 0x000fea0003800000 */
.L_x_3084:
[----:B------:R-:W-:Y:S05]  /*252a0*/  BRA `(.L_x_3086) ;  /* 0xffffffbc00747947 */ /* 0x000fea000383ffff */
.L_x_2917:
[----:B0-----:R0:W1:Y:S02]  /*252b0*/  SYNCS.PHASECHK.TRANS64.TRYWAIT P0, [R6+URZ], R5 ;  /* 0x00000005060075a7 */ /* 0x001064000800017f */
[----:B-1----:R-:W-:Y:S05]  /*252c0*/  @!P0 NANOSLEEP.SYNCS 0x989680 ;  /* 0x009896800000895d */ /* 0x002fea0003900000 */
[----:B------:R-:W1:Y:S02]  /*252d0*/  @!P0 SYNCS.PHASECHK.TRANS64 P0, [R6+URZ], R5 ;  /* 0x00000005060085a7 */ /* 0x000e64000800007f */
[----:B-1----:R-:W-:Y:S05]  /*252e0*/  @!P0 BRA `(.L_x_2917) ;  /* 0xfffffffc00f08947 */ /* 0x002fea000383ffff */
[----:B------:R-:W-:Y:S05]  /*252f0*/  BRA `(.L_x_3087) ;  /* 0xffffffbc00ac7947 */ /* 0x000fea000383ffff */
.L_x_2918:
[----:B-1----:R1:W2:Y:S02]  /*25300*/  SYNCS.PHASECHK.TRANS64.TRYWAIT P0, [R7+URZ], R2 ;  /* 0x00000002070075a7 */ /* 0x0022a4000800017f */
[----:B--2---:R-:W-:Y:S05]  /*25310*/  @!P0 NANOSLEEP.SYNCS 0x989680 ;  /* 0x009896800000895d */ /* 0x004fea0003900000 */
[----:B------:R-:W2:Y:S02]  /*25320*/  @!P0 SYNCS.PHASECHK.TRANS64 P0, [R7+URZ], R2 ;  /* 0x00000002070085a7 */ /* 0x000ea4000800007f */
[----:B--2---:R-:W-:Y:S05]  /*25330*/  @!P0 BRA `(.L_x_2918) ;  /* 0xfffffffc00f08947 */ /* 0x004fea000383ffff */
[----:B------:R-:W-:Y:S05]  /*25340*/  BRA `(.L_x_3088) ;  /* 0xffffffbc00a07947 */ /* 0x000fea000383ffff */
.L_x_2920:
[----:B--2---:R2:W3:Y:S02]  /*25350*/  SYNCS.PHASECHK.TRANS64.TRYWAIT P0, [R4+URZ], R5 ;  /* 0x00000005040075a7 */ /* 0x0044e4000800017f */
[----:B---3--:R-:W-:Y:S05]  /*25360*/  @!P0 NANOSLEEP.SYNCS 0x989680 ;  /* 0x009896800000895d */ /* 0x008fea0003900000 */
[----:B------:R-:W3:Y:S02]  /*25370*/  @!P0 SYNCS.PHASECHK.TRANS64 P0, [R4+URZ], R5 ;  /* 0x00000005040085a7 */ /* 0x000ee4000800007f */
[----:B---3--:R-:W-:Y:S05]  /*25380*/  @!P0 BRA `(.L_x_2920) ;  /* 0xfffffffc00f08947 */ /* 0x008fea000383ffff */
[----:B------:R-:W-:Y:S05]  /*25390*/  BRA `(.L_x_3089) ;  /* 0xffffffbc00a47947 */ /* 0x000fea000383ffff */
.L_x_3090:
        /* <DEDUP_REMOVED lines=14> */
.L_x_3099:


//--------------------- .nv.global.init           --------------------------
	.section	.nv.global.init,"aw",@progbits
.nv.global.init:
	.type		$str$20,@object
	.size		$str$20,($str$21 - $str$20)
$str$20:
        /*0000*/ 	.byte	0x28, 0x61, 0x64, 0x64, 0x72, 0x65, 0x73, 0x73, 0x20, 0x26, 0x20, 0x6d, 0x61, 0x73, 0x6b, 0x29
        /*0010*/ 	.byte	0x20, 0x3d, 0x3d, 0x20, 0x30, 0x00
	.type		$str$21,@object
	.size		$str$21,(__unnamed_4 - $str$21)
$str$21:
        /*0016*/ 	.byte	0x2f, 0x74, 0x6d, 0x70, 0x2f, 0x6f, 0x73, 0x73, 0x5f, 0x6b, 0x65, 0x72, 0x6e, 0x65, 0x6c, 0x73
        /*0026*/ 	.byte	0x5f, 0x73, 0x72, 0x63, 0x2f, 0x66, 0x6c, 0x61, 0x73, 0x68, 0x5f, 0x61, 0x74, 0x74, 0x65, 0x6e
        /*0036*/ 	.byte	0x74, 0x69, 0x6f, 0x6e, 0x2f, 0x63, 0x73, 0x72, 0x63, 0x2f, 0x63, 0x75, 0x74, 0x6c, 0x61, 0x73
        /*0046*/ 	.byte	0x73, 0x2f, 0x69, 0x6e, 0x63, 0x6c, 0x75, 0x64, 0x65, 0x2f, 0x63, 0x75, 0x74, 0x65, 0x2f, 0x70
        /*0056*/ 	.byte	0x6f, 0x69, 0x6e, 0x74, 0x65, 0x72, 0x5f, 0x66, 0x6c, 0x61, 0x67, 0x67, 0x65, 0x64, 0x2e, 0x68
        /*0066*/ 	.byte	0x70, 0x70, 0x00
	.type		__unnamed_4,@object
	.size		__unnamed_4,(__unnamed_8 - __unnamed_4)
__unnamed_4:
        /* <DEDUP_REMOVED lines=24> */
	.type		__unnamed_8,@object
	.size		__unnamed_8,(__unnamed_3 - __unnamed_8)
__unnamed_8:
        /* <DEDUP_REMOVED lines=24> */
        /*0369*/ 	.byte	0x00
	.type		__unnamed_3,@object
	.size		__unnamed_3,(__unnamed_2 - __unnamed_3)
__unnamed_3:
        /* <DEDUP_REMOVED lines=29> */
	.type		__unnamed_2,@object
	.size		__unnamed_2,(__unnamed_7 - __unnamed_2)
__unnamed_2:
        /* <DEDUP_REMOVED lines=29> */
	.type		__unnamed_7,@object
	.size		__unnamed_7,(__unnamed_6 - __unnamed_7)
__unnamed_7:
        /* <DEDUP_REMOVED lines=28> */
        /*08c2*/ 	.byte	0x3c, 0x32, 0x32, 0x35, 0x32, 0x38, 0x3e, 0x3e, 0x3e, 0x3e, 0x3e, 0x5d, 0x00
	.type		__unnamed_6,@object
	.size		__unnamed_6,(__unnamed_1 - __unnamed_6)
__unnamed_6:
        /* <DEDUP_REMOVED lines=29> */
	.type		__unnamed_1,@object
	.size		__unnamed_1,(__unnamed_5 - __unnamed_1)
__unnamed_1:
        /* <DEDUP_REMOVED lines=28> */
        /*0c5c*/ 	.byte	0x31, 0x36, 0x33, 0x38, 0x34, 0x3e, 0x3e, 0x3e, 0x3e, 0x3e, 0x20, 0x26, 0x5d, 0x00
	.type		__unnamed_5,@object
	.size		__unnamed_5,(.L_4 - __unnamed_5)
__unnamed_5:
        /* <DEDUP_REMOVED lines=28> */
        /*0e2a*/ 	.byte	0x3c, 0x32, 0x32, 0x35, 0x32, 0x38, 0x3e, 0x3e, 0x3e, 0x3e, 0x3e, 0x20, 0x26, 0x5d, 0x00
.L_4:


//--------------------- .nv.shared._ZN7cutlass13device_kernelIN5flash11enable_sm90INS1_16FlashAttnFwdSm90INS1_25CollectiveMainloopFwdSm90ILi2EN4cute5tupleIJNS5_1CILi1EEES8_S8_EEENS6_IJNS7_ILi128EEENS7_ILi176EEESA_EEELi128ENS_6half_tEfNS_4arch4Sm90ELb0ELb0ELb0ELb0ELb0ELb0ELb0ELb1ELb1ELb1ELb1ELb0EEENS1_21CollectiveEpilogueFwdINS6_IJSA_SA_SB_EEES9_SD_SF_Li256ELb0ELb1ELb1ELb0EEENS1_19SingleTileSchedulerILb0ELb1ELb1ELi128EEEEEEEEEvNT_6ParamsE --------------------------
	.section	.nv.shared._ZN7cutlass13device_kernelIN5flash11enable_sm90INS1_16FlashAttnFwdSm90INS1_25CollectiveMainloopFwdSm90ILi2EN4cute5tupleIJNS5_1CILi1EEES8_S8_EEENS6_IJNS7_ILi128EEENS7_ILi176EEESA_EEELi128ENS_6half_tEfNS_4arch4Sm90ELb0ELb0ELb0ELb0ELb0ELb0ELb0ELb1ELb1ELb1ELb1ELb0EEENS1_21CollectiveEpilogueFwdINS6_IJSA_SA_SB_EEES9_SD_SF_Li256ELb0ELb1ELb1ELb0EEENS1_19SingleTileSchedulerILb0ELb1ELb1ELi128EEEEEEEEEvNT_6ParamsE,"aw",@nobits
	.sectionflags	@""
	.align	16
	.zero		1024


//--------------------- .nv.shared.reserved.0     --------------------------
	.section	.nv.shared.reserved.0,"aw",@nobits
	.weak		__nv_reservedSMEM_offset_0_alias
	.size		__nv_reservedSMEM_offset_0_alias, 0, 0
	.other		__nv_reservedSMEM_offset_0_alias,@"STO_CUDA_RESERVED_SHARED STV_DEFAULT"
__nv_reservedSMEM_offset_0_alias:
	.zero		0


//--------------------- .nv.global                --------------------------
	.section	.nv.global,"aw",@nobits
.nv.global:
	.type		_ZN72_INTERNAL_8a80ef28_36_flash_fwd_hdim128_fp16_split_sm90_cu_59c7631c_30784cute1_E,@object
	.size		_ZN72_INTERNAL_8a80ef28_36_flash_fwd_hdim128_fp16_split_sm90_cu_59c7631c_30784cute1_E,(_ZN72_INTERNAL_8a80ef28_36_flash_fwd_hdim128_fp16_split_sm90_cu_59c7631c_30784cuda3std3__45__cpo6cbeginE - _ZN72_INTERNAL_8a80ef28_36_flash_fwd_hdim128_fp16_split_sm90_cu_59c7631c_30784cute1_E)
_ZN72_INTERNAL_8a80ef28_36_flash_fwd_hdim128_fp16_split_sm90_cu_59c7631c_30784cute1_E:
	.zero		1
	.type		_ZN72_INTERNAL_8a80ef28_36_flash_fwd_hdim128_fp16_split_sm90_cu_59c7631c_30784cuda3std3__45__cpo6cbeginE,@object
	.size		_ZN72_INTERNAL_8a80ef28_36_flash_fwd_hdim128_fp16_split_sm90_cu_59c7631c_30784cuda3std3__45__cpo6cbeginE,(_ZN72_INTERNAL_8a80ef28_36_flash_fwd_hdim128_fp16_split_sm90_cu_59c7631c_30784cuda3std3__48in_placeE - _ZN72_INTERNAL_8a80ef28_36_flash_fwd_hdim128_fp16_split_sm90_cu_59c7631c_30784cuda3std3__45__cpo6cbeginE)
_ZN72_INTERNAL_8a80ef28_36_flash_fwd_hdim128_fp16_split_sm90_cu_59c7631c_30784cuda3std3__45__cpo6cbeginE:
	.zero		1
	.type		_ZN72_INTERNAL_8a80ef28_36_flash_fwd_hdim128_fp16_split_sm90_cu_59c7631c_30784cuda3std3__48in_placeE,@object
	.size		_ZN72_INTERNAL_8a80ef28_36_flash_fwd_hdim128_fp16_split_sm90_cu_59c7631c_30784cuda3std3__48in_placeE,(_ZN72_INTERNAL_8a80ef28_36_flash_fwd_hdim128_fp16_split_sm90_cu_59c7631c_30784cuda3std6ranges3__45__cpo9iter_moveE - _ZN72_INTERNAL_8a80ef28_36_flash_fwd_hdim128_fp16_split_sm90_cu_59c7631c_30784cuda3std3__48in_placeE)
_ZN72_INTERNAL_8a80ef28_36_flash_fwd_hdim128_fp16_split_sm90_cu_59c7631c_30784cuda3std3__48in_placeE:
	.zero		1
	.type		_ZN72_INTERNAL_8a80ef28_36_flash_fwd_hdim128_fp16_split_sm90_cu_59c7631c_30784cuda3std6ranges3__45__cpo9iter_moveE,@object
	.size		_ZN72_INTERNAL_8a80ef28_36_flash_fwd_hdim128_fp16_split_sm90_cu_59c7631c_30784cuda3std6ranges3__45__cpo9iter_moveE,(_ZN72_INTERNAL_8a80ef28_36_flash_fwd_hdim128_fp16_split_sm90_cu_59c7631c_30784cuda3std3__45__cpo5beginE - _ZN72_INTERNAL_8a80ef28_36_flash_fwd_hdim128_fp16_split_sm90_cu_59c7631c_30784cuda3std6ranges3__45__cpo9iter_moveE)
_ZN72_INTERNAL_8a80ef28_36_flash_fwd_hdim128_fp16_split_sm90_cu_59c7631c_30784cuda3std6ranges3__45__cpo9iter_moveE:
	.zero		1
	.type		_ZN72_INTERNAL_8a80ef28_36_flash_fwd_hdim128_fp16_split_sm90_cu_59c7631c_30784cuda3std3__45__cpo5beginE,@object
	.size		_ZN72_INTERNAL_8a80ef28_36_flash_fwd_hdim128_fp16_split_sm90_cu_59c7631c_30784cuda3std3__45__cpo5beginE,(_ZN72_INTERNAL_8a80ef28_36_flash_fwd_hdim128_fp16_split_sm90_cu_59c7631c_30784cuda3std3__474_GLOBAL__N__8a80ef28_36_flash_fwd_hdim128_fp16_split_sm90_cu_59c7631c_30786ignoreE - _ZN72_INTERNAL_8a80ef28_36_flash_fwd_hdim128_fp16_split_sm90_cu_59c7631c_30784cuda3std3__45__cpo5beginE)
_ZN72_INTERNAL_8a80ef28_36_flash_fwd_hdim128_fp16_split_sm90_cu_59c7631c_30784cuda3std3__45__cpo5beginE:
	.zero		1
	.type		_ZN72_INTERNAL_8a80ef28_36_flash_fwd_hdim128_fp16_split_sm90_cu_59c7631c_30784cuda3std3__474_GLOBAL__N__8a80ef28_36_flash_fwd_hdim128_fp16_split_sm90_cu_59c7631c_30786ignoreE,@object
	.size		_ZN72_INTERNAL_8a80ef28_36_flash_fwd_hdim128_fp16_split_sm90_cu_59c7631c_30784cuda3std3__474_GLOBAL__N__8a80ef28_36_flash_fwd_hdim128_fp16_split_sm90_cu_59c7631c_30786ignoreE,(_ZN72_INTERNAL_8a80ef28_36_flash_fwd_hdim128_fp16_split_sm90_cu_59c7631c_30784cute7productE - _ZN72_INTERNAL_8a80ef28_36_flash_fwd_hdim128_fp16_split_sm90_cu_59c7631c_30784cuda3std3__474_GLOBAL__N__8a80ef28_36_flash_fwd_hdim128_fp16_split_sm90_cu_59c7631c_30786ignoreE)
_ZN72_INTERNAL_8a80ef28_36_flash_fwd_hdim128_fp16_split_sm90_cu_59c7631c_30784cuda3std3__474_GLOBAL__N__8a80ef28_36_flash_fwd_hdim128_fp16_split_sm90_cu_59c7631c_30786ignoreE:
	.zero		1
	.type		_ZN72_INTERNAL_8a80ef28_36_flash_fwd_hdim128_fp16_split_sm90_cu_59c7631c_30784cute7productE,@object
	.size		_ZN72_INTERNAL_8a80ef28_36_flash_fwd_hdim128_fp16_split_sm90_cu_59c7631c_30784cute7productE,(_ZN72_INTERNAL_8a80ef28_36_flash_fwd_hdim128_fp16_split_sm90_cu_59c7631c_30784cuda3std3__45__cpo3endE - _ZN72_INTERNAL_8a80ef28_36_flash_fwd_hdim128_fp16_split_sm90_cu_59c7631c_30784cute7productE)
_ZN72_INTERNAL_8a80ef28_36_flash_fwd_hdim128_fp16_split_sm90_cu_59c7631c_30784cute7productE:
	.zero		1
	.type		_ZN72_INTERNAL_8a80ef28_36_flash_fwd_hdim128_fp16_split_sm90_cu_59c7631c_30784cuda3std3__45__cpo3endE,@object
	.size		_ZN72_INTERNAL_8a80ef28_36_flash_fwd_hdim128_fp16_split_sm90_cu_59c7631c_30784cuda3std3__45__cpo3endE,(_ZN72_INTERNAL_8a80ef28_36_flash_fwd_hdim128_fp16_split_sm90_cu_59c7631c_30784cuda3std3__419piecewise_constructE - _ZN72_INTERNAL_8a80ef28_36_flash_fwd_hdim128_fp16_split_sm90_cu_59c7631c_30784cuda3std3__45__cpo3endE)
_ZN72_INTERNAL_8a80ef28_36_flash_fwd_hdim128_fp16_split_sm90_cu_59c7631c_30784cuda3std3__45__cpo3endE:
	.zero		1
	.type		_ZN72_INTERNAL_8a80ef28_36_flash_fwd_hdim128_fp16_split_sm90_cu_59c7631c_30784cuda3std3__419piecewise_constructE,@object
	.size		_ZN72_INTERNAL_8a80ef28_36_flash_fwd_hdim128_fp16_split_sm90_cu_59c7631c_30784cuda3std3__419piecewise_constructE,(_ZN72_INTERNAL_8a80ef28_36_flash_fwd_hdim128_fp16_split_sm90_cu_59c7631c_30784cuda3std3__45__cpo4cendE - _ZN72_INTERNAL_8a80ef28_36_flash_fwd_hdim128_fp16_split_sm90_cu_59c7631c_30784cuda3std3__419piecewise_constructE)
_ZN72_INTERNAL_8a80ef28_36_flash_fwd_hdim128_fp16_split_sm90_cu_59c7631c_30784cuda3std3__419piecewise_constructE:
	.zero		1
	.type		_ZN72_INTERNAL_8a80ef28_36_flash_fwd_hdim128_fp16_split_sm90_cu_59c7631c_30784cuda3std3__45__cpo4cendE,@object
	.size		_ZN72_INTERNAL_8a80ef28_36_flash_fwd_hdim128_fp16_split_sm90_cu_59c7631c_30784cuda3std3__45__cpo4cendE,(_ZN72_INTERNAL_8a80ef28_36_flash_fwd_hdim128_fp16_split_sm90_cu_59c7631c_30784cuda3std6ranges3__45__cpo4swapE - _ZN72_INTERNAL_8a80ef28_36_flash_fwd_hdim128_fp16_split_sm90_cu_59c7631c_30784cuda3std3__45__cpo4cendE)
_ZN72_INTERNAL_8a80ef28_36_flash_fwd_hdim128_fp16_split_sm90_cu_59c7631c_30784cuda3std3__45__cpo4cendE:
	.zero		1
	.type		_ZN72_INTERNAL_8a80ef28_36_flash_fwd_hdim128_fp16_split_sm90_cu_59c7631c_30784cuda3std6ranges3__45__cpo4swapE,@object
	.size		_ZN72_INTERNAL_8a80ef28_36_flash_fwd_hdim128_fp16_split_sm90_cu_59c7631c_30784cuda3std6ranges3__45__cpo4swapE,(.L_15 - _ZN72_INTERNAL_8a80ef28_36_flash_fwd_hdim128_fp16_split_sm90_cu_59c7631c_30784cuda3std6ranges3__45__cpo4swapE)
_ZN72_INTERNAL_8a80ef28_36_flash_fwd_hdim128_fp16_split_sm90_cu_59c7631c_30784cuda3std6ranges3__45__cpo4swapE:
	.zero		1
.L_15:


//--------------------- .nv.shared._ZN7cutlass13device_kernelIN5flash11enable_sm90INS1_16FlashAttnFwdSm90INS1_25CollectiveMainloopFwdSm90ILi2EN4cute5tupleIJNS5_1CILi1EEES8_S8_EEENS6_IJNS7_ILi128EEENS7_ILi176EEESA_EEELi128ENS_6half_tEfNS_4arch4Sm90ELb0ELb0ELb0ELb1ELb0ELb0ELb0ELb1ELb1ELb1ELb1ELb0EEENS1_21CollectiveEpilogueFwdINS6_IJSA_SA_SB_EEES9_SD_SF_Li256ELb1ELb1ELb1ELb0EEENS1_36VarlenDynamicPersistentTileSchedulerILi128ELi176ELi256ELi128ELb1ELb1ELb1ELb0ELb1ELb1EEEEEEEEEvNT_6ParamsE --------------------------
	.section	.nv.shared._ZN7cutlass13device_kernelIN5flash11enable_sm90INS1_16FlashAttnFwdSm90INS1_25CollectiveMainloopFwdSm90ILi2EN4cute5tupleIJNS5_1CILi1EEES8_S8_EEENS6_IJNS7_ILi128EEENS7_ILi176EEESA_EEELi128ENS_6half_tEfNS_4arch4Sm90ELb0ELb0ELb0ELb1ELb0ELb0ELb0ELb1ELb1ELb1ELb1ELb0EEENS1_21CollectiveEpilogueFwdINS6_IJSA_SA_SB_EEES9_SD_SF_Li256ELb1ELb1ELb1ELb0EEENS1_36VarlenDynamicPersistentTileSchedulerILi128ELi176ELi256ELi128ELb1ELb1ELb1ELb0ELb1ELb1EEEEEEEEEvNT_6ParamsE,"aw",@nobits
	.sectionflags	@""
	.align	16
	.zero		1024


//--------------------- .nv.shared._ZN7cutlass13device_kernelIN5flash11enable_sm90INS1_16FlashAttnFwdSm90INS1_25CollectiveMainloopFwdSm90ILi2EN4cute5tupleIJNS5_1CILi1EEES8_S8_EEENS6_IJNS7_ILi128EEENS7_ILi176EEESA_EEELi128ENS_6half_tEfNS_4arch4Sm90ELb0ELb0ELb0ELb1ELb0ELb1ELb0ELb1ELb1ELb1ELb1ELb0EEENS1_21CollectiveEpilogueFwdINS6_IJSA_SA_SB_EEES9_SD_SF_Li256ELb1ELb1ELb1ELb0EEENS1_36VarlenDynamicPersistentTileSchedulerILi128ELi176ELi256ELi128ELb1ELb1ELb1ELb0ELb1ELb1EEEEEEEEEvNT_6ParamsE --------------------------
	.section	.nv.shared._ZN7cutlass13device_kernelIN5flash11enable_sm90INS1_16FlashAttnFwdSm90INS1_25CollectiveMainloopFwdSm90ILi2EN4cute5tupleIJNS5_1CILi1EEES8_S8_EEENS6_IJNS7_ILi128EEENS7_ILi176EEESA_EEELi128ENS_6half_tEfNS_4arch4Sm90ELb0ELb0ELb0ELb1ELb0ELb1ELb0ELb1ELb1ELb1ELb1ELb0EEENS1_21CollectiveEpilogueFwdINS6_IJSA_SA_SB_EEES9_SD_SF_Li256ELb1ELb1ELb1ELb0EEENS1_36VarlenDynamicPersistentTileSchedulerILi128ELi176ELi256ELi128ELb1ELb1ELb1ELb0ELb1ELb1EEEEEEEEEvNT_6ParamsE,"aw",@nobits
	.sectionflags	@""
	.align	16
	.zero		1024


//--------------------- .nv.shared._ZN7cutlass13device_kernelIN5flash11enable_sm90INS1_16FlashAttnFwdSm90INS1_25CollectiveMainloopFwdSm90ILi2EN4cute5tupleIJNS5_1CILi1EEES8_S8_EEENS6_IJNS7_ILi128EEESA_SA_EEELi128ENS_6half_tEfNS_4arch4Sm90ELb0ELb1ELb0ELb0ELb0ELb0ELb0ELb1ELb1ELb1ELb1ELb0EEENS1_21CollectiveEpilogueFwdISB_S9_SC_SE_Li256ELb0ELb1ELb1ELb0EEENS1_19SingleTileSchedulerILb0ELb1ELb1ELi128EEEEEEEEEvNT_6ParamsE --------------------------
	.section	.nv.shared._ZN7cutlass13device_kernelIN5flash11enable_sm90INS1_16FlashAttnFwdSm90INS1_25CollectiveMainloopFwdSm90ILi2EN4cute5tupleIJNS5_1CILi1EEES8_S8_EEENS6_IJNS7_ILi128EEESA_SA_EEELi128ENS_6half_tEfNS_4arch4Sm90ELb0ELb1ELb0ELb0ELb0ELb0ELb0ELb1ELb1ELb1ELb1ELb0EEENS1_21CollectiveEpilogueFwdISB_S9_SC_SE_Li256ELb0ELb1ELb1ELb0EEENS1_19SingleTileSchedulerILb0ELb1ELb1ELi128EEEEEEEEEvNT_6ParamsE,"aw",@nobits
	.sectionflags	@""
	.align	16
	.zero		1024


//--------------------- .nv.shared._ZN7cutlass13device_kernelIN5flash11enable_sm90INS1_16FlashAttnFwdSm90INS1_25CollectiveMainloopFwdSm90ILi2EN4cute5tupleIJNS5_1CILi1EEES8_S8_EEENS6_IJNS7_ILi128EEESA_SA_EEELi128ENS_6half_tEfNS_4arch4Sm90ELb0ELb1ELb0ELb1ELb0ELb0ELb0ELb1ELb1ELb1ELb1ELb0EEENS1_21CollectiveEpilogueFwdISB_S9_SC_SE_Li256ELb1ELb1ELb1ELb0EEENS1_36VarlenDynamicPersistentTileSchedulerILi128ELi128ELi256ELi128ELb1ELb1ELb1ELb1ELb0ELb1EEEEEEEEEvNT_6ParamsE --------------------------
	.section	.nv.shared._ZN7cutlass13device_kernelIN5flash11enable_sm90INS1_16FlashAttnFwdSm90INS1_25CollectiveMainloopFwdSm90ILi2EN4cute5tupleIJNS5_1CILi1EEES8_S8_EEENS6_IJNS7_ILi128EEESA_SA_EEELi128ENS_6half_tEfNS_4arch4Sm90ELb0ELb1ELb0ELb1ELb0ELb0ELb0ELb1ELb1ELb1ELb1ELb0EEENS1_21CollectiveEpilogueFwdISB_S9_SC_SE_Li256ELb1ELb1ELb1ELb0EEENS1_36VarlenDynamicPersistentTileSchedulerILi128ELi128ELi256ELi128ELb1ELb1ELb1ELb1ELb0ELb1EEEEEEEEEvNT_6ParamsE,"aw",@nobits
	.sectionflags	@""
	.align	16
	.zero		1024


//--------------------- .nv.shared._ZN7cutlass13device_kernelIN5flash11enable_sm90INS1_16FlashAttnFwdSm90INS1_25CollectiveMainloopFwdSm90ILi2EN4cute5tupleIJNS5_1CILi1EEES8_S8_EEENS6_IJNS7_ILi128EEESA_SA_EEELi128ENS_6half_tEfNS_4arch4Sm90ELb0ELb1ELb0ELb1ELb0ELb1ELb0ELb1ELb1ELb1ELb1ELb0EEENS1_21CollectiveEpilogueFwdISB_S9_SC_SE_Li256ELb1ELb1ELb1ELb0EEENS1_36VarlenDynamicPersistentTileSchedulerILi128ELi128ELi256ELi128ELb1ELb1ELb1ELb1ELb0ELb1EEEEEEEEEvNT_6ParamsE --------------------------
	.section	.nv.shared._ZN7cutlass13device_kernelIN5flash11enable_sm90INS1_16FlashAttnFwdSm90INS1_25CollectiveMainloopFwdSm90ILi2EN4cute5tupleIJNS5_1CILi1EEES8_S8_EEENS6_IJNS7_ILi128EEESA_SA_EEELi128ENS_6half_tEfNS_4arch4Sm90ELb0ELb1ELb0ELb1ELb0ELb1ELb0ELb1ELb1ELb1ELb1ELb0EEENS1_21CollectiveEpilogueFwdISB_S9_SC_SE_Li256ELb1ELb1ELb1ELb0EEENS1_36VarlenDynamicPersistentTileSchedulerILi128ELi128ELi256ELi128ELb1ELb1ELb1ELb1ELb0ELb1EEEEEEEEEvNT_6ParamsE,"aw",@nobits
	.sectionflags	@""
	.align	16
	.zero		1024


//--------------------- .nv.shared._ZN7cutlass13device_kernelIN5flash11enable_sm90INS1_16FlashAttnFwdSm90INS1_25CollectiveMainloopFwdSm90ILi2EN4cute5tupleIJNS5_1CILi1EEES8_S8_EEENS6_IJNS7_ILi128EEESA_SA_EEELi128ENS_6half_tEfNS_4arch4Sm90ELb1ELb0ELb0ELb0ELb0ELb0ELb0ELb1ELb1ELb1ELb1ELb0EEENS1_21CollectiveEpilogueFwdISB_S9_SC_SE_Li256ELb0ELb1ELb1ELb0EEENS1_19SingleTileSchedulerILb0ELb1ELb1ELi128EEEEEEEEEvNT_6ParamsE --------------------------
	.section	.nv.shared._ZN7cutlass13device_kernelIN5flash11enable_sm90INS1_16FlashAttnFwdSm90INS1_25CollectiveMainloopFwdSm90ILi2EN4cute5tupleIJNS5_1CILi1EEES8_S8_EEENS6_IJNS7_ILi128EEESA_SA_EEELi128ENS_6half_tEfNS_4arch4Sm90ELb1ELb0ELb0ELb0ELb0ELb0ELb0ELb1ELb1ELb1ELb1ELb0EEENS1_21CollectiveEpilogueFwdISB_S9_SC_SE_Li256ELb0ELb1ELb1ELb0EEENS1_19SingleTileSchedulerILb0ELb1ELb1ELi128EEEEEEEEEvNT_6ParamsE,"aw",@nobits
	.sectionflags	@""
	.align	16
	.zero		1024


//--------------------- .nv.shared._ZN7cutlass13device_kernelIN5flash11enable_sm90INS1_16FlashAttnFwdSm90INS1_25CollectiveMainloopFwdSm90ILi2EN4cute5tupleIJNS5_1CILi1EEES8_S8_EEENS6_IJNS7_ILi128EEESA_SA_EEELi128ENS_6half_tEfNS_4arch4Sm90ELb1ELb0ELb0ELb1ELb0ELb0ELb0ELb1ELb1ELb1ELb1ELb0EEENS1_21CollectiveEpilogueFwdISB_S9_SC_SE_Li256ELb1ELb1ELb1ELb0EEENS1_36VarlenDynamicPersistentTileSchedulerILi128ELi128ELi256ELi128ELb1ELb1ELb1ELb1ELb1ELb1EEEEEEEEEvNT_6ParamsE --------------------------
	.section	.nv.shared._ZN7cutlass13device_kernelIN5flash11enable_sm90INS1_16FlashAttnFwdSm90INS1_25CollectiveMainloopFwdSm90ILi2EN4cute5tupleIJNS5_1CILi1EEES8_S8_EEENS6_IJNS7_ILi128EEESA_SA_EEELi128ENS_6half_tEfNS_4arch4Sm90ELb1ELb0ELb0ELb1ELb0ELb0ELb0ELb1ELb1ELb1ELb1ELb0EEENS1_21CollectiveEpilogueFwdISB_S9_SC_SE_Li256ELb1ELb1ELb1ELb0EEENS1_36VarlenDynamicPersistentTileSchedulerILi128ELi128ELi256ELi128ELb1ELb1ELb1ELb1ELb1ELb1EEEEEEEEEvNT_6ParamsE,"aw",@nobits
	.sectionflags	@""
	.align	16
	.zero		1024


//--------------------- .nv.shared._ZN7cutlass13device_kernelIN5flash11enable_sm90INS1_16FlashAttnFwdSm90INS1_25CollectiveMainloopFwdSm90ILi2EN4cute5tupleIJNS5_1CILi1EEES8_S8_EEENS6_IJNS7_ILi128EEESA_SA_EEELi128ENS_6half_tEfNS_4arch4Sm90ELb1ELb0ELb0ELb1ELb0ELb1ELb0ELb1ELb1ELb1ELb1ELb0EEENS1_21CollectiveEpilogueFwdISB_S9_SC_SE_Li256ELb1ELb1ELb1ELb0EEENS1_36VarlenDynamicPersistentTileSchedulerILi128ELi128ELi256ELi128ELb1ELb1ELb1ELb1ELb1ELb1EEEEEEEEEvNT_6ParamsE --------------------------
	.section	.nv.shared._ZN7cutlass13device_kernelIN5flash11enable_sm90INS1_16FlashAttnFwdSm90INS1_25CollectiveMainloopFwdSm90ILi2EN4cute5tupleIJNS5_1CILi1EEES8_S8_EEENS6_IJNS7_ILi128EEESA_SA_EEELi128ENS_6half_tEfNS_4arch4Sm90ELb1ELb0ELb0ELb1ELb0ELb1ELb0ELb1ELb1ELb1ELb1ELb0EEENS1_21CollectiveEpilogueFwdISB_S9_SC_SE_Li256ELb1ELb1ELb1ELb0EEENS1_36VarlenDynamicPersistentTileSchedulerILi128ELi128ELi256ELi128ELb1ELb1ELb1ELb1ELb1ELb1EEEEEEEEEvNT_6ParamsE,"aw",@nobits
	.sectionflags	@""
	.align	16
	.zero		1024


//--------------------- .nv.constant0._ZN7cutlass13device_kernelIN5flash11enable_sm90INS1_16FlashAttnFwdSm90INS1_25CollectiveMainloopFwdSm90ILi2EN4cute5tupleIJNS5_1CILi1EEES8_S8_EEENS6_IJNS7_ILi128EEENS7_ILi176EEESA_EEELi128ENS_6half_tEfNS_4arch4Sm90ELb0ELb0ELb0ELb0ELb0ELb0ELb0ELb1ELb1ELb1ELb1ELb0EEENS1_21CollectiveEpilogueFwdINS6_IJSA_SA_SB_EEES9_SD_SF_Li256ELb0ELb1ELb1ELb0EEENS1_19SingleTileSchedulerILb0ELb1ELb1ELi128EEEEEEEEEvNT_6ParamsE --------------------------
	.section	.nv.constant0._ZN7cutlass13device_kernelIN5flash11enable_sm90INS1_16FlashAttnFwdSm90INS1_25CollectiveMainloopFwdSm90ILi2EN4cute5tupleIJNS5_1CILi1EEES8_S8_EEENS6_IJNS7_ILi128EEENS7_ILi176EEESA_EEELi128ENS_6half_tEfNS_4arch4Sm90ELb0ELb0ELb0ELb0ELb0ELb0ELb0ELb1ELb1ELb1ELb1ELb0EEENS1_21CollectiveEpilogueFwdINS6_IJSA_SA_SB_EEES9_SD_SF_Li256ELb0ELb1ELb1ELb0EEENS1_19SingleTileSchedulerILb0ELb1ELb1ELi128EEEEEEEEEvNT_6ParamsE,"a",@progbits
	.sectionflags	@""
	.align	4
.nv.constant0._ZN7cutlass13device_kernelIN5flash11enable_sm90INS1_16FlashAttnFwdSm90INS1_25CollectiveMainloopFwdSm90ILi2EN4cute5tupleIJNS5_1CILi1EEES8_S8_EEENS6_IJNS7_ILi128EEENS7_ILi176EEESA_EEELi128ENS_6half_tEfNS_4arch4Sm90ELb0ELb0ELb0ELb0ELb0ELb0ELb0ELb1ELb1ELb1ELb1ELb0EEENS1_21CollectiveEpilogueFwdINS6_IJSA_SA_SB_EEES9_SD_SF_Li256ELb0ELb1ELb1ELb0EEENS1_19SingleTileSchedulerILb0ELb1ELb1ELi128EEEEEEEEEvNT_6ParamsE:
	.zero		3200


//--------------------- .nv.constant0._ZN7cutlass13device_kernelIN5flash11enable_sm90INS1_16FlashAttnFwdSm90INS1_25CollectiveMainloopFwdSm90ILi2EN4cute5tupleIJNS5_1CILi1EEES8_S8_EEENS6_IJNS7_ILi128EEENS7_ILi176EEESA_EEELi128ENS_6half_tEfNS_4arch4Sm90ELb0ELb0ELb0ELb1ELb0ELb0ELb0ELb1ELb1ELb1ELb1ELb0EEENS1_21CollectiveEpilogueFwdINS6_IJSA_SA_SB_EEES9_SD_SF_Li256ELb1ELb1ELb1ELb0EEENS1_36VarlenDynamicPersistentTileSchedulerILi128ELi176ELi256ELi128ELb1ELb1ELb1ELb0ELb1ELb1EEEEEEEEEvNT_6ParamsE --------------------------
	.section	.nv.constant0._ZN7cutlass13device_kernelIN5flash11enable_sm90INS1_16FlashAttnFwdSm90INS1_25CollectiveMainloopFwdSm90ILi2EN4cute5tupleIJNS5_1CILi1EEES8_S8_EEENS6_IJNS7_ILi128EEENS7_ILi176EEESA_EEELi128ENS_6half_tEfNS_4arch4Sm90ELb0ELb0ELb0ELb1ELb0ELb0ELb0ELb1ELb1ELb1ELb1ELb0EEENS1_21CollectiveEpilogueFwdINS6_IJSA_SA_SB_EEES9_SD_SF_Li256ELb1ELb1ELb1ELb0EEENS1_36VarlenDynamicPersistentTileSchedulerILi128ELi176ELi256ELi128ELb1ELb1ELb1ELb0ELb1ELb1EEEEEEEEEvNT_6ParamsE,"a",@progbits
	.sectionflags	@""
	.align	4
.nv.constant0._ZN7cutlass13device_kernelIN5flash11enable_sm90INS1_16FlashAttnFwdSm90INS1_25CollectiveMainloopFwdSm90ILi2EN4cute5tupleIJNS5_1CILi1EEES8_S8_EEENS6_IJNS7_ILi128EEENS7_ILi176EEESA_EEELi128ENS_6half_tEfNS_4arch4Sm90ELb0ELb0ELb0ELb1ELb0ELb0ELb0ELb1ELb1ELb1ELb1ELb0EEENS1_21CollectiveEpilogueFwdINS6_IJSA_SA_SB_EEES9_SD_SF_Li256ELb1ELb1ELb1ELb0EEENS1_36VarlenDynamicPersistentTileSchedulerILi128ELi176ELi256ELi128ELb1ELb1ELb1ELb0ELb1ELb1EEEEEEEEEvNT_6ParamsE:
	.zero		3328


//--------------------- .nv.constant0._ZN7cutlass13device_kernelIN5flash11enable_sm90INS1_16FlashAttnFwdSm90INS1_25CollectiveMainloopFwdSm90ILi2EN4cute5tupleIJNS5_1CILi1EEES8_S8_EEENS6_IJNS7_ILi128EEENS7_ILi176EEESA_EEELi128ENS_6half_tEfNS_4arch4Sm90ELb0ELb0ELb0ELb1ELb0ELb1ELb0ELb1ELb1ELb1ELb1ELb0EEENS1_21CollectiveEpilogueFwdINS6_IJSA_SA_SB_EEES9_SD_SF_Li256ELb1ELb1ELb1ELb0EEENS1_36VarlenDynamicPersistentTileSchedulerILi128ELi176ELi256ELi128ELb1ELb1ELb1ELb0ELb1ELb1EEEEEEEEEvNT_6ParamsE --------------------------
	.section	.nv.constant0._ZN7cutlass13device_kernelIN5flash11enable_sm90INS1_16FlashAttnFwdSm90INS1_25CollectiveMainloopFwdSm90ILi2EN4cute5tupleIJNS5_1CILi1EEES8_S8_EEENS6_IJNS7_ILi128EEENS7_ILi176EEESA_EEELi128ENS_6half_tEfNS_4arch4Sm90ELb0ELb0ELb0ELb1ELb0ELb1ELb0ELb1ELb1ELb1ELb1ELb0EEENS1_21CollectiveEpilogueFwdINS6_IJSA_SA_SB_EEES9_SD_SF_Li256ELb1ELb1ELb1ELb0EEENS1_36VarlenDynamicPersistentTileSchedulerILi128ELi176ELi256ELi128ELb1ELb1ELb1ELb0ELb1ELb1EEEEEEEEEvNT_6ParamsE,"a",@progbits
	.sectionflags	@""
	.align	4
.nv.constant0._ZN7cutlass13device_kernelIN5flash11enable_sm90INS1_16FlashAttnFwdSm90INS1_25CollectiveMainloopFwdSm90ILi2EN4cute5tupleIJNS5_1CILi1EEES8_S8_EEENS6_IJNS7_ILi128EEENS7_ILi176EEESA_EEELi128ENS_6half_tEfNS_4arch4Sm90ELb0ELb0ELb0ELb1ELb0ELb1ELb0ELb1ELb1ELb1ELb1ELb0EEENS1_21CollectiveEpilogueFwdINS6_IJSA_SA_SB_EEES9_SD_SF_Li256ELb1ELb1ELb1ELb0EEENS1_36VarlenDynamicPersistentTileSchedulerILi128ELi176ELi256ELi128ELb1ELb1ELb1ELb0ELb1ELb1EEEEEEEEEvNT_6ParamsE:
	.zero		3328


//--------------------- .nv.constant0._ZN7cutlass13device_kernelIN5flash11enable_sm90INS1_16FlashAttnFwdSm90INS1_25CollectiveMainloopFwdSm90ILi2EN4cute5tupleIJNS5_1CILi1EEES8_S8_EEENS6_IJNS7_ILi128EEESA_SA_EEELi128ENS_6half_tEfNS_4arch4Sm90ELb0ELb1ELb0ELb0ELb0ELb0ELb0ELb1ELb1ELb1ELb1ELb0EEENS1_21CollectiveEpilogueFwdISB_S9_SC_SE_Li256ELb0ELb1ELb1ELb0EEENS1_19SingleTileSchedulerILb0ELb1ELb1ELi128EEEEEEEEEvNT_6ParamsE --------------------------
	.section	.nv.constant0._ZN7cutlass13device_kernelIN5flash11enable_sm90INS1_16FlashAttnFwdSm90INS1_25CollectiveMainloopFwdSm90ILi2EN4cute5tupleIJNS5_1CILi1EEES8_S8_EEENS6_IJNS7_ILi128EEESA_SA_EEELi128ENS_6half_tEfNS_4arch4Sm90ELb0ELb1ELb0ELb0ELb0ELb0ELb0ELb1ELb1ELb1ELb1ELb0EEENS1_21CollectiveEpilogueFwdISB_S9_SC_SE_Li256ELb0ELb1ELb1ELb0EEENS1_19SingleTileSchedulerILb0ELb1ELb1ELi128EEEEEEEEEvNT_6ParamsE,"a",@progbits
	.sectionflags	@""
	.align	4
.nv.constant0._ZN7cutlass13device_kernelIN5flash11enable_sm90INS1_16FlashAttnFwdSm90INS1_25CollectiveMainloopFwdSm90ILi2EN4cute5tupleIJNS5_1CILi1EEES8_S8_EEENS6_IJNS7_ILi128EEESA_SA_EEELi128ENS_6half_tEfNS_4arch4Sm90ELb0ELb1ELb0ELb0ELb0ELb0ELb0ELb1ELb1ELb1ELb1ELb0EEENS1_21CollectiveEpilogueFwdISB_S9_SC_SE_Li256ELb0ELb1ELb1ELb0EEENS1_19SingleTileSchedulerILb0ELb1ELb1ELi128EEEEEEEEEvNT_6ParamsE:
	.zero		3200


//--------------------- .nv.constant0._ZN7cutlass13device_kernelIN5flash11enable_sm90INS1_16FlashAttnFwdSm90INS1_25CollectiveMainloopFwdSm90ILi2EN4cute5tupleIJNS5_1CILi1EEES8_S8_EEENS6_IJNS7_ILi128EEESA_SA_EEELi128ENS_6half_tEfNS_4arch4Sm90ELb0ELb1ELb0ELb1ELb0ELb0ELb0ELb1ELb1ELb1ELb1ELb0EEENS1_21CollectiveEpilogueFwdISB_S9_SC_SE_Li256ELb1ELb1ELb1ELb0EEENS1_36VarlenDynamicPersistentTileSchedulerILi128ELi128ELi256ELi128ELb1ELb1ELb1ELb1ELb0ELb1EEEEEEEEEvNT_6ParamsE --------------------------
	.section	.nv.constant0._ZN7cutlass13device_kernelIN5flash11enable_sm90INS1_16FlashAttnFwdSm90INS1_25CollectiveMainloopFwdSm90ILi2EN4cute5tupleIJNS5_1CILi1EEES8_S8_EEENS6_IJNS7_ILi128EEESA_SA_EEELi128ENS_6half_tEfNS_4arch4Sm90ELb0ELb1ELb0ELb1ELb0ELb0ELb0ELb1ELb1ELb1ELb1ELb0EEENS1_21CollectiveEpilogueFwdISB_S9_SC_SE_Li256ELb1ELb1ELb1ELb0EEENS1_36VarlenDynamicPersistentTileSchedulerILi128ELi128ELi256ELi128ELb1ELb1ELb1ELb1ELb0ELb1EEEEEEEEEvNT_6ParamsE,"a",@progbits
	.sectionflags	@""
	.align	4
.nv.constant0._ZN7cutlass13device_kernelIN5flash11enable_sm90INS1_16FlashAttnFwdSm90INS1_25CollectiveMainloopFwdSm90ILi2EN4cute5tupleIJNS5_1CILi1EEES8_S8_EEENS6_IJNS7_ILi128EEESA_SA_EEELi128ENS_6half_tEfNS_4arch4Sm90ELb0ELb1ELb0ELb1ELb0ELb0ELb0ELb1ELb1ELb1ELb1ELb0EEENS1_21CollectiveEpilogueFwdISB_S9_SC_SE_Li256ELb1ELb1ELb1ELb0EEENS1_36VarlenDynamicPersistentTileSchedulerILi128ELi128ELi256ELi128ELb1ELb1ELb1ELb1ELb0ELb1EEEEEEEEEvNT_6ParamsE:
	.zero		3328


//--------------------- .nv.constant0._ZN7cutlass13device_kernelIN5flash11enable_sm90INS1_16FlashAttnFwdSm90INS1_25CollectiveMainloopFwdSm90ILi2EN4cute5tupleIJNS5_1CILi1EEES8_S8_EEENS6_IJNS7_ILi128EEESA_SA_EEELi128ENS_6half_tEfNS_4arch4Sm90ELb0ELb1ELb0ELb1ELb0ELb1ELb0ELb1ELb1ELb1ELb1ELb0EEENS1_21CollectiveEpilogueFwdISB_S9_SC_SE_Li256ELb1ELb1ELb1ELb0EEENS1_36VarlenDynamicPersistentTileSchedulerILi128ELi128ELi256ELi128ELb1ELb1ELb1ELb1ELb0ELb1EEEEEEEEEvNT_6ParamsE --------------------------
	.section	.nv.constant0._ZN7cutlass13device_kernelIN5flash11enable_sm90INS1_16FlashAttnFwdSm90INS1_25CollectiveMainloopFwdSm90ILi2EN4cute5tupleIJNS5_1CILi1EEES8_S8_EEENS6_IJNS7_ILi128EEESA_SA_EEELi128ENS_6half_tEfNS_4arch4Sm90ELb0ELb1ELb0ELb1ELb0ELb1ELb0ELb1ELb1ELb1ELb1ELb0EEENS1_21CollectiveEpilogueFwdISB_S9_SC_SE_Li256ELb1ELb1ELb1ELb0EEENS1_36VarlenDynamicPersistentTileSchedulerILi128ELi128ELi256ELi128ELb1ELb1ELb1ELb1ELb0ELb1EEEEEEEEEvNT_6ParamsE,"a",@progbits
	.sectionflags	@""
	.align	4
.nv.constant0._ZN7cutlass13device_kernelIN5flash11enable_sm90INS1_16FlashAttnFwdSm90INS1_25CollectiveMainloopFwdSm90ILi2EN4cute5tupleIJNS5_1CILi1EEES8_S8_EEENS6_IJNS7_ILi128EEESA_SA_EEELi128ENS_6half_tEfNS_4arch4Sm90ELb0ELb1ELb0ELb1ELb0ELb1ELb0ELb1ELb1ELb1ELb1ELb0EEENS1_21CollectiveEpilogueFwdISB_S9_SC_SE_Li256ELb1ELb1ELb1ELb0EEENS1_36VarlenDynamicPersistentTileSchedulerILi128ELi128ELi256ELi128ELb1ELb1ELb1ELb1ELb0ELb1EEEEEEEEEvNT_6ParamsE:
	.zero		3328


//--------------------- .nv.constant0._ZN7cutlass13device_kernelIN5flash11enable_sm90INS1_16FlashAttnFwdSm90INS1_25CollectiveMainloopFwdSm90ILi2EN4cute5tupleIJNS5_1CILi1EEES8_S8_EEENS6_IJNS7_ILi128EEESA_SA_EEELi128ENS_6half_tEfNS_4arch4Sm90ELb1ELb0ELb0ELb0ELb0ELb0ELb0ELb1ELb1ELb1ELb1ELb0EEENS1_21CollectiveEpilogueFwdISB_S9_SC_SE_Li256ELb0ELb1ELb1ELb0EEENS1_19SingleTileSchedulerILb0ELb1ELb1ELi128EEEEEEEEEvNT_6ParamsE --------------------------
	.section	.nv.constant0._ZN7cutlass13device_kernelIN5flash11enable_sm90INS1_16FlashAttnFwdSm90INS1_25CollectiveMainloopFwdSm90ILi2EN4cute5tupleIJNS5_1CILi1EEES8_S8_EEENS6_IJNS7_ILi128EEESA_SA_EEELi128ENS_6half_tEfNS_4arch4Sm90ELb1ELb0ELb0ELb0ELb0ELb0ELb0ELb1ELb1ELb1ELb1ELb0EEENS1_21CollectiveEpilogueFwdISB_S9_SC_SE_Li256ELb0ELb1ELb1ELb0EEENS1_19SingleTileSchedulerILb0ELb1ELb1ELi128EEEEEEEEEvNT_6ParamsE,"a",@progbits
	.sectionflags	@""
	.align	4
.nv.constant0._ZN7cutlass13device_kernelIN5flash11enable_sm90INS1_16FlashAttnFwdSm90INS1_25CollectiveMainloopFwdSm90ILi2EN4cute5tupleIJNS5_1CILi1EEES8_S8_EEENS6_IJNS7_ILi128EEESA_SA_EEELi128ENS_6half_tEfNS_4arch4Sm90ELb1ELb0ELb0ELb0ELb0ELb0ELb0ELb1ELb1ELb1ELb1ELb0EEENS1_21CollectiveEpilogueFwdISB_S9_SC_SE_Li256ELb0ELb1ELb1ELb0EEENS1_19SingleTileSchedulerILb0ELb1ELb1ELi128EEEEEEEEEvNT_6ParamsE:
	.zero		3200


//--------------------- .nv.constant0._ZN7cutlass13device_kernelIN5flash11enable_sm90INS1_16FlashAttnFwdSm90INS1_25CollectiveMainloopFwdSm90ILi2EN4cute5tupleIJNS5_1CILi1EEES8_S8_EEENS6_IJNS7_ILi128EEESA_SA_EEELi128ENS_6half_tEfNS_4arch4Sm90ELb1ELb0ELb0ELb1ELb0ELb0ELb0ELb1ELb1ELb1ELb1ELb0EEENS1_21CollectiveEpilogueFwdISB_S9_SC_SE_Li256ELb1ELb1ELb1ELb0EEENS1_36VarlenDynamicPersistentTileSchedulerILi128ELi128ELi256ELi128ELb1ELb1ELb1ELb1ELb1ELb1EEEEEEEEEvNT_6ParamsE --------------------------
	.section	.nv.constant0._ZN7cutlass13device_kernelIN5flash11enable_sm90INS1_16FlashAttnFwdSm90INS1_25CollectiveMainloopFwdSm90ILi2EN4cute5tupleIJNS5_1CILi1EEES8_S8_EEENS6_IJNS7_ILi128EEESA_SA_EEELi128ENS_6half_tEfNS_4arch4Sm90ELb1ELb0ELb0ELb1ELb0ELb0ELb0ELb1ELb1ELb1ELb1ELb0EEENS1_21CollectiveEpilogueFwdISB_S9_SC_SE_Li256ELb1ELb1ELb1ELb0EEENS1_36VarlenDynamicPersistentTileSchedulerILi128ELi128ELi256ELi128ELb1ELb1ELb1ELb1ELb1ELb1EEEEEEEEEvNT_6ParamsE,"a",@progbits
	.sectionflags	@""
	.align	4
.nv.constant0._ZN7cutlass13device_kernelIN5flash11enable_sm90INS1_16FlashAttnFwdSm90INS1_25CollectiveMainloopFwdSm90ILi2EN4cute5tupleIJNS5_1CILi1EEES8_S8_EEENS6_IJNS7_ILi128EEESA_SA_EEELi128ENS_6half_tEfNS_4arch4Sm90ELb1ELb0ELb0ELb1ELb0ELb0ELb0ELb1ELb1ELb1ELb1ELb0EEENS1_21CollectiveEpilogueFwdISB_S9_SC_SE_Li256ELb1ELb1ELb1ELb0EEENS1_36VarlenDynamicPersistentTileSchedulerILi128ELi128ELi256ELi128ELb1ELb1ELb1ELb1ELb1ELb1EEEEEEEEEvNT_6ParamsE:
	.zero		3328


//--------------------- .nv.constant0._ZN7cutlass13device_kernelIN5flash11enable_sm90INS1_16FlashAttnFwdSm90INS1_25CollectiveMainloopFwdSm90ILi2EN4cute5tupleIJNS5_1CILi1EEES8_S8_EEENS6_IJNS7_ILi128EEESA_SA_EEELi128ENS_6half_tEfNS_4arch4Sm90ELb1ELb0ELb0ELb1ELb0ELb1ELb0ELb1ELb1ELb1ELb1ELb0EEENS1_21CollectiveEpilogueFwdISB_S9_SC_SE_Li256ELb1ELb1ELb1ELb0EEENS1_36VarlenDynamicPersistentTileSchedulerILi128ELi128ELi256ELi128ELb1ELb1ELb1ELb1ELb1ELb1EEEEEEEEEvNT_6ParamsE --------------------------
	.section	.nv.constant0._ZN7cutlass13device_kernelIN5flash11enable_sm90INS1_16FlashAttnFwdSm90INS1_25CollectiveMainloopFwdSm90ILi2EN4cute5tupleIJNS5_1CILi1EEES8_S8_EEENS6_IJNS7_ILi128EEESA_SA_EEELi128ENS_6half_tEfNS_4arch4Sm90ELb1ELb0ELb0ELb1ELb0ELb1ELb0ELb1ELb1ELb1ELb1ELb0EEENS1_21CollectiveEpilogueFwdISB_S9_SC_SE_Li256ELb1ELb1ELb1ELb0EEENS1_36VarlenDynamicPersistentTileSchedulerILi128ELi128ELi256ELi128ELb1ELb1ELb1ELb1ELb1ELb1EEEEEEEEEvNT_6ParamsE,"a",@progbits
	.sectionflags	@""
	.align	4
.nv.constant0._ZN7cutlass13device_kernelIN5flash11enable_sm90INS1_16FlashAttnFwdSm90INS1_25CollectiveMainloopFwdSm90ILi2EN4cute5tupleIJNS5_1CILi1EEES8_S8_EEENS6_IJNS7_ILi128EEESA_SA_EEELi128ENS_6half_tEfNS_4arch4Sm90ELb1ELb0ELb0ELb1ELb0ELb1ELb0ELb1ELb1ELb1ELb1ELb0EEENS1_21CollectiveEpilogueFwdISB_S9_SC_SE_Li256ELb1ELb1ELb1ELb0EEENS1_36VarlenDynamicPersistentTileSchedulerILi128ELi128ELi256ELi128ELb1ELb1ELb1ELb1ELb1ELb1EEEEEEEEEvNT_6ParamsE:
	.zero		3328


//--------------------- SYMBOLS --------------------------

	.type		.nv.reservedSmem.offset0,@object
	.size		.nv.reservedSmem.offset0,0x4
	.type		__assertfail,@function
